	.target	sm_80

	.elftype	@"ET_EXEC"


//--------------------- .note.nv.tkinfo           --------------------------
	.section	.note.nv.tkinfo,"",@"SHT_NOTE"
	.sectionflags	@"SHF_NOTE_NV_TKINFO"
	.tkinfo
        /*0018*/ 	.word	0x00000002
        /*0030*/ 	.string	""
        /*0030*/ 	.string	"ptxas"
        /*0030*/ 	.string	"Cuda compilation tools, release 13.0, V13.0.88"
        /*0030*/ 	.string	"Build cuda_13.0.r13.0/compiler.36424714_0"
        /*0030*/ 	.string	"-arch sm_80 -m 64 "



//--------------------- .note.nv.cuinfo           --------------------------
	.section	.note.nv.cuinfo,"",@"SHT_NOTE"
	.sectionflags	@"SHF_NOTE_NV_CUINFO"
        /*0018*/ 	.short	0x0002
        /*001a*/ 	.short	0x0050
        /*001c*/ 	.short	0x0082
	.zero		2


//--------------------- .nv.info                  --------------------------
	.section	.nv.info,"",@"SHT_CUDA_INFO"
	.align	4


	//----- nvinfo : EIATTR_REGCOUNT
	.align		4
        /*0000*/ 	.byte	0x04, 0x2f
        /*0002*/ 	.short	(.L_12 - .L_11)
	.align		4
.L_11:
        /*0004*/ 	.word	index@(_ZN7cutlass13device_kernelIN5flash19enable_sm80_to_sm89INS1_16FlashAttnFwdSm80INS1_25CollectiveMainloopFwdSm80ILi4ELi1ELb0EN4cute5tupleIJNS5_1CILi128EEENS7_ILi48EEENS7_ILi96EEEEEELi96ENS_10bfloat16_tEfNS_4arch4Sm80ELb1ELb0ELb0ELb1ELb0ELb1ELb1ELb1EEENS1_21CollectiveEpilogueFwdINS6_IJS8_SA_S9_EEENS6_IJNS7_ILi1EEESI_SI_EEESC_SE_Li128ELb1ELb1ELb1ELb0EEENS1_36VarlenDynamicPersistentTileSchedulerILi128ELi48ELi128ELi128ELb1ELb1ELb0ELb1ELb1ELb1EEEEEEEEEvNT_6ParamsE)
        /*0008*/ 	.word	0x000000ff


	//----- nvinfo : EIATTR_FRAME_SIZE
	.align		4
.L_12:
        /*000c*/ 	.byte	0x04, 0x11
        /*000e*/ 	.short	(.L_14 - .L_13)
	.align		4
.L_13:
        /*0010*/ 	.word	index@($__internal_51_$__cuda_sm70_votesync_ballot)
        /*0014*/ 	.word	0x00000000


	//----- nvinfo : EIATTR_FRAME_SIZE
	.align		4
.L_14:
        /*0018*/ 	.byte	0x04, 0x11
        /*001a*/ 	.short	(.L_16 - .L_15)
	.align		4
.L_15:
        /*001c*/ 	.word	index@($__internal_50_$__cuda_sm70_shflsync_up_p)
        /*0020*/ 	.word	0x00000000


	//----- nvinfo : EIATTR_FRAME_SIZE
	.align		4
.L_16:
        /*0024*/ 	.byte	0x04, 0x11
        /*0026*/ 	.short	(.L_18 - .L_17)
	.align		4
.L_17:
        /*0028*/ 	.word	index@($__internal_49_$__cuda_sm70_shflsync_idx_p)
        /*002c*/ 	.word	0x00000000


	//----- nvinfo : EIATTR_FRAME_SIZE
	.align		4
.L_18:
        /*0030*/ 	.byte	0x04, 0x11
        /*0032*/ 	.short	(.L_20 - .L_19)
	.align		4
.L_19:
        /*0034*/ 	.word	index@($__internal_48_$__cuda_sm70_shflsync_bfly_p)
        /*0038*/ 	.word	0x00000000


	//----- nvinfo : EIATTR_FRAME_SIZE
	.align		4
.L_20:
        /*003c*/ 	.byte	0x04, 0x11
        /*003e*/ 	.short	(.L_22 - .L_21)
	.align		4
.L_21:
        /*0040*/ 	.word	index@(_ZN7cutlass13device_kernelIN5flash19enable_sm80_to_sm89INS1_16FlashAttnFwdSm80INS1_25CollectiveMainloopFwdSm80ILi4ELi1ELb0EN4cute5tupleIJNS5_1CILi128EEENS7_ILi48EEENS7_ILi96EEEEEELi96ENS_10bfloat16_tEfNS_4arch4Sm80ELb1ELb0ELb0ELb1ELb0ELb1ELb1ELb1EEENS1_21CollectiveEpilogueFwdINS6_IJS8_SA_S9_EEENS6_IJNS7_ILi1EEESI_SI_EEESC_SE_Li128ELb1ELb1ELb1ELb0EEENS1_36VarlenDynamicPersistentTileSchedulerILi128ELi48ELi128ELi128ELb1ELb1ELb0ELb1ELb1ELb1EEEEEEEEEvNT_6ParamsE)
        /*0044*/ 	.word	0x000000b0


	//----- nvinfo : EIATTR_REGCOUNT
	.align		4
.L_22:
        /*0048*/ 	.byte	0x04, 0x2f
        /*004a*/ 	.short	(.L_24 - .L_23)
	.align		4
.L_23:
        /*004c*/ 	.word	index@(_ZN7cutlass13device_kernelIN5flash19enable_sm80_to_sm89INS1_16FlashAttnFwdSm80INS1_25CollectiveMainloopFwdSm80ILi4ELi1ELb0EN4cute5tupleIJNS5_1CILi128EEENS7_ILi48EEENS7_ILi96EEEEEELi96ENS_10bfloat16_tEfNS_4arch4Sm80ELb1ELb0ELb0ELb1ELb0ELb0ELb1ELb1EEENS1_21CollectiveEpilogueFwdINS6_IJS8_SA_S9_EEENS6_IJNS7_ILi1EEESI_SI_EEESC_SE_Li128ELb1ELb1ELb1ELb0EEENS1_36VarlenDynamicPersistentTileSchedulerILi128ELi48ELi128ELi128ELb1ELb1ELb0ELb1ELb1ELb1EEEEEEEEEvNT_6ParamsE)
        /*0050*/ 	.word	0x000000ff


	//----- nvinfo : EIATTR_FRAME_SIZE
	.align		4
.L_24:
        /*0054*/ 	.byte	0x04, 0x11
        /*0056*/ 	.short	(.L_26 - .L_25)
	.align		4
.L_25:
        /*0058*/ 	.word	index@($__internal_47_$__cuda_sm70_votesync_ballot)
        /*005c*/ 	.word	0x00000000


	//----- nvinfo : EIATTR_FRAME_SIZE
	.align		4
.L_26:
        /*0060*/ 	.byte	0x04, 0x11
        /*0062*/ 	.short	(.L_28 - .L_27)
	.align		4
.L_27:
        /*0064*/ 	.word	index@($__internal_46_$__cuda_sm70_shflsync_up_p)
        /*0068*/ 	.word	0x00000000


	//----- nvinfo : EIATTR_FRAME_SIZE
	.align		4
.L_28:
        /*006c*/ 	.byte	0x04, 0x11
        /*006e*/ 	.short	(.L_30 - .L_29)
	.align		4
.L_29:
        /*0070*/ 	.word	index@($__internal_45_$__cuda_sm70_shflsync_idx_p)
        /*0074*/ 	.word	0x00000000


	//----- nvinfo : EIATTR_FRAME_SIZE
	.align		4
.L_30:
        /*0078*/ 	.byte	0x04, 0x11
        /*007a*/ 	.short	(.L_32 - .L_31)
	.align		4
.L_31:
        /*007c*/ 	.word	index@($__internal_44_$__cuda_sm70_shflsync_bfly_p)
        /*0080*/ 	.word	0x00000000


	//----- nvinfo : EIATTR_FRAME_SIZE
	.align		4
.L_32:
        /*0084*/ 	.byte	0x04, 0x11
        /*0086*/ 	.short	(.L_34 - .L_33)
	.align		4
.L_33:
        /*0088*/ 	.word	index@(_ZN7cutlass13device_kernelIN5flash19enable_sm80_to_sm89INS1_16FlashAttnFwdSm80INS1_25CollectiveMainloopFwdSm80ILi4ELi1ELb0EN4cute5tupleIJNS5_1CILi128EEENS7_ILi48EEENS7_ILi96EEEEEELi96ENS_10bfloat16_tEfNS_4arch4Sm80ELb1ELb0ELb0ELb1ELb0ELb0ELb1ELb1EEENS1_21CollectiveEpilogueFwdINS6_IJS8_SA_S9_EEENS6_IJNS7_ILi1EEESI_SI_EEESC_SE_Li128ELb1ELb1ELb1ELb0EEENS1_36VarlenDynamicPersistentTileSchedulerILi128ELi48ELi128ELi128ELb1ELb1ELb0ELb1ELb1ELb1EEEEEEEEEvNT_6ParamsE)
        /*008c*/ 	.word	0x000000b8


	//----- nvinfo : EIATTR_REGCOUNT
	.align		4
.L_34:
        /*0090*/ 	.byte	0x04, 0x2f
        /*0092*/ 	.short	(.L_36 - .L_35)
	.align		4
.L_35:
        /*0094*/ 	.word	index@(_ZN7cutlass13device_kernelIN5flash19enable_sm80_to_sm89INS1_16FlashAttnFwdSm80INS1_25CollectiveMainloopFwdSm80ILi4ELi1ELb0EN4cute5tupleIJNS5_1CILi128EEENS7_ILi64EEENS7_ILi96EEEEEELi96ENS_10bfloat16_tEfNS_4arch4Sm80ELb1ELb0ELb0ELb0ELb0ELb0ELb1ELb1EEENS1_21CollectiveEpilogueFwdINS6_IJS8_SA_S9_EEENS6_IJNS7_ILi1EEESI_SI_EEESC_SE_Li128ELb0ELb1ELb1ELb0EEENS1_30DynamicPersistentTileSchedulerILi128ELi128ELb1ELb1ELb0EEEEEEEEEvNT_6ParamsE)
        /*0098*/ 	.word	0x000000ff


	//----- nvinfo : EIATTR_FRAME_SIZE
	.align		4
.L_36:
        /*009c*/ 	.byte	0x04, 0x11
        /*009e*/ 	.short	(.L_38 - .L_37)
	.align		4
.L_37:
        /*00a0*/ 	.word	index@($__internal_43_$__cuda_sm70_shflsync_idx_p)
        /*00a4*/ 	.word	0x00000000


	//----- nvinfo : EIATTR_FRAME_SIZE
	.align		4
.L_38:
        /*00a8*/ 	.byte	0x04, 0x11
        /*00aa*/ 	.short	(.L_40 - .L_39)
	.align		4
.L_39:
        /*00ac*/ 	.word	index@($__internal_42_$__cuda_sm70_shflsync_bfly_p)
        /*00b0*/ 	.word	0x00000000


	//----- nvinfo : EIATTR_FRAME_SIZE
	.align		4
.L_40:
        /*00b4*/ 	.byte	0x04, 0x11
        /*00b6*/ 	.short	(.L_42 - .L_41)
	.align		4
.L_41:
        /*00b8*/ 	.word	index@(_ZN7cutlass13device_kernelIN5flash19enable_sm80_to_sm89INS1_16FlashAttnFwdSm80INS1_25CollectiveMainloopFwdSm80ILi4ELi1ELb0EN4cute5tupleIJNS5_1CILi128EEENS7_ILi64EEENS7_ILi96EEEEEELi96ENS_10bfloat16_tEfNS_4arch4Sm80ELb1ELb0ELb0ELb0ELb0ELb0ELb1ELb1EEENS1_21CollectiveEpilogueFwdINS6_IJS8_SA_S9_EEENS6_IJNS7_ILi1EEESI_SI_EEESC_SE_Li128ELb0ELb1ELb1ELb0EEENS1_30DynamicPersistentTileSchedulerILi128ELi128ELb1ELb1ELb0EEEEEEEEEvNT_6ParamsE)
        /*00bc*/ 	.word	0x00000078


	//----- nvinfo : EIATTR_REGCOUNT
	.align		4
.L_42:
        /*00c0*/ 	.byte	0x04, 0x2f
        /*00c2*/ 	.short	(.L_44 - .L_43)
	.align		4
.L_43:
        /*00c4*/ 	.word	index@(_ZN7cutlass13device_kernelIN5flash19enable_sm80_to_sm89INS1_16FlashAttnFwdSm80INS1_25CollectiveMainloopFwdSm80ILi4ELi1ELb0EN4cute5tupleIJNS5_1CILi128EEENS7_ILi48EEENS7_ILi96EEEEEELi96ENS_10bfloat16_tEfNS_4arch4Sm80ELb0ELb1ELb0ELb1ELb0ELb1ELb1ELb1EEENS1_21CollectiveEpilogueFwdINS6_IJS8_SA_S9_EEENS6_IJNS7_ILi1EEESI_SI_EEESC_SE_Li128ELb1ELb1ELb1ELb0EEENS1_36VarlenDynamicPersistentTileSchedulerILi128ELi48ELi128ELi128ELb1ELb1ELb0ELb1ELb0ELb1EEEEEEEEEvNT_6ParamsE)
        /*00c8*/ 	.word	0x000000ff


	//----- nvinfo : EIATTR_FRAME_SIZE
	.align		4
.L_44:
        /*00cc*/ 	.byte	0x04, 0x11
        /*00ce*/ 	.short	(.L_46 - .L_45)
	.align		4
.L_45:
        /*00d0*/ 	.word	index@($__internal_41_$__cuda_sm70_votesync_ballot)
        /*00d4*/ 	.word	0x00000000


	//----- nvinfo : EIATTR_FRAME_SIZE
	.align		4
.L_46:
        /*00d8*/ 	.byte	0x04, 0x11
        /*00da*/ 	.short	(.L_48 - .L_47)
	.align		4
.L_47:
        /*00dc*/ 	.word	index@($__internal_40_$__cuda_sm70_shflsync_up_p)
        /*00e0*/ 	.word	0x00000000


	//----- nvinfo : EIATTR_FRAME_SIZE
	.align		4
.L_48:
        /*00e4*/ 	.byte	0x04, 0x11
        /*00e6*/ 	.short	(.L_50 - .L_49)
	.align		4
.L_49:
        /*00e8*/ 	.word	index@($__internal_39_$__cuda_sm70_shflsync_idx_p)
        /*00ec*/ 	.word	0x00000000


	//----- nvinfo : EIATTR_FRAME_SIZE
	.align		4
.L_50:
        /*00f0*/ 	.byte	0x04, 0x11
        /*00f2*/ 	.short	(.L_52 - .L_51)
	.align		4
.L_51:
        /*00f4*/ 	.word	index@($__internal_38_$__cuda_sm70_shflsync_bfly_p)
        /*00f8*/ 	.word	0x00000000


	//----- nvinfo : EIATTR_FRAME_SIZE
	.align		4
.L_52:
        /*00fc*/ 	.byte	0x04, 0x11
        /*00fe*/ 	.short	(.L_54 - .L_53)
	.align		4
.L_53:
        /*0100*/ 	.word	index@(_ZN7cutlass13device_kernelIN5flash19enable_sm80_to_sm89INS1_16FlashAttnFwdSm80INS1_25CollectiveMainloopFwdSm80ILi4ELi1ELb0EN4cute5tupleIJNS5_1CILi128EEENS7_ILi48EEENS7_ILi96EEEEEELi96ENS_10bfloat16_tEfNS_4arch4Sm80ELb0ELb1ELb0ELb1ELb0ELb1ELb1ELb1EEENS1_21CollectiveEpilogueFwdINS6_IJS8_SA_S9_EEENS6_IJNS7_ILi1EEESI_SI_EEESC_SE_Li128ELb1ELb1ELb1ELb0EEENS1_36VarlenDynamicPersistentTileSchedulerILi128ELi48ELi128ELi128ELb1ELb1ELb0ELb1ELb0ELb1EEEEEEEEEvNT_6ParamsE)
        /*0104*/ 	.word	0x000000b8


	//----- nvinfo : EIATTR_REGCOUNT
	.align		4
.L_54:
        /*0108*/ 	.byte	0x04, 0x2f
        /*010a*/ 	.short	(.L_56 - .L_55)
	.align		4
.L_55:
        /*010c*/ 	.word	index@(_ZN7cutlass13device_kernelIN5flash19enable_sm80_to_sm89INS1_16FlashAttnFwdSm80INS1_25CollectiveMainloopFwdSm80ILi4ELi1ELb0EN4cute5tupleIJNS5_1CILi128EEENS7_ILi48EEENS7_ILi96EEEEEELi96ENS_10bfloat16_tEfNS_4arch4Sm80ELb0ELb1ELb0ELb1ELb0ELb0ELb1ELb1EEENS1_21CollectiveEpilogueFwdINS6_IJS8_SA_S9_EEENS6_IJNS7_ILi1EEESI_SI_EEESC_SE_Li128ELb1ELb1ELb1ELb0EEENS1_36VarlenDynamicPersistentTileSchedulerILi128ELi48ELi128ELi128ELb1ELb1ELb0ELb1ELb0ELb1EEEEEEEEEvNT_6ParamsE)
        /*0110*/ 	.word	0x000000ff


	//----- nvinfo : EIATTR_FRAME_SIZE
	.align		4
.L_56:
        /*0114*/ 	.byte	0x04, 0x11
        /*0116*/ 	.short	(.L_58 - .L_57)
	.align		4
.L_57:
        /*0118*/ 	.word	index@($__internal_37_$__cuda_sm70_votesync_ballot)
        /*011c*/ 	.word	0x00000000


	//----- nvinfo : EIATTR_FRAME_SIZE
	.align		4
.L_58:
        /*0120*/ 	.byte	0x04, 0x11
        /*0122*/ 	.short	(.L_60 - .L_59)
	.align		4
.L_59:
        /*0124*/ 	.word	index@($__internal_36_$__cuda_sm70_shflsync_up_p)
        /*0128*/ 	.word	0x00000000


	//----- nvinfo : EIATTR_FRAME_SIZE
	.align		4
.L_60:
        /*012c*/ 	.byte	0x04, 0x11
        /*012e*/ 	.short	(.L_62 - .L_61)
	.align		4
.L_61:
        /*0130*/ 	.word	index@($__internal_35_$__cuda_sm70_shflsync_idx_p)
        /*0134*/ 	.word	0x00000000


	//----- nvinfo : EIATTR_FRAME_SIZE
	.align		4
.L_62:
        /*0138*/ 	.byte	0x04, 0x11
        /*013a*/ 	.short	(.L_64 - .L_63)
	.align		4
.L_63:
        /*013c*/ 	.word	index@($__internal_34_$__cuda_sm70_shflsync_bfly_p)
        /*0140*/ 	.word	0x00000000


	//----- nvinfo : EIATTR_FRAME_SIZE
	.align		4
.L_64:
        /*0144*/ 	.byte	0x04, 0x11
        /*0146*/ 	.short	(.L_66 - .L_65)
	.align		4
.L_65:
        /*0148*/ 	.word	index@(_ZN7cutlass13device_kernelIN5flash19enable_sm80_to_sm89INS1_16FlashAttnFwdSm80INS1_25CollectiveMainloopFwdSm80ILi4ELi1ELb0EN4cute5tupleIJNS5_1CILi128EEENS7_ILi48EEENS7_ILi96EEEEEELi96ENS_10bfloat16_tEfNS_4arch4Sm80ELb0ELb1ELb0ELb1ELb0ELb0ELb1ELb1EEENS1_21CollectiveEpilogueFwdINS6_IJS8_SA_S9_EEENS6_IJNS7_ILi1EEESI_SI_EEESC_SE_Li128ELb1ELb1ELb1ELb0EEENS1_36VarlenDynamicPersistentTileSchedulerILi128ELi48ELi128ELi128ELb1ELb1ELb0ELb1ELb0ELb1EEEEEEEEEvNT_6ParamsE)
        /*014c*/ 	.word	0x00000068


	//----- nvinfo : EIATTR_REGCOUNT
	.align		4
.L_66:
        /*0150*/ 	.byte	0x04, 0x2f
        /*0152*/ 	.short	(.L_68 - .L_67)
	.align		4
.L_67:
        /*0154*/ 	.word	index@(_ZN7cutlass13device_kernelIN5flash19enable_sm80_to_sm89INS1_16FlashAttnFwdSm80INS1_25CollectiveMainloopFwdSm80ILi4ELi1ELb0EN4cute5tupleIJNS5_1CILi128EEENS7_ILi48EEENS7_ILi96EEEEEELi96ENS_10bfloat16_tEfNS_4arch4Sm80ELb0ELb1ELb0ELb0ELb0ELb0ELb1ELb1EEENS1_21CollectiveEpilogueFwdINS6_IJS8_SA_S9_EEENS6_IJNS7_ILi1EEESI_SI_EEESC_SE_Li128ELb0ELb1ELb1ELb0EEENS1_19SingleTileSchedulerILb0ELb1ELb1ELi128EEEEEEEEEvNT_6ParamsE)
        /*0158*/ 	.word	0x000000ff


	//----- nvinfo : EIATTR_FRAME_SIZE
	.align		4
.L_68:
        /*015c*/ 	.byte	0x04, 0x11
        /*015e*/ 	.short	(.L_70 - .L_69)
	.align		4
.L_69:
        /*0160*/ 	.word	index@(_ZN7cutlass13device_kernelIN5flash19enable_sm80_to_sm89INS1_16FlashAttnFwdSm80INS1_25CollectiveMainloopFwdSm80ILi4ELi1ELb0EN4cute5tupleIJNS5_1CILi128EEENS7_ILi48EEENS7_ILi96EEEEEELi96ENS_10bfloat16_tEfNS_4arch4Sm80ELb0ELb1ELb0ELb0ELb0ELb0ELb1ELb1EEENS1_21CollectiveEpilogueFwdINS6_IJS8_SA_S9_EEENS6_IJNS7_ILi1EEESI_SI_EEESC_SE_Li128ELb0ELb1ELb1ELb0EEENS1_19SingleTileSchedulerILb0ELb1ELb1ELi128EEEEEEEEEvNT_6ParamsE)
        /*0164*/ 	.word	0x00000000


	//----- nvinfo : EIATTR_REGCOUNT
	.align		4
.L_70:
        /*0168*/ 	.byte	0x04, 0x2f
        /*016a*/ 	.short	(.L_72 - .L_71)
	.align		4
.L_71:
        /*016c*/ 	.word	index@(_ZN7cutlass13device_kernelIN5flash19enable_sm80_to_sm89INS1_16FlashAttnFwdSm80INS1_25CollectiveMainloopFwdSm80ILi4ELi1ELb0EN4cute5tupleIJNS5_1CILi128EEENS7_ILi48EEENS7_ILi96EEEEEELi96ENS_10bfloat16_tEfNS_4arch4Sm80ELb0ELb0ELb0ELb1ELb0ELb1ELb1ELb1EEENS1_21CollectiveEpilogueFwdINS6_IJS8_SA_S9_EEENS6_IJNS7_ILi1EEESI_SI_EEESC_SE_Li128ELb1ELb1ELb1ELb0EEENS1_36VarlenDynamicPersistentTileSchedulerILi128ELi48ELi128ELi128ELb1ELb1ELb0ELb0ELb1ELb1EEEEEEEEEvNT_6ParamsE)
        /*0170*/ 	.word	0x000000ff


	//----- nvinfo : EIATTR_FRAME_SIZE
	.align		4
.L_72:
        /*0174*/ 	.byte	0x04, 0x11
        /*0176*/ 	.short	(.L_74 - .L_73)
	.align		4
.L_73:
        /*0178*/ 	.word	index@($__internal_33_$__cuda_sm70_votesync_ballot)
        /*017c*/ 	.word	0x00000000


	//----- nvinfo : EIATTR_FRAME_SIZE
	.align		4
.L_74:
        /*0180*/ 	.byte	0x04, 0x11
        /*0182*/ 	.short	(.L_76 - .L_75)
	.align		4
.L_75:
        /*0184*/ 	.word	index@($__internal_32_$__cuda_sm70_shflsync_up_p)
        /*0188*/ 	.word	0x00000000


	//----- nvinfo : EIATTR_FRAME_SIZE
	.align		4
.L_76:
        /*018c*/ 	.byte	0x04, 0x11
        /*018e*/ 	.short	(.L_78 - .L_77)
	.align		4
.L_77:
        /*0190*/ 	.word	index@($__internal_31_$__cuda_sm70_shflsync_idx_p)
        /*0194*/ 	.word	0x00000000


	//----- nvinfo : EIATTR_FRAME_SIZE
	.align		4
.L_78:
        /*0198*/ 	.byte	0x04, 0x11
        /*019a*/ 	.short	(.L_80 - .L_79)
	.align		4
.L_79:
        /*019c*/ 	.word	index@($__internal_30_$__cuda_sm70_shflsync_bfly_p)
        /*01a0*/ 	.word	0x00000000


	//----- nvinfo : EIATTR_FRAME_SIZE
	.align		4
.L_80:
        /*01a4*/ 	.byte	0x04, 0x11
        /*01a6*/ 	.short	(.L_82 - .L_81)
	.align		4
.L_81:
        /*01a8*/ 	.word	index@(_ZN7cutlass13device_kernelIN5flash19enable_sm80_to_sm89INS1_16FlashAttnFwdSm80INS1_25CollectiveMainloopFwdSm80ILi4ELi1ELb0EN4cute5tupleIJNS5_1CILi128EEENS7_ILi48EEENS7_ILi96EEEEEELi96ENS_10bfloat16_tEfNS_4arch4Sm80ELb0ELb0ELb0ELb1ELb0ELb1ELb1ELb1EEENS1_21CollectiveEpilogueFwdINS6_IJS8_SA_S9_EEENS6_IJNS7_ILi1EEESI_SI_EEESC_SE_Li128ELb1ELb1ELb1ELb0EEENS1_36VarlenDynamicPersistentTileSchedulerILi128ELi48ELi128ELi128ELb1ELb1ELb0ELb0ELb1ELb1EEEEEEEEEvNT_6ParamsE)
        /*01ac*/ 	.word	0x00000088


	//----- nvinfo : EIATTR_REGCOUNT
	.align		4
.L_82:
        /*01b0*/ 	.byte	0x04, 0x2f
        /*01b2*/ 	.short	(.L_84 - .L_83)
	.align		4
.L_83:
        /*01b4*/ 	.word	index@(_ZN7cutlass13device_kernelIN5flash19enable_sm80_to_sm89INS1_16FlashAttnFwdSm80INS1_25CollectiveMainloopFwdSm80ILi4ELi1ELb0EN4cute5tupleIJNS5_1CILi128EEENS7_ILi48EEENS7_ILi96EEEEEELi96ENS_10bfloat16_tEfNS_4arch4Sm80ELb0ELb0ELb0ELb1ELb0ELb0ELb1ELb1EEENS1_21CollectiveEpilogueFwdINS6_IJS8_SA_S9_EEENS6_IJNS7_ILi1EEESI_SI_EEESC_SE_Li128ELb1ELb1ELb1ELb0EEENS1_36VarlenDynamicPersistentTileSchedulerILi128ELi48ELi128ELi128ELb1ELb1ELb0ELb0ELb1ELb1EEEEEEEEEvNT_6ParamsE)
        /*01b8*/ 	.word	0x000000ff


	//----- nvinfo : EIATTR_FRAME_SIZE
	.align		4
.L_84:
        /*01bc*/ 	.byte	0x04, 0x11
        /*01be*/ 	.short	(.L_86 - .L_85)
	.align		4
.L_85:
        /*01c0*/ 	.word	index@($__internal_29_$__cuda_sm70_votesync_ballot)
        /*01c4*/ 	.word	0x00000000


	//----- nvinfo : EIATTR_FRAME_SIZE
	.align		4
.L_86:
        /*01c8*/ 	.byte	0x04, 0x11
        /*01ca*/ 	.short	(.L_88 - .L_87)
	.align		4
.L_87:
        /*01cc*/ 	.word	index@($__internal_28_$__cuda_sm70_shflsync_up_p)
        /*01d0*/ 	.word	0x00000000


	//----- nvinfo : EIATTR_FRAME_SIZE
	.align		4
.L_88:
        /*01d4*/ 	.byte	0x04, 0x11
        /*01d6*/ 	.short	(.L_90 - .L_89)
	.align		4
.L_89:
        /*01d8*/ 	.word	index@($__internal_27_$__cuda_sm70_shflsync_idx_p)
        /*01dc*/ 	.word	0x00000000


	//----- nvinfo : EIATTR_FRAME_SIZE
	.align		4
.L_90:
        /*01e0*/ 	.byte	0x04, 0x11
        /*01e2*/ 	.short	(.L_92 - .L_91)
	.align		4
.L_91:
        /*01e4*/ 	.word	index@($__internal_26_$__cuda_sm70_shflsync_bfly_p)
        /*01e8*/ 	.word	0x00000000


	//----- nvinfo : EIATTR_FRAME_SIZE
	.align		4
.L_92:
        /*01ec*/ 	.byte	0x04, 0x11
        /*01ee*/ 	.short	(.L_94 - .L_93)
	.align		4
.L_93:
        /*01f0*/ 	.word	index@(_ZN7cutlass13device_kernelIN5flash19enable_sm80_to_sm89INS1_16FlashAttnFwdSm80INS1_25CollectiveMainloopFwdSm80ILi4ELi1ELb0EN4cute5tupleIJNS5_1CILi128EEENS7_ILi48EEENS7_ILi96EEEEEELi96ENS_10bfloat16_tEfNS_4arch4Sm80ELb0ELb0ELb0ELb1ELb0ELb0ELb1ELb1EEENS1_21CollectiveEpilogueFwdINS6_IJS8_SA_S9_EEENS6_IJNS7_ILi1EEESI_SI_EEESC_SE_Li128ELb1ELb1ELb1ELb0EEENS1_36VarlenDynamicPersistentTileSchedulerILi128ELi48ELi128ELi128ELb1ELb1ELb0ELb0ELb1ELb1EEEEEEEEEvNT_6ParamsE)
        /*01f4*/ 	.word	0x00000080


	//----- nvinfo : EIATTR_REGCOUNT
	.align		4
.L_94:
        /*01f8*/ 	.byte	0x04, 0x2f
        /*01fa*/ 	.short	(.L_96 - .L_95)
	.align		4
.L_95:
        /*01fc*/ 	.word	index@(_ZN7cutlass13device_kernelIN5flash19enable_sm80_to_sm89INS1_16FlashAttnFwdSm80INS1_25CollectiveMainloopFwdSm80ILi4ELi1ELb0EN4cute5tupleIJNS5_1CILi128EEENS7_ILi64EEENS7_ILi96EEEEEELi96ENS_10bfloat16_tEfNS_4arch4Sm80ELb0ELb0ELb0ELb0ELb0ELb0ELb1ELb1EEENS1_21CollectiveEpilogueFwdINS6_IJS8_SA_S9_EEENS6_IJNS7_ILi1EEESI_SI_EEESC_SE_Li128ELb0ELb1ELb1ELb0EEENS1_19SingleTileSchedulerILb0ELb1ELb1ELi128EEEEEEEEEvNT_6ParamsE)
        /*0200*/ 	.word	0x000000ff


	//----- nvinfo : EIATTR_FRAME_SIZE
	.align		4
.L_96:
        /*0204*/ 	.byte	0x04, 0x11
        /*0206*/ 	.short	(.L_98 - .L_97)
	.align		4
.L_97:
        /*0208*/ 	.word	index@(_ZN7cutlass13device_kernelIN5flash19enable_sm80_to_sm89INS1_16FlashAttnFwdSm80INS1_25CollectiveMainloopFwdSm80ILi4ELi1ELb0EN4cute5tupleIJNS5_1CILi128EEENS7_ILi64EEENS7_ILi96EEEEEELi96ENS_10bfloat16_tEfNS_4arch4Sm80ELb0ELb0ELb0ELb0ELb0ELb0ELb1ELb1EEENS1_21CollectiveEpilogueFwdINS6_IJS8_SA_S9_EEENS6_IJNS7_ILi1EEESI_SI_EEESC_SE_Li128ELb0ELb1ELb1ELb0EEENS1_19SingleTileSchedulerILb0ELb1ELb1ELi128EEEEEEEEEvNT_6ParamsE)
        /*020c*/ 	.word	0x00000038


	//----- nvinfo : EIATTR_REGCOUNT
	.align		4
.L_98:
        /*0210*/ 	.byte	0x04, 0x2f
        /*0212*/ 	.short	(.L_100 - .L_99)
	.align		4
.L_99:
        /*0214*/ 	.word	index@(_ZN7cutlass13device_kernelIN5flash19enable_sm80_to_sm89INS1_16FlashAttnFwdSm80INS1_25CollectiveMainloopFwdSm80ILi4ELi1ELb0EN4cute5tupleIJNS5_1CILi128EEENS7_ILi48EEENS7_ILi96EEEEEELi96ENS_10bfloat16_tEfNS_4arch4Sm80ELb1ELb0ELb1ELb1ELb0ELb1ELb1ELb1EEENS1_21CollectiveEpilogueFwdINS6_IJS8_SA_S9_EEENS6_IJNS7_ILi1EEESI_SI_EEESC_SE_Li128ELb1ELb1ELb1ELb0EEENS1_36VarlenDynamicPersistentTileSchedulerILi128ELi48ELi128ELi128ELb1ELb1ELb0ELb1ELb1ELb1EEEEEEEEEvNT_6ParamsE)
        /*0218*/ 	.word	0x000000ff


	//----- nvinfo : EIATTR_FRAME_SIZE
	.align		4
.L_100:
        /*021c*/ 	.byte	0x04, 0x11
        /*021e*/ 	.short	(.L_102 - .L_101)
	.align		4
.L_101:
        /*0220*/ 	.word	index@($__internal_25_$__cuda_sm70_votesync_ballot)
        /*0224*/ 	.word	0x00000000


	//----- nvinfo : EIATTR_FRAME_SIZE
	.align		4
.L_102:
        /*0228*/ 	.byte	0x04, 0x11
        /*022a*/ 	.short	(.L_104 - .L_103)
	.align		4
.L_103:
        /*022c*/ 	.word	index@($__internal_24_$__cuda_sm70_shflsync_up_p)
        /*0230*/ 	.word	0x00000000


	//----- nvinfo : EIATTR_FRAME_SIZE
	.align		4
.L_104:
        /*0234*/ 	.byte	0x04, 0x11
        /*0236*/ 	.short	(.L_106 - .L_105)
	.align		4
.L_105:
        /*0238*/ 	.word	index@($__internal_23_$__cuda_sm70_shflsync_idx_p)
        /*023c*/ 	.word	0x00000000


	//----- nvinfo : EIATTR_FRAME_SIZE
	.align		4
.L_106:
        /*0240*/ 	.byte	0x04, 0x11
        /*0242*/ 	.short	(.L_108 - .L_107)
	.align		4
.L_107:
        /*0244*/ 	.word	index@($__internal_22_$__cuda_sm70_shflsync_bfly_p)
        /*0248*/ 	.word	0x00000000


	//----- nvinfo : EIATTR_FRAME_SIZE
	.align		4
.L_108:
        /*024c*/ 	.byte	0x04, 0x11
        /*024e*/ 	.short	(.L_110 - .L_109)
	.align		4
.L_109:
        /*0250*/ 	.word	index@(_ZN7cutlass13device_kernelIN5flash19enable_sm80_to_sm89INS1_16FlashAttnFwdSm80INS1_25CollectiveMainloopFwdSm80ILi4ELi1ELb0EN4cute5tupleIJNS5_1CILi128EEENS7_ILi48EEENS7_ILi96EEEEEELi96ENS_10bfloat16_tEfNS_4arch4Sm80ELb1ELb0ELb1ELb1ELb0ELb1ELb1ELb1EEENS1_21CollectiveEpilogueFwdINS6_IJS8_SA_S9_EEENS6_IJNS7_ILi1EEESI_SI_EEESC_SE_Li128ELb1ELb1ELb1ELb0EEENS1_36VarlenDynamicPersistentTileSchedulerILi128ELi48ELi128ELi128ELb1ELb1ELb0ELb1ELb1ELb1EEEEEEEEEvNT_6ParamsE)
        /*0254*/ 	.word	0x000000c0


	//----- nvinfo : EIATTR_REGCOUNT
	.align		4
.L_110:
        /*0258*/ 	.byte	0x04, 0x2f
        /*025a*/ 	.short	(.L_112 - .L_111)
	.align		4
.L_111:
        /*025c*/ 	.word	index@(_ZN7cutlass13device_kernelIN5flash19enable_sm80_to_sm89INS1_16FlashAttnFwdSm80INS1_25CollectiveMainloopFwdSm80ILi4ELi1ELb0EN4cute5tupleIJNS5_1CILi128EEENS7_ILi48EEENS7_ILi96EEEEEELi96ENS_10bfloat16_tEfNS_4arch4Sm80ELb1ELb0ELb1ELb1ELb0ELb0ELb1ELb1EEENS1_21CollectiveEpilogueFwdINS6_IJS8_SA_S9_EEENS6_IJNS7_ILi1EEESI_SI_EEESC_SE_Li128ELb1ELb1ELb1ELb0EEENS1_36VarlenDynamicPersistentTileSchedulerILi128ELi48ELi128ELi128ELb1ELb1ELb0ELb1ELb1ELb1EEEEEEEEEvNT_6ParamsE)
        /*0260*/ 	.word	0x000000ff


	//----- nvinfo : EIATTR_FRAME_SIZE
	.align		4
.L_112:
        /*0264*/ 	.byte	0x04, 0x11
        /*0266*/ 	.short	(.L_114 - .L_113)
	.align		4
.L_113:
        /*0268*/ 	.word	index@($__internal_21_$__cuda_sm70_votesync_ballot)
        /*026c*/ 	.word	0x00000000


	//----- nvinfo : EIATTR_FRAME_SIZE
	.align		4
.L_114:
        /*0270*/ 	.byte	0x04, 0x11
        /*0272*/ 	.short	(.L_116 - .L_115)
	.align		4
.L_115:
        /*0274*/ 	.word	index@($__internal_20_$__cuda_sm70_shflsync_up_p)
        /*0278*/ 	.word	0x00000000


	//----- nvinfo : EIATTR_FRAME_SIZE
	.align		4
.L_116:
        /*027c*/ 	.byte	0x04, 0x11
        /*027e*/ 	.short	(.L_118 - .L_117)
	.align		4
.L_117:
        /*0280*/ 	.word	index@($__internal_19_$__cuda_sm70_shflsync_idx_p)
        /*0284*/ 	.word	0x00000000


	//----- nvinfo : EIATTR_FRAME_SIZE
	.align		4
.L_118:
        /*0288*/ 	.byte	0x04, 0x11
        /*028a*/ 	.short	(.L_120 - .L_119)
	.align		4
.L_119:
        /*028c*/ 	.word	index@($__internal_18_$__cuda_sm70_shflsync_bfly_p)
        /*0290*/ 	.word	0x00000000


	//----- nvinfo : EIATTR_FRAME_SIZE
	.align		4
.L_120:
        /*0294*/ 	.byte	0x04, 0x11
        /*0296*/ 	.short	(.L_122 - .L_121)
	.align		4
.L_121:
        /*0298*/ 	.word	index@(_ZN7cutlass13device_kernelIN5flash19enable_sm80_to_sm89INS1_16FlashAttnFwdSm80INS1_25CollectiveMainloopFwdSm80ILi4ELi1ELb0EN4cute5tupleIJNS5_1CILi128EEENS7_ILi48EEENS7_ILi96EEEEEELi96ENS_10bfloat16_tEfNS_4arch4Sm80ELb1ELb0ELb1ELb1ELb0ELb0ELb1ELb1EEENS1_21CollectiveEpilogueFwdINS6_IJS8_SA_S9_EEENS6_IJNS7_ILi1EEESI_SI_EEESC_SE_Li128ELb1ELb1ELb1ELb0EEENS1_36VarlenDynamicPersistentTileSchedulerILi128ELi48ELi128ELi128ELb1ELb1ELb0ELb1ELb1ELb1EEEEEEEEEvNT_6ParamsE)
        /*029c*/ 	.word	0x000000c8


	//----- nvinfo : EIATTR_REGCOUNT
	.align		4
.L_122:
        /*02a0*/ 	.byte	0x04, 0x2f
        /*02a2*/ 	.short	(.L_124 - .L_123)
	.align		4
.L_123:
        /*02a4*/ 	.word	index@(_ZN7cutlass13device_kernelIN5flash19enable_sm80_to_sm89INS1_16FlashAttnFwdSm80INS1_25CollectiveMainloopFwdSm80ILi4ELi1ELb0EN4cute5tupleIJNS5_1CILi128EEENS7_ILi64EEENS7_ILi96EEEEEELi96ENS_10bfloat16_tEfNS_4arch4Sm80ELb1ELb0ELb1ELb0ELb0ELb0ELb1ELb1EEENS1_21CollectiveEpilogueFwdINS6_IJS8_SA_S9_EEENS6_IJNS7_ILi1EEESI_SI_EEESC_SE_Li128ELb0ELb1ELb1ELb0EEENS1_30DynamicPersistentTileSchedulerILi128ELi128ELb1ELb1ELb0EEEEEEEEEvNT_6ParamsE)
        /*02a8*/ 	.word	0x000000ff


	//----- nvinfo : EIATTR_FRAME_SIZE
	.align		4
.L_124:
        /*02ac*/ 	.byte	0x04, 0x11
        /*02ae*/ 	.short	(.L_126 - .L_125)
	.align		4
.L_125:
        /*02b0*/ 	.word	index@($__internal_17_$__cuda_sm70_shflsync_idx_p)
        /*02b4*/ 	.word	0x00000000


	//----- nvinfo : EIATTR_FRAME_SIZE
	.align		4
.L_126:
        /*02b8*/ 	.byte	0x04, 0x11
        /*02ba*/ 	.short	(.L_128 - .L_127)
	.align		4
.L_127:
        /*02bc*/ 	.word	index@($__internal_16_$__cuda_sm70_shflsync_bfly_p)
        /*02c0*/ 	.word	0x00000000


	//----- nvinfo : EIATTR_FRAME_SIZE
	.align		4
.L_128:
        /*02c4*/ 	.byte	0x04, 0x11
        /*02c6*/ 	.short	(.L_130 - .L_129)
	.align		4
.L_129:
        /*02c8*/ 	.word	index@(_ZN7cutlass13device_kernelIN5flash19enable_sm80_to_sm89INS1_16FlashAttnFwdSm80INS1_25CollectiveMainloopFwdSm80ILi4ELi1ELb0EN4cute5tupleIJNS5_1CILi128EEENS7_ILi64EEENS7_ILi96EEEEEELi96ENS_10bfloat16_tEfNS_4arch4Sm80ELb1ELb0ELb1ELb0ELb0ELb0ELb1ELb1EEENS1_21CollectiveEpilogueFwdINS6_IJS8_SA_S9_EEENS6_IJNS7_ILi1EEESI_SI_EEESC_SE_Li128ELb0ELb1ELb1ELb0EEENS1_30DynamicPersistentTileSchedulerILi128ELi128ELb1ELb1ELb0EEEEEEEEEvNT_6ParamsE)
        /*02cc*/ 	.word	0x00000078


	//----- nvinfo : EIATTR_REGCOUNT
	.align		4
.L_130:
        /*02d0*/ 	.byte	0x04, 0x2f
        /*02d2*/ 	.short	(.L_132 - .L_131)
	.align		4
.L_131:
        /*02d4*/ 	.word	index@(_ZN7cutlass13device_kernelIN5flash19enable_sm80_to_sm89INS1_16FlashAttnFwdSm80INS1_25CollectiveMainloopFwdSm80ILi4ELi1ELb0EN4cute5tupleIJNS5_1CILi128EEENS7_ILi48EEENS7_ILi96EEEEEELi96ENS_10bfloat16_tEfNS_4arch4Sm80ELb0ELb1ELb1ELb1ELb0ELb1ELb1ELb1EEENS1_21CollectiveEpilogueFwdINS6_IJS8_SA_S9_EEENS6_IJNS7_ILi1EEESI_SI_EEESC_SE_Li128ELb1ELb1ELb1ELb0EEENS1_36VarlenDynamicPersistentTileSchedulerILi128ELi48ELi128ELi128ELb1ELb1ELb0ELb1ELb0ELb1EEEEEEEEEvNT_6ParamsE)
        /*02d8*/ 	.word	0x000000ff


	//----- nvinfo : EIATTR_FRAME_SIZE
	.align		4
.L_132:
        /*02dc*/ 	.byte	0x04, 0x11
        /*02de*/ 	.short	(.L_134 - .L_133)
	.align		4
.L_133:
        /*02e0*/ 	.word	index@($__internal_15_$__cuda_sm70_votesync_ballot)
        /*02e4*/ 	.word	0x00000000


	//----- nvinfo : EIATTR_FRAME_SIZE
	.align		4
.L_134:
        /*02e8*/ 	.byte	0x04, 0x11
        /*02ea*/ 	.short	(.L_136 - .L_135)
	.align		4
.L_135:
        /*02ec*/ 	.word	index@($__internal_14_$__cuda_sm70_shflsync_up_p)
        /*02f0*/ 	.word	0x00000000


	//----- nvinfo : EIATTR_FRAME_SIZE
	.align		4
.L_136:
        /*02f4*/ 	.byte	0x04, 0x11
        /*02f6*/ 	.short	(.L_138 - .L_137)
	.align		4
.L_137:
        /*02f8*/ 	.word	index@($__internal_13_$__cuda_sm70_shflsync_idx_p)
        /*02fc*/ 	.word	0x00000000


	//----- nvinfo : EIATTR_FRAME_SIZE
	.align		4
.L_138:
        /*0300*/ 	.byte	0x04, 0x11
        /*0302*/ 	.short	(.L_140 - .L_139)
	.align		4
.L_139:
        /*0304*/ 	.word	index@($__internal_12_$__cuda_sm70_shflsync_bfly_p)
        /*0308*/ 	.word	0x00000000


	//----- nvinfo : EIATTR_FRAME_SIZE
	.align		4
.L_140:
        /*030c*/ 	.byte	0x04, 0x11
        /*030e*/ 	.short	(.L_142 - .L_141)
	.align		4
.L_141:
        /*0310*/ 	.word	index@(_ZN7cutlass13device_kernelIN5flash19enable_sm80_to_sm89INS1_16FlashAttnFwdSm80INS1_25CollectiveMainloopFwdSm80ILi4ELi1ELb0EN4cute5tupleIJNS5_1CILi128EEENS7_ILi48EEENS7_ILi96EEEEEELi96ENS_10bfloat16_tEfNS_4arch4Sm80ELb0ELb1ELb1ELb1ELb0ELb1ELb1ELb1EEENS1_21CollectiveEpilogueFwdINS6_IJS8_SA_S9_EEENS6_IJNS7_ILi1EEESI_SI_EEESC_SE_Li128ELb1ELb1ELb1ELb0EEENS1_36VarlenDynamicPersistentTileSchedulerILi128ELi48ELi128ELi128ELb1ELb1ELb0ELb1ELb0ELb1EEEEEEEEEvNT_6ParamsE)
        /*0314*/ 	.word	0x000000b0


	//----- nvinfo : EIATTR_REGCOUNT
	.align		4
.L_142:
        /*0318*/ 	.byte	0x04, 0x2f
        /*031a*/ 	.short	(.L_144 - .L_143)
	.align		4
.L_143:
        /*031c*/ 	.word	index@(_ZN7cutlass13device_kernelIN5flash19enable_sm80_to_sm89INS1_16FlashAttnFwdSm80INS1_25CollectiveMainloopFwdSm80ILi4ELi1ELb0EN4cute5tupleIJNS5_1CILi128EEENS7_ILi48EEENS7_ILi96EEEEEELi96ENS_10bfloat16_tEfNS_4arch4Sm80ELb0ELb1ELb1ELb1ELb0ELb0ELb1ELb1EEENS1_21CollectiveEpilogueFwdINS6_IJS8_SA_S9_EEENS6_IJNS7_ILi1EEESI_SI_EEESC_SE_Li128ELb1ELb1ELb1ELb0EEENS1_36VarlenDynamicPersistentTileSchedulerILi128ELi48ELi128ELi128ELb1ELb1ELb0ELb1ELb0ELb1EEEEEEEEEvNT_6ParamsE)
        /*0320*/ 	.word	0x000000ff


	//----- nvinfo : EIATTR_FRAME_SIZE
	.align		4
.L_144:
        /*0324*/ 	.byte	0x04, 0x11
        /*0326*/ 	.short	(.L_146 - .L_145)
	.align		4
.L_145:
        /*0328*/ 	.word	index@($__internal_11_$__cuda_sm70_votesync_ballot)
        /*032c*/ 	.word	0x00000000


	//----- nvinfo : EIATTR_FRAME_SIZE
	.align		4
.L_146:
        /*0330*/ 	.byte	0x04, 0x11
        /*0332*/ 	.short	(.L_148 - .L_147)
	.align		4
.L_147:
        /*0334*/ 	.word	index@($__internal_10_$__cuda_sm70_shflsync_up_p)
        /*0338*/ 	.word	0x00000000


	//----- nvinfo : EIATTR_FRAME_SIZE
	.align		4
.L_148:
        /*033c*/ 	.byte	0x04, 0x11
        /*033e*/ 	.short	(.L_150 - .L_149)
	.align		4
.L_149:
        /*0340*/ 	.word	index@($__internal_9_$__cuda_sm70_shflsync_idx_p)
        /*0344*/ 	.word	0x00000000


	//----- nvinfo : EIATTR_FRAME_SIZE
	.align		4
.L_150:
        /*0348*/ 	.byte	0x04, 0x11
        /*034a*/ 	.short	(.L_152 - .L_151)
	.align		4
.L_151:
        /*034c*/ 	.word	index@($__internal_8_$__cuda_sm70_shflsync_bfly_p)
        /*0350*/ 	.word	0x00000000


	//----- nvinfo : EIATTR_FRAME_SIZE
	.align		4
.L_152:
        /*0354*/ 	.byte	0x04, 0x11
        /*0356*/ 	.short	(.L_154 - .L_153)
	.align		4
.L_153:
        /*0358*/ 	.word	index@(_ZN7cutlass13device_kernelIN5flash19enable_sm80_to_sm89INS1_16FlashAttnFwdSm80INS1_25CollectiveMainloopFwdSm80ILi4ELi1ELb0EN4cute5tupleIJNS5_1CILi128EEENS7_ILi48EEENS7_ILi96EEEEEELi96ENS_10bfloat16_tEfNS_4arch4Sm80ELb0ELb1ELb1ELb1ELb0ELb0ELb1ELb1EEENS1_21CollectiveEpilogueFwdINS6_IJS8_SA_S9_EEENS6_IJNS7_ILi1EEESI_SI_EEESC_SE_Li128ELb1ELb1ELb1ELb0EEENS1_36VarlenDynamicPersistentTileSchedulerILi128ELi48ELi128ELi128ELb1ELb1ELb0ELb1ELb0ELb1EEEEEEEEEvNT_6ParamsE)
        /*035c*/ 	.word	0x00000068


	//----- nvinfo : EIATTR_REGCOUNT
	.align		4
.L_154:
        /*0360*/ 	.byte	0x04, 0x2f
        /*0362*/ 	.short	(.L_156 - .L_155)
	.align		4
.L_155:
        /*0364*/ 	.word	index@(_ZN7cutlass13device_kernelIN5flash19enable_sm80_to_sm89INS1_16FlashAttnFwdSm80INS1_25CollectiveMainloopFwdSm80ILi4ELi1ELb0EN4cute5tupleIJNS5_1CILi128EEENS7_ILi48EEENS7_ILi96EEEEEELi96ENS_10bfloat16_tEfNS_4arch4Sm80ELb0ELb1ELb1ELb0ELb0ELb0ELb1ELb1EEENS1_21CollectiveEpilogueFwdINS6_IJS8_SA_S9_EEENS6_IJNS7_ILi1EEESI_SI_EEESC_SE_Li128ELb0ELb1ELb1ELb0EEENS1_19SingleTileSchedulerILb0ELb1ELb1ELi128EEEEEEEEEvNT_6ParamsE)
        /*0368*/ 	.word	0x000000ff


	//----- nvinfo : EIATTR_FRAME_SIZE
	.align		4
.L_156:
        /*036c*/ 	.byte	0x04, 0x11
        /*036e*/ 	.short	(.L_158 - .L_157)
	.align		4
.L_157:
        /*0370*/ 	.word	index@(_ZN7cutlass13device_kernelIN5flash19enable_sm80_to_sm89INS1_16FlashAttnFwdSm80INS1_25CollectiveMainloopFwdSm80ILi4ELi1ELb0EN4cute5tupleIJNS5_1CILi128EEENS7_ILi48EEENS7_ILi96EEEEEELi96ENS_10bfloat16_tEfNS_4arch4Sm80ELb0ELb1ELb1ELb0ELb0ELb0ELb1ELb1EEENS1_21CollectiveEpilogueFwdINS6_IJS8_SA_S9_EEENS6_IJNS7_ILi1EEESI_SI_EEESC_SE_Li128ELb0ELb1ELb1ELb0EEENS1_19SingleTileSchedulerILb0ELb1ELb1ELi128EEEEEEEEEvNT_6ParamsE)
        /*0374*/ 	.word	0x00000000


	//----- nvinfo : EIATTR_REGCOUNT
	.align		4
.L_158:
        /*0378*/ 	.byte	0x04, 0x2f
        /*037a*/ 	.short	(.L_160 - .L_159)
	.align		4
.L_159:
        /*037c*/ 	.word	index@(_ZN7cutlass13device_kernelIN5flash19enable_sm80_to_sm89INS1_16FlashAttnFwdSm80INS1_25CollectiveMainloopFwdSm80ILi4ELi1ELb0EN4cute5tupleIJNS5_1CILi128EEENS7_ILi48EEENS7_ILi96EEEEEELi96ENS_10bfloat16_tEfNS_4arch4Sm80ELb0ELb0ELb1ELb1ELb0ELb1ELb1ELb1EEENS1_21CollectiveEpilogueFwdINS6_IJS8_SA_S9_EEENS6_IJNS7_ILi1EEESI_SI_EEESC_SE_Li128ELb1ELb1ELb1ELb0EEENS1_36VarlenDynamicPersistentTileSchedulerILi128ELi48ELi128ELi128ELb1ELb1ELb0ELb0ELb1ELb1EEEEEEEEEvNT_6ParamsE)
        /*0380*/ 	.word	0x000000ff


	//----- nvinfo : EIATTR_FRAME_SIZE
	.align		4
.L_160:
        /*0384*/ 	.byte	0x04, 0x11
        /*0386*/ 	.short	(.L_162 - .L_161)
	.align		4
.L_161:
        /*0388*/ 	.word	index@($__internal_7_$__cuda_sm70_votesync_ballot)
        /*038c*/ 	.word	0x00000000


	//----- nvinfo : EIATTR_FRAME_SIZE
	.align		4
.L_162:
        /*0390*/ 	.byte	0x04, 0x11
        /*0392*/ 	.short	(.L_164 - .L_163)
	.align		4
.L_163:
        /*0394*/ 	.word	index@($__internal_6_$__cuda_sm70_shflsync_up_p)
        /*0398*/ 	.word	0x00000000


	//----- nvinfo : EIATTR_FRAME_SIZE
	.align		4
.L_164:
        /*039c*/ 	.byte	0x04, 0x11
        /*039e*/ 	.short	(.L_166 - .L_165)
	.align		4
.L_165:
        /*03a0*/ 	.word	index@($__internal_5_$__cuda_sm70_shflsync_idx_p)
        /*03a4*/ 	.word	0x00000000


	//----- nvinfo : EIATTR_FRAME_SIZE
	.align		4
.L_166:
        /*03a8*/ 	.byte	0x04, 0x11
        /*03aa*/ 	.short	(.L_168 - .L_167)
	.align		4
.L_167:
        /*03ac*/ 	.word	index@($__internal_4_$__cuda_sm70_shflsync_bfly_p)
        /*03b0*/ 	.word	0x00000000


	//----- nvinfo : EIATTR_FRAME_SIZE
	.align		4
.L_168:
        /*03b4*/ 	.byte	0x04, 0x11
        /*03b6*/ 	.short	(.L_170 - .L_169)
	.align		4
.L_169:
        /*03b8*/ 	.word	index@(_ZN7cutlass13device_kernelIN5flash19enable_sm80_to_sm89INS1_16FlashAttnFwdSm80INS1_25CollectiveMainloopFwdSm80ILi4ELi1ELb0EN4cute5tupleIJNS5_1CILi128EEENS7_ILi48EEENS7_ILi96EEEEEELi96ENS_10bfloat16_tEfNS_4arch4Sm80ELb0ELb0ELb1ELb1ELb0ELb1ELb1ELb1EEENS1_21CollectiveEpilogueFwdINS6_IJS8_SA_S9_EEENS6_IJNS7_ILi1EEESI_SI_EEESC_SE_Li128ELb1ELb1ELb1ELb0EEENS1_36VarlenDynamicPersistentTileSchedulerILi128ELi48ELi128ELi128ELb1ELb1ELb0ELb0ELb1ELb1EEEEEEEEEvNT_6ParamsE)
        /*03bc*/ 	.word	0x000000a0


	//----- nvinfo : EIATTR_REGCOUNT
	.align		4
.L_170:
        /*03c0*/ 	.byte	0x04, 0x2f
        /*03c2*/ 	.short	(.L_172 - .L_171)
	.align		4
.L_171:
        /*03c4*/ 	.word	index@(_ZN7cutlass13device_kernelIN5flash19enable_sm80_to_sm89INS1_16FlashAttnFwdSm80INS1_25CollectiveMainloopFwdSm80ILi4ELi1ELb0EN4cute5tupleIJNS5_1CILi128EEENS7_ILi48EEENS7_ILi96EEEEEELi96ENS_10bfloat16_tEfNS_4arch4Sm80ELb0ELb0ELb1ELb1ELb0ELb0ELb1ELb1EEENS1_21CollectiveEpilogueFwdINS6_IJS8_SA_S9_EEENS6_IJNS7_ILi1EEESI_SI_EEESC_SE_Li128ELb1ELb1ELb1ELb0EEENS1_36VarlenDynamicPersistentTileSchedulerILi128ELi48ELi128ELi128ELb1ELb1ELb0ELb0ELb1ELb1EEEEEEEEEvNT_6ParamsE)
        /*03c8*/ 	.word	0x000000ff


	//----- nvinfo : EIATTR_FRAME_SIZE
	.align		4
.L_172:
        /*03cc*/ 	.byte	0x04, 0x11
        /*03ce*/ 	.short	(.L_174 - .L_173)
	.align		4
.L_173:
        /*03d0*/ 	.word	index@($__internal_3_$__cuda_sm70_votesync_ballot)
        /*03d4*/ 	.word	0x00000000


	//----- nvinfo : EIATTR_FRAME_SIZE
	.align		4
.L_174:
        /*03d8*/ 	.byte	0x04, 0x11
        /*03da*/ 	.short	(.L_176 - .L_175)
	.align		4
.L_175:
        /*03dc*/ 	.word	index@($__internal_2_$__cuda_sm70_shflsync_up_p)
        /*03e0*/ 	.word	0x00000000


	//----- nvinfo : EIATTR_FRAME_SIZE
	.align		4
.L_176:
        /*03e4*/ 	.byte	0x04, 0x11
        /*03e6*/ 	.short	(.L_178 - .L_177)
	.align		4
.L_177:
        /*03e8*/ 	.word	index@($__internal_1_$__cuda_sm70_shflsync_idx_p)
        /*03ec*/ 	.word	0x00000000


	//----- nvinfo : EIATTR_FRAME_SIZE
	.align		4
.L_178:
        /*03f0*/ 	.byte	0x04, 0x11
        /*03f2*/ 	.short	(.L_180 - .L_179)
	.align		4
.L_179:
        /*03f4*/ 	.word	index@($__internal_0_$__cuda_sm70_shflsync_bfly_p)
        /*03f8*/ 	.word	0x00000000


	//----- nvinfo : EIATTR_FRAME_SIZE
	.align		4
.L_180:
        /*03fc*/ 	.byte	0x04, 0x11
        /*03fe*/ 	.short	(.L_182 - .L_181)
	.align		4
.L_181:
        /*0400*/ 	.word	index@(_ZN7cutlass13device_kernelIN5flash19enable_sm80_to_sm89INS1_16FlashAttnFwdSm80INS1_25CollectiveMainloopFwdSm80ILi4ELi1ELb0EN4cute5tupleIJNS5_1CILi128EEENS7_ILi48EEENS7_ILi96EEEEEELi96ENS_10bfloat16_tEfNS_4arch4Sm80ELb0ELb0ELb1ELb1ELb0ELb0ELb1ELb1EEENS1_21CollectiveEpilogueFwdINS6_IJS8_SA_S9_EEENS6_IJNS7_ILi1EEESI_SI_EEESC_SE_Li128ELb1ELb1ELb1ELb0EEENS1_36VarlenDynamicPersistentTileSchedulerILi128ELi48ELi128ELi128ELb1ELb1ELb0ELb0ELb1ELb1EEEEEEEEEvNT_6ParamsE)
        /*0404*/ 	.word	0x000000b8


	//----- nvinfo : EIATTR_REGCOUNT
	.align		4
.L_182:
        /*0408*/ 	.byte	0x04, 0x2f
        /*040a*/ 	.short	(.L_184 - .L_183)
	.align		4
.L_183:
        /*040c*/ 	.word	index@(_ZN7cutlass13device_kernelIN5flash19enable_sm80_to_sm89INS1_16FlashAttnFwdSm80INS1_25CollectiveMainloopFwdSm80ILi4ELi1ELb0EN4cute5tupleIJNS5_1CILi128EEENS7_ILi64EEENS7_ILi96EEEEEELi96ENS_10bfloat16_tEfNS_4arch4Sm80ELb0ELb0ELb1ELb0ELb0ELb0ELb1ELb1EEENS1_21CollectiveEpilogueFwdINS6_IJS8_SA_S9_EEENS6_IJNS7_ILi1EEESI_SI_EEESC_SE_Li128ELb0ELb1ELb1ELb0EEENS1_19SingleTileSchedulerILb0ELb1ELb1ELi128EEEEEEEEEvNT_6ParamsE)
        /*0410*/ 	.word	0x000000ff


	//----- nvinfo : EIATTR_FRAME_SIZE
	.align		4
.L_184:
        /*0414*/ 	.byte	0x04, 0x11
        /*0416*/ 	.short	(.L_186 - .L_185)
	.align		4
.L_185:
        /*0418*/ 	.word	index@(_ZN7cutlass13device_kernelIN5flash19enable_sm80_to_sm89INS1_16FlashAttnFwdSm80INS1_25CollectiveMainloopFwdSm80ILi4ELi1ELb0EN4cute5tupleIJNS5_1CILi128EEENS7_ILi64EEENS7_ILi96EEEEEELi96ENS_10bfloat16_tEfNS_4arch4Sm80ELb0ELb0ELb1ELb0ELb0ELb0ELb1ELb1EEENS1_21CollectiveEpilogueFwdINS6_IJS8_SA_S9_EEENS6_IJNS7_ILi1EEESI_SI_EEESC_SE_Li128ELb0ELb1ELb1ELb0EEENS1_19SingleTileSchedulerILb0ELb1ELb1ELi128EEEEEEEEEvNT_6ParamsE)
        /*041c*/ 	.word	0x00000060


	//----- nvinfo : EIATTR_MIN_STACK_SIZE
	.align		4
.L_186:
        /*0420*/ 	.byte	0x04, 0x12
        /*0422*/ 	.short	(.L_188 - .L_187)
	.align		4
.L_187:
        /*0424*/ 	.word	index@(_ZN7cutlass13device_kernelIN5flash19enable_sm80_to_sm89INS1_16FlashAttnFwdSm80INS1_25CollectiveMainloopFwdSm80ILi4ELi1ELb0EN4cute5tupleIJNS5_1CILi128EEENS7_ILi64EEENS7_ILi96EEEEEELi96ENS_10bfloat16_tEfNS_4arch4Sm80ELb0ELb0ELb1ELb0ELb0ELb0ELb1ELb1EEENS1_21CollectiveEpilogueFwdINS6_IJS8_SA_S9_EEENS6_IJNS7_ILi1EEESI_SI_EEESC_SE_Li128ELb0ELb1ELb1ELb0EEENS1_19SingleTileSchedulerILb0ELb1ELb1ELi128EEEEEEEEEvNT_6ParamsE)
        /*0428*/ 	.word	0x00000060


	//----- nvinfo : EIATTR_MIN_STACK_SIZE
	.align		4
.L_188:
        /*042c*/ 	.byte	0x04, 0x12
        /*042e*/ 	.short	(.L_190 - .L_189)
	.align		4
.L_189:
        /*0430*/ 	.word	index@(_ZN7cutlass13device_kernelIN5flash19enable_sm80_to_sm89INS1_16FlashAttnFwdSm80INS1_25CollectiveMainloopFwdSm80ILi4ELi1ELb0EN4cute5tupleIJNS5_1CILi128EEENS7_ILi48EEENS7_ILi96EEEEEELi96ENS_10bfloat16_tEfNS_4arch4Sm80ELb0ELb0ELb1ELb1ELb0ELb0ELb1ELb1EEENS1_21CollectiveEpilogueFwdINS6_IJS8_SA_S9_EEENS6_IJNS7_ILi1EEESI_SI_EEESC_SE_Li128ELb1ELb1ELb1ELb0EEENS1_36VarlenDynamicPersistentTileSchedulerILi128ELi48ELi128ELi128ELb1ELb1ELb0ELb0ELb1ELb1EEEEEEEEEvNT_6ParamsE)
        /*0434*/ 	.word	0x000000b8


	//----- nvinfo : EIATTR_MIN_STACK_SIZE
	.align		4
.L_190:
        /*0438*/ 	.byte	0x04, 0x12
        /*043a*/ 	.short	(.L_192 - .L_191)
	.align		4
.L_191:
        /*043c*/ 	.word	index@(_ZN7cutlass13device_kernelIN5flash19enable_sm80_to_sm89INS1_16FlashAttnFwdSm80INS1_25CollectiveMainloopFwdSm80ILi4ELi1ELb0EN4cute5tupleIJNS5_1CILi128EEENS7_ILi48EEENS7_ILi96EEEEEELi96ENS_10bfloat16_tEfNS_4arch4Sm80ELb0ELb0ELb1ELb1ELb0ELb1ELb1ELb1EEENS1_21CollectiveEpilogueFwdINS6_IJS8_SA_S9_EEENS6_IJNS7_ILi1EEESI_SI_EEESC_SE_Li128ELb1ELb1ELb1ELb0EEENS1_36VarlenDynamicPersistentTileSchedulerILi128ELi48ELi128ELi128ELb1ELb1ELb0ELb0ELb1ELb1EEEEEEEEEvNT_6ParamsE)
        /*0440*/ 	.word	0x000000a0


	//----- nvinfo : EIATTR_MIN_STACK_SIZE
	.align		4
.L_192:
        /*0444*/ 	.byte	0x04, 0x12
        /*0446*/ 	.short	(.L_194 - .L_193)
	.align		4
.L_193:
        /*0448*/ 	.word	index@(_ZN7cutlass13device_kernelIN5flash19enable_sm80_to_sm89INS1_16FlashAttnFwdSm80INS1_25CollectiveMainloopFwdSm80ILi4ELi1ELb0EN4cute5tupleIJNS5_1CILi128EEENS7_ILi48EEENS7_ILi96EEEEEELi96ENS_10bfloat16_tEfNS_4arch4Sm80ELb0ELb1ELb1ELb0ELb0ELb0ELb1ELb1EEENS1_21CollectiveEpilogueFwdINS6_IJS8_SA_S9_EEENS6_IJNS7_ILi1EEESI_SI_EEESC_SE_Li128ELb0ELb1ELb1ELb0EEENS1_19SingleTileSchedulerILb0ELb1ELb1ELi128EEEEEEEEEvNT_6ParamsE)
        /*044c*/ 	.word	0x00000000


	//----- nvinfo : EIATTR_MIN_STACK_SIZE
	.align		4
.L_194:
        /*0450*/ 	.byte	0x04, 0x12
        /*0452*/ 	.short	(.L_196 - .L_195)
	.align		4
.L_195:
        /*0454*/ 	.word	index@(_ZN7cutlass13device_kernelIN5flash19enable_sm80_to_sm89INS1_16FlashAttnFwdSm80INS1_25CollectiveMainloopFwdSm80ILi4ELi1ELb0EN4cute5tupleIJNS5_1CILi128EEENS7_ILi48EEENS7_ILi96EEEEEELi96ENS_10bfloat16_tEfNS_4arch4Sm80ELb0ELb1ELb1ELb1ELb0ELb0ELb1ELb1EEENS1_21CollectiveEpilogueFwdINS6_IJS8_SA_S9_EEENS6_IJNS7_ILi1EEESI_SI_EEESC_SE_Li128ELb1ELb1ELb1ELb0EEENS1_36VarlenDynamicPersistentTileSchedulerILi128ELi48ELi128ELi128ELb1ELb1ELb0ELb1ELb0ELb1EEEEEEEEEvNT_6ParamsE)
        /*0458*/ 	.word	0x00000068


	//----- nvinfo : EIATTR_MIN_STACK_SIZE
	.align		4
.L_196:
        /*045c*/ 	.byte	0x04, 0x12
        /*045e*/ 	.short	(.L_198 - .L_197)
	.align		4
.L_197:
        /*0460*/ 	.word	index@(_ZN7cutlass13device_kernelIN5flash19enable_sm80_to_sm89INS1_16FlashAttnFwdSm80INS1_25CollectiveMainloopFwdSm80ILi4ELi1ELb0EN4cute5tupleIJNS5_1CILi128EEENS7_ILi48EEENS7_ILi96EEEEEELi96ENS_10bfloat16_tEfNS_4arch4Sm80ELb0ELb1ELb1ELb1ELb0ELb1ELb1ELb1EEENS1_21CollectiveEpilogueFwdINS6_IJS8_SA_S9_EEENS6_IJNS7_ILi1EEESI_SI_EEESC_SE_Li128ELb1ELb1ELb1ELb0EEENS1_36VarlenDynamicPersistentTileSchedulerILi128ELi48ELi128ELi128ELb1ELb1ELb0ELb1ELb0ELb1EEEEEEEEEvNT_6ParamsE)
        /*0464*/ 	.word	0x000000b0


	//----- nvinfo : EIATTR_MIN_STACK_SIZE
	.align		4
.L_198:
        /*0468*/ 	.byte	0x04, 0x12
        /*046a*/ 	.short	(.L_200 - .L_199)
	.align		4
.L_199:
        /*046c*/ 	.word	index@(_ZN7cutlass13device_kernelIN5flash19enable_sm80_to_sm89INS1_16FlashAttnFwdSm80INS1_25CollectiveMainloopFwdSm80ILi4ELi1ELb0EN4cute5tupleIJNS5_1CILi128EEENS7_ILi64EEENS7_ILi96EEEEEELi96ENS_10bfloat16_tEfNS_4arch4Sm80ELb1ELb0ELb1ELb0ELb0ELb0ELb1ELb1EEENS1_21CollectiveEpilogueFwdINS6_IJS8_SA_S9_EEENS6_IJNS7_ILi1EEESI_SI_EEESC_SE_Li128ELb0ELb1ELb1ELb0EEENS1_30DynamicPersistentTileSchedulerILi128ELi128ELb1ELb1ELb0EEEEEEEEEvNT_6ParamsE)
        /*0470*/ 	.word	0x00000078


	//----- nvinfo : EIATTR_MIN_STACK_SIZE
	.align		4
.L_200:
        /*0474*/ 	.byte	0x04, 0x12
        /*0476*/ 	.short	(.L_202 - .L_201)
	.align		4
.L_201:
        /*0478*/ 	.word	index@(_ZN7cutlass13device_kernelIN5flash19enable_sm80_to_sm89INS1_16FlashAttnFwdSm80INS1_25CollectiveMainloopFwdSm80ILi4ELi1ELb0EN4cute5tupleIJNS5_1CILi128EEENS7_ILi48EEENS7_ILi96EEEEEELi96ENS_10bfloat16_tEfNS_4arch4Sm80ELb1ELb0ELb1ELb1ELb0ELb0ELb1ELb1EEENS1_21CollectiveEpilogueFwdINS6_IJS8_SA_S9_EEENS6_IJNS7_ILi1EEESI_SI_EEESC_SE_Li128ELb1ELb1ELb1ELb0EEENS1_36VarlenDynamicPersistentTileSchedulerILi128ELi48ELi128ELi128ELb1ELb1ELb0ELb1ELb1ELb1EEEEEEEEEvNT_6ParamsE)
        /*047c*/ 	.word	0x000000c8


	//----- nvinfo : EIATTR_MIN_STACK_SIZE
	.align		4
.L_202:
        /*0480*/ 	.byte	0x04, 0x12
        /*0482*/ 	.short	(.L_204 - .L_203)
	.align		4
.L_203:
        /*0484*/ 	.word	index@(_ZN7cutlass13device_kernelIN5flash19enable_sm80_to_sm89INS1_16FlashAttnFwdSm80INS1_25CollectiveMainloopFwdSm80ILi4ELi1ELb0EN4cute5tupleIJNS5_1CILi128EEENS7_ILi48EEENS7_ILi96EEEEEELi96ENS_10bfloat16_tEfNS_4arch4Sm80ELb1ELb0ELb1ELb1ELb0ELb1ELb1ELb1EEENS1_21CollectiveEpilogueFwdINS6_IJS8_SA_S9_EEENS6_IJNS7_ILi1EEESI_SI_EEESC_SE_Li128ELb1ELb1ELb1ELb0EEENS1_36VarlenDynamicPersistentTileSchedulerILi128ELi48ELi128ELi128ELb1ELb1ELb0ELb1ELb1ELb1EEEEEEEEEvNT_6ParamsE)
        /*0488*/ 	.word	0x000000c0


	//----- nvinfo : EIATTR_MIN_STACK_SIZE
	.align		4
.L_204:
        /*048c*/ 	.byte	0x04, 0x12
        /*048e*/ 	.short	(.L_206 - .L_205)
	.align		4
.L_205:
        /*0490*/ 	.word	index@(_ZN7cutlass13device_kernelIN5flash19enable_sm80_to_sm89INS1_16FlashAttnFwdSm80INS1_25CollectiveMainloopFwdSm80ILi4ELi1ELb0EN4cute5tupleIJNS5_1CILi128EEENS7_ILi64EEENS7_ILi96EEEEEELi96ENS_10bfloat16_tEfNS_4arch4Sm80ELb0ELb0ELb0ELb0ELb0ELb0ELb1ELb1EEENS1_21CollectiveEpilogueFwdINS6_IJS8_SA_S9_EEENS6_IJNS7_ILi1EEESI_SI_EEESC_SE_Li128ELb0ELb1ELb1ELb0EEENS1_19SingleTileSchedulerILb0ELb1ELb1ELi128EEEEEEEEEvNT_6ParamsE)
        /*0494*/ 	.word	0x00000038


	//----- nvinfo : EIATTR_MIN_STACK_SIZE
	.align		4
.L_206:
        /*0498*/ 	.byte	0x04, 0x12
        /*049a*/ 	.short	(.L_208 - .L_207)
	.align		4
.L_207:
        /*049c*/ 	.word	index@(_ZN7cutlass13device_kernelIN5flash19enable_sm80_to_sm89INS1_16FlashAttnFwdSm80INS1_25CollectiveMainloopFwdSm80ILi4ELi1ELb0EN4cute5tupleIJNS5_1CILi128EEENS7_ILi48EEENS7_ILi96EEEEEELi96ENS_10bfloat16_tEfNS_4arch4Sm80ELb0ELb0ELb0ELb1ELb0ELb0ELb1ELb1EEENS1_21CollectiveEpilogueFwdINS6_IJS8_SA_S9_EEENS6_IJNS7_ILi1EEESI_SI_EEESC_SE_Li128ELb1ELb1ELb1ELb0EEENS1_36VarlenDynamicPersistentTileSchedulerILi128ELi48ELi128ELi128ELb1ELb1ELb0ELb0ELb1ELb1EEEEEEEEEvNT_6ParamsE)
        /*04a0*/ 	.word	0x00000080


	//----- nvinfo : EIATTR_MIN_STACK_SIZE
	.align		4
.L_208:
        /*04a4*/ 	.byte	0x04, 0x12
        /*04a6*/ 	.short	(.L_210 - .L_209)
	.align		4
.L_209:
        /*04a8*/ 	.word	index@(_ZN7cutlass13device_kernelIN5flash19enable_sm80_to_sm89INS1_16FlashAttnFwdSm80INS1_25CollectiveMainloopFwdSm80ILi4ELi1ELb0EN4cute5tupleIJNS5_1CILi128EEENS7_ILi48EEENS7_ILi96EEEEEELi96ENS_10bfloat16_tEfNS_4arch4Sm80ELb0ELb0ELb0ELb1ELb0ELb1ELb1ELb1EEENS1_21CollectiveEpilogueFwdINS6_IJS8_SA_S9_EEENS6_IJNS7_ILi1EEESI_SI_EEESC_SE_Li128ELb1ELb1ELb1ELb0EEENS1_36VarlenDynamicPersistentTileSchedulerILi128ELi48ELi128ELi128ELb1ELb1ELb0ELb0ELb1ELb1EEEEEEEEEvNT_6ParamsE)
        /*04ac*/ 	.word	0x00000088


	//----- nvinfo : EIATTR_MIN_STACK_SIZE
	.align		4
.L_210:
        /*04b0*/ 	.byte	0x04, 0x12
        /*04b2*/ 	.short	(.L_212 - .L_211)
	.align		4
.L_211:
        /*04b4*/ 	.word	index@(_ZN7cutlass13device_kernelIN5flash19enable_sm80_to_sm89INS1_16FlashAttnFwdSm80INS1_25CollectiveMainloopFwdSm80ILi4ELi1ELb0EN4cute5tupleIJNS5_1CILi128EEENS7_ILi48EEENS7_ILi96EEEEEELi96ENS_10bfloat16_tEfNS_4arch4Sm80ELb0ELb1ELb0ELb0ELb0ELb0ELb1ELb1EEENS1_21CollectiveEpilogueFwdINS6_IJS8_SA_S9_EEENS6_IJNS7_ILi1EEESI_SI_EEESC_SE_Li128ELb0ELb1ELb1ELb0EEENS1_19SingleTileSchedulerILb0ELb1ELb1ELi128EEEEEEEEEvNT_6ParamsE)
        /*04b8*/ 	.word	0x00000000


	//----- nvinfo : EIATTR_MIN_STACK_SIZE
	.align		4
.L_212:
        /*04bc*/ 	.byte	0x04, 0x12
        /*04be*/ 	.short	(.L_214 - .L_213)
	.align		4
.L_213:
        /*04c0*/ 	.word	index@(_ZN7cutlass13device_kernelIN5flash19enable_sm80_to_sm89INS1_16FlashAttnFwdSm80INS1_25CollectiveMainloopFwdSm80ILi4ELi1ELb0EN4cute5tupleIJNS5_1CILi128EEENS7_ILi48EEENS7_ILi96EEEEEELi96ENS_10bfloat16_tEfNS_4arch4Sm80ELb0ELb1ELb0ELb1ELb0ELb0ELb1ELb1EEENS1_21CollectiveEpilogueFwdINS6_IJS8_SA_S9_EEENS6_IJNS7_ILi1EEESI_SI_EEESC_SE_Li128ELb1ELb1ELb1ELb0EEENS1_36VarlenDynamicPersistentTileSchedulerILi128ELi48ELi128ELi128ELb1ELb1ELb0ELb1ELb0ELb1EEEEEEEEEvNT_6ParamsE)
        /*04c4*/ 	.word	0x00000068


	//----- nvinfo : EIATTR_MIN_STACK_SIZE
	.align		4
.L_214:
        /*04c8*/ 	.byte	0x04, 0x12
        /*04ca*/ 	.short	(.L_216 - .L_215)
	.align		4
.L_215:
        /*04cc*/ 	.word	index@(_ZN7cutlass13device_kernelIN5flash19enable_sm80_to_sm89INS1_16FlashAttnFwdSm80INS1_25CollectiveMainloopFwdSm80ILi4ELi1ELb0EN4cute5tupleIJNS5_1CILi128EEENS7_ILi48EEENS7_ILi96EEEEEELi96ENS_10bfloat16_tEfNS_4arch4Sm80ELb0ELb1ELb0ELb1ELb0ELb1ELb1ELb1EEENS1_21CollectiveEpilogueFwdINS6_IJS8_SA_S9_EEENS6_IJNS7_ILi1EEESI_SI_EEESC_SE_Li128ELb1ELb1ELb1ELb0EEENS1_36VarlenDynamicPersistentTileSchedulerILi128ELi48ELi128ELi128ELb1ELb1ELb0ELb1ELb0ELb1EEEEEEEEEvNT_6ParamsE)
        /*04d0*/ 	.word	0x000000b8


	//----- nvinfo : EIATTR_MIN_STACK_SIZE
	.align		4
.L_216:
        /*04d4*/ 	.byte	0x04, 0x12
        /*04d6*/ 	.short	(.L_218 - .L_217)
	.align		4
.L_217:
        /*04d8*/ 	.word	index@(_ZN7cutlass13device_kernelIN5flash19enable_sm80_to_sm89INS1_16FlashAttnFwdSm80INS1_25CollectiveMainloopFwdSm80ILi4ELi1ELb0EN4cute5tupleIJNS5_1CILi128EEENS7_ILi64EEENS7_ILi96EEEEEELi96ENS_10bfloat16_tEfNS_4arch4Sm80ELb1ELb0ELb0ELb0ELb0ELb0ELb1ELb1EEENS1_21CollectiveEpilogueFwdINS6_IJS8_SA_S9_EEENS6_IJNS7_ILi1EEESI_SI_EEESC_SE_Li128ELb0ELb1ELb1ELb0EEENS1_30DynamicPersistentTileSchedulerILi128ELi128ELb1ELb1ELb0EEEEEEEEEvNT_6ParamsE)
        /*04dc*/ 	.word	0x00000078


	//----- nvinfo : EIATTR_MIN_STACK_SIZE
	.align		4
.L_218:
        /*04e0*/ 	.byte	0x04, 0x12
        /*04e2*/ 	.short	(.L_220 - .L_219)
	.align		4
.L_219:
        /*04e4*/ 	.word	index@(_ZN7cutlass13device_kernelIN5flash19enable_sm80_to_sm89INS1_16FlashAttnFwdSm80INS1_25CollectiveMainloopFwdSm80ILi4ELi1ELb0EN4cute5tupleIJNS5_1CILi128EEENS7_ILi48EEENS7_ILi96EEEEEELi96ENS_10bfloat16_tEfNS_4arch4Sm80ELb1ELb0ELb0ELb1ELb0ELb0ELb1ELb1EEENS1_21CollectiveEpilogueFwdINS6_IJS8_SA_S9_EEENS6_IJNS7_ILi1EEESI_SI_EEESC_SE_Li128ELb1ELb1ELb1ELb0EEENS1_36VarlenDynamicPersistentTileSchedulerILi128ELi48ELi128ELi128ELb1ELb1ELb0ELb1ELb1ELb1EEEEEEEEEvNT_6ParamsE)
        /*04e8*/ 	.word	0x000000b8


	//----- nvinfo : EIATTR_MIN_STACK_SIZE
	.align		4
.L_220:
        /*04ec*/ 	.byte	0x04, 0x12
        /*04ee*/ 	.short	(.L_222 - .L_221)
	.align		4
.L_221:
        /*04f0*/ 	.word	index@(_ZN7cutlass13device_kernelIN5flash19enable_sm80_to_sm89INS1_16FlashAttnFwdSm80INS1_25CollectiveMainloopFwdSm80ILi4ELi1ELb0EN4cute5tupleIJNS5_1CILi128EEENS7_ILi48EEENS7_ILi96EEEEEELi96ENS_10bfloat16_tEfNS_4arch4Sm80ELb1ELb0ELb0ELb1ELb0ELb1ELb1ELb1EEENS1_21CollectiveEpilogueFwdINS6_IJS8_SA_S9_EEENS6_IJNS7_ILi1EEESI_SI_EEESC_SE_Li128ELb1ELb1ELb1ELb0EEENS1_36VarlenDynamicPersistentTileSchedulerILi128ELi48ELi128ELi128ELb1ELb1ELb0ELb1ELb1ELb1EEEEEEEEEvNT_6ParamsE)
        /*04f4*/ 	.word	0x000000b0
.L_222:


//--------------------- .nv.info._ZN7cutlass13device_kernelIN5flash19enable_sm80_to_sm89INS1_16FlashAttnFwdSm80INS1_25CollectiveMainloopFwdSm80ILi4ELi1ELb0EN4cute5tupleIJNS5_1CILi128EEENS7_ILi64EEENS7_ILi96EEEEEELi96ENS_10bfloat16_tEfNS_4arch4Sm80ELb0ELb0ELb1ELb0ELb0ELb0ELb1ELb1EEENS1_21CollectiveEpilogueFwdINS6_IJS8_SA_S9_EEENS6_IJNS7_ILi1EEESI_SI_EEESC_SE_Li128ELb0ELb1ELb1ELb0EEENS1_19SingleTileSchedulerILb0ELb1ELb1ELi128EEEEEEEEEvNT_6ParamsE --------------------------
	.section	.nv.info._ZN7cutlass13device_kernelIN5flash19enable_sm80_to_sm89INS1_16FlashAttnFwdSm80INS1_25CollectiveMainloopFwdSm80ILi4ELi1ELb0EN4cute5tupleIJNS5_1CILi128EEENS7_ILi64EEENS7_ILi96EEEEEELi96ENS_10bfloat16_tEfNS_4arch4Sm80ELb0ELb0ELb1ELb0ELb0ELb0ELb1ELb1EEENS1_21CollectiveEpilogueFwdINS6_IJS8_SA_S9_EEENS6_IJNS7_ILi1EEESI_SI_EEESC_SE_Li128ELb0ELb1ELb1ELb0EEENS1_19SingleTileSchedulerILb0ELb1ELb1ELi128EEEEEEEEEvNT_6ParamsE,"",@"SHT_CUDA_INFO"
	.sectionflags	@""
	.align	4


	//----- nvinfo : EIATTR_CUDA_API_VERSION
	.align		4
        /*0000*/ 	.byte	0x04, 0x37
        /*0002*/ 	.short	(.L_224 - .L_223)
.L_223:
        /*0004*/ 	.word	0x00000082


	//----- nvinfo : EIATTR_SW2861232_WAR
	.align		4
.L_224:
        /*0008*/ 	.byte	0x01, 0x35
	.zero		2


	//----- nvinfo : EIATTR_PARAM_CBANK
	.align		4
        /*000c*/ 	.byte	0x04, 0x0a
        /*000e*/ 	.short	(.L_226 - .L_225)
	.align		4
.L_225:
        /*0010*/ 	.word	index@(.nv.constant0._ZN7cutlass13device_kernelIN5flash19enable_sm80_to_sm89INS1_16FlashAttnFwdSm80INS1_25CollectiveMainloopFwdSm80ILi4ELi1ELb0EN4cute5tupleIJNS5_1CILi128EEENS7_ILi64EEENS7_ILi96EEEEEELi96ENS_10bfloat16_tEfNS_4arch4Sm80ELb0ELb0ELb1ELb0ELb0ELb0ELb1ELb1EEENS1_21CollectiveEpilogueFwdINS6_IJS8_SA_S9_EEENS6_IJNS7_ILi1EEESI_SI_EEESC_SE_Li128ELb0ELb1ELb1ELb0EEENS1_19SingleTileSchedulerILb0ELb1ELb1ELi128EEEEEEEEEvNT_6ParamsE)
        /*0014*/ 	.short	0x0160
        /*0016*/ 	.short	0x0418


	//----- nvinfo : EIATTR_CBANK_PARAM_SIZE
	.align		4
.L_226:
        /*0018*/ 	.byte	0x03, 0x19
        /*001a*/ 	.short	0x0418


	//----- nvinfo : EIATTR_KPARAM_INFO
	.align		4
        /*001c*/ 	.byte	0x04, 0x17
        /*001e*/ 	.short	(.L_228 - .L_227)
.L_227:
        /*0020*/ 	.word	0x00000000
        /*0024*/ 	.short	0x0000
        /*0026*/ 	.short	0x0000
        /*0028*/ 	.byte	0x00, 0xf0, 0x61, 0x10


	//----- nvinfo : EIATTR_MAXREG_COUNT
	.align		4
.L_228:
        /*002c*/ 	.byte	0x03, 0x1b
        /*002e*/ 	.short	0x00ff


	//----- nvinfo : EIATTR_NUM_BARRIERS
	.align		4
        /*0030*/ 	.byte	0x02, 0x4c
        /*0032*/ 	.byte	0x02
	.zero		1


	//----- nvinfo : EIATTR_ANNOTATIONS
	.align		4
        /*0034*/ 	.byte	0x04, 0x55
        /*0036*/ 	.short	(.L_230 - .L_229)


	//   ....[0]....
.L_229:
        /*0038*/ 	.word	0x00000001
        /*003c*/ 	.byte	0x90, 0x00, 0x00, 0x00, 0x01, 0x00, 0x00, 0x00, 0xf0, 0x00, 0x00, 0x00, 0x01, 0x00, 0x00, 0x00
        /* <DEDUP_REMOVED lines=27> */
        /*01fc*/ 	.byte	0x20, 0xb4, 0x00, 0x00


	//----- nvinfo : EIATTR_MERCURY_ISA_VERSION
	.align		4
.L_230:
        /*0200*/ 	.byte	0x03, 0x5f
        /*0202*/ 	.short	0x0000


	//----- nvinfo : EIATTR_COOP_GROUP_MASK_REGIDS
	.align		4
        /*0204*/ 	.byte	0x04, 0x29
        /*0206*/ 	.short	(.L_232 - .L_231)


	//   ....[0]....
.L_231:
        /*0208*/ 	.word	0xffffffff


	//   ....[1]....
        /*020c*/ 	.word	0xffffffff


	//   ....[2]....
        /*0210*/ 	.word	0xffffffff


	//   ....[3]....
        /*0214*/ 	.word	0xffffffff


	//   ....[4]....
        /*0218*/ 	.word	0xffffffff


	//   ....[5]....
        /*021c*/ 	.word	0xffffffff


	//   ....[6]....
        /*0220*/ 	.word	0xffffffff


	//   ....[7]....
        /*0224*/ 	.word	0xffffffff


	//   ....[8]....
        /*0228*/ 	.word	0xffffffff


	//   ....[9]....
        /*022c*/ 	.word	0xffffffff


	//   ....[10]....
        /*0230*/ 	.word	0xffffffff


	//   ....[11]....
        /*0234*/ 	.word	0xffffffff


	//   ....[12]....
        /*0238*/ 	.word	0xffffffff


	//   ....[13]....
        /*023c*/ 	.word	0xffffffff


	//   ....[14]....
        /*0240*/ 	.word	0xffffffff


	//   ....[15]....
        /*0244*/ 	.word	0xffffffff


	//   ....[16]....
        /*0248*/ 	.word	0xffffffff


	//   ....[17]....
        /*024c*/ 	.word	0xffffffff


	//   ....[18]....
        /*0250*/ 	.word	0xffffffff


	//   ....[19]....
        /*0254*/ 	.word	0xffffffff


	//   ....[20]....
        /*0258*/ 	.word	0xffffffff


	//   ....[21]....
        /*025c*/ 	.word	0xffffffff


	//   ....[22]....
        /*0260*/ 	.word	0xffffffff


	//   ....[23]....
        /*0264*/ 	.word	0xffffffff


	//   ....[24]....
        /*0268*/ 	.word	0xffffffff


	//   ....[25]....
        /*026c*/ 	.word	0xffffffff


	//   ....[26]....
        /*0270*/ 	.word	0xffffffff


	//   ....[27]....
        /*0274*/ 	.word	0xffffffff


	//   ....[28]....
        /*0278*/ 	.word	0xffffffff


	//   ....[29]....
        /*027c*/ 	.word	0xffffffff


	//   ....[30]....
        /*0280*/ 	.word	0xffffffff


	//   ....[31]....
        /*0284*/ 	.word	0xffffffff


	//   ....[32]....
        /*0288*/ 	.word	0xffffffff


	//   ....[33]....
        /*028c*/ 	.word	0xffffffff


	//   ....[34]....
        /*0290*/ 	.word	0xffffffff


	//   ....[35]....
        /*0294*/ 	.word	0xffffffff


	//   ....[36]....
        /*0298*/ 	.word	0xffffffff


	//   ....[37]....
        /*029c*/ 	.word	0xffffffff


	//   ....[38]....
        /*02a0*/ 	.word	0xffffffff


	//   ....[39]....
        /*02a4*/ 	.word	0xffffffff


	//   ....[40]....
        /*02a8*/ 	.word	0xffffffff


	//   ....[41]....
        /*02ac*/ 	.word	0xffffffff


	//   ....[42]....
        /*02b0*/ 	.word	0xffffffff


	//   ....[43]....
        /*02b4*/ 	.word	0xffffffff


	//   ....[44]....
        /*02b8*/ 	.word	0xffffffff


	//   ....[45]....
        /*02bc*/ 	.word	0xffffffff


	//   ....[46]....
        /*02c0*/ 	.word	0xffffffff


	//   ....[47]....
        /*02c4*/ 	.word	0xffffffff


	//   ....[48]....
        /*02c8*/ 	.word	0xffffffff


	//----- nvinfo : EIATTR_COOP_GROUP_INSTR_OFFSETS
	.align		4
.L_232:
        /*02cc*/ 	.byte	0x04, 0x28
        /*02ce*/ 	.short	(.L_234 - .L_233)


	//   ....[0]....
.L_233:
        /*02d0*/ 	.word	0x00000060


	//   ....[1]....
        /*02d4*/ 	.word	0x00000da0


	//   ....[2]....
        /*02d8*/ 	.word	0x00000dd0


	//   ....[3]....
        /*02dc*/ 	.word	0x00001100


	//   ....[4]....
        /*02e0*/ 	.word	0x00001130


	//   ....[5]....
        /*02e4*/ 	.word	0x00001270


	//   ....[6]....
        /*02e8*/ 	.word	0x000012a0


	//   ....[7]....
        /*02ec*/ 	.word	0x000013d0


	//   ....[8]....
        /*02f0*/ 	.word	0x00001410


	//   ....[9]....
        /*02f4*/ 	.word	0x00003400


	//   ....[10]....
        /*02f8*/ 	.word	0x00003580


	//   ....[11]....
        /*02fc*/ 	.word	0x00003600


	//   ....[12]....
        /*0300*/ 	.word	0x00003770


	//   ....[13]....
        /*0304*/ 	.word	0x000037b0


	//   ....[14]....
        /*0308*/ 	.word	0x00003870


	//   ....[15]....
        /*030c*/ 	.word	0x000038a0


	//   ....[16]....
        /*0310*/ 	.word	0x00003ac0


	//   ....[17]....
        /*0314*/ 	.word	0x000068b0


	//   ....[18]....
        /*0318*/ 	.word	0x000068e0


	//   ....[19]....
        /*031c*/ 	.word	0x00006940


	//   ....[20]....
        /*0320*/ 	.word	0x00006980


	//   ....[21]....
        /*0324*/ 	.word	0x000069b0


	//   ....[22]....
        /*0328*/ 	.word	0x00006ac0


	//   ....[23]....
        /*032c*/ 	.word	0x00006eb0


	//   ....[24]....
        /*0330*/ 	.word	0x00006fe0


	//   ....[25]....
        /*0334*/ 	.word	0x00009060


	//   ....[26]....
        /*0338*/ 	.word	0x00009070


	//   ....[27]....
        /*033c*/ 	.word	0x00009080


	//   ....[28]....
        /*0340*/ 	.word	0x00009090


	//   ....[29]....
        /*0344*/ 	.word	0x000090c0


	//   ....[30]....
        /*0348*/ 	.word	0x000090e0


	//   ....[31]....
        /*034c*/ 	.word	0x00009100


	//   ....[32]....
        /*0350*/ 	.word	0x00009110


	//   ....[33]....
        /*0354*/ 	.word	0x00009ef0


	//   ....[34]....
        /*0358*/ 	.word	0x00009f40


	//   ....[35]....
        /*035c*/ 	.word	0x00009f70


	//   ....[36]....
        /*0360*/ 	.word	0x00009fa0


	//   ....[37]....
        /*0364*/ 	.word	0x00009fd0


	//   ....[38]....
        /*0368*/ 	.word	0x0000a000


	//   ....[39]....
        /*036c*/ 	.word	0x0000a030


	//   ....[40]....
        /*0370*/ 	.word	0x0000a050


	//   ....[41]....
        /*0374*/ 	.word	0x0000a070


	//   ....[42]....
        /*0378*/ 	.word	0x0000a080


	//   ....[43]....
        /*037c*/ 	.word	0x0000a5b0


	//   ....[44]....
        /*0380*/ 	.word	0x0000a5d0


	//   ....[45]....
        /*0384*/ 	.word	0x0000aa50


	//   ....[46]....
        /*0388*/ 	.word	0x0000aa70


	//   ....[47]....
        /*038c*/ 	.word	0x0000aef0


	//   ....[48]....
        /*0390*/ 	.word	0x0000af00


	//----- nvinfo : EIATTR_EXIT_INSTR_OFFSETS
	.align		4
.L_234:
        /*0394*/ 	.byte	0x04, 0x1c
        /*0396*/ 	.short	(.L_236 - .L_235)


	//   ....[0]....
.L_235:
        /*0398*/ 	.word	0x000001b0


	//   ....[1]....
        /*039c*/ 	.word	0x0000af10


	//   ....[2]....
        /*03a0*/ 	.word	0x0000b330


	//   ....[3]....
        /*03a4*/ 	.word	0x0000b380


	//   ....[4]....
        /*03a8*/ 	.word	0x0000b3b0


	//   ....[5]....
        /*03ac*/ 	.word	0x0000b410


	//   ....[6]....
        /*03b0*/ 	.word	0x0000b670


	//----- nvinfo : EIATTR_CTAIDZ_USED
	.align		4
.L_236:
        /*03b4*/ 	.byte	0x01, 0x04
	.zero		2


	//----- nvinfo : EIATTR_MAX_THREADS
	.align		4
        /*03b8*/ 	.byte	0x04, 0x05
        /*03ba*/ 	.short	(.L_238 - .L_237)
.L_237:
        /*03bc*/ 	.word	0x00000080
        /*03c0*/ 	.word	0x00000001
        /*03c4*/ 	.word	0x00000001


	//----- nvinfo : EIATTR_CRS_STACK_SIZE
	.align		4
.L_238:
        /*03c8*/ 	.byte	0x04, 0x1e
        /*03ca*/ 	.short	(.L_240 - .L_239)
.L_239:
        /*03cc*/ 	.word	0x00000000
.L_240:


//--------------------- .nv.info._ZN7cutlass13device_kernelIN5flash19enable_sm80_to_sm89INS1_16FlashAttnFwdSm80INS1_25CollectiveMainloopFwdSm80ILi4ELi1ELb0EN4cute5tupleIJNS5_1CILi128EEENS7_ILi48EEENS7_ILi96EEEEEELi96ENS_10bfloat16_tEfNS_4arch4Sm80ELb0ELb0ELb1ELb1ELb0ELb0ELb1ELb1EEENS1_21CollectiveEpilogueFwdINS6_IJS8_SA_S9_EEENS6_IJNS7_ILi1EEESI_SI_EEESC_SE_Li128ELb1ELb1ELb1ELb0EEENS1_36VarlenDynamicPersistentTileSchedulerILi128ELi48ELi128ELi128ELb1ELb1ELb0ELb0ELb1ELb1EEEEEEEEEvNT_6ParamsE --------------------------
	.section	.nv.info._ZN7cutlass13device_kernelIN5flash19enable_sm80_to_sm89INS1_16FlashAttnFwdSm80INS1_25CollectiveMainloopFwdSm80ILi4ELi1ELb0EN4cute5tupleIJNS5_1CILi128EEENS7_ILi48EEENS7_ILi96EEEEEELi96ENS_10bfloat16_tEfNS_4arch4Sm80ELb0ELb0ELb1ELb1ELb0ELb0ELb1ELb1EEENS1_21CollectiveEpilogueFwdINS6_IJS8_SA_S9_EEENS6_IJNS7_ILi1EEESI_SI_EEESC_SE_Li128ELb1ELb1ELb1ELb0EEENS1_36VarlenDynamicPersistentTileSchedulerILi128ELi48ELi128ELi128ELb1ELb1ELb0ELb0ELb1ELb1EEEEEEEEEvNT_6ParamsE,"",@"SHT_CUDA_INFO"
	.sectionflags	@""
	.align	4


	//----- nvinfo : EIATTR_CUDA_API_VERSION
	.align		4
        /*0000*/ 	.byte	0x04, 0x37
        /*0002*/ 	.short	(.L_242 - .L_241)
.L_241:
        /*0004*/ 	.word	0x00000082


	//----- nvinfo : EIATTR_SW2861232_WAR
	.align		4
.L_242:
        /*0008*/ 	.byte	0x01, 0x35
	.zero		2


	//----- nvinfo : EIATTR_PARAM_CBANK
	.align		4
        /*000c*/ 	.byte	0x04, 0x0a
        /*000e*/ 	.short	(.L_244 - .L_243)
	.align		4
.L_243:
        /*0010*/ 	.word	index@(.nv.constant0._ZN7cutlass13device_kernelIN5flash19enable_sm80_to_sm89INS1_16FlashAttnFwdSm80INS1_25CollectiveMainloopFwdSm80ILi4ELi1ELb0EN4cute5tupleIJNS5_1CILi128EEENS7_ILi48EEENS7_ILi96EEEEEELi96ENS_10bfloat16_tEfNS_4arch4Sm80ELb0ELb0ELb1ELb1ELb0ELb0ELb1ELb1EEENS1_21CollectiveEpilogueFwdINS6_IJS8_SA_S9_EEENS6_IJNS7_ILi1EEESI_SI_EEESC_SE_Li128ELb1ELb1ELb1ELb0EEENS1_36VarlenDynamicPersistentTileSchedulerILi128ELi48ELi128ELi128ELb1ELb1ELb0ELb0ELb1ELb1EEEEEEEEEvNT_6ParamsE)
        /*0014*/ 	.short	0x0160
        /*0016*/ 	.short	0x0438


	//----- nvinfo : EIATTR_CBANK_PARAM_SIZE
	.align		4
.L_244:
        /*0018*/ 	.byte	0x03, 0x19
        /*001a*/ 	.short	0x0438


	//----- nvinfo : EIATTR_KPARAM_INFO
	.align		4
        /*001c*/ 	.byte	0x04, 0x17
        /*001e*/ 	.short	(.L_246 - .L_245)
.L_245:
        /*0020*/ 	.word	0x00000000
        /*0024*/ 	.short	0x0000
        /*0026*/ 	.short	0x0000
        /*0028*/ 	.byte	0x00, 0xf0, 0xe1, 0x10


	//----- nvinfo : EIATTR_MAXREG_COUNT
	.align		4
.L_246:
        /*002c*/ 	.byte	0x03, 0x1b
        /*002e*/ 	.short	0x00ff


	//----- nvinfo : EIATTR_NUM_BARRIERS
	.align		4
        /*0030*/ 	.byte	0x02, 0x4c
        /*0032*/ 	.byte	0x06
	.zero		1


	//----- nvinfo : EIATTR_ANNOTATIONS
	.align		4
        /*0034*/ 	.byte	0x04, 0x55
        /*0036*/ 	.short	(.L_248 - .L_247)


	//   ....[0]....
.L_247:
        /* <DEDUP_REMOVED lines=125> */


	//----- nvinfo : EIATTR_MERCURY_ISA_VERSION
	.align		4
.L_248:
        /*07f0*/ 	.byte	0x03, 0x5f
        /*07f2*/ 	.short	0x0000


	//----- nvinfo : EIATTR_INT_WARP_WIDE_INSTR_OFFSETS
	.align		4
        /*07f4*/ 	.byte	0x04, 0x31
        /*07f6*/ 	.short	(.L_250 - .L_249)


	//   ....[0]....
.L_249:
        /*07f8*/ 	.word	0x000092d0


	//   ....[1]....
        /*07fc*/ 	.word	0x00009350


	//----- nvinfo : EIATTR_COOP_GROUP_MASK_REGIDS
	.align		4
.L_250:
        /*0800*/ 	.byte	0x04, 0x29
        /*0802*/ 	.short	(.L_252 - .L_251)


	//   ....[0]....
.L_251:
        /*0804*/ 	.word	0xffffffff


	//   ....[1]....
        /*0808*/ 	.word	0xffffffff


	//   ....[2]....
        /*080c*/ 	.word	0xffffffff


	//   ....[3]....
        /*0810*/ 	.word	0xffffffff


	//   ....[4]....
        /*0814*/ 	.word	0xffffffff


	//   ....[5]....
        /*0818*/ 	.word	0xffffffff


	//   ....[6]....
        /*081c*/ 	.word	0xffffffff


	//   ....[7]....
        /*0820*/ 	.word	0xffffffff


	//   ....[8]....
        /*0824*/ 	.word	0xffffffff


	//   ....[9]....
        /*0828*/ 	.word	0xffffffff


	//   ....[10]....
        /*082c*/ 	.word	0xffffffff


	//   ....[11]....
        /*0830*/ 	.word	0xffffffff


	//   ....[12]....
        /*0834*/ 	.word	0xffffffff


	//   ....[13]....
        /*0838*/ 	.word	0xffffffff


	//   ....[14]....
        /*083c*/ 	.word	0xffffffff


	//   ....[15]....
        /*0840*/ 	.word	0xffffffff


	//   ....[16]....
        /*0844*/ 	.word	0xffffffff


	//   ....[17]....
        /*0848*/ 	.word	0xffffffff


	//   ....[18]....
        /*084c*/ 	.word	0xffffffff


	//   ....[19]....
        /*0850*/ 	.word	0xffffffff


	//   ....[20]....
        /*0854*/ 	.word	0xffffffff


	//   ....[21]....
        /*0858*/ 	.word	0xffffffff


	//   ....[22]....
        /*085c*/ 	.word	0xffffffff


	//   ....[23]....
        /*0860*/ 	.word	0xffffffff


	//   ....[24]....
        /*0864*/ 	.word	0xffffffff


	//   ....[25]....
        /*0868*/ 	.word	0xffffffff


	//   ....[26]....
        /*086c*/ 	.word	0xffffffff


	//   ....[27]....
        /*0870*/ 	.word	0xffffffff


	//   ....[28]....
        /*0874*/ 	.word	0xffffffff


	//   ....[29]....
        /*0878*/ 	.word	0xffffffff


	//   ....[30]....
        /*087c*/ 	.word	0xffffffff


	//   ....[31]....
        /*0880*/ 	.word	0xffffffff


	//   ....[32]....
        /*0884*/ 	.word	0xffffffff


	//   ....[33]....
        /*0888*/ 	.word	0xffffffff


	//   ....[34]....
        /*088c*/ 	.word	0xffffffff


	//   ....[35]....
        /*0890*/ 	.word	0xffffffff


	//   ....[36]....
        /*0894*/ 	.word	0xffffffff


	//   ....[37]....
        /*0898*/ 	.word	0xffffffff


	//   ....[38]....
        /*089c*/ 	.word	0xffffffff


	//   ....[39]....
        /*08a0*/ 	.word	0xffffffff


	//   ....[40]....
        /*08a4*/ 	.word	0xffffffff


	//   ....[41]....
        /*08a8*/ 	.word	0xffffffff


	//   ....[42]....
        /*08ac*/ 	.word	0xffffffff


	//   ....[43]....
        /*08b0*/ 	.word	0xffffffff


	//   ....[44]....
        /*08b4*/ 	.word	0xffffffff


	//   ....[45]....
        /*08b8*/ 	.word	0xffffffff


	//   ....[46]....
        /*08bc*/ 	.word	0xffffffff


	//   ....[47]....
        /*08c0*/ 	.word	0xffffffff


	//   ....[48]....
        /*08c4*/ 	.word	0xffffffff


	//   ....[49]....
        /*08c8*/ 	.word	0xffffffff


	//   ....[50]....
        /*08cc*/ 	.word	0xffffffff


	//   ....[51]....
        /*08d0*/ 	.word	0xffffffff


	//   ....[52]....
        /*08d4*/ 	.word	0xffffffff


	//   ....[53]....
        /*08d8*/ 	.word	0xffffffff


	//   ....[54]....
        /*08dc*/ 	.word	0xffffffff


	//   ....[55]....
        /*08e0*/ 	.word	0xffffffff


	//   ....[56]....
        /*08e4*/ 	.word	0xffffffff


	//   ....[57]....
        /*08e8*/ 	.word	0xffffffff


	//   ....[58]....
        /*08ec*/ 	.word	0xffffffff


	//   ....[59]....
        /*08f0*/ 	.word	0xffffffff


	//   ....[60]....
        /*08f4*/ 	.word	0xffffffff


	//   ....[61]....
        /*08f8*/ 	.word	0xffffffff


	//   ....[62]....
        /*08fc*/ 	.word	0xffffffff


	//   ....[63]....
        /*0900*/ 	.word	0xffffffff


	//   ....[64]....
        /*0904*/ 	.word	0xffffffff


	//   ....[65]....
        /*0908*/ 	.word	0xffffffff


	//   ....[66]....
        /*090c*/ 	.word	0xffffffff


	//   ....[67]....
        /*0910*/ 	.word	0xffffffff


	//   ....[68]....
        /*0914*/ 	.word	0xffffffff


	//   ....[69]....
        /*0918*/ 	.word	0xffffffff


	//   ....[70]....
        /*091c*/ 	.word	0xffffffff


	//   ....[71]....
        /*0920*/ 	.word	0xffffffff


	//   ....[72]....
        /*0924*/ 	.word	0xffffffff


	//   ....[73]....
        /*0928*/ 	.word	0xffffffff


	//   ....[74]....
        /*092c*/ 	.word	0xffffffff


	//   ....[75]....
        /*0930*/ 	.word	0xffffffff


	//   ....[76]....
        /*0934*/ 	.word	0xffffffff


	//   ....[77]....
        /*0938*/ 	.word	0xffffffff


	//   ....[78]....
        /*093c*/ 	.word	0xffffffff


	//   ....[79]....
        /*0940*/ 	.word	0xffffffff


	//   ....[80]....
        /*0944*/ 	.word	0xffffffff


	//   ....[81]....
        /*0948*/ 	.word	0xffffffff


	//   ....[82]....
        /*094c*/ 	.word	0xffffffff


	//   ....[83]....
        /*0950*/ 	.word	0xffffffff


	//   ....[84]....
        /*0954*/ 	.word	0xffffffff


	//   ....[85]....
        /*0958*/ 	.word	0xffffffff


	//   ....[86]....
        /*095c*/ 	.word	0xffffffff


	//   ....[87]....
        /*0960*/ 	.word	0xffffffff


	//   ....[88]....
        /*0964*/ 	.word	0xffffffff


	//   ....[89]....
        /*0968*/ 	.word	0xffffffff


	//   ....[90]....
        /*096c*/ 	.word	0xffffffff


	//   ....[91]....
        /*0970*/ 	.word	0xffffffff


	//   ....[92]....
        /*0974*/ 	.word	0xffffffff


	//   ....[93]....
        /*0978*/ 	.word	0xffffffff


	//   ....[94]....
        /*097c*/ 	.word	0xffffffff


	//   ....[95]....
        /*0980*/ 	.word	0xffffffff


	//   ....[96]....
        /*0984*/ 	.word	0xffffffff


	//   ....[97]....
        /*0988*/ 	.word	0xffffffff


	//   ....[98]....
        /*098c*/ 	.word	0xffffffff


	//   ....[99]....
        /*0990*/ 	.word	0xffffffff


	//   ....[100]....
        /*0994*/ 	.word	0xffffffff


	//   ....[101]....
        /*0998*/ 	.word	0xffffffff


	//   ....[102]....
        /*099c*/ 	.word	0xffffffff


	//   ....[103]....
        /*09a0*/ 	.word	0xffffffff


	//   ....[104]....
        /*09a4*/ 	.word	0xffffffff


	//   ....[105]....
        /*09a8*/ 	.word	0xffffffff


	//   ....[106]....
        /*09ac*/ 	.word	0xffffffff


	//   ....[107]....
        /*09b0*/ 	.word	0xffffffff


	//   ....[108]....
        /*09b4*/ 	.word	0xffffffff


	//   ....[109]....
        /*09b8*/ 	.word	0xffffffff


	//   ....[110]....
        /*09bc*/ 	.word	0xffffffff


	//   ....[111]....
        /*09c0*/ 	.word	0xffffffff


	//   ....[112]....
        /*09c4*/ 	.word	0xffffffff


	//   ....[113]....
        /*09c8*/ 	.word	0xffffffff


	//   ....[114]....
        /*09cc*/ 	.word	0xffffffff


	//   ....[115]....
        /*09d0*/ 	.word	0xffffffff


	//   ....[116]....
        /*09d4*/ 	.word	0xffffffff


	//   ....[117]....
        /*09d8*/ 	.word	0xffffffff


	//   ....[118]....
        /*09dc*/ 	.word	0xffffffff


	//   ....[119]....
        /*09e0*/ 	.word	0xffffffff


	//   ....[120]....
        /*09e4*/ 	.word	0xffffffff


	//   ....[121]....
        /*09e8*/ 	.word	0xffffffff


	//   ....[122]....
        /*09ec*/ 	.word	0xffffffff


	//   ....[123]....
        /*09f0*/ 	.word	0xffffffff


	//   ....[124]....
        /*09f4*/ 	.word	0xffffffff


	//   ....[125]....
        /*09f8*/ 	.word	0xffffffff


	//   ....[126]....
        /*09fc*/ 	.word	0xffffffff


	//   ....[127]....
        /*0a00*/ 	.word	0xffffffff


	//   ....[128]....
        /*0a04*/ 	.word	0xffffffff


	//   ....[129]....
        /*0a08*/ 	.word	0xffffffff


	//   ....[130]....
        /*0a0c*/ 	.word	0xffffffff


	//   ....[131]....
        /*0a10*/ 	.word	0xffffffff


	//   ....[132]....
        /*0a14*/ 	.word	0xffffffff


	//   ....[133]....
        /*0a18*/ 	.word	0xffffffff


	//   ....[134]....
        /*0a1c*/ 	.word	0xffffffff


	//   ....[135]....
        /*0a20*/ 	.word	0xffffffff


	//   ....[136]....
        /*0a24*/ 	.word	0xffffffff


	//   ....[137]....
        /*0a28*/ 	.word	0xffffffff


	//   ....[138]....
        /*0a2c*/ 	.word	0xffffffff


	//   ....[139]....
        /*0a30*/ 	.word	0xffffffff


	//   ....[140]....
        /*0a34*/ 	.word	0xffffffff


	//   ....[141]....
        /*0a38*/ 	.word	0xffffffff


	//   ....[142]....
        /*0a3c*/ 	.word	0xffffffff


	//   ....[143]....
        /*0a40*/ 	.word	0xffffffff


	//   ....[144]....
        /*0a44*/ 	.word	0xffffffff


	//   ....[145]....
        /*0a48*/ 	.word	0xffffffff


	//   ....[146]....
        /*0a4c*/ 	.word	0xffffffff


	//   ....[147]....
        /*0a50*/ 	.word	0xffffffff


	//   ....[148]....
        /*0a54*/ 	.word	0xffffffff


	//   ....[149]....
        /*0a58*/ 	.word	0xffffffff


	//   ....[150]....
        /*0a5c*/ 	.word	0xffffffff


	//   ....[151]....
        /*0a60*/ 	.word	0xffffffff


	//   ....[152]....
        /*0a64*/ 	.word	0xffffffff


	//   ....[153]....
        /*0a68*/ 	.word	0xffffffff


	//   ....[154]....
        /*0a6c*/ 	.word	0xffffffff


	//   ....[155]....
        /*0a70*/ 	.word	0xffffffff


	//   ....[156]....
        /*0a74*/ 	.word	0xffffffff


	//   ....[157]....
        /*0a78*/ 	.word	0xffffffff


	//   ....[158]....
        /*0a7c*/ 	.word	0xffffffff


	//   ....[159]....
        /*0a80*/ 	.word	0xffffffff


	//   ....[160]....
        /*0a84*/ 	.word	0xffffffff


	//   ....[161]....
        /*0a88*/ 	.word	0xffffffff


	//   ....[162]....
        /*0a8c*/ 	.word	0xffffffff


	//   ....[163]....
        /*0a90*/ 	.word	0xffffffff


	//   ....[164]....
        /*0a94*/ 	.word	0xffffffff


	//   ....[165]....
        /*0a98*/ 	.word	0xffffffff


	//   ....[166]....
        /*0a9c*/ 	.word	0xffffffff


	//----- nvinfo : EIATTR_COOP_GROUP_INSTR_OFFSETS
	.align		4
.L_252:
        /*0aa0*/ 	.byte	0x04, 0x28
        /*0aa2*/ 	.short	(.L_254 - .L_253)


	//   ....[0]....
.L_253:
        /*0aa4*/ 	.word	0x00000050


	//   ....[1]....
        /*0aa8*/ 	.word	0x00000200


	//   ....[2]....
        /*0aac*/ 	.word	0x00000230


	//   ....[3]....
        /*0ab0*/ 	.word	0x00000260


	//   ....[4]....
        /*0ab4*/ 	.word	0x00000290


	//   ....[5]....
        /*0ab8*/ 	.word	0x000002c0


	//   ....[6]....
        /*0abc*/ 	.word	0x000002f0


	//   ....[7]....
        /*0ac0*/ 	.word	0x00000460


	//   ....[8]....
        /*0ac4*/ 	.word	0x000004a0


	//   ....[9]....
        /*0ac8*/ 	.word	0x000004d0


	//   ....[10]....
        /*0acc*/ 	.word	0x00000500


	//   ....[11]....
        /*0ad0*/ 	.word	0x00000530


	//   ....[12]....
        /*0ad4*/ 	.word	0x00000560


	//   ....[13]....
        /*0ad8*/ 	.word	0x000005f0


	//   ....[14]....
        /*0adc*/ 	.word	0x00000620


	//   ....[15]....
        /*0ae0*/ 	.word	0x00000630


	//   ....[16]....
        /*0ae4*/ 	.word	0x000006a0


	//   ....[17]....
        /*0ae8*/ 	.word	0x000027f0


	//   ....[18]....
        /*0aec*/ 	.word	0x00002810


	//   ....[19]....
        /*0af0*/ 	.word	0x00002990


	//   ....[20]....
        /*0af4*/ 	.word	0x000029a0


	//   ....[21]....
        /*0af8*/ 	.word	0x00002b20


	//   ....[22]....
        /*0afc*/ 	.word	0x00002b40


	//   ....[23]....
        /*0b00*/ 	.word	0x00002cc0


	//   ....[24]....
        /*0b04*/ 	.word	0x00002cd0


	//   ....[25]....
        /*0b08*/ 	.word	0x000045d0


	//   ....[26]....
        /*0b0c*/ 	.word	0x000046f0


	//   ....[27]....
        /*0b10*/ 	.word	0x000048a0


	//   ....[28]....
        /*0b14*/ 	.word	0x000048c0


	//   ....[29]....
        /*0b18*/ 	.word	0x00004b70


	//   ....[30]....
        /*0b1c*/ 	.word	0x00004be0


	//   ....[31]....
        /*0b20*/ 	.word	0x00004e10


	//   ....[32]....
        /*0b24*/ 	.word	0x00004ee0


	//   ....[33]....
        /*0b28*/ 	.word	0x00006f70


	//   ....[34]....
        /*0b2c*/ 	.word	0x00006fb0


	//   ....[35]....
        /*0b30*/ 	.word	0x00007050


	//   ....[36]....
        /*0b34*/ 	.word	0x000070a0


	//   ....[37]....
        /*0b38*/ 	.word	0x000070e0


	//   ....[38]....
        /*0b3c*/ 	.word	0x000071e0


	//   ....[39]....
        /*0b40*/ 	.word	0x00007220


	//   ....[40]....
        /*0b44*/ 	.word	0x000076a0


	//   ....[41]....
        /*0b48*/ 	.word	0x00008920


	//   ....[42]....
        /*0b4c*/ 	.word	0x00008930


	//   ....[43]....
        /*0b50*/ 	.word	0x00008940


	//   ....[44]....
        /*0b54*/ 	.word	0x00008950


	//   ....[45]....
        /*0b58*/ 	.word	0x00008980


	//   ....[46]....
        /*0b5c*/ 	.word	0x000089a0


	//   ....[47]....
        /*0b60*/ 	.word	0x000089c0


	//   ....[48]....
        /*0b64*/ 	.word	0x000089d0


	//   ....[49]....
        /*0b68*/ 	.word	0x00009f70


	//   ....[50]....
        /*0b6c*/ 	.word	0x00009f80


	//   ....[51]....
        /*0b70*/ 	.word	0x00009f90


	//   ....[52]....
        /*0b74*/ 	.word	0x00009fa0


	//   ....[53]....
        /*0b78*/ 	.word	0x00009fb0


	//   ....[54]....
        /*0b7c*/ 	.word	0x00009fc0


	//   ....[55]....
        /*0b80*/ 	.word	0x00009ff0


	//   ....[56]....
        /*0b84*/ 	.word	0x0000a060


	//   ....[57]....
        /*0b88*/ 	.word	0x0000a4e0


	//   ....[58]....
        /*0b8c*/ 	.word	0x0000a500


	//   ....[59]....
        /*0b90*/ 	.word	0x0000a650


	//   ....[60]....
        /*0b94*/ 	.word	0x0000a660


	//   ....[61]....
        /*0b98*/ 	.word	0x0000a7c0


	//   ....[62]....
        /*0b9c*/ 	.word	0x0000a7e0


	//   ....[63]....
        /*0ba0*/ 	.word	0x0000a940


	//   ....[64]....
        /*0ba4*/ 	.word	0x0000a950


	//   ....[65]....
        /*0ba8*/ 	.word	0x0000acc0


	//   ....[66]....
        /*0bac*/ 	.word	0x0000ace0


	//   ....[67]....
        /*0bb0*/ 	.word	0x0000b1b0


	//   ....[68]....
        /*0bb4*/ 	.word	0x0000b1c0


	//   ....[69]....
        /*0bb8*/ 	.word	0x0000b690


	//   ....[70]....
        /*0bbc*/ 	.word	0x0000b6b0


	//   ....[71]....
        /*0bc0*/ 	.word	0x0000bba0


	//   ....[72]....
        /*0bc4*/ 	.word	0x0000bbb0


	//   ....[73]....
        /*0bc8*/ 	.word	0x0000c8b0


	//   ....[74]....
        /*0bcc*/ 	.word	0x0000c8d0


	//   ....[75]....
        /*0bd0*/ 	.word	0x0000ca30


	//   ....[76]....
        /*0bd4*/ 	.word	0x0000ca40


	//   ....[77]....
        /*0bd8*/ 	.word	0x0000cba0


	//   ....[78]....
        /*0bdc*/ 	.word	0x0000cbc0


	//   ....[79]....
        /*0be0*/ 	.word	0x0000cd20


	//   ....[80]....
        /*0be4*/ 	.word	0x0000cd30


	//   ....[81]....
        /*0be8*/ 	.word	0x0000cf50


	//   ....[82]....
        /*0bec*/ 	.word	0x0000cf70


	//   ....[83]....
        /*0bf0*/ 	.word	0x0000d0a0


	//   ....[84]....
        /*0bf4*/ 	.word	0x0000d0e0


	//   ....[85]....
        /*0bf8*/ 	.word	0x0000d110


	//   ....[86]....
        /*0bfc*/ 	.word	0x0000d140


	//   ....[87]....
        /*0c00*/ 	.word	0x0000d170


	//   ....[88]....
        /*0c04*/ 	.word	0x0000d1a0


	//   ....[89]....
        /*0c08*/ 	.word	0x0000d300


	//   ....[90]....
        /*0c0c*/ 	.word	0x0000d340


	//   ....[91]....
        /*0c10*/ 	.word	0x0000d370


	//   ....[92]....
        /*0c14*/ 	.word	0x0000d3a0


	//   ....[93]....
        /*0c18*/ 	.word	0x0000d3d0


	//   ....[94]....
        /*0c1c*/ 	.word	0x0000d400


	//   ....[95]....
        /*0c20*/ 	.word	0x0000d490


	//   ....[96]....
        /*0c24*/ 	.word	0x0000d4c0


	//   ....[97]....
        /*0c28*/ 	.word	0x0000d4d0


	//   ....[98]....
        /*0c2c*/ 	.word	0x0000d530


	//   ....[99]....
        /*0c30*/ 	.word	0x0000db10


	//   ....[100]....
        /*0c34*/ 	.word	0x0000db70


	//   ....[101]....
        /*0c38*/ 	.word	0x0000dbc0


	//   ....[102]....
        /*0c3c*/ 	.word	0x0000dc10


	//   ....[103]....
        /*0c40*/ 	.word	0x0000dc60


	//   ....[104]....
        /*0c44*/ 	.word	0x0000dcd0


	//   ....[105]....
        /*0c48*/ 	.word	0x0000dd10


	//   ....[106]....
        /*0c4c*/ 	.word	0x0000dd80


	//   ....[107]....
        /*0c50*/ 	.word	0x0000ddf0


	//   ....[108]....
        /*0c54*/ 	.word	0x0000de50


	//   ....[109]....
        /*0c58*/ 	.word	0x0000dec0


	//   ....[110]....
        /*0c5c*/ 	.word	0x0000df30


	//   ....[111]....
        /*0c60*/ 	.word	0x0000df90


	//   ....[112]....
        /*0c64*/ 	.word	0x0000dff0


	//   ....[113]....
        /*0c68*/ 	.word	0x0000e050


	//   ....[114]....
        /*0c6c*/ 	.word	0x0000e0c0


	//   ....[115]....
        /*0c70*/ 	.word	0x0000e120


	//   ....[116]....
        /*0c74*/ 	.word	0x0000e180


	//   ....[117]....
        /*0c78*/ 	.word	0x0000e1f0


	//   ....[118]....
        /*0c7c*/ 	.word	0x0000e230


	//   ....[119]....
        /*0c80*/ 	.word	0x0000e280


	//   ....[120]....
        /*0c84*/ 	.word	0x0000e2d0


	//   ....[121]....
        /*0c88*/ 	.word	0x0000e320


	//   ....[122]....
        /*0c8c*/ 	.word	0x0000e370


	//   ....[123]....
        /*0c90*/ 	.word	0x0000e3c0


	//   ....[124]....
        /*0c94*/ 	.word	0x0000e410


	//   ....[125]....
        /*0c98*/ 	.word	0x0000e470


	//   ....[126]....
        /*0c9c*/ 	.word	0x0000e4e0


	//   ....[127]....
        /*0ca0*/ 	.word	0x0000e540


	//   ....[128]....
        /*0ca4*/ 	.word	0x0000e5a0


	//   ....[129]....
        /*0ca8*/ 	.word	0x0000e600


	//   ....[130]....
        /*0cac*/ 	.word	0x0000e670


	//   ....[131]....
        /*0cb0*/ 	.word	0x0000e6d0


	//   ....[132]....
        /*0cb4*/ 	.word	0x0000e730


	//   ....[133]....
        /*0cb8*/ 	.word	0x0000e790


	//   ....[134]....
        /*0cbc*/ 	.word	0x0000e800


	//   ....[135]....
        /*0cc0*/ 	.word	0x0000e860


	//   ....[136]....
        /*0cc4*/ 	.word	0x0000e8c0


	//   ....[137]....
        /*0cc8*/ 	.word	0x0000e920


	//   ....[138]....
        /*0ccc*/ 	.word	0x0000e990


	//   ....[139]....
        /*0cd0*/ 	.word	0x0000e9f0


	//   ....[140]....
        /*0cd4*/ 	.word	0x0000ea50


	//   ....[141]....
        /*0cd8*/ 	.word	0x0000eab0


	//   ....[142]....
        /*0cdc*/ 	.word	0x0000eb20


	//   ....[143]....
        /*0ce0*/ 	.word	0x0000eb80


	//   ....[144]....
        /*0ce4*/ 	.word	0x0000ebe0


	//   ....[145]....
        /*0ce8*/ 	.word	0x0000ec40


	//   ....[146]....
        /*0cec*/ 	.word	0x0000ecb0


	//   ....[147]....
        /*0cf0*/ 	.word	0x0000ed10


	//   ....[148]....
        /*0cf4*/ 	.word	0x0000ed70


	//   ....[149]....
        /*0cf8*/ 	.word	0x0000edd0


	//   ....[150]....
        /*0cfc*/ 	.word	0x0000ee40


	//   ....[151]....
        /*0d00*/ 	.word	0x0000ee90


	//   ....[152]....
        /*0d04*/ 	.word	0x0000eed0


	//   ....[153]....
        /*0d08*/ 	.word	0x0000ef20


	//   ....[154]....
        /*0d0c*/ 	.word	0x0000ef70


	//   ....[155]....
        /*0d10*/ 	.word	0x0000efc0


	//   ....[156]....
        /*0d14*/ 	.word	0x0000f030


	//   ....[157]....
        /*0d18*/ 	.word	0x0000f070


	//   ....[158]....
        /*0d1c*/ 	.word	0x0000f0c0


	//   ....[159]....
        /*0d20*/ 	.word	0x0000f110


	//   ....[160]....
        /*0d24*/ 	.word	0x0000f160


	//   ....[161]....
        /*0d28*/ 	.word	0x0000f1b0


	//   ....[162]....
        /*0d2c*/ 	.word	0x0000f220


	//   ....[163]....
        /*0d30*/ 	.word	0x0000f260


	//   ....[164]....
        /*0d34*/ 	.word	0x0000f2d0


	//   ....[165]....
        /*0d38*/ 	.word	0x0000f330


	//   ....[166]....
        /*0d3c*/ 	.word	0x0000f390


	//----- nvinfo : EIATTR_EXIT_INSTR_OFFSETS
	.align		4
.L_254:
        /*0d40*/ 	.byte	0x04, 0x1c
        /*0d42*/ 	.short	(.L_256 - .L_255)


	//   ....[0]....
.L_255:
        /*0d44*/ 	.word	0x00000c10


	//   ....[1]....
        /*0d48*/ 	.word	0x0000dad0


	//----- nvinfo : EIATTR_MAX_THREADS
	.align		4
.L_256:
        /*0d4c*/ 	.byte	0x04, 0x05
        /*0d4e*/ 	.short	(.L_258 - .L_257)
.L_257:
        /*0d50*/ 	.word	0x00000080
        /*0d54*/ 	.word	0x00000001
        /*0d58*/ 	.word	0x00000001


	//----- nvinfo : EIATTR_CRS_STACK_SIZE
	.align		4
.L_258:
        /*0d5c*/ 	.byte	0x04, 0x1e
        /*0d5e*/ 	.short	(.L_260 - .L_259)
.L_259:
        /*0d60*/ 	.word	0x00000000
.L_260:


//--------------------- .nv.info._ZN7cutlass13device_kernelIN5flash19enable_sm80_to_sm89INS1_16FlashAttnFwdSm80INS1_25CollectiveMainloopFwdSm80ILi4ELi1ELb0EN4cute5tupleIJNS5_1CILi128EEENS7_ILi48EEENS7_ILi96EEEEEELi96ENS_10bfloat16_tEfNS_4arch4Sm80ELb0ELb0ELb1ELb1ELb0ELb1ELb1ELb1EEENS1_21CollectiveEpilogueFwdINS6_IJS8_SA_S9_EEENS6_IJNS7_ILi1EEESI_SI_EEESC_SE_Li128ELb1ELb1ELb1ELb0EEENS1_36VarlenDynamicPersistentTileSchedulerILi128ELi48ELi128ELi128ELb1ELb1ELb0ELb0ELb1ELb1EEEEEEEEEvNT_6ParamsE --------------------------
	.section	.nv.info._ZN7cutlass13device_kernelIN5flash19enable_sm80_to_sm89INS1_16FlashAttnFwdSm80INS1_25CollectiveMainloopFwdSm80ILi4ELi1ELb0EN4cute5tupleIJNS5_1CILi128EEENS7_ILi48EEENS7_ILi96EEEEEELi96ENS_10bfloat16_tEfNS_4arch4Sm80ELb0ELb0ELb1ELb1ELb0ELb1ELb1ELb1EEENS1_21CollectiveEpilogueFwdINS6_IJS8_SA_S9_EEENS6_IJNS7_ILi1EEESI_SI_EEESC_SE_Li128ELb1ELb1ELb1ELb0EEENS1_36VarlenDynamicPersistentTileSchedulerILi128ELi48ELi128ELi128ELb1ELb1ELb0ELb0ELb1ELb1EEEEEEEEEvNT_6ParamsE,"",@"SHT_CUDA_INFO"
	.sectionflags	@""
	.align	4


	//----- nvinfo : EIATTR_CUDA_API_VERSION
	.align		4
        /*0000*/ 	.byte	0x04, 0x37
        /*0002*/ 	.short	(.L_262 - .L_261)
.L_261:
        /*0004*/ 	.word	0x00000082


	//----- nvinfo : EIATTR_SW2861232_WAR
	.align		4
.L_262:
        /*0008*/ 	.byte	0x01, 0x35
	.zero		2


	//----- nvinfo : EIATTR_PARAM_CBANK
	.align		4
        /*000c*/ 	.byte	0x04, 0x0a
        /*000e*/ 	.short	(.L_264 - .L_263)
	.align		4
.L_263:
        /*0010*/ 	.word	index@(.nv.constant0._ZN7cutlass13device_kernelIN5flash19enable_sm80_to_sm89INS1_16FlashAttnFwdSm80INS1_25CollectiveMainloopFwdSm80ILi4ELi1ELb0EN4cute5tupleIJNS5_1CILi128EEENS7_ILi48EEENS7_ILi96EEEEEELi96ENS_10bfloat16_tEfNS_4arch4Sm80ELb0ELb0ELb1ELb1ELb0ELb1ELb1ELb1EEENS1_21CollectiveEpilogueFwdINS6_IJS8_SA_S9_EEENS6_IJNS7_ILi1EEESI_SI_EEESC_SE_Li128ELb1ELb1ELb1ELb0EEENS1_36VarlenDynamicPersistentTileSchedulerILi128ELi48ELi128ELi128ELb1ELb1ELb0ELb0ELb1ELb1EEEEEEEEEvNT_6ParamsE)
        /*0014*/ 	.short	0x0160
        /*0016*/ 	.short	0x0438


	//----- nvinfo : EIATTR_CBANK_PARAM_SIZE
	.align		4
.L_264:
        /*0018*/ 	.byte	0x03, 0x19
        /*001a*/ 	.short	0x0438


	//----- nvinfo : EIATTR_KPARAM_INFO
	.align		4
        /*001c*/ 	.byte	0x04, 0x17
        /*001e*/ 	.short	(.L_266 - .L_265)
.L_265:
        /*0020*/ 	.word	0x00000000
        /*0024*/ 	.short	0x0000
        /*0026*/ 	.short	0x0000
        /*0028*/ 	.byte	0x00, 0xf0, 0xe1, 0x10


	//----- nvinfo : EIATTR_MAXREG_COUNT
	.align		4
.L_266:
        /*002c*/ 	.byte	0x03, 0x1b
        /*002e*/ 	.short	0x00ff


	//----- nvinfo : EIATTR_NUM_BARRIERS
	.align		4
        /*0030*/ 	.byte	0x02, 0x4c
        /*0032*/ 	.byte	0x06
	.zero		1


	//----- nvinfo : EIATTR_ANNOTATIONS
	.align		4
        /*0034*/ 	.byte	0x04, 0x55
        /*0036*/ 	.short	(.L_268 - .L_267)


	//   ....[0]....
.L_267:
        /* <DEDUP_REMOVED lines=88> */
        /*05ac*/ 	.byte	0x20, 0x85, 0x01, 0x00, 0x01, 0x00, 0x00, 0x00, 0x80, 0x85, 0x01, 0x00


	//----- nvinfo : EIATTR_MERCURY_ISA_VERSION
	.align		4
.L_268:
        /*05b8*/ 	.byte	0x03, 0x5f
        /*05ba*/ 	.short	0x0000


	//----- nvinfo : EIATTR_INT_WARP_WIDE_INSTR_OFFSETS
	.align		4
        /*05bc*/ 	.byte	0x04, 0x31
        /*05be*/ 	.short	(.L_270 - .L_269)


	//   ....[0]....
.L_269:
        /*05c0*/ 	.word	0x00014290


	//   ....[1]....
        /*05c4*/ 	.word	0x00014310


	//----- nvinfo : EIATTR_COOP_GROUP_MASK_REGIDS
	.align		4
.L_270:
        /*05c8*/ 	.byte	0x04, 0x29
        /*05ca*/ 	.short	(.L_272 - .L_271)


	//   ....[0]....
.L_271:
        /*05cc*/ 	.word	0xffffffff


	//   ....[1]....
        /*05d0*/ 	.word	0xffffffff


	//   ....[2]....
        /*05d4*/ 	.word	0xffffffff


	//   ....[3]....
        /*05d8*/ 	.word	0xffffffff


	//   ....[4]....
        /*05dc*/ 	.word	0xffffffff


	//   ....[5]....
        /*05e0*/ 	.word	0xffffffff


	//   ....[6]....
        /*05e4*/ 	.word	0xffffffff


	//   ....[7]....
        /*05e8*/ 	.word	0xffffffff


	//   ....[8]....
        /*05ec*/ 	.word	0xffffffff


	//   ....[9]....
        /*05f0*/ 	.word	0xffffffff


	//   ....[10]....
        /*05f4*/ 	.word	0xffffffff


	//   ....[11]....
        /*05f8*/ 	.word	0xffffffff


	//   ....[12]....
        /*05fc*/ 	.word	0xffffffff


	//   ....[13]....
        /*0600*/ 	.word	0xffffffff


	//   ....[14]....
        /*0604*/ 	.word	0xffffffff


	//   ....[15]....
        /*0608*/ 	.word	0xffffffff


	//   ....[16]....
        /*060c*/ 	.word	0xffffffff


	//   ....[17]....
        /*0610*/ 	.word	0xffffffff


	//   ....[18]....
        /*0614*/ 	.word	0xffffffff


	//   ....[19]....
        /*0618*/ 	.word	0xffffffff


	//   ....[20]....
        /*061c*/ 	.word	0xffffffff


	//   ....[21]....
        /*0620*/ 	.word	0xffffffff


	//   ....[22]....
        /*0624*/ 	.word	0xffffffff


	//   ....[23]....
        /*0628*/ 	.word	0xffffffff


	//   ....[24]....
        /*062c*/ 	.word	0xffffffff


	//   ....[25]....
        /*0630*/ 	.word	0xffffffff


	//   ....[26]....
        /*0634*/ 	.word	0xffffffff


	//   ....[27]....
        /*0638*/ 	.word	0xffffffff


	//   ....[28]....
        /*063c*/ 	.word	0xffffffff


	//   ....[29]....
        /*0640*/ 	.word	0xffffffff


	//   ....[30]....
        /*0644*/ 	.word	0xffffffff


	//   ....[31]....
        /*0648*/ 	.word	0xffffffff


	//   ....[32]....
        /*064c*/ 	.word	0xffffffff


	//   ....[33]....
        /*0650*/ 	.word	0xffffffff


	//   ....[34]....
        /*0654*/ 	.word	0xffffffff


	//   ....[35]....
        /*0658*/ 	.word	0xffffffff


	//   ....[36]....
        /*065c*/ 	.word	0xffffffff


	//   ....[37]....
        /*0660*/ 	.word	0xffffffff


	//   ....[38]....
        /*0664*/ 	.word	0xffffffff


	//   ....[39]....
        /*0668*/ 	.word	0xffffffff


	//   ....[40]....
        /*066c*/ 	.word	0xffffffff


	//   ....[41]....
        /*0670*/ 	.word	0xffffffff


	//   ....[42]....
        /*0674*/ 	.word	0xffffffff


	//   ....[43]....
        /*0678*/ 	.word	0xffffffff


	//   ....[44]....
        /*067c*/ 	.word	0xffffffff


	//   ....[45]....
        /*0680*/ 	.word	0xffffffff


	//   ....[46]....
        /*0684*/ 	.word	0xffffffff


	//   ....[47]....
        /*0688*/ 	.word	0xffffffff


	//   ....[48]....
        /*068c*/ 	.word	0xffffffff


	//   ....[49]....
        /*0690*/ 	.word	0xffffffff


	//   ....[50]....
        /*0694*/ 	.word	0xffffffff


	//   ....[51]....
        /*0698*/ 	.word	0xffffffff


	//   ....[52]....
        /*069c*/ 	.word	0xffffffff


	//   ....[53]....
        /*06a0*/ 	.word	0xffffffff


	//   ....[54]....
        /*06a4*/ 	.word	0xffffffff


	//   ....[55]....
        /*06a8*/ 	.word	0xffffffff


	//   ....[56]....
        /*06ac*/ 	.word	0xffffffff


	//   ....[57]....
        /*06b0*/ 	.word	0xffffffff


	//   ....[58]....
        /*06b4*/ 	.word	0xffffffff


	//   ....[59]....
        /*06b8*/ 	.word	0xffffffff


	//   ....[60]....
        /*06bc*/ 	.word	0xffffffff


	//   ....[61]....
        /*06c0*/ 	.word	0xffffffff


	//   ....[62]....
        /*06c4*/ 	.word	0xffffffff


	//   ....[63]....
        /*06c8*/ 	.word	0xffffffff


	//   ....[64]....
        /*06cc*/ 	.word	0xffffffff


	//   ....[65]....
        /*06d0*/ 	.word	0xffffffff


	//   ....[66]....
        /*06d4*/ 	.word	0xffffffff


	//   ....[67]....
        /*06d8*/ 	.word	0xffffffff


	//   ....[68]....
        /*06dc*/ 	.word	0xffffffff


	//   ....[69]....
        /*06e0*/ 	.word	0xffffffff


	//   ....[70]....
        /*06e4*/ 	.word	0xffffffff


	//   ....[71]....
        /*06e8*/ 	.word	0xffffffff


	//   ....[72]....
        /*06ec*/ 	.word	0xffffffff


	//   ....[73]....
        /*06f0*/ 	.word	0xffffffff


	//   ....[74]....
        /*06f4*/ 	.word	0xffffffff


	//   ....[75]....
        /*06f8*/ 	.word	0xffffffff


	//   ....[76]....
        /*06fc*/ 	.word	0xffffffff


	//   ....[77]....
        /*0700*/ 	.word	0xffffffff


	//   ....[78]....
        /*0704*/ 	.word	0xffffffff


	//   ....[79]....
        /*0708*/ 	.word	0xffffffff


	//   ....[80]....
        /*070c*/ 	.word	0xffffffff


	//   ....[81]....
        /*0710*/ 	.word	0xffffffff


	//   ....[82]....
        /*0714*/ 	.word	0xffffffff


	//   ....[83]....
        /*0718*/ 	.word	0xffffffff


	//   ....[84]....
        /*071c*/ 	.word	0xffffffff


	//   ....[85]....
        /*0720*/ 	.word	0xffffffff


	//   ....[86]....
        /*0724*/ 	.word	0xffffffff


	//   ....[87]....
        /*0728*/ 	.word	0xffffffff


	//   ....[88]....
        /*072c*/ 	.word	0xffffffff


	//   ....[89]....
        /*0730*/ 	.word	0xffffffff


	//   ....[90]....
        /*0734*/ 	.word	0xffffffff


	//   ....[91]....
        /*0738*/ 	.word	0xffffffff


	//   ....[92]....
        /*073c*/ 	.word	0xffffffff


	//   ....[93]....
        /*0740*/ 	.word	0xffffffff


	//   ....[94]....
        /*0744*/ 	.word	0xffffffff


	//   ....[95]....
        /*0748*/ 	.word	0xffffffff


	//   ....[96]....
        /*074c*/ 	.word	0xffffffff


	//   ....[97]....
        /*0750*/ 	.word	0xffffffff


	//   ....[98]....
        /*0754*/ 	.word	0xffffffff


	//   ....[99]....
        /*0758*/ 	.word	0xffffffff


	//   ....[100]....
        /*075c*/ 	.word	0xffffffff


	//   ....[101]....
        /*0760*/ 	.word	0xffffffff


	//   ....[102]....
        /*0764*/ 	.word	0xffffffff


	//   ....[103]....
        /*0768*/ 	.word	0xffffffff


	//   ....[104]....
        /*076c*/ 	.word	0xffffffff


	//   ....[105]....
        /*0770*/ 	.word	0xffffffff


	//   ....[106]....
        /*0774*/ 	.word	0xffffffff


	//   ....[107]....
        /*0778*/ 	.word	0xffffffff


	//   ....[108]....
        /*077c*/ 	.word	0xffffffff


	//   ....[109]....
        /*0780*/ 	.word	0xffffffff


	//   ....[110]....
        /*0784*/ 	.word	0xffffffff


	//   ....[111]....
        /*0788*/ 	.word	0xffffffff


	//   ....[112]....
        /*078c*/ 	.word	0xffffffff


	//   ....[113]....
        /*0790*/ 	.word	0xffffffff


	//   ....[114]....
        /*0794*/ 	.word	0xffffffff


	//   ....[115]....
        /*0798*/ 	.word	0xffffffff


	//   ....[116]....
        /*079c*/ 	.word	0xffffffff


	//   ....[117]....
        /*07a0*/ 	.word	0xffffffff


	//   ....[118]....
        /*07a4*/ 	.word	0xffffffff


	//   ....[119]....
        /*07a8*/ 	.word	0xffffffff


	//   ....[120]....
        /*07ac*/ 	.word	0xffffffff


	//   ....[121]....
        /*07b0*/ 	.word	0xffffffff


	//   ....[122]....
        /*07b4*/ 	.word	0xffffffff


	//   ....[123]....
        /*07b8*/ 	.word	0xffffffff


	//   ....[124]....
        /*07bc*/ 	.word	0xffffffff


	//   ....[125]....
        /*07c0*/ 	.word	0xffffffff


	//   ....[126]....
        /*07c4*/ 	.word	0xffffffff


	//   ....[127]....
        /*07c8*/ 	.word	0xffffffff


	//   ....[128]....
        /*07cc*/ 	.word	0xffffffff


	//   ....[129]....
        /*07d0*/ 	.word	0xffffffff


	//   ....[130]....
        /*07d4*/ 	.word	0xffffffff


	//   ....[131]....
        /*07d8*/ 	.word	0xffffffff


	//   ....[132]....
        /*07dc*/ 	.word	0xffffffff


	//   ....[133]....
        /*07e0*/ 	.word	0xffffffff


	//   ....[134]....
        /*07e4*/ 	.word	0xffffffff


	//   ....[135]....
        /*07e8*/ 	.word	0xffffffff


	//   ....[136]....
        /*07ec*/ 	.word	0xffffffff


	//   ....[137]....
        /*07f0*/ 	.word	0xffffffff


	//   ....[138]....
        /*07f4*/ 	.word	0xffffffff


	//   ....[139]....
        /*07f8*/ 	.word	0xffffffff


	//   ....[140]....
        /*07fc*/ 	.word	0xffffffff


	//   ....[141]....
        /*0800*/ 	.word	0xffffffff


	//   ....[142]....
        /*0804*/ 	.word	0xffffffff


	//   ....[143]....
        /*0808*/ 	.word	0xffffffff


	//   ....[144]....
        /*080c*/ 	.word	0xffffffff


	//   ....[145]....
        /*0810*/ 	.word	0xffffffff


	//   ....[146]....
        /*0814*/ 	.word	0xffffffff


	//   ....[147]....
        /*0818*/ 	.word	0xffffffff


	//   ....[148]....
        /*081c*/ 	.word	0xffffffff


	//   ....[149]....
        /*0820*/ 	.word	0xffffffff


	//   ....[150]....
        /*0824*/ 	.word	0xffffffff


	//   ....[151]....
        /*0828*/ 	.word	0xffffffff


	//   ....[152]....
        /*082c*/ 	.word	0xffffffff


	//   ....[153]....
        /*0830*/ 	.word	0xffffffff


	//   ....[154]....
        /*0834*/ 	.word	0xffffffff


	//   ....[155]....
        /*0838*/ 	.word	0xffffffff


	//   ....[156]....
        /*083c*/ 	.word	0xffffffff


	//   ....[157]....
        /*0840*/ 	.word	0xffffffff


	//   ....[158]....
        /*0844*/ 	.word	0xffffffff


	//   ....[159]....
        /*0848*/ 	.word	0xffffffff


	//   ....[160]....
        /*084c*/ 	.word	0xffffffff


	//   ....[161]....
        /*0850*/ 	.word	0xffffffff


	//   ....[162]....
        /*0854*/ 	.word	0xffffffff


	//   ....[163]....
        /*0858*/ 	.word	0xffffffff


	//   ....[164]....
        /*085c*/ 	.word	0xffffffff


	//   ....[165]....
        /*0860*/ 	.word	0xffffffff


	//   ....[166]....
        /*0864*/ 	.word	0xffffffff


	//   ....[167]....
        /*0868*/ 	.word	0xffffffff


	//   ....[168]....
        /*086c*/ 	.word	0xffffffff


	//   ....[169]....
        /*0870*/ 	.word	0xffffffff


	//   ....[170]....
        /*0874*/ 	.word	0xffffffff


	//   ....[171]....
        /*0878*/ 	.word	0xffffffff


	//   ....[172]....
        /*087c*/ 	.word	0xffffffff


	//   ....[173]....
        /*0880*/ 	.word	0xffffffff


	//   ....[174]....
        /*0884*/ 	.word	0xffffffff


	//----- nvinfo : EIATTR_COOP_GROUP_INSTR_OFFSETS
	.align		4
.L_272:
        /*0888*/ 	.byte	0x04, 0x28
        /*088a*/ 	.short	(.L_274 - .L_273)


	//   ....[0]....
.L_273:
        /*088c*/ 	.word	0x00000050


	//   ....[1]....
        /*0890*/ 	.word	0x00000200


	//   ....[2]....
        /*0894*/ 	.word	0x00000230


	//   ....[3]....
        /*0898*/ 	.word	0x00000260


	//   ....[4]....
        /*089c*/ 	.word	0x00000290


	//   ....[5]....
        /*08a0*/ 	.word	0x000002c0


	//   ....[6]....
        /*08a4*/ 	.word	0x000002f0


	//   ....[7]....
        /*08a8*/ 	.word	0x00000460


	//   ....[8]....
        /*08ac*/ 	.word	0x000004a0


	//   ....[9]....
        /*08b0*/ 	.word	0x000004d0


	//   ....[10]....
        /*08b4*/ 	.word	0x00000500


	//   ....[11]....
        /*08b8*/ 	.word	0x00000530


	//   ....[12]....
        /*08bc*/ 	.word	0x00000560


	//   ....[13]....
        /*08c0*/ 	.word	0x000005f0


	//   ....[14]....
        /*08c4*/ 	.word	0x00000620


	//   ....[15]....
        /*08c8*/ 	.word	0x00000630


	//   ....[16]....
        /*08cc*/ 	.word	0x000006a0


	//   ....[17]....
        /*08d0*/ 	.word	0x00008020


	//   ....[18]....
        /*08d4*/ 	.word	0x00008040


	//   ....[19]....
        /*08d8*/ 	.word	0x000081b0


	//   ....[20]....
        /*08dc*/ 	.word	0x000081c0


	//   ....[21]....
        /*08e0*/ 	.word	0x00008330


	//   ....[22]....
        /*08e4*/ 	.word	0x00008350


	//   ....[23]....
        /*08e8*/ 	.word	0x000084c0


	//   ....[24]....
        /*08ec*/ 	.word	0x000084d0


	//   ....[25]....
        /*08f0*/ 	.word	0x00008a20


	//   ....[26]....
        /*08f4*/ 	.word	0x00008a60


	//   ....[27]....
        /*08f8*/ 	.word	0x00008aa0


	//   ....[28]....
        /*08fc*/ 	.word	0x00008ae0


	//   ....[29]....
        /*0900*/ 	.word	0x0000b3d0


	//   ....[30]....
        /*0904*/ 	.word	0x0000b410


	//   ....[31]....
        /*0908*/ 	.word	0x0000b450


	//   ....[32]....
        /*090c*/ 	.word	0x0000b490


	//   ....[33]....
        /*0910*/ 	.word	0x0000f540


	//   ....[34]....
        /*0914*/ 	.word	0x0000f660


	//   ....[35]....
        /*0918*/ 	.word	0x0000f8c0


	//   ....[36]....
        /*091c*/ 	.word	0x0000f980


	//   ....[37]....
        /*0920*/ 	.word	0x0000f9d0


	//   ....[38]....
        /*0924*/ 	.word	0x0000fb20


	//   ....[39]....
        /*0928*/ 	.word	0x0000fb50


	//   ....[40]....
        /*092c*/ 	.word	0x0000fcc0


	//   ....[41]....
        /*0930*/ 	.word	0x00011f20


	//   ....[42]....
        /*0934*/ 	.word	0x00012000


	//   ....[43]....
        /*0938*/ 	.word	0x00012030


	//   ....[44]....
        /*093c*/ 	.word	0x000120a0


	//   ....[45]....
        /*0940*/ 	.word	0x000120d0


	//   ....[46]....
        /*0944*/ 	.word	0x000121e0


	//   ....[47]....
        /*0948*/ 	.word	0x000122f0


	//   ....[48]....
        /*094c*/ 	.word	0x00012370


	//   ....[49]....
        /*0950*/ 	.word	0x000138e0


	//   ....[50]....
        /*0954*/ 	.word	0x000138f0


	//   ....[51]....
        /*0958*/ 	.word	0x00013900


	//   ....[52]....
        /*095c*/ 	.word	0x00013910


	//   ....[53]....
        /*0960*/ 	.word	0x00013940


	//   ....[54]....
        /*0964*/ 	.word	0x00013960


	//   ....[55]....
        /*0968*/ 	.word	0x00013980


	//   ....[56]....
        /*096c*/ 	.word	0x00013990


	//   ....[57]....
        /*0970*/ 	.word	0x00014f30


	//   ....[58]....
        /*0974*/ 	.word	0x00014f40


	//   ....[59]....
        /*0978*/ 	.word	0x00014f60


	//   ....[60]....
        /*097c*/ 	.word	0x00014f70


	//   ....[61]....
        /*0980*/ 	.word	0x00014f80


	//   ....[62]....
        /*0984*/ 	.word	0x00014f90


	//   ....[63]....
        /*0988*/ 	.word	0x00014fb0


	//   ....[64]....
        /*098c*/ 	.word	0x000150b0


	//   ....[65]....
        /*0990*/ 	.word	0x00015460


	//   ....[66]....
        /*0994*/ 	.word	0x00015480


	//   ....[67]....
        /*0998*/ 	.word	0x000155d0


	//   ....[68]....
        /*099c*/ 	.word	0x000155e0


	//   ....[69]....
        /*09a0*/ 	.word	0x00015740


	//   ....[70]....
        /*09a4*/ 	.word	0x00015760


	//   ....[71]....
        /*09a8*/ 	.word	0x000158c0


	//   ....[72]....
        /*09ac*/ 	.word	0x000158d0


	//   ....[73]....
        /*09b0*/ 	.word	0x00015c30


	//   ....[74]....
        /*09b4*/ 	.word	0x00015c50


	//   ....[75]....
        /*09b8*/ 	.word	0x00016120


	//   ....[76]....
        /*09bc*/ 	.word	0x00016130


	//   ....[77]....
        /*09c0*/ 	.word	0x000164a0


	//   ....[78]....
        /*09c4*/ 	.word	0x000164c0


	//   ....[79]....
        /*09c8*/ 	.word	0x00016850


	//   ....[80]....
        /*09cc*/ 	.word	0x00016860


	//   ....[81]....
        /*09d0*/ 	.word	0x00017390


	//   ....[82]....
        /*09d4*/ 	.word	0x000173b0


	//   ....[83]....
        /*09d8*/ 	.word	0x00017510


	//   ....[84]....
        /*09dc*/ 	.word	0x00017520


	//   ....[85]....
        /*09e0*/ 	.word	0x00017680


	//   ....[86]....
        /*09e4*/ 	.word	0x000176a0


	//   ....[87]....
        /*09e8*/ 	.word	0x00017800


	//   ....[88]....
        /*09ec*/ 	.word	0x00017810


	//   ....[89]....
        /*09f0*/ 	.word	0x00017a30


	//   ....[90]....
        /*09f4*/ 	.word	0x00017a50


	//   ....[91]....
        /*09f8*/ 	.word	0x00017b80


	//   ....[92]....
        /*09fc*/ 	.word	0x00017bc0


	//   ....[93]....
        /*0a00*/ 	.word	0x00017bf0


	//   ....[94]....
        /*0a04*/ 	.word	0x00017c20


	//   ....[95]....
        /*0a08*/ 	.word	0x00017c50


	//   ....[96]....
        /*0a0c*/ 	.word	0x00017c80


	//   ....[97]....
        /*0a10*/ 	.word	0x00017de0


	//   ....[98]....
        /*0a14*/ 	.word	0x00017e20


	//   ....[99]....
        /*0a18*/ 	.word	0x00017e50


	//   ....[100]....
        /*0a1c*/ 	.word	0x00017e80


	//   ....[101]....
        /*0a20*/ 	.word	0x00017eb0


	//   ....[102]....
        /*0a24*/ 	.word	0x00017ee0


	//   ....[103]....
        /*0a28*/ 	.word	0x00017f70


	//   ....[104]....
        /*0a2c*/ 	.word	0x00017fa0


	//   ....[105]....
        /*0a30*/ 	.word	0x00017fb0


	//   ....[106]....
        /*0a34*/ 	.word	0x00018010


	//   ....[107]....
        /*0a38*/ 	.word	0x00018600


	//   ....[108]....
        /*0a3c*/ 	.word	0x00018660


	//   ....[109]....
        /*0a40*/ 	.word	0x000186b0


	//   ....[110]....
        /*0a44*/ 	.word	0x00018700


	//   ....[111]....
        /*0a48*/ 	.word	0x00018750


	//   ....[112]....
        /*0a4c*/ 	.word	0x000187c0


	//   ....[113]....
        /*0a50*/ 	.word	0x00018800


	//   ....[114]....
        /*0a54*/ 	.word	0x00018870


	//   ....[115]....
        /*0a58*/ 	.word	0x000188e0


	//   ....[116]....
        /*0a5c*/ 	.word	0x00018940


	//   ....[117]....
        /*0a60*/ 	.word	0x000189b0


	//   ....[118]....
        /*0a64*/ 	.word	0x00018a20


	//   ....[119]....
        /*0a68*/ 	.word	0x00018a80


	//   ....[120]....
        /*0a6c*/ 	.word	0x00018ae0


	//   ....[121]....
        /*0a70*/ 	.word	0x00018b40


	//   ....[122]....
        /*0a74*/ 	.word	0x00018bb0


	//   ....[123]....
        /*0a78*/ 	.word	0x00018c10


	//   ....[124]....
        /*0a7c*/ 	.word	0x00018c70


	//   ....[125]....
        /*0a80*/ 	.word	0x00018ce0


	//   ....[126]....
        /*0a84*/ 	.word	0x00018d30


	//   ....[127]....
        /*0a88*/ 	.word	0x00018d80


	//   ....[128]....
        /*0a8c*/ 	.word	0x00018dd0


	//   ....[129]....
        /*0a90*/ 	.word	0x00018e20


	//   ....[130]....
        /*0a94*/ 	.word	0x00018e70


	//   ....[131]....
        /*0a98*/ 	.word	0x00018ec0


	//   ....[132]....
        /*0a9c*/ 	.word	0x00018f10


	//   ....[133]....
        /*0aa0*/ 	.word	0x00018f80


	//   ....[134]....
        /*0aa4*/ 	.word	0x00018ff0


	//   ....[135]....
        /*0aa8*/ 	.word	0x00019050


	//   ....[136]....
        /*0aac*/ 	.word	0x000190b0


	//   ....[137]....
        /*0ab0*/ 	.word	0x00019110


	//   ....[138]....
        /*0ab4*/ 	.word	0x00019180


	//   ....[139]....
        /*0ab8*/ 	.word	0x000191e0


	//   ....[140]....
        /*0abc*/ 	.word	0x00019240


	//   ....[141]....
        /*0ac0*/ 	.word	0x000192a0


	//   ....[142]....
        /*0ac4*/ 	.word	0x00019310


	//   ....[143]....
        /*0ac8*/ 	.word	0x00019370


	//   ....[144]....
        /*0acc*/ 	.word	0x000193d0


	//   ....[145]....
        /*0ad0*/ 	.word	0x00019430


	//   ....[146]....
        /*0ad4*/ 	.word	0x000194a0


	//   ....[147]....
        /*0ad8*/ 	.word	0x00019500


	//   ....[148]....
        /*0adc*/ 	.word	0x00019560


	//   ....[149]....
        /*0ae0*/ 	.word	0x000195c0


	//   ....[150]....
        /*0ae4*/ 	.word	0x00019630


	//   ....[151]....
        /*0ae8*/ 	.word	0x00019690


	//   ....[152]....
        /*0aec*/ 	.word	0x000196f0


	//   ....[153]....
        /*0af0*/ 	.word	0x00019750


	//   ....[154]....
        /*0af4*/ 	.word	0x000197c0


	//   ....[155]....
        /*0af8*/ 	.word	0x00019820


	//   ....[156]....
        /*0afc*/ 	.word	0x00019880


	//   ....[157]....
        /*0b00*/ 	.word	0x000198e0


	//   ....[158]....
        /*0b04*/ 	.word	0x00019950


	//   ....[159]....
        /*0b08*/ 	.word	0x000199a0


	//   ....[160]....
        /*0b0c*/ 	.word	0x000199e0


	//   ....[161]....
        /*0b10*/ 	.word	0x00019a30


	//   ....[162]....
        /*0b14*/ 	.word	0x00019a80


	//   ....[163]....
        /*0b18*/ 	.word	0x00019ad0


	//   ....[164]....
        /*0b1c*/ 	.word	0x00019b40


	//   ....[165]....
        /*0b20*/ 	.word	0x00019b80


	//   ....[166]....
        /*0b24*/ 	.word	0x00019bd0


	//   ....[167]....
        /*0b28*/ 	.word	0x00019c20


	//   ....[168]....
        /*0b2c*/ 	.word	0x00019c70


	//   ....[169]....
        /*0b30*/ 	.word	0x00019cc0


	//   ....[170]....
        /*0b34*/ 	.word	0x00019d30


	//   ....[171]....
        /*0b38*/ 	.word	0x00019d70


	//   ....[172]....
        /*0b3c*/ 	.word	0x00019de0


	//   ....[173]....
        /*0b40*/ 	.word	0x00019e40


	//   ....[174]....
        /*0b44*/ 	.word	0x00019ea0


	//----- nvinfo : EIATTR_EXIT_INSTR_OFFSETS
	.align		4
.L_274:
        /*0b48*/ 	.byte	0x04, 0x1c
        /*0b4a*/ 	.short	(.L_276 - .L_275)


	//   ....[0]....
.L_275:
        /*0b4c*/ 	.word	0x00000c10


	//   ....[1]....
        /*0b50*/ 	.word	0x000185c0


	//----- nvinfo : EIATTR_MAX_THREADS
	.align		4
.L_276:
        /*0b54*/ 	.byte	0x04, 0x05
        /*0b56*/ 	.short	(.L_278 - .L_277)
.L_277:
        /*0b58*/ 	.word	0x00000080
        /*0b5c*/ 	.word	0x00000001
        /*0b60*/ 	.word	0x00000001


	//----- nvinfo : EIATTR_CRS_STACK_SIZE
	.align		4
.L_278:
        /*0b64*/ 	.byte	0x04, 0x1e
        /*0b66*/ 	.short	(.L_280 - .L_279)
.L_279:
        /*0b68*/ 	.word	0x00000000
.L_280:


//--------------------- .nv.info._ZN7cutlass13device_kernelIN5flash19enable_sm80_to_sm89INS1_16FlashAttnFwdSm80INS1_25CollectiveMainloopFwdSm80ILi4ELi1ELb0EN4cute5tupleIJNS5_1CILi128EEENS7_ILi48EEENS7_ILi96EEEEEELi96ENS_10bfloat16_tEfNS_4arch4Sm80ELb0ELb1ELb1ELb0ELb0ELb0ELb1ELb1EEENS1_21CollectiveEpilogueFwdINS6_IJS8_SA_S9_EEENS6_IJNS7_ILi1EEESI_SI_EEESC_SE_Li128ELb0ELb1ELb1ELb0EEENS1_19SingleTileSchedulerILb0ELb1ELb1ELi128EEEEEEEEEvNT_6ParamsE --------------------------
	.section	.nv.info._ZN7cutlass13device_kernelIN5flash19enable_sm80_to_sm89INS1_16FlashAttnFwdSm80INS1_25CollectiveMainloopFwdSm80ILi4ELi1ELb0EN4cute5tupleIJNS5_1CILi128EEENS7_ILi48EEENS7_ILi96EEEEEELi96ENS_10bfloat16_tEfNS_4arch4Sm80ELb0ELb1ELb1ELb0ELb0ELb0ELb1ELb1EEENS1_21CollectiveEpilogueFwdINS6_IJS8_SA_S9_EEENS6_IJNS7_ILi1EEESI_SI_EEESC_SE_Li128ELb0ELb1ELb1ELb0EEENS1_19SingleTileSchedulerILb0ELb1ELb1ELi128EEEEEEEEEvNT_6ParamsE,"",@"SHT_CUDA_INFO"
	.sectionflags	@""
	.align	4


	//----- nvinfo : EIATTR_CUDA_API_VERSION
	.align		4
        /*0000*/ 	.byte	0x04, 0x37
        /*0002*/ 	.short	(.L_282 - .L_281)
.L_281:
        /*0004*/ 	.word	0x00000082


	//----- nvinfo : EIATTR_SW2861232_WAR
	.align		4
.L_282:
        /*0008*/ 	.byte	0x01, 0x35
	.zero		2


	//----- nvinfo : EIATTR_PARAM_CBANK
	.align		4
        /*000c*/ 	.byte	0x04, 0x0a
        /*000e*/ 	.short	(.L_284 - .L_283)
	.align		4
.L_283:
        /*0010*/ 	.word	index@(.nv.constant0._ZN7cutlass13device_kernelIN5flash19enable_sm80_to_sm89INS1_16FlashAttnFwdSm80INS1_25CollectiveMainloopFwdSm80ILi4ELi1ELb0EN4cute5tupleIJNS5_1CILi128EEENS7_ILi48EEENS7_ILi96EEEEEELi96ENS_10bfloat16_tEfNS_4arch4Sm80ELb0ELb1ELb1ELb0ELb0ELb0ELb1ELb1EEENS1_21CollectiveEpilogueFwdINS6_IJS8_SA_S9_EEENS6_IJNS7_ILi1EEESI_SI_EEESC_SE_Li128ELb0ELb1ELb1ELb0EEENS1_19SingleTileSchedulerILb0ELb1ELb1ELi128EEEEEEEEEvNT_6ParamsE)
        /*0014*/ 	.short	0x0160
        /*0016*/ 	.short	0x0418


	//----- nvinfo : EIATTR_CBANK_PARAM_SIZE
	.align		4
.L_284:
        /*0018*/ 	.byte	0x03, 0x19
        /*001a*/ 	.short	0x0418


	//----- nvinfo : EIATTR_KPARAM_INFO
	.align		4
        /*001c*/ 	.byte	0x04, 0x17
        /*001e*/ 	.short	(.L_286 - .L_285)
.L_285:
        /*0020*/ 	.word	0x00000000
        /*0024*/ 	.short	0x0000
        /*0026*/ 	.short	0x0000
        /*0028*/ 	.byte	0x00, 0xf0, 0x61, 0x10


	//----- nvinfo : EIATTR_MAXREG_COUNT
	.align		4
.L_286:
        /*002c*/ 	.byte	0x03, 0x1b
        /*002e*/ 	.short	0x00ff


	//----- nvinfo : EIATTR_NUM_BARRIERS
	.align		4
        /*0030*/ 	.byte	0x02, 0x4c
        /*0032*/ 	.byte	0x02
	.zero		1


	//----- nvinfo : EIATTR_MERCURY_ISA_VERSION
	.align		4
        /*0034*/ 	.byte	0x03, 0x5f
        /*0036*/ 	.short	0x0000


	//----- nvinfo : EIATTR_COOP_GROUP_MASK_REGIDS
	.align		4
        /*0038*/ 	.byte	0x04, 0x29
        /*003a*/ 	.short	(.L_288 - .L_287)


	//   ....[0]....
.L_287:
        /*003c*/ 	.word	0xffffffff


	//   ....[1]....
        /*0040*/ 	.word	0xffffffff


	//   ....[2]....
        /*0044*/ 	.word	0xffffffff


	//   ....[3]....
        /*0048*/ 	.word	0xffffffff


	//   ....[4]....
        /*004c*/ 	.word	0xffffffff


	//   ....[5]....
        /*0050*/ 	.word	0xffffffff


	//   ....[6]....
        /*0054*/ 	.word	0xffffffff


	//   ....[7]....
        /*0058*/ 	.word	0xffffffff


	//   ....[8]....
        /*005c*/ 	.word	0xffffffff


	//   ....[9]....
        /*0060*/ 	.word	0xffffffff


	//   ....[10]....
        /*0064*/ 	.word	0xffffffff


	//   ....[11]....
        /*0068*/ 	.word	0xffffffff


	//   ....[12]....
        /*006c*/ 	.word	0xffffffff


	//   ....[13]....
        /*0070*/ 	.word	0xffffffff


	//   ....[14]....
        /*0074*/ 	.word	0xffffffff


	//   ....[15]....
        /*0078*/ 	.word	0xffffffff


	//   ....[16]....
        /*007c*/ 	.word	0xffffffff


	//   ....[17]....
        /*0080*/ 	.word	0xffffffff


	//   ....[18]....
        /*0084*/ 	.word	0xffffffff


	//   ....[19]....
        /*0088*/ 	.word	0xffffffff


	//   ....[20]....
        /*008c*/ 	.word	0xffffffff


	//   ....[21]....
        /*0090*/ 	.word	0xffffffff


	//   ....[22]....
        /*0094*/ 	.word	0xffffffff


	//   ....[23]....
        /*0098*/ 	.word	0xffffffff


	//   ....[24]....
        /*009c*/ 	.word	0xffffffff


	//   ....[25]....
        /*00a0*/ 	.word	0xffffffff


	//   ....[26]....
        /*00a4*/ 	.word	0xffffffff


	//   ....[27]....
        /*00a8*/ 	.word	0xffffffff


	//   ....[28]....
        /*00ac*/ 	.word	0xffffffff


	//   ....[29]....
        /*00b0*/ 	.word	0xffffffff


	//   ....[30]....
        /*00b4*/ 	.word	0xffffffff


	//   ....[31]....
        /*00b8*/ 	.word	0xffffffff


	//   ....[32]....
        /*00bc*/ 	.word	0xffffffff


	//   ....[33]....
        /*00c0*/ 	.word	0xffffffff


	//   ....[34]....
        /*00c4*/ 	.word	0xffffffff


	//   ....[35]....
        /*00c8*/ 	.word	0xffffffff


	//   ....[36]....
        /*00cc*/ 	.word	0xffffffff


	//   ....[37]....
        /*00d0*/ 	.word	0xffffffff


	//   ....[38]....
        /*00d4*/ 	.word	0xffffffff


	//   ....[39]....
        /*00d8*/ 	.word	0xffffffff


	//   ....[40]....
        /*00dc*/ 	.word	0xffffffff


	//   ....[41]....
        /*00e0*/ 	.word	0xffffffff


	//   ....[42]....
        /*00e4*/ 	.word	0xffffffff


	//   ....[43]....
        /*00e8*/ 	.word	0xffffffff


	//   ....[44]....
        /*00ec*/ 	.word	0xffffffff


	//   ....[45]....
        /*00f0*/ 	.word	0xffffffff


	//   ....[46]....
        /*00f4*/ 	.word	0xffffffff


	//   ....[47]....
        /*00f8*/ 	.word	0xffffffff


	//   ....[48]....
        /*00fc*/ 	.word	0xffffffff


	//   ....[49]....
        /*0100*/ 	.word	0xffffffff


	//   ....[50]....
        /*0104*/ 	.word	0xffffffff


	//   ....[51]....
        /*0108*/ 	.word	0xffffffff


	//   ....[52]....
        /*010c*/ 	.word	0xffffffff


	//   ....[53]....
        /*0110*/ 	.word	0xffffffff


	//   ....[54]....
        /*0114*/ 	.word	0xffffffff


	//   ....[55]....
        /*0118*/ 	.word	0xffffffff


	//   ....[56]....
        /*011c*/ 	.word	0xffffffff


	//   ....[57]....
        /*0120*/ 	.word	0xffffffff


	//   ....[58]....
        /*0124*/ 	.word	0xffffffff


	//   ....[59]....
        /*0128*/ 	.word	0xffffffff


	//   ....[60]....
        /*012c*/ 	.word	0xffffffff


	//   ....[61]....
        /*0130*/ 	.word	0xffffffff


	//   ....[62]....
        /*0134*/ 	.word	0xffffffff


	//   ....[63]....
        /*0138*/ 	.word	0xffffffff


	//   ....[64]....
        /*013c*/ 	.word	0xffffffff


	//   ....[65]....
        /*0140*/ 	.word	0xffffffff


	//   ....[66]....
        /*0144*/ 	.word	0xffffffff


	//   ....[67]....
        /*0148*/ 	.word	0xffffffff


	//   ....[68]....
        /*014c*/ 	.word	0xffffffff


	//   ....[69]....
        /*0150*/ 	.word	0xffffffff


	//   ....[70]....
        /*0154*/ 	.word	0xffffffff


	//   ....[71]....
        /*0158*/ 	.word	0xffffffff


	//   ....[72]....
        /*015c*/ 	.word	0xffffffff


	//   ....[73]....
        /*0160*/ 	.word	0xffffffff


	//   ....[74]....
        /*0164*/ 	.word	0xffffffff


	//   ....[75]....
        /*0168*/ 	.word	0xffffffff


	//   ....[76]....
        /*016c*/ 	.word	0xffffffff


	//----- nvinfo : EIATTR_COOP_GROUP_INSTR_OFFSETS
	.align		4
.L_288:
        /*0170*/ 	.byte	0x04, 0x28
        /*0172*/ 	.short	(.L_290 - .L_289)


	//   ....[0]....
.L_289:
        /*0174*/ 	.word	0x00000050


	//   ....[1]....
        /*0178*/ 	.word	0x00001350


	//   ....[2]....
        /*017c*/ 	.word	0x000013b0


	//   ....[3]....
        /*0180*/ 	.word	0x00001600


	//   ....[4]....
        /*0184*/ 	.word	0x00001630


	//   ....[5]....
        /*0188*/ 	.word	0x00001770


	//   ....[6]....
        /*018c*/ 	.word	0x000017a0


	//   ....[7]....
        /*0190*/ 	.word	0x000018d0


	//   ....[8]....
        /*0194*/ 	.word	0x00001910


	//   ....[9]....
        /*0198*/ 	.word	0x00002d80


	//   ....[10]....
        /*019c*/ 	.word	0x00003030


	//   ....[11]....
        /*01a0*/ 	.word	0x00003800


	//   ....[12]....
        /*01a4*/ 	.word	0x00004140


	//   ....[13]....
        /*01a8*/ 	.word	0x000048a0


	//   ....[14]....
        /*01ac*/ 	.word	0x00004910


	//   ....[15]....
        /*01b0*/ 	.word	0x00004930


	//   ....[16]....
        /*01b4*/ 	.word	0x00004950


	//   ....[17]....
        /*01b8*/ 	.word	0x000049f0


	//   ....[18]....
        /*01bc*/ 	.word	0x00004b00


	//   ....[19]....
        /*01c0*/ 	.word	0x00004dd0


	//   ....[20]....
        /*01c4*/ 	.word	0x00004f60


	//   ....[21]....
        /*01c8*/ 	.word	0x000070e0


	//   ....[22]....
        /*01cc*/ 	.word	0x00007650


	//   ....[23]....
        /*01d0*/ 	.word	0x00007b10


	//   ....[24]....
        /*01d4*/ 	.word	0x00007d20


	//   ....[25]....
        /*01d8*/ 	.word	0x000084d0


	//   ....[26]....
        /*01dc*/ 	.word	0x000085b0


	//   ....[27]....
        /*01e0*/ 	.word	0x000086b0


	//   ....[28]....
        /*01e4*/ 	.word	0x00008700


	//   ....[29]....
        /*01e8*/ 	.word	0x00008790


	//   ....[30]....
        /*01ec*/ 	.word	0x00008930


	//   ....[31]....
        /*01f0*/ 	.word	0x00008a20


	//   ....[32]....
        /*01f4*/ 	.word	0x00008bc0


	//   ....[33]....
        /*01f8*/ 	.word	0x0000ba60


	//   ....[34]....
        /*01fc*/ 	.word	0x0000bab0


	//   ....[35]....
        /*0200*/ 	.word	0x0000baf0


	//   ....[36]....
        /*0204*/ 	.word	0x0000bb30


	//   ....[37]....
        /*0208*/ 	.word	0x0000bb70


	//   ....[38]....
        /*020c*/ 	.word	0x0000bba0


	//   ....[39]....
        /*0210*/ 	.word	0x0000bd00


	//   ....[40]....
        /*0214*/ 	.word	0x0000be30


	//   ....[41]....
        /*0218*/ 	.word	0x0000e8e0


	//   ....[42]....
        /*021c*/ 	.word	0x0000ec90


	//   ....[43]....
        /*0220*/ 	.word	0x0000f110


	//   ....[44]....
        /*0224*/ 	.word	0x0000f7b0


	//   ....[45]....
        /*0228*/ 	.word	0x0000fc80


	//   ....[46]....
        /*022c*/ 	.word	0x0000fd70


	//   ....[47]....
        /*0230*/ 	.word	0x0000fe70


	//   ....[48]....
        /*0234*/ 	.word	0x0000fed0


	//   ....[49]....
        /*0238*/ 	.word	0x0000ff20


	//   ....[50]....
        /*023c*/ 	.word	0x00010080


	//   ....[51]....
        /*0240*/ 	.word	0x00010200


	//   ....[52]....
        /*0244*/ 	.word	0x00010370


	//   ....[53]....
        /*0248*/ 	.word	0x000119a0


	//   ....[54]....
        /*024c*/ 	.word	0x000119c0


	//   ....[55]....
        /*0250*/ 	.word	0x000119d0


	//   ....[56]....
        /*0254*/ 	.word	0x000119f0


	//   ....[57]....
        /*0258*/ 	.word	0x00011a10


	//   ....[58]....
        /*025c*/ 	.word	0x00011a30


	//   ....[59]....
        /*0260*/ 	.word	0x00011a40


	//   ....[60]....
        /*0264*/ 	.word	0x00011a80


	//   ....[61]....
        /*0268*/ 	.word	0x000128e0


	//   ....[62]....
        /*026c*/ 	.word	0x00012930


	//   ....[63]....
        /*0270*/ 	.word	0x00012970


	//   ....[64]....
        /*0274*/ 	.word	0x000129b0


	//   ....[65]....
        /*0278*/ 	.word	0x000129f0


	//   ....[66]....
        /*027c*/ 	.word	0x00012a30


	//   ....[67]....
        /*0280*/ 	.word	0x00012a60


	//   ....[68]....
        /*0284*/ 	.word	0x00012a90


	//   ....[69]....
        /*0288*/ 	.word	0x00012ac0


	//   ....[70]....
        /*028c*/ 	.word	0x00012ae0


	//   ....[71]....
        /*0290*/ 	.word	0x00012fa0


	//   ....[72]....
        /*0294*/ 	.word	0x00012fc0


	//   ....[73]....
        /*0298*/ 	.word	0x00013440


	//   ....[74]....
        /*029c*/ 	.word	0x00013460


	//   ....[75]....
        /*02a0*/ 	.word	0x000138e0


	//   ....[76]....
        /*02a4*/ 	.word	0x000138f0


	//----- nvinfo : EIATTR_EXIT_INSTR_OFFSETS
	.align		4
.L_290:
        /*02a8*/ 	.byte	0x04, 0x1c
        /*02aa*/ 	.short	(.L_292 - .L_291)


	//   ....[0]....
.L_291:
        /*02ac*/ 	.word	0x000001b0


	//   ....[1]....
        /*02b0*/ 	.word	0x00013900


	//   ....[2]....
        /*02b4*/ 	.word	0x00013d20


	//   ....[3]....
        /*02b8*/ 	.word	0x00013d70


	//   ....[4]....
        /*02bc*/ 	.word	0x00013da0


	//   ....[5]....
        /*02c0*/ 	.word	0x00013e00


	//   ....[6]....
        /*02c4*/ 	.word	0x00014090


	//----- nvinfo : EIATTR_CTAIDZ_USED
	.align		4
.L_292:
        /*02c8*/ 	.byte	0x01, 0x04
	.zero		2


	//----- nvinfo : EIATTR_MAX_THREADS
	.align		4
        /*02cc*/ 	.byte	0x04, 0x05
        /*02ce*/ 	.short	(.L_294 - .L_293)
.L_293:
        /*02d0*/ 	.word	0x00000080
        /*02d4*/ 	.word	0x00000001
        /*02d8*/ 	.word	0x00000001


	//----- nvinfo : EIATTR_CRS_STACK_SIZE
	.align		4
.L_294:
        /*02dc*/ 	.byte	0x04, 0x1e
        /*02de*/ 	.short	(.L_296 - .L_295)
.L_295:
        /*02e0*/ 	.word	0x00000000
.L_296:


//--------------------- .nv.info._ZN7cutlass13device_kernelIN5flash19enable_sm80_to_sm89INS1_16FlashAttnFwdSm80INS1_25CollectiveMainloopFwdSm80ILi4ELi1ELb0EN4cute5tupleIJNS5_1CILi128EEENS7_ILi48EEENS7_ILi96EEEEEELi96ENS_10bfloat16_tEfNS_4arch4Sm80ELb0ELb1ELb1ELb1ELb0ELb0ELb1ELb1EEENS1_21CollectiveEpilogueFwdINS6_IJS8_SA_S9_EEENS6_IJNS7_ILi1EEESI_SI_EEESC_SE_Li128ELb1ELb1ELb1ELb0EEENS1_36VarlenDynamicPersistentTileSchedulerILi128ELi48ELi128ELi128ELb1ELb1ELb0ELb1ELb0ELb1EEEEEEEEEvNT_6ParamsE --------------------------
	.section	.nv.info._ZN7cutlass13device_kernelIN5flash19enable_sm80_to_sm89INS1_16FlashAttnFwdSm80INS1_25CollectiveMainloopFwdSm80ILi4ELi1ELb0EN4cute5tupleIJNS5_1CILi128EEENS7_ILi48EEENS7_ILi96EEEEEELi96ENS_10bfloat16_tEfNS_4arch4Sm80ELb0ELb1ELb1ELb1ELb0ELb0ELb1ELb1EEENS1_21CollectiveEpilogueFwdINS6_IJS8_SA_S9_EEENS6_IJNS7_ILi1EEESI_SI_EEESC_SE_Li128ELb1ELb1ELb1ELb0EEENS1_36VarlenDynamicPersistentTileSchedulerILi128ELi48ELi128ELi128ELb1ELb1ELb0ELb1ELb0ELb1EEEEEEEEEvNT_6ParamsE,"",@"SHT_CUDA_INFO"
	.sectionflags	@""
	.align	4


	//----- nvinfo : EIATTR_CUDA_API_VERSION
	.align		4
        /*0000*/ 	.byte	0x04, 0x37
        /*0002*/ 	.short	(.L_298 - .L_297)
.L_297:
        /*0004*/ 	.word	0x00000082


	//----- nvinfo : EIATTR_SW2861232_WAR
	.align		4
.L_298:
        /*0008*/ 	.byte	0x01, 0x35
	.zero		2


	//----- nvinfo : EIATTR_PARAM_CBANK
	.align		4
        /*000c*/ 	.byte	0x04, 0x0a
        /*000e*/ 	.short	(.L_300 - .L_299)
	.align		4
.L_299:
        /*0010*/ 	.word	index@(.nv.constant0._ZN7cutlass13device_kernelIN5flash19enable_sm80_to_sm89INS1_16FlashAttnFwdSm80INS1_25CollectiveMainloopFwdSm80ILi4ELi1ELb0EN4cute5tupleIJNS5_1CILi128EEENS7_ILi48EEENS7_ILi96EEEEEELi96ENS_10bfloat16_tEfNS_4arch4Sm80ELb0ELb1ELb1ELb1ELb0ELb0ELb1ELb1EEENS1_21CollectiveEpilogueFwdINS6_IJS8_SA_S9_EEENS6_IJNS7_ILi1EEESI_SI_EEESC_SE_Li128ELb1ELb1ELb1ELb0EEENS1_36VarlenDynamicPersistentTileSchedulerILi128ELi48ELi128ELi128ELb1ELb1ELb0ELb1ELb0ELb1EEEEEEEEEvNT_6ParamsE)
        /*0014*/ 	.short	0x0160
        /*0016*/ 	.short	0x0438


	//----- nvinfo : EIATTR_CBANK_PARAM_SIZE
	.align		4
.L_300:
        /*0018*/ 	.byte	0x03, 0x19
        /*001a*/ 	.short	0x0438


	//----- nvinfo : EIATTR_KPARAM_INFO
	.align		4
        /*001c*/ 	.byte	0x04, 0x17
        /*001e*/ 	.short	(.L_302 - .L_301)
.L_301:
        /*0020*/ 	.word	0x00000000
        /*0024*/ 	.short	0x0000
        /*0026*/ 	.short	0x0000
        /*0028*/ 	.byte	0x00, 0xf0, 0xe1, 0x10


	//----- nvinfo : EIATTR_MAXREG_COUNT
	.align		4
.L_302:
        /*002c*/ 	.byte	0x03, 0x1b
        /*002e*/ 	.short	0x00ff


	//----- nvinfo : EIATTR_NUM_BARRIERS
	.align		4
        /*0030*/ 	.byte	0x02, 0x4c
        /*0032*/ 	.byte	0x06
	.zero		1


	//----- nvinfo : EIATTR_ANNOTATIONS
	.align		4
        /*0034*/ 	.byte	0x04, 0x55
        /*0036*/ 	.short	(.L_304 - .L_303)


	//   ....[0]....
.L_303:
        /* <DEDUP_REMOVED lines=104> */


	//----- nvinfo : EIATTR_MERCURY_ISA_VERSION
	.align		4
.L_304:
        /*06a0*/ 	.byte	0x03, 0x5f
        /*06a2*/ 	.short	0x0000


	//----- nvinfo : EIATTR_INT_WARP_WIDE_INSTR_OFFSETS
	.align		4
        /*06a4*/ 	.byte	0x04, 0x31
        /*06a6*/ 	.short	(.L_306 - .L_305)


	//   ....[0]....
.L_305:
        /*06a8*/ 	.word	0x00013810


	//   ....[1]....
        /*06ac*/ 	.word	0x00013890


	//----- nvinfo : EIATTR_COOP_GROUP_MASK_REGIDS
	.align		4
.L_306:
        /*06b0*/ 	.byte	0x04, 0x29
        /*06b2*/ 	.short	(.L_308 - .L_307)


	//   ....[0]....
.L_307:
        /*06b4*/ 	.word	0xffffffff


	//   ....[1]....
        /*06b8*/ 	.word	0xffffffff


	//   ....[2]....
        /*06bc*/ 	.word	0xffffffff


	//   ....[3]....
        /*06c0*/ 	.word	0xffffffff


	//   ....[4]....
        /*06c4*/ 	.word	0xffffffff


	//   ....[5]....
        /*06c8*/ 	.word	0xffffffff


	//   ....[6]....
        /*06cc*/ 	.word	0xffffffff


	//   ....[7]....
        /*06d0*/ 	.word	0xffffffff


	//   ....[8]....
        /*06d4*/ 	.word	0xffffffff


	//   ....[9]....
        /*06d8*/ 	.word	0xffffffff


	//   ....[10]....
        /*06dc*/ 	.word	0xffffffff


	//   ....[11]....
        /*06e0*/ 	.word	0xffffffff


	//   ....[12]....
        /*06e4*/ 	.word	0xffffffff


	//   ....[13]....
        /*06e8*/ 	.word	0xffffffff


	//   ....[14]....
        /*06ec*/ 	.word	0xffffffff


	//   ....[15]....
        /*06f0*/ 	.word	0xffffffff


	//   ....[16]....
        /*06f4*/ 	.word	0xffffffff


	//   ....[17]....
        /*06f8*/ 	.word	0xffffffff


	//   ....[18]....
        /*06fc*/ 	.word	0xffffffff


	//   ....[19]....
        /*0700*/ 	.word	0xffffffff


	//   ....[20]....
        /*0704*/ 	.word	0xffffffff


	//   ....[21]....
        /*0708*/ 	.word	0xffffffff


	//   ....[22]....
        /*070c*/ 	.word	0xffffffff


	//   ....[23]....
        /*0710*/ 	.word	0xffffffff


	//   ....[24]....
        /*0714*/ 	.word	0xffffffff


	//   ....[25]....
        /*0718*/ 	.word	0xffffffff


	//   ....[26]....
        /*071c*/ 	.word	0xffffffff


	//   ....[27]....
        /*0720*/ 	.word	0xffffffff


	//   ....[28]....
        /*0724*/ 	.word	0xffffffff


	//   ....[29]....
        /*0728*/ 	.word	0xffffffff


	//   ....[30]....
        /*072c*/ 	.word	0xffffffff


	//   ....[31]....
        /*0730*/ 	.word	0xffffffff


	//   ....[32]....
        /*0734*/ 	.word	0xffffffff


	//   ....[33]....
        /*0738*/ 	.word	0xffffffff


	//   ....[34]....
        /*073c*/ 	.word	0xffffffff


	//   ....[35]....
        /*0740*/ 	.word	0xffffffff


	//   ....[36]....
        /*0744*/ 	.word	0xffffffff


	//   ....[37]....
        /*0748*/ 	.word	0xffffffff


	//   ....[38]....
        /*074c*/ 	.word	0xffffffff


	//   ....[39]....
        /*0750*/ 	.word	0xffffffff


	//   ....[40]....
        /*0754*/ 	.word	0xffffffff


	//   ....[41]....
        /*0758*/ 	.word	0xffffffff


	//   ....[42]....
        /*075c*/ 	.word	0xffffffff


	//   ....[43]....
        /*0760*/ 	.word	0xffffffff


	//   ....[44]....
        /*0764*/ 	.word	0xffffffff


	//   ....[45]....
        /*0768*/ 	.word	0xffffffff


	//   ....[46]....
        /*076c*/ 	.word	0xffffffff


	//   ....[47]....
        /*0770*/ 	.word	0xffffffff


	//   ....[48]....
        /*0774*/ 	.word	0xffffffff


	//   ....[49]....
        /*0778*/ 	.word	0xffffffff


	//   ....[50]....
        /*077c*/ 	.word	0xffffffff


	//   ....[51]....
        /*0780*/ 	.word	0xffffffff


	//   ....[52]....
        /*0784*/ 	.word	0xffffffff


	//   ....[53]....
        /*0788*/ 	.word	0xffffffff


	//   ....[54]....
        /*078c*/ 	.word	0xffffffff


	//   ....[55]....
        /*0790*/ 	.word	0xffffffff


	//   ....[56]....
        /*0794*/ 	.word	0xffffffff


	//   ....[57]....
        /*0798*/ 	.word	0xffffffff


	//   ....[58]....
        /*079c*/ 	.word	0xffffffff


	//   ....[59]....
        /*07a0*/ 	.word	0xffffffff


	//   ....[60]....
        /*07a4*/ 	.word	0xffffffff


	//   ....[61]....
        /*07a8*/ 	.word	0xffffffff


	//   ....[62]....
        /*07ac*/ 	.word	0xffffffff


	//   ....[63]....
        /*07b0*/ 	.word	0xffffffff


	//   ....[64]....
        /*07b4*/ 	.word	0xffffffff


	//   ....[65]....
        /*07b8*/ 	.word	0xffffffff


	//   ....[66]....
        /*07bc*/ 	.word	0xffffffff


	//   ....[67]....
        /*07c0*/ 	.word	0xffffffff


	//   ....[68]....
        /*07c4*/ 	.word	0xffffffff


	//   ....[69]....
        /*07c8*/ 	.word	0xffffffff


	//   ....[70]....
        /*07cc*/ 	.word	0xffffffff


	//   ....[71]....
        /*07d0*/ 	.word	0xffffffff


	//   ....[72]....
        /*07d4*/ 	.word	0xffffffff


	//   ....[73]....
        /*07d8*/ 	.word	0xffffffff


	//   ....[74]....
        /*07dc*/ 	.word	0xffffffff


	//   ....[75]....
        /*07e0*/ 	.word	0xffffffff


	//   ....[76]....
        /*07e4*/ 	.word	0xffffffff


	//   ....[77]....
        /*07e8*/ 	.word	0xffffffff


	//   ....[78]....
        /*07ec*/ 	.word	0xffffffff


	//   ....[79]....
        /*07f0*/ 	.word	0xffffffff


	//   ....[80]....
        /*07f4*/ 	.word	0xffffffff


	//   ....[81]....
        /*07f8*/ 	.word	0xffffffff


	//   ....[82]....
        /*07fc*/ 	.word	0xffffffff


	//   ....[83]....
        /*0800*/ 	.word	0xffffffff


	//   ....[84]....
        /*0804*/ 	.word	0xffffffff


	//   ....[85]....
        /*0808*/ 	.word	0xffffffff


	//   ....[86]....
        /*080c*/ 	.word	0xffffffff


	//   ....[87]....
        /*0810*/ 	.word	0xffffffff


	//   ....[88]....
        /*0814*/ 	.word	0xffffffff


	//   ....[89]....
        /*0818*/ 	.word	0xffffffff


	//   ....[90]....
        /*081c*/ 	.word	0xffffffff


	//   ....[91]....
        /*0820*/ 	.word	0xffffffff


	//   ....[92]....
        /*0824*/ 	.word	0xffffffff


	//   ....[93]....
        /*0828*/ 	.word	0xffffffff


	//   ....[94]....
        /*082c*/ 	.word	0xffffffff


	//   ....[95]....
        /*0830*/ 	.word	0xffffffff


	//   ....[96]....
        /*0834*/ 	.word	0xffffffff


	//   ....[97]....
        /*0838*/ 	.word	0xffffffff


	//   ....[98]....
        /*083c*/ 	.word	0xffffffff


	//   ....[99]....
        /*0840*/ 	.word	0xffffffff


	//   ....[100]....
        /*0844*/ 	.word	0xffffffff


	//   ....[101]....
        /*0848*/ 	.word	0xffffffff


	//   ....[102]....
        /*084c*/ 	.word	0xffffffff


	//   ....[103]....
        /*0850*/ 	.word	0xffffffff


	//   ....[104]....
        /*0854*/ 	.word	0xffffffff


	//   ....[105]....
        /*0858*/ 	.word	0xffffffff


	//   ....[106]....
        /*085c*/ 	.word	0xffffffff


	//   ....[107]....
        /*0860*/ 	.word	0xffffffff


	//   ....[108]....
        /*0864*/ 	.word	0xffffffff


	//   ....[109]....
        /*0868*/ 	.word	0xffffffff


	//   ....[110]....
        /*086c*/ 	.word	0xffffffff


	//   ....[111]....
        /*0870*/ 	.word	0xffffffff


	//   ....[112]....
        /*0874*/ 	.word	0xffffffff


	//   ....[113]....
        /*0878*/ 	.word	0xffffffff


	//   ....[114]....
        /*087c*/ 	.word	0xffffffff


	//   ....[115]....
        /*0880*/ 	.word	0xffffffff


	//   ....[116]....
        /*0884*/ 	.word	0xffffffff


	//   ....[117]....
        /*0888*/ 	.word	0xffffffff


	//   ....[118]....
        /*088c*/ 	.word	0xffffffff


	//   ....[119]....
        /*0890*/ 	.word	0xffffffff


	//   ....[120]....
        /*0894*/ 	.word	0xffffffff


	//   ....[121]....
        /*0898*/ 	.word	0xffffffff


	//   ....[122]....
        /*089c*/ 	.word	0xffffffff


	//   ....[123]....
        /*08a0*/ 	.word	0xffffffff


	//   ....[124]....
        /*08a4*/ 	.word	0xffffffff


	//   ....[125]....
        /*08a8*/ 	.word	0xffffffff


	//   ....[126]....
        /*08ac*/ 	.word	0xffffffff


	//   ....[127]....
        /*08b0*/ 	.word	0xffffffff


	//   ....[128]....
        /*08b4*/ 	.word	0xffffffff


	//   ....[129]....
        /*08b8*/ 	.word	0xffffffff


	//   ....[130]....
        /*08bc*/ 	.word	0xffffffff


	//   ....[131]....
        /*08c0*/ 	.word	0xffffffff


	//   ....[132]....
        /*08c4*/ 	.word	0xffffffff


	//   ....[133]....
        /*08c8*/ 	.word	0xffffffff


	//   ....[134]....
        /*08cc*/ 	.word	0xffffffff


	//   ....[135]....
        /*08d0*/ 	.word	0xffffffff


	//   ....[136]....
        /*08d4*/ 	.word	0xffffffff


	//   ....[137]....
        /*08d8*/ 	.word	0xffffffff


	//   ....[138]....
        /*08dc*/ 	.word	0xffffffff


	//   ....[139]....
        /*08e0*/ 	.word	0xffffffff


	//   ....[140]....
        /*08e4*/ 	.word	0xffffffff


	//   ....[141]....
        /*08e8*/ 	.word	0xffffffff


	//   ....[142]....
        /*08ec*/ 	.word	0xffffffff


	//   ....[143]....
        /*08f0*/ 	.word	0xffffffff


	//   ....[144]....
        /*08f4*/ 	.word	0xffffffff


	//   ....[145]....
        /*08f8*/ 	.word	0xffffffff


	//   ....[146]....
        /*08fc*/ 	.word	0xffffffff


	//   ....[147]....
        /*0900*/ 	.word	0xffffffff


	//   ....[148]....
        /*0904*/ 	.word	0xffffffff


	//   ....[149]....
        /*0908*/ 	.word	0xffffffff


	//   ....[150]....
        /*090c*/ 	.word	0xffffffff


	//   ....[151]....
        /*0910*/ 	.word	0xffffffff


	//   ....[152]....
        /*0914*/ 	.word	0xffffffff


	//   ....[153]....
        /*0918*/ 	.word	0xffffffff


	//   ....[154]....
        /*091c*/ 	.word	0xffffffff


	//   ....[155]....
        /*0920*/ 	.word	0xffffffff


	//   ....[156]....
        /*0924*/ 	.word	0xffffffff


	//   ....[157]....
        /*0928*/ 	.word	0xffffffff


	//   ....[158]....
        /*092c*/ 	.word	0xffffffff


	//   ....[159]....
        /*0930*/ 	.word	0xffffffff


	//   ....[160]....
        /*0934*/ 	.word	0xffffffff


	//   ....[161]....
        /*0938*/ 	.word	0xffffffff


	//   ....[162]....
        /*093c*/ 	.word	0xffffffff


	//   ....[163]....
        /*0940*/ 	.word	0xffffffff


	//   ....[164]....
        /*0944*/ 	.word	0xffffffff


	//   ....[165]....
        /*0948*/ 	.word	0xffffffff


	//   ....[166]....
        /*094c*/ 	.word	0xffffffff


	//   ....[167]....
        /*0950*/ 	.word	0xffffffff


	//   ....[168]....
        /*0954*/ 	.word	0xffffffff


	//   ....[169]....
        /*0958*/ 	.word	0xffffffff


	//   ....[170]....
        /*095c*/ 	.word	0xffffffff


	//   ....[171]....
        /*0960*/ 	.word	0xffffffff


	//   ....[172]....
        /*0964*/ 	.word	0xffffffff


	//   ....[173]....
        /*0968*/ 	.word	0xffffffff


	//   ....[174]....
        /*096c*/ 	.word	0xffffffff


	//   ....[175]....
        /*0970*/ 	.word	0xffffffff


	//   ....[176]....
        /*0974*/ 	.word	0xffffffff


	//   ....[177]....
        /*0978*/ 	.word	0xffffffff


	//   ....[178]....
        /*097c*/ 	.word	0xffffffff


	//   ....[179]....
        /*0980*/ 	.word	0xffffffff


	//   ....[180]....
        /*0984*/ 	.word	0xffffffff


	//   ....[181]....
        /*0988*/ 	.word	0xffffffff


	//   ....[182]....
        /*098c*/ 	.word	0xffffffff


	//   ....[183]....
        /*0990*/ 	.word	0xffffffff


	//   ....[184]....
        /*0994*/ 	.word	0xffffffff


	//   ....[185]....
        /*0998*/ 	.word	0xffffffff


	//   ....[186]....
        /*099c*/ 	.word	0xffffffff


	//   ....[187]....
        /*09a0*/ 	.word	0xffffffff


	//   ....[188]....
        /*09a4*/ 	.word	0xffffffff


	//   ....[189]....
        /*09a8*/ 	.word	0xffffffff


	//   ....[190]....
        /*09ac*/ 	.word	0xffffffff


	//   ....[191]....
        /*09b0*/ 	.word	0xffffffff


	//   ....[192]....
        /*09b4*/ 	.word	0xffffffff


	//   ....[193]....
        /*09b8*/ 	.word	0xffffffff


	//   ....[194]....
        /*09bc*/ 	.word	0xffffffff


	//----- nvinfo : EIATTR_COOP_GROUP_INSTR_OFFSETS
	.align		4
.L_308:
        /*09c0*/ 	.byte	0x04, 0x28
        /*09c2*/ 	.short	(.L_310 - .L_309)


	//   ....[0]....
.L_309:
        /*09c4*/ 	.word	0x00000050


	//   ....[1]....
        /*09c8*/ 	.word	0x00000200


	//   ....[2]....
        /*09cc*/ 	.word	0x00000230


	//   ....[3]....
        /*09d0*/ 	.word	0x00000260


	//   ....[4]....
        /*09d4*/ 	.word	0x00000290


	//   ....[5]....
        /*09d8*/ 	.word	0x000002c0


	//   ....[6]....
        /*09dc*/ 	.word	0x000002f0


	//   ....[7]....
        /*09e0*/ 	.word	0x00000450


	//   ....[8]....
        /*09e4*/ 	.word	0x00000490


	//   ....[9]....
        /*09e8*/ 	.word	0x000004c0


	//   ....[10]....
        /*09ec*/ 	.word	0x000004f0


	//   ....[11]....
        /*09f0*/ 	.word	0x00000520


	//   ....[12]....
        /*09f4*/ 	.word	0x00000550


	//   ....[13]....
        /*09f8*/ 	.word	0x000005e0


	//   ....[14]....
        /*09fc*/ 	.word	0x00000630


	//   ....[15]....
        /*0a00*/ 	.word	0x00000650


	//   ....[16]....
        /*0a04*/ 	.word	0x000006b0


	//   ....[17]....
        /*0a08*/ 	.word	0x00002f40


	//   ....[18]....
        /*0a0c*/ 	.word	0x00002f60


	//   ....[19]....
        /*0a10*/ 	.word	0x00003100


	//   ....[20]....
        /*0a14*/ 	.word	0x00003110


	//   ....[21]....
        /*0a18*/ 	.word	0x000032b0


	//   ....[22]....
        /*0a1c*/ 	.word	0x000032d0


	//   ....[23]....
        /*0a20*/ 	.word	0x00003470


	//   ....[24]....
        /*0a24*/ 	.word	0x00003480


	//   ....[25]....
        /*0a28*/ 	.word	0x00004b50


	//   ....[26]....
        /*0a2c*/ 	.word	0x00005060


	//   ....[27]....
        /*0a30*/ 	.word	0x00005220


	//   ....[28]....
        /*0a34*/ 	.word	0x00005660


	//   ....[29]....
        /*0a38*/ 	.word	0x00005e20


	//   ....[30]....
        /*0a3c*/ 	.word	0x00005e50


	//   ....[31]....
        /*0a40*/ 	.word	0x00005fd0


	//   ....[32]....
        /*0a44*/ 	.word	0x00006020


	//   ....[33]....
        /*0a48*/ 	.word	0x00006290


	//   ....[34]....
        /*0a4c*/ 	.word	0x000062c0


	//   ....[35]....
        /*0a50*/ 	.word	0x000062f0


	//   ....[36]....
        /*0a54*/ 	.word	0x00006380


	//   ....[37]....
        /*0a58*/ 	.word	0x000086e0


	//   ....[38]....
        /*0a5c*/ 	.word	0x000088f0


	//   ....[39]....
        /*0a60*/ 	.word	0x00008ea0


	//   ....[40]....
        /*0a64*/ 	.word	0x00009320


	//   ....[41]....
        /*0a68*/ 	.word	0x000099a0


	//   ....[42]....
        /*0a6c*/ 	.word	0x00009ae0


	//   ....[43]....
        /*0a70*/ 	.word	0x00009b80


	//   ....[44]....
        /*0a74*/ 	.word	0x00009d30


	//   ....[45]....
        /*0a78*/ 	.word	0x00009d70


	//   ....[46]....
        /*0a7c*/ 	.word	0x00009e60


	//   ....[47]....
        /*0a80*/ 	.word	0x00009f90


	//   ....[48]....
        /*0a84*/ 	.word	0x0000a080


	//   ....[49]....
        /*0a88*/ 	.word	0x0000d070


	//   ....[50]....
        /*0a8c*/ 	.word	0x0000d0c0


	//   ....[51]....
        /*0a90*/ 	.word	0x0000d160


	//   ....[52]....
        /*0a94*/ 	.word	0x0000d1b0


	//   ....[53]....
        /*0a98*/ 	.word	0x0000d1e0


	//   ....[54]....
        /*0a9c*/ 	.word	0x0000d220


	//   ....[55]....
        /*0aa0*/ 	.word	0x0000d340


	//   ....[56]....
        /*0aa4*/ 	.word	0x0000d780


	//   ....[57]....
        /*0aa8*/ 	.word	0x0000fd60


	//   ....[58]....
        /*0aac*/ 	.word	0x0000ff70


	//   ....[59]....
        /*0ab0*/ 	.word	0x00010520


	//   ....[60]....
        /*0ab4*/ 	.word	0x000109a0


	//   ....[61]....
        /*0ab8*/ 	.word	0x00011020


	//   ....[62]....
        /*0abc*/ 	.word	0x00011160


	//   ....[63]....
        /*0ac0*/ 	.word	0x00011200


	//   ....[64]....
        /*0ac4*/ 	.word	0x000113b0


	//   ....[65]....
        /*0ac8*/ 	.word	0x000113f0


	//   ....[66]....
        /*0acc*/ 	.word	0x000114e0


	//   ....[67]....
        /*0ad0*/ 	.word	0x00011610


	//   ....[68]....
        /*0ad4*/ 	.word	0x00011700


	//   ....[69]....
        /*0ad8*/ 	.word	0x00012e10


	//   ....[70]....
        /*0adc*/ 	.word	0x00012e80


	//   ....[71]....
        /*0ae0*/ 	.word	0x00012e90


	//   ....[72]....
        /*0ae4*/ 	.word	0x00012ea0


	//   ....[73]....
        /*0ae8*/ 	.word	0x00012ed0


	//   ....[74]....
        /*0aec*/ 	.word	0x00012ef0


	//   ....[75]....
        /*0af0*/ 	.word	0x00012f00


	//   ....[76]....
        /*0af4*/ 	.word	0x00012f10


	//   ....[77]....
        /*0af8*/ 	.word	0x000144c0


	//   ....[78]....
        /*0afc*/ 	.word	0x000144d0


	//   ....[79]....
        /*0b00*/ 	.word	0x000144e0


	//   ....[80]....
        /*0b04*/ 	.word	0x000144f0


	//   ....[81]....
        /*0b08*/ 	.word	0x00014500


	//   ....[82]....
        /*0b0c*/ 	.word	0x00014510


	//   ....[83]....
        /*0b10*/ 	.word	0x00014530


	//   ....[84]....
        /*0b14*/ 	.word	0x00014540


	//   ....[85]....
        /*0b18*/ 	.word	0x000149f0


	//   ....[86]....
        /*0b1c*/ 	.word	0x00014a10


	//   ....[87]....
        /*0b20*/ 	.word	0x00014b80


	//   ....[88]....
        /*0b24*/ 	.word	0x00014b90


	//   ....[89]....
        /*0b28*/ 	.word	0x00014d10


	//   ....[90]....
        /*0b2c*/ 	.word	0x00014d30


	//   ....[91]....
        /*0b30*/ 	.word	0x00014eb0


	//   ....[92]....
        /*0b34*/ 	.word	0x00014ec0


	//   ....[93]....
        /*0b38*/ 	.word	0x00015250


	//   ....[94]....
        /*0b3c*/ 	.word	0x00015270


	//   ....[95]....
        /*0b40*/ 	.word	0x000157e0


	//   ....[96]....
        /*0b44*/ 	.word	0x000157f0


	//   ....[97]....
        /*0b48*/ 	.word	0x00015d60


	//   ....[98]....
        /*0b4c*/ 	.word	0x00015d80


	//   ....[99]....
        /*0b50*/ 	.word	0x00016300


	//   ....[100]....
        /*0b54*/ 	.word	0x00016310


	//   ....[101]....
        /*0b58*/ 	.word	0x00017090


	//   ....[102]....
        /*0b5c*/ 	.word	0x000170b0


	//   ....[103]....
        /*0b60*/ 	.word	0x00017230


	//   ....[104]....
        /*0b64*/ 	.word	0x00017240


	//   ....[105]....
        /*0b68*/ 	.word	0x000173c0


	//   ....[106]....
        /*0b6c*/ 	.word	0x000173e0


	//   ....[107]....
        /*0b70*/ 	.word	0x00017560


	//   ....[108]....
        /*0b74*/ 	.word	0x00017570


	//   ....[109]....
        /*0b78*/ 	.word	0x000177b0


	//   ....[110]....
        /*0b7c*/ 	.word	0x000177d0


	//   ....[111]....
        /*0b80*/ 	.word	0x00017900


	//   ....[112]....
        /*0b84*/ 	.word	0x00017940


	//   ....[113]....
        /*0b88*/ 	.word	0x00017970


	//   ....[114]....
        /*0b8c*/ 	.word	0x000179a0


	//   ....[115]....
        /*0b90*/ 	.word	0x000179d0


	//   ....[116]....
        /*0b94*/ 	.word	0x00017a00


	//   ....[117]....
        /*0b98*/ 	.word	0x00017b60


	//   ....[118]....
        /*0b9c*/ 	.word	0x00017ba0


	//   ....[119]....
        /*0ba0*/ 	.word	0x00017bd0


	//   ....[120]....
        /*0ba4*/ 	.word	0x00017c00


	//   ....[121]....
        /*0ba8*/ 	.word	0x00017c30


	//   ....[122]....
        /*0bac*/ 	.word	0x00017c60


	//   ....[123]....
        /*0bb0*/ 	.word	0x00017cf0


	//   ....[124]....
        /*0bb4*/ 	.word	0x00017d50


	//   ....[125]....
        /*0bb8*/ 	.word	0x00017d60


	//   ....[126]....
        /*0bbc*/ 	.word	0x00017dc0


	//   ....[127]....
        /*0bc0*/ 	.word	0x00018820


	//   ....[128]....
        /*0bc4*/ 	.word	0x00018880


	//   ....[129]....
        /*0bc8*/ 	.word	0x000188d0


	//   ....[130]....
        /*0bcc*/ 	.word	0x00018920


	//   ....[131]....
        /*0bd0*/ 	.word	0x00018970


	//   ....[132]....
        /*0bd4*/ 	.word	0x000189e0


	//   ....[133]....
        /*0bd8*/ 	.word	0x00018a20


	//   ....[134]....
        /*0bdc*/ 	.word	0x00018a90


	//   ....[135]....
        /*0be0*/ 	.word	0x00018b00


	//   ....[136]....
        /*0be4*/ 	.word	0x00018b60


	//   ....[137]....
        /*0be8*/ 	.word	0x00018bd0


	//   ....[138]....
        /*0bec*/ 	.word	0x00018c40


	//   ....[139]....
        /*0bf0*/ 	.word	0x00018ca0


	//   ....[140]....
        /*0bf4*/ 	.word	0x00018d00


	//   ....[141]....
        /*0bf8*/ 	.word	0x00018d60


	//   ....[142]....
        /*0bfc*/ 	.word	0x00018dd0


	//   ....[143]....
        /*0c00*/ 	.word	0x00018e30


	//   ....[144]....
        /*0c04*/ 	.word	0x00018e90


	//   ....[145]....
        /*0c08*/ 	.word	0x00018ee0


	//   ....[146]....
        /*0c0c*/ 	.word	0x00018f30


	//   ....[147]....
        /*0c10*/ 	.word	0x00018f80


	//   ....[148]....
        /*0c14*/ 	.word	0x00018fe0


	//   ....[149]....
        /*0c18*/ 	.word	0x00019030


	//   ....[150]....
        /*0c1c*/ 	.word	0x00019090


	//   ....[151]....
        /*0c20*/ 	.word	0x000190e0


	//   ....[152]....
        /*0c24*/ 	.word	0x00019140


	//   ....[153]....
        /*0c28*/ 	.word	0x000191b0


	//   ....[154]....
        /*0c2c*/ 	.word	0x00019220


	//   ....[155]....
        /*0c30*/ 	.word	0x00019280


	//   ....[156]....
        /*0c34*/ 	.word	0x000192e0


	//   ....[157]....
        /*0c38*/ 	.word	0x00019340


	//   ....[158]....
        /*0c3c*/ 	.word	0x000193b0


	//   ....[159]....
        /*0c40*/ 	.word	0x00019410


	//   ....[160]....
        /*0c44*/ 	.word	0x00019470


	//   ....[161]....
        /*0c48*/ 	.word	0x000194d0


	//   ....[162]....
        /*0c4c*/ 	.word	0x00019540


	//   ....[163]....
        /*0c50*/ 	.word	0x000195a0


	//   ....[164]....
        /*0c54*/ 	.word	0x00019600


	//   ....[165]....
        /*0c58*/ 	.word	0x00019660


	//   ....[166]....
        /*0c5c*/ 	.word	0x000196d0


	//   ....[167]....
        /*0c60*/ 	.word	0x00019730


	//   ....[168]....
        /*0c64*/ 	.word	0x00019790


	//   ....[169]....
        /*0c68*/ 	.word	0x000197f0


	//   ....[170]....
        /*0c6c*/ 	.word	0x00019860


	//   ....[171]....
        /*0c70*/ 	.word	0x000198c0


	//   ....[172]....
        /*0c74*/ 	.word	0x00019920


	//   ....[173]....
        /*0c78*/ 	.word	0x00019980


	//   ....[174]....
        /*0c7c*/ 	.word	0x000199f0


	//   ....[175]....
        /*0c80*/ 	.word	0x00019a50


	//   ....[176]....
        /*0c84*/ 	.word	0x00019ab0


	//   ....[177]....
        /*0c88*/ 	.word	0x00019b10


	//   ....[178]....
        /*0c8c*/ 	.word	0x00019b80


	//   ....[179]....
        /*0c90*/ 	.word	0x00019bd0


	//   ....[180]....
        /*0c94*/ 	.word	0x00019c10


	//   ....[181]....
        /*0c98*/ 	.word	0x00019c60


	//   ....[182]....
        /*0c9c*/ 	.word	0x00019cb0


	//   ....[183]....
        /*0ca0*/ 	.word	0x00019d00


	//   ....[184]....
        /*0ca4*/ 	.word	0x00019d70


	//   ....[185]....
        /*0ca8*/ 	.word	0x00019db0


	//   ....[186]....
        /*0cac*/ 	.word	0x00019e00


	//   ....[187]....
        /*0cb0*/ 	.word	0x00019e50


	//   ....[188]....
        /*0cb4*/ 	.word	0x00019ea0


	//   ....[189]....
        /*0cb8*/ 	.word	0x00019ef0


	//   ....[190]....
        /*0cbc*/ 	.word	0x00019f60


	//   ....[191]....
        /*0cc0*/ 	.word	0x00019fa0


	//   ....[192]....
        /*0cc4*/ 	.word	0x0001a010


	//   ....[193]....
        /*0cc8*/ 	.word	0x0001a070


	//   ....[194]....
        /*0ccc*/ 	.word	0x0001a0d0


	//----- nvinfo : EIATTR_EXIT_INSTR_OFFSETS
	.align		4
.L_310:
        /*0cd0*/ 	.byte	0x04, 0x1c
        /*0cd2*/ 	.short	(.L_312 - .L_311)


	//   ....[0]....
.L_311:
        /*0cd4*/ 	.word	0x000010d0


	//   ....[1]....
        /*0cd8*/ 	.word	0x000187e0


	//----- nvinfo : EIATTR_MAX_THREADS
	.align		4
.L_312:
        /*0cdc*/ 	.byte	0x04, 0x05
        /*0cde*/ 	.short	(.L_314 - .L_313)
.L_313:
        /*0ce0*/ 	.word	0x00000080
        /*0ce4*/ 	.word	0x00000001
        /*0ce8*/ 	.word	0x00000001


	//----- nvinfo : EIATTR_CRS_STACK_SIZE
	.align		4
.L_314:
        /*0cec*/ 	.byte	0x04, 0x1e
        /*0cee*/ 	.short	(.L_316 - .L_315)
.L_315:
        /*0cf0*/ 	.word	0x00000000
.L_316:


//--------------------- .nv.info._ZN7cutlass13device_kernelIN5flash19enable_sm80_to_sm89INS1_16FlashAttnFwdSm80INS1_25CollectiveMainloopFwdSm80ILi4ELi1ELb0EN4cute5tupleIJNS5_1CILi128EEENS7_ILi48EEENS7_ILi96EEEEEELi96ENS_10bfloat16_tEfNS_4arch4Sm80ELb0ELb1ELb1ELb1ELb0ELb1ELb1ELb1EEENS1_21CollectiveEpilogueFwdINS6_IJS8_SA_S9_EEENS6_IJNS7_ILi1EEESI_SI_EEESC_SE_Li128ELb1ELb1ELb1ELb0EEENS1_36VarlenDynamicPersistentTileSchedulerILi128ELi48ELi128ELi128ELb1ELb1ELb0ELb1ELb0ELb1EEEEEEEEEvNT_6ParamsE --------------------------
	.section	.nv.info._ZN7cutlass13device_kernelIN5flash19enable_sm80_to_sm89INS1_16FlashAttnFwdSm80INS1_25CollectiveMainloopFwdSm80ILi4ELi1ELb0EN4cute5tupleIJNS5_1CILi128EEENS7_ILi48EEENS7_ILi96EEEEEELi96ENS_10bfloat16_tEfNS_4arch4Sm80ELb0ELb1ELb1ELb1ELb0ELb1ELb1ELb1EEENS1_21CollectiveEpilogueFwdINS6_IJS8_SA_S9_EEENS6_IJNS7_ILi1EEESI_SI_EEESC_SE_Li128ELb1ELb1ELb1ELb0EEENS1_36VarlenDynamicPersistentTileSchedulerILi128ELi48ELi128ELi128ELb1ELb1ELb0ELb1ELb0ELb1EEEEEEEEEvNT_6ParamsE,"",@"SHT_CUDA_INFO"
	.sectionflags	@""
	.align	4


	//----- nvinfo : EIATTR_CUDA_API_VERSION
	.align		4
        /*0000*/ 	.byte	0x04, 0x37
        /*0002*/ 	.short	(.L_318 - .L_317)
.L_317:
        /*0004*/ 	.word	0x00000082


	//----- nvinfo : EIATTR_SW2861232_WAR
	.align		4
.L_318:
        /*0008*/ 	.byte	0x01, 0x35
	.zero		2


	//----- nvinfo : EIATTR_PARAM_CBANK
	.align		4
        /*000c*/ 	.byte	0x04, 0x0a
        /*000e*/ 	.short	(.L_320 - .L_319)
	.align		4
.L_319:
        /*0010*/ 	.word	index@(.nv.constant0._ZN7cutlass13device_kernelIN5flash19enable_sm80_to_sm89INS1_16FlashAttnFwdSm80INS1_25CollectiveMainloopFwdSm80ILi4ELi1ELb0EN4cute5tupleIJNS5_1CILi128EEENS7_ILi48EEENS7_ILi96EEEEEELi96ENS_10bfloat16_tEfNS_4arch4Sm80ELb0ELb1ELb1ELb1ELb0ELb1ELb1ELb1EEENS1_21CollectiveEpilogueFwdINS6_IJS8_SA_S9_EEENS6_IJNS7_ILi1EEESI_SI_EEESC_SE_Li128ELb1ELb1ELb1ELb0EEENS1_36VarlenDynamicPersistentTileSchedulerILi128ELi48ELi128ELi128ELb1ELb1ELb0ELb1ELb0ELb1EEEEEEEEEvNT_6ParamsE)
        /*0014*/ 	.short	0x0160
        /*0016*/ 	.short	0x0438


	//----- nvinfo : EIATTR_CBANK_PARAM_SIZE
	.align		4
.L_320:
        /*0018*/ 	.byte	0x03, 0x19
        /*001a*/ 	.short	0x0438


	//----- nvinfo : EIATTR_KPARAM_INFO
	.align		4
        /*001c*/ 	.byte	0x04, 0x17
        /*001e*/ 	.short	(.L_322 - .L_321)
.L_321:
        /*0020*/ 	.word	0x00000000
        /*0024*/ 	.short	0x0000
        /*0026*/ 	.short	0x0000
        /*0028*/ 	.byte	0x00, 0xf0, 0xe1, 0x10


	//----- nvinfo : EIATTR_MAXREG_COUNT
	.align		4
.L_322:
        /*002c*/ 	.byte	0x03, 0x1b
        /*002e*/ 	.short	0x00ff


	//----- nvinfo : EIATTR_NUM_BARRIERS
	.align		4
        /*0030*/ 	.byte	0x02, 0x4c
        /*0032*/ 	.byte	0x06
	.zero		1


	//----- nvinfo : EIATTR_ANNOTATIONS
	.align		4
        /*0034*/ 	.byte	0x04, 0x55
        /*0036*/ 	.short	(.L_324 - .L_323)


	//   ....[0]....
.L_323:
        /* <DEDUP_REMOVED lines=131> */


	//----- nvinfo : EIATTR_MERCURY_ISA_VERSION
	.align		4
.L_324:
        /*0850*/ 	.byte	0x03, 0x5f
        /*0852*/ 	.short	0x0000


	//----- nvinfo : EIATTR_INT_WARP_WIDE_INSTR_OFFSETS
	.align		4
        /*0854*/ 	.byte	0x04, 0x31
        /*0856*/ 	.short	(.L_326 - .L_325)


	//   ....[0]....
.L_325:
        /*0858*/ 	.word	0x00020550


	//   ....[1]....
        /*085c*/ 	.word	0x000205d0


	//----- nvinfo : EIATTR_COOP_GROUP_MASK_REGIDS
	.align		4
.L_326:
        /*0860*/ 	.byte	0x04, 0x29
        /*0862*/ 	.short	(.L_328 - .L_327)


	//   ....[0]....
.L_327:
        /*0864*/ 	.word	0xffffffff


	//   ....[1]....
        /*0868*/ 	.word	0xffffffff


	//   ....[2]....
        /*086c*/ 	.word	0xffffffff


	//   ....[3]....
        /*0870*/ 	.word	0xffffffff


	//   ....[4]....
        /*0874*/ 	.word	0xffffffff


	//   ....[5]....
        /*0878*/ 	.word	0xffffffff


	//   ....[6]....
        /*087c*/ 	.word	0xffffffff


	//   ....[7]....
        /*0880*/ 	.word	0xffffffff


	//   ....[8]....
        /*0884*/ 	.word	0xffffffff


	//   ....[9]....
        /*0888*/ 	.word	0xffffffff


	//   ....[10]....
        /*088c*/ 	.word	0xffffffff


	//   ....[11]....
        /*0890*/ 	.word	0xffffffff


	//   ....[12]....
        /*0894*/ 	.word	0xffffffff


	//   ....[13]....
        /*0898*/ 	.word	0xffffffff


	//   ....[14]....
        /*089c*/ 	.word	0xffffffff


	//   ....[15]....
        /*08a0*/ 	.word	0xffffffff


	//   ....[16]....
        /*08a4*/ 	.word	0xffffffff


	//   ....[17]....
        /*08a8*/ 	.word	0xffffffff


	//   ....[18]....
        /*08ac*/ 	.word	0xffffffff


	//   ....[19]....
        /*08b0*/ 	.word	0xffffffff


	//   ....[20]....
        /*08b4*/ 	.word	0xffffffff


	//   ....[21]....
        /*08b8*/ 	.word	0xffffffff


	//   ....[22]....
        /*08bc*/ 	.word	0xffffffff


	//   ....[23]....
        /*08c0*/ 	.word	0xffffffff


	//   ....[24]....
        /*08c4*/ 	.word	0xffffffff


	//   ....[25]....
        /*08c8*/ 	.word	0xffffffff


	//   ....[26]....
        /*08cc*/ 	.word	0xffffffff


	//   ....[27]....
        /*08d0*/ 	.word	0xffffffff


	//   ....[28]....
        /*08d4*/ 	.word	0xffffffff


	//   ....[29]....
        /*08d8*/ 	.word	0xffffffff


	//   ....[30]....
        /*08dc*/ 	.word	0xffffffff


	//   ....[31]....
        /*08e0*/ 	.word	0xffffffff


	//   ....[32]....
        /*08e4*/ 	.word	0xffffffff


	//   ....[33]....
        /*08e8*/ 	.word	0xffffffff


	//   ....[34]....
        /*08ec*/ 	.word	0xffffffff


	//   ....[35]....
        /*08f0*/ 	.word	0xffffffff


	//   ....[36]....
        /*08f4*/ 	.word	0xffffffff


	//   ....[37]....
        /*08f8*/ 	.word	0xffffffff


	//   ....[38]....
        /*08fc*/ 	.word	0xffffffff


	//   ....[39]....
        /*0900*/ 	.word	0xffffffff


	//   ....[40]....
        /*0904*/ 	.word	0xffffffff


	//   ....[41]....
        /*0908*/ 	.word	0xffffffff


	//   ....[42]....
        /*090c*/ 	.word	0xffffffff


	//   ....[43]....
        /*0910*/ 	.word	0xffffffff


	//   ....[44]....
        /*0914*/ 	.word	0xffffffff


	//   ....[45]....
        /*0918*/ 	.word	0xffffffff


	//   ....[46]....
        /*091c*/ 	.word	0xffffffff


	//   ....[47]....
        /*0920*/ 	.word	0xffffffff


	//   ....[48]....
        /*0924*/ 	.word	0xffffffff


	//   ....[49]....
        /*0928*/ 	.word	0xffffffff


	//   ....[50]....
        /*092c*/ 	.word	0xffffffff


	//   ....[51]....
        /*0930*/ 	.word	0xffffffff


	//   ....[52]....
        /*0934*/ 	.word	0xffffffff


	//   ....[53]....
        /*0938*/ 	.word	0xffffffff


	//   ....[54]....
        /*093c*/ 	.word	0xffffffff


	//   ....[55]....
        /*0940*/ 	.word	0xffffffff


	//   ....[56]....
        /*0944*/ 	.word	0xffffffff


	//   ....[57]....
        /*0948*/ 	.word	0xffffffff


	//   ....[58]....
        /*094c*/ 	.word	0xffffffff


	//   ....[59]....
        /*0950*/ 	.word	0xffffffff


	//   ....[60]....
        /*0954*/ 	.word	0xffffffff


	//   ....[61]....
        /*0958*/ 	.word	0xffffffff


	//   ....[62]....
        /*095c*/ 	.word	0xffffffff


	//   ....[63]....
        /*0960*/ 	.word	0xffffffff


	//   ....[64]....
        /*0964*/ 	.word	0xffffffff


	//   ....[65]....
        /*0968*/ 	.word	0xffffffff


	//   ....[66]....
        /*096c*/ 	.word	0xffffffff


	//   ....[67]....
        /*0970*/ 	.word	0xffffffff


	//   ....[68]....
        /*0974*/ 	.word	0xffffffff


	//   ....[69]....
        /*0978*/ 	.word	0xffffffff


	//   ....[70]....
        /*097c*/ 	.word	0xffffffff


	//   ....[71]....
        /*0980*/ 	.word	0xffffffff


	//   ....[72]....
        /*0984*/ 	.word	0xffffffff


	//   ....[73]....
        /*0988*/ 	.word	0xffffffff


	//   ....[74]....
        /*098c*/ 	.word	0xffffffff


	//   ....[75]....
        /*0990*/ 	.word	0xffffffff


	//   ....[76]....
        /*0994*/ 	.word	0xffffffff


	//   ....[77]....
        /*0998*/ 	.word	0xffffffff


	//   ....[78]....
        /*099c*/ 	.word	0xffffffff


	//   ....[79]....
        /*09a0*/ 	.word	0xffffffff


	//   ....[80]....
        /*09a4*/ 	.word	0xffffffff


	//   ....[81]....
        /*09a8*/ 	.word	0xffffffff


	//   ....[82]....
        /*09ac*/ 	.word	0xffffffff


	//   ....[83]....
        /*09b0*/ 	.word	0xffffffff


	//   ....[84]....
        /*09b4*/ 	.word	0xffffffff


	//   ....[85]....
        /*09b8*/ 	.word	0xffffffff


	//   ....[86]....
        /*09bc*/ 	.word	0xffffffff


	//   ....[87]....
        /*09c0*/ 	.word	0xffffffff


	//   ....[88]....
        /*09c4*/ 	.word	0xffffffff


	//   ....[89]....
        /*09c8*/ 	.word	0xffffffff


	//   ....[90]....
        /*09cc*/ 	.word	0xffffffff


	//   ....[91]....
        /*09d0*/ 	.word	0xffffffff


	//   ....[92]....
        /*09d4*/ 	.word	0xffffffff


	//   ....[93]....
        /*09d8*/ 	.word	0xffffffff


	//   ....[94]....
        /*09dc*/ 	.word	0xffffffff


	//   ....[95]....
        /*09e0*/ 	.word	0xffffffff


	//   ....[96]....
        /*09e4*/ 	.word	0xffffffff


	//   ....[97]....
        /*09e8*/ 	.word	0xffffffff


	//   ....[98]....
        /*09ec*/ 	.word	0xffffffff


	//   ....[99]....
        /*09f0*/ 	.word	0xffffffff


	//   ....[100]....
        /*09f4*/ 	.word	0xffffffff


	//   ....[101]....
        /*09f8*/ 	.word	0xffffffff


	//   ....[102]....
        /*09fc*/ 	.word	0xffffffff


	//   ....[103]....
        /*0a00*/ 	.word	0xffffffff


	//   ....[104]....
        /*0a04*/ 	.word	0xffffffff


	//   ....[105]....
        /*0a08*/ 	.word	0xffffffff


	//   ....[106]....
        /*0a0c*/ 	.word	0xffffffff


	//   ....[107]....
        /*0a10*/ 	.word	0xffffffff


	//   ....[108]....
        /*0a14*/ 	.word	0xffffffff


	//   ....[109]....
        /*0a18*/ 	.word	0xffffffff


	//   ....[110]....
        /*0a1c*/ 	.word	0xffffffff


	//   ....[111]....
        /*0a20*/ 	.word	0xffffffff


	//   ....[112]....
        /*0a24*/ 	.word	0xffffffff


	//   ....[113]....
        /*0a28*/ 	.word	0xffffffff


	//   ....[114]....
        /*0a2c*/ 	.word	0xffffffff


	//   ....[115]....
        /*0a30*/ 	.word	0xffffffff


	//   ....[116]....
        /*0a34*/ 	.word	0xffffffff


	//   ....[117]....
        /*0a38*/ 	.word	0xffffffff


	//   ....[118]....
        /*0a3c*/ 	.word	0xffffffff


	//   ....[119]....
        /*0a40*/ 	.word	0xffffffff


	//   ....[120]....
        /*0a44*/ 	.word	0xffffffff


	//   ....[121]....
        /*0a48*/ 	.word	0xffffffff


	//   ....[122]....
        /*0a4c*/ 	.word	0xffffffff


	//   ....[123]....
        /*0a50*/ 	.word	0xffffffff


	//   ....[124]....
        /*0a54*/ 	.word	0xffffffff


	//   ....[125]....
        /*0a58*/ 	.word	0xffffffff


	//   ....[126]....
        /*0a5c*/ 	.word	0xffffffff


	//   ....[127]....
        /*0a60*/ 	.word	0xffffffff


	//   ....[128]....
        /*0a64*/ 	.word	0xffffffff


	//   ....[129]....
        /*0a68*/ 	.word	0xffffffff


	//   ....[130]....
        /*0a6c*/ 	.word	0xffffffff


	//   ....[131]....
        /*0a70*/ 	.word	0xffffffff


	//   ....[132]....
        /*0a74*/ 	.word	0xffffffff


	//   ....[133]....
        /*0a78*/ 	.word	0xffffffff


	//   ....[134]....
        /*0a7c*/ 	.word	0xffffffff


	//   ....[135]....
        /*0a80*/ 	.word	0xffffffff


	//   ....[136]....
        /*0a84*/ 	.word	0xffffffff


	//   ....[137]....
        /*0a88*/ 	.word	0xffffffff


	//   ....[138]....
        /*0a8c*/ 	.word	0xffffffff


	//   ....[139]....
        /*0a90*/ 	.word	0xffffffff


	//   ....[140]....
        /*0a94*/ 	.word	0xffffffff


	//   ....[141]....
        /*0a98*/ 	.word	0xffffffff


	//   ....[142]....
        /*0a9c*/ 	.word	0xffffffff


	//   ....[143]....
        /*0aa0*/ 	.word	0xffffffff


	//   ....[144]....
        /*0aa4*/ 	.word	0xffffffff


	//   ....[145]....
        /*0aa8*/ 	.word	0xffffffff


	//   ....[146]....
        /*0aac*/ 	.word	0xffffffff


	//   ....[147]....
        /*0ab0*/ 	.word	0xffffffff


	//   ....[148]....
        /*0ab4*/ 	.word	0xffffffff


	//   ....[149]....
        /*0ab8*/ 	.word	0xffffffff


	//   ....[150]....
        /*0abc*/ 	.word	0xffffffff


	//   ....[151]....
        /*0ac0*/ 	.word	0xffffffff


	//   ....[152]....
        /*0ac4*/ 	.word	0xffffffff


	//   ....[153]....
        /*0ac8*/ 	.word	0xffffffff


	//   ....[154]....
        /*0acc*/ 	.word	0xffffffff


	//   ....[155]....
        /*0ad0*/ 	.word	0xffffffff


	//   ....[156]....
        /*0ad4*/ 	.word	0xffffffff


	//   ....[157]....
        /*0ad8*/ 	.word	0xffffffff


	//   ....[158]....
        /*0adc*/ 	.word	0xffffffff


	//   ....[159]....
        /*0ae0*/ 	.word	0xffffffff


	//   ....[160]....
        /*0ae4*/ 	.word	0xffffffff


	//   ....[161]....
        /*0ae8*/ 	.word	0xffffffff


	//   ....[162]....
        /*0aec*/ 	.word	0xffffffff


	//   ....[163]....
        /*0af0*/ 	.word	0xffffffff


	//   ....[164]....
        /*0af4*/ 	.word	0xffffffff


	//   ....[165]....
        /*0af8*/ 	.word	0xffffffff


	//   ....[166]....
        /*0afc*/ 	.word	0xffffffff


	//   ....[167]....
        /*0b00*/ 	.word	0xffffffff


	//   ....[168]....
        /*0b04*/ 	.word	0xffffffff


	//   ....[169]....
        /*0b08*/ 	.word	0xffffffff


	//   ....[170]....
        /*0b0c*/ 	.word	0xffffffff


	//   ....[171]....
        /*0b10*/ 	.word	0xffffffff


	//   ....[172]....
        /*0b14*/ 	.word	0xffffffff


	//   ....[173]....
        /*0b18*/ 	.word	0xffffffff


	//   ....[174]....
        /*0b1c*/ 	.word	0xffffffff


	//   ....[175]....
        /*0b20*/ 	.word	0xffffffff


	//   ....[176]....
        /*0b24*/ 	.word	0xffffffff


	//   ....[177]....
        /*0b28*/ 	.word	0xffffffff


	//   ....[178]....
        /*0b2c*/ 	.word	0xffffffff


	//   ....[179]....
        /*0b30*/ 	.word	0xffffffff


	//   ....[180]....
        /*0b34*/ 	.word	0xffffffff


	//   ....[181]....
        /*0b38*/ 	.word	0xffffffff


	//   ....[182]....
        /*0b3c*/ 	.word	0xffffffff


	//   ....[183]....
        /*0b40*/ 	.word	0xffffffff


	//   ....[184]....
        /*0b44*/ 	.word	0xffffffff


	//   ....[185]....
        /*0b48*/ 	.word	0xffffffff


	//   ....[186]....
        /*0b4c*/ 	.word	0xffffffff


	//   ....[187]....
        /*0b50*/ 	.word	0xffffffff


	//   ....[188]....
        /*0b54*/ 	.word	0xffffffff


	//   ....[189]....
        /*0b58*/ 	.word	0xffffffff


	//   ....[190]....
        /*0b5c*/ 	.word	0xffffffff


	//   ....[191]....
        /*0b60*/ 	.word	0xffffffff


	//   ....[192]....
        /*0b64*/ 	.word	0xffffffff


	//   ....[193]....
        /*0b68*/ 	.word	0xffffffff


	//   ....[194]....
        /*0b6c*/ 	.word	0xffffffff


	//   ....[195]....
        /*0b70*/ 	.word	0xffffffff


	//   ....[196]....
        /*0b74*/ 	.word	0xffffffff


	//   ....[197]....
        /*0b78*/ 	.word	0xffffffff


	//   ....[198]....
        /*0b7c*/ 	.word	0xffffffff


	//   ....[199]....
        /*0b80*/ 	.word	0xffffffff


	//   ....[200]....
        /*0b84*/ 	.word	0xffffffff


	//   ....[201]....
        /*0b88*/ 	.word	0xffffffff


	//   ....[202]....
        /*0b8c*/ 	.word	0xffffffff


	//   ....[203]....
        /*0b90*/ 	.word	0xffffffff


	//   ....[204]....
        /*0b94*/ 	.word	0xffffffff


	//   ....[205]....
        /*0b98*/ 	.word	0xffffffff


	//   ....[206]....
        /*0b9c*/ 	.word	0xffffffff


	//   ....[207]....
        /*0ba0*/ 	.word	0xffffffff


	//   ....[208]....
        /*0ba4*/ 	.word	0xffffffff


	//   ....[209]....
        /*0ba8*/ 	.word	0xffffffff


	//   ....[210]....
        /*0bac*/ 	.word	0xffffffff


	//----- nvinfo : EIATTR_COOP_GROUP_INSTR_OFFSETS
	.align		4
.L_328:
        /*0bb0*/ 	.byte	0x04, 0x28
        /*0bb2*/ 	.short	(.L_330 - .L_329)


	//   ....[0]....
.L_329:
        /*0bb4*/ 	.word	0x00000050


	//   ....[1]....
        /*0bb8*/ 	.word	0x00000200


	//   ....[2]....
        /*0bbc*/ 	.word	0x00000230


	//   ....[3]....
        /*0bc0*/ 	.word	0x00000260


	//   ....[4]....
        /*0bc4*/ 	.word	0x00000290


	//   ....[5]....
        /*0bc8*/ 	.word	0x000002c0


	//   ....[6]....
        /*0bcc*/ 	.word	0x000002f0


	//   ....[7]....
        /*0bd0*/ 	.word	0x00000450


	//   ....[8]....
        /*0bd4*/ 	.word	0x00000490


	//   ....[9]....
        /*0bd8*/ 	.word	0x000004c0


	//   ....[10]....
        /*0bdc*/ 	.word	0x000004f0


	//   ....[11]....
        /*0be0*/ 	.word	0x00000520


	//   ....[12]....
        /*0be4*/ 	.word	0x00000550


	//   ....[13]....
        /*0be8*/ 	.word	0x000005e0


	//   ....[14]....
        /*0bec*/ 	.word	0x00000630


	//   ....[15]....
        /*0bf0*/ 	.word	0x00000650


	//   ....[16]....
        /*0bf4*/ 	.word	0x000006b0


	//   ....[17]....
        /*0bf8*/ 	.word	0x00008ee0


	//   ....[18]....
        /*0bfc*/ 	.word	0x00008f00


	//   ....[19]....
        /*0c00*/ 	.word	0x000090a0


	//   ....[20]....
        /*0c04*/ 	.word	0x000090b0


	//   ....[21]....
        /*0c08*/ 	.word	0x00009250


	//   ....[22]....
        /*0c0c*/ 	.word	0x00009270


	//   ....[23]....
        /*0c10*/ 	.word	0x00009410


	//   ....[24]....
        /*0c14*/ 	.word	0x00009420


	//   ....[25]....
        /*0c18*/ 	.word	0x00009c60


	//   ....[26]....
        /*0c1c*/ 	.word	0x00009ca0


	//   ....[27]....
        /*0c20*/ 	.word	0x00009ce0


	//   ....[28]....
        /*0c24*/ 	.word	0x00009cf0


	//   ....[29]....
        /*0c28*/ 	.word	0x0000a160


	//   ....[30]....
        /*0c2c*/ 	.word	0x0000a3d0


	//   ....[31]....
        /*0c30*/ 	.word	0x0000a410


	//   ....[32]....
        /*0c34*/ 	.word	0x0000a440


	//   ....[33]....
        /*0c38*/ 	.word	0x0000d320


	//   ....[34]....
        /*0c3c*/ 	.word	0x0000d3f0


	//   ....[35]....
        /*0c40*/ 	.word	0x0000d410


	//   ....[36]....
        /*0c44*/ 	.word	0x0000d420


	//   ....[37]....
        /*0c48*/ 	.word	0x0000d6c0


	//   ....[38]....
        /*0c4c*/ 	.word	0x0000d930


	//   ....[39]....
        /*0c50*/ 	.word	0x0000d970


	//   ....[40]....
        /*0c54*/ 	.word	0x0000d9b0


	//   ....[41]....
        /*0c58*/ 	.word	0x00011ad0


	//   ....[42]....
        /*0c5c*/ 	.word	0x00011ca0


	//   ....[43]....
        /*0c60*/ 	.word	0x000121a0


	//   ....[44]....
        /*0c64*/ 	.word	0x000125e0


	//   ....[45]....
        /*0c68*/ 	.word	0x00012c00


	//   ....[46]....
        /*0c6c*/ 	.word	0x00012cd0


	//   ....[47]....
        /*0c70*/ 	.word	0x00012f30


	//   ....[48]....
        /*0c74*/ 	.word	0x00012f80


	//   ....[49]....
        /*0c78*/ 	.word	0x00013190


	//   ....[50]....
        /*0c7c*/ 	.word	0x000132b0


	//   ....[51]....
        /*0c80*/ 	.word	0x00013330


	//   ....[52]....
        /*0c84*/ 	.word	0x000133f0


	//   ....[53]....
        /*0c88*/ 	.word	0x00015640


	//   ....[54]....
        /*0c8c*/ 	.word	0x00015850


	//   ....[55]....
        /*0c90*/ 	.word	0x00015e00


	//   ....[56]....
        /*0c94*/ 	.word	0x00016280


	//   ....[57]....
        /*0c98*/ 	.word	0x00016900


	//   ....[58]....
        /*0c9c*/ 	.word	0x00016a40


	//   ....[59]....
        /*0ca0*/ 	.word	0x00016ab0


	//   ....[60]....
        /*0ca4*/ 	.word	0x00016ce0


	//   ....[61]....
        /*0ca8*/ 	.word	0x00016d50


	//   ....[62]....
        /*0cac*/ 	.word	0x00016e60


	//   ....[63]....
        /*0cb0*/ 	.word	0x00017030


	//   ....[64]....
        /*0cb4*/ 	.word	0x00017200


	//   ....[65]....
        /*0cb8*/ 	.word	0x00019ed0


	//   ....[66]....
        /*0cbc*/ 	.word	0x00019f20


	//   ....[67]....
        /*0cc0*/ 	.word	0x00019fc0


	//   ....[68]....
        /*0cc4*/ 	.word	0x0001a010


	//   ....[69]....
        /*0cc8*/ 	.word	0x0001a050


	//   ....[70]....
        /*0ccc*/ 	.word	0x0001a130


	//   ....[71]....
        /*0cd0*/ 	.word	0x0001a160


	//   ....[72]....
        /*0cd4*/ 	.word	0x0001a6a0


	//   ....[73]....
        /*0cd8*/ 	.word	0x0001cb90


	//   ....[74]....
        /*0cdc*/ 	.word	0x0001cda0


	//   ....[75]....
        /*0ce0*/ 	.word	0x0001d350


	//   ....[76]....
        /*0ce4*/ 	.word	0x0001d7d0


	//   ....[77]....
        /*0ce8*/ 	.word	0x0001de50


	//   ....[78]....
        /*0cec*/ 	.word	0x0001df90


	//   ....[79]....
        /*0cf0*/ 	.word	0x0001e000


	//   ....[80]....
        /*0cf4*/ 	.word	0x0001e270


	//   ....[81]....
        /*0cf8*/ 	.word	0x0001e2b0


	//   ....[82]....
        /*0cfc*/ 	.word	0x0001e3c0


	//   ....[83]....
        /*0d00*/ 	.word	0x0001e560


	//   ....[84]....
        /*0d04*/ 	.word	0x0001e690


	//   ....[85]....
        /*0d08*/ 	.word	0x0001fb90


	//   ....[86]....
        /*0d0c*/ 	.word	0x0001fbc0


	//   ....[87]....
        /*0d10*/ 	.word	0x0001fbd0


	//   ....[88]....
        /*0d14*/ 	.word	0x0001fbe0


	//   ....[89]....
        /*0d18*/ 	.word	0x0001fbf0


	//   ....[90]....
        /*0d1c*/ 	.word	0x0001fc20


	//   ....[91]....
        /*0d20*/ 	.word	0x0001fc40


	//   ....[92]....
        /*0d24*/ 	.word	0x0001fc60


	//   ....[93]....
        /*0d28*/ 	.word	0x000211f0


	//   ....[94]....
        /*0d2c*/ 	.word	0x00021200


	//   ....[95]....
        /*0d30*/ 	.word	0x00021220


	//   ....[96]....
        /*0d34*/ 	.word	0x00021230


	//   ....[97]....
        /*0d38*/ 	.word	0x00021240


	//   ....[98]....
        /*0d3c*/ 	.word	0x00021250


	//   ....[99]....
        /*0d40*/ 	.word	0x00021270


	//   ....[100]....
        /*0d44*/ 	.word	0x00021280


	//   ....[101]....
        /*0d48*/ 	.word	0x00021730


	//   ....[102]....
        /*0d4c*/ 	.word	0x00021750


	//   ....[103]....
        /*0d50*/ 	.word	0x000218c0


	//   ....[104]....
        /*0d54*/ 	.word	0x000218d0


	//   ....[105]....
        /*0d58*/ 	.word	0x00021a50


	//   ....[106]....
        /*0d5c*/ 	.word	0x00021a70


	//   ....[107]....
        /*0d60*/ 	.word	0x00021bf0


	//   ....[108]....
        /*0d64*/ 	.word	0x00021c00


	//   ....[109]....
        /*0d68*/ 	.word	0x00021f80


	//   ....[110]....
        /*0d6c*/ 	.word	0x00021fa0


	//   ....[111]....
        /*0d70*/ 	.word	0x00022470


	//   ....[112]....
        /*0d74*/ 	.word	0x00022480


	//   ....[113]....
        /*0d78*/ 	.word	0x00022800


	//   ....[114]....
        /*0d7c*/ 	.word	0x00022820


	//   ....[115]....
        /*0d80*/ 	.word	0x00022bb0


	//   ....[116]....
        /*0d84*/ 	.word	0x00022bc0


	//   ....[117]....
        /*0d88*/ 	.word	0x00023710


	//   ....[118]....
        /*0d8c*/ 	.word	0x00023730


	//   ....[119]....
        /*0d90*/ 	.word	0x000238b0


	//   ....[120]....
        /*0d94*/ 	.word	0x000238c0


	//   ....[121]....
        /*0d98*/ 	.word	0x00023a40


	//   ....[122]....
        /*0d9c*/ 	.word	0x00023a60


	//   ....[123]....
        /*0da0*/ 	.word	0x00023be0


	//   ....[124]....
        /*0da4*/ 	.word	0x00023bf0


	//   ....[125]....
        /*0da8*/ 	.word	0x00023e30


	//   ....[126]....
        /*0dac*/ 	.word	0x00023e50


	//   ....[127]....
        /*0db0*/ 	.word	0x00023f80


	//   ....[128]....
        /*0db4*/ 	.word	0x00023fc0


	//   ....[129]....
        /*0db8*/ 	.word	0x00023ff0


	//   ....[130]....
        /*0dbc*/ 	.word	0x00024020


	//   ....[131]....
        /*0dc0*/ 	.word	0x00024050


	//   ....[132]....
        /*0dc4*/ 	.word	0x00024080


	//   ....[133]....
        /*0dc8*/ 	.word	0x000241e0


	//   ....[134]....
        /*0dcc*/ 	.word	0x00024220


	//   ....[135]....
        /*0dd0*/ 	.word	0x00024250


	//   ....[136]....
        /*0dd4*/ 	.word	0x00024280


	//   ....[137]....
        /*0dd8*/ 	.word	0x000242b0


	//   ....[138]....
        /*0ddc*/ 	.word	0x000242e0


	//   ....[139]....
        /*0de0*/ 	.word	0x00024370


	//   ....[140]....
        /*0de4*/ 	.word	0x000243d0


	//   ....[141]....
        /*0de8*/ 	.word	0x000243e0


	//   ....[142]....
        /*0dec*/ 	.word	0x00024440


	//   ....[143]....
        /*0df0*/ 	.word	0x00024ea0


	//   ....[144]....
        /*0df4*/ 	.word	0x00024f00


	//   ....[145]....
        /*0df8*/ 	.word	0x00024f50


	//   ....[146]....
        /*0dfc*/ 	.word	0x00024fa0


	//   ....[147]....
        /*0e00*/ 	.word	0x00024ff0


	//   ....[148]....
        /*0e04*/ 	.word	0x00025060


	//   ....[149]....
        /*0e08*/ 	.word	0x000250a0


	//   ....[150]....
        /*0e0c*/ 	.word	0x00025110


	//   ....[151]....
        /*0e10*/ 	.word	0x00025180


	//   ....[152]....
        /*0e14*/ 	.word	0x000251e0


	//   ....[153]....
        /*0e18*/ 	.word	0x00025250


	//   ....[154]....
        /*0e1c*/ 	.word	0x000252c0


	//   ....[155]....
        /*0e20*/ 	.word	0x00025320


	//   ....[156]....
        /*0e24*/ 	.word	0x00025380


	//   ....[157]....
        /*0e28*/ 	.word	0x000253e0


	//   ....[158]....
        /*0e2c*/ 	.word	0x00025450


	//   ....[159]....
        /*0e30*/ 	.word	0x000254b0


	//   ....[160]....
        /*0e34*/ 	.word	0x00025510


	//   ....[161]....
        /*0e38*/ 	.word	0x00025560


	//   ....[162]....
        /*0e3c*/ 	.word	0x000255b0


	//   ....[163]....
        /*0e40*/ 	.word	0x00025600


	//   ....[164]....
        /*0e44*/ 	.word	0x00025650


	//   ....[165]....
        /*0e48*/ 	.word	0x000256a0


	//   ....[166]....
        /*0e4c*/ 	.word	0x000256f0


	//   ....[167]....
        /*0e50*/ 	.word	0x00025740


	//   ....[168]....
        /*0e54*/ 	.word	0x00025790


	//   ....[169]....
        /*0e58*/ 	.word	0x00025800


	//   ....[170]....
        /*0e5c*/ 	.word	0x00025870


	//   ....[171]....
        /*0e60*/ 	.word	0x000258d0


	//   ....[172]....
        /*0e64*/ 	.word	0x00025930


	//   ....[173]....
        /*0e68*/ 	.word	0x00025990


	//   ....[174]....
        /*0e6c*/ 	.word	0x00025a00


	//   ....[175]....
        /*0e70*/ 	.word	0x00025a60


	//   ....[176]....
        /*0e74*/ 	.word	0x00025ac0


	//   ....[177]....
        /*0e78*/ 	.word	0x00025b20


	//   ....[178]....
        /*0e7c*/ 	.word	0x00025b90


	//   ....[179]....
        /*0e80*/ 	.word	0x00025bf0


	//   ....[180]....
        /*0e84*/ 	.word	0x00025c50


	//   ....[181]....
        /*0e88*/ 	.word	0x00025cb0


	//   ....[182]....
        /*0e8c*/ 	.word	0x00025d20


	//   ....[183]....
        /*0e90*/ 	.word	0x00025d80


	//   ....[184]....
        /*0e94*/ 	.word	0x00025de0


	//   ....[185]....
        /*0e98*/ 	.word	0x00025e40


	//   ....[186]....
        /*0e9c*/ 	.word	0x00025eb0


	//   ....[187]....
        /*0ea0*/ 	.word	0x00025f10


	//   ....[188]....
        /*0ea4*/ 	.word	0x00025f70


	//   ....[189]....
        /*0ea8*/ 	.word	0x00025fd0


	//   ....[190]....
        /*0eac*/ 	.word	0x00026040


	//   ....[191]....
        /*0eb0*/ 	.word	0x000260a0


	//   ....[192]....
        /*0eb4*/ 	.word	0x00026100


	//   ....[193]....
        /*0eb8*/ 	.word	0x00026160


	//   ....[194]....
        /*0ebc*/ 	.word	0x000261d0


	//   ....[195]....
        /*0ec0*/ 	.word	0x00026220


	//   ....[196]....
        /*0ec4*/ 	.word	0x00026260


	//   ....[197]....
        /*0ec8*/ 	.word	0x000262b0


	//   ....[198]....
        /*0ecc*/ 	.word	0x00026300


	//   ....[199]....
        /*0ed0*/ 	.word	0x00026350


	//   ....[200]....
        /*0ed4*/ 	.word	0x000263c0


	//   ....[201]....
        /*0ed8*/ 	.word	0x00026400


	//   ....[202]....
        /*0edc*/ 	.word	0x00026450


	//   ....[203]....
        /*0ee0*/ 	.word	0x000264a0


	//   ....[204]....
        /*0ee4*/ 	.word	0x000264f0


	//   ....[205]....
        /*0ee8*/ 	.word	0x00026540


	//   ....[206]....
        /*0eec*/ 	.word	0x000265b0


	//   ....[207]....
        /*0ef0*/ 	.word	0x000265f0


	//   ....[208]....
        /*0ef4*/ 	.word	0x00026660


	//   ....[209]....
        /*0ef8*/ 	.word	0x000266c0


	//   ....[210]....
        /*0efc*/ 	.word	0x00026720


	//----- nvinfo : EIATTR_EXIT_INSTR_OFFSETS
	.align		4
.L_330:
        /*0f00*/ 	.byte	0x04, 0x1c
        /*0f02*/ 	.short	(.L_332 - .L_331)


	//   ....[0]....
.L_331:
        /*0f04*/ 	.word	0x000010d0


	//   ....[1]....
        /*0f08*/ 	.word	0x00024e60


	//----- nvinfo : EIATTR_MAX_THREADS
	.align		4
.L_332:
        /*0f0c*/ 	.byte	0x04, 0x05
        /*0f0e*/ 	.short	(.L_334 - .L_333)
.L_333:
        /*0f10*/ 	.word	0x00000080
        /*0f14*/ 	.word	0x00000001
        /*0f18*/ 	.word	0x00000001


	//----- nvinfo : EIATTR_CRS_STACK_SIZE
	.align		4
.L_334:
        /*0f1c*/ 	.byte	0x04, 0x1e
        /*0f1e*/ 	.short	(.L_336 - .L_335)
.L_335:
        /*0f20*/ 	.word	0x00000000
.L_336:


//--------------------- .nv.info._ZN7cutlass13device_kernelIN5flash19enable_sm80_to_sm89INS1_16FlashAttnFwdSm80INS1_25CollectiveMainloopFwdSm80ILi4ELi1ELb0EN4cute5tupleIJNS5_1CILi128EEENS7_ILi64EEENS7_ILi96EEEEEELi96ENS_10bfloat16_tEfNS_4arch4Sm80ELb1ELb0ELb1ELb0ELb0ELb0ELb1ELb1EEENS1_21CollectiveEpilogueFwdINS6_IJS8_SA_S9_EEENS6_IJNS7_ILi1EEESI_SI_EEESC_SE_Li128ELb0ELb1ELb1ELb0EEENS1_30DynamicPersistentTileSchedulerILi128ELi128ELb1ELb1ELb0EEEEEEEEEvNT_6ParamsE --------------------------
	.section	.nv.info._ZN7cutlass13device_kernelIN5flash19enable_sm80_to_sm89INS1_16FlashAttnFwdSm80INS1_25CollectiveMainloopFwdSm80ILi4ELi1ELb0EN4cute5tupleIJNS5_1CILi128EEENS7_ILi64EEENS7_ILi96EEEEEELi96ENS_10bfloat16_tEfNS_4arch4Sm80ELb1ELb0ELb1ELb0ELb0ELb0ELb1ELb1EEENS1_21CollectiveEpilogueFwdINS6_IJS8_SA_S9_EEENS6_IJNS7_ILi1EEESI_SI_EEESC_SE_Li128ELb0ELb1ELb1ELb0EEENS1_30DynamicPersistentTileSchedulerILi128ELi128ELb1ELb1ELb0EEEEEEEEEvNT_6ParamsE,"",@"SHT_CUDA_INFO"
	.sectionflags	@""
	.align	4


	//----- nvinfo : EIATTR_CUDA_API_VERSION
	.align		4
        /*0000*/ 	.byte	0x04, 0x37
        /*0002*/ 	.short	(.L_338 - .L_337)
.L_337:
        /*0004*/ 	.word	0x00000082


	//----- nvinfo : EIATTR_SW2861232_WAR
	.align		4
.L_338:
        /*0008*/ 	.byte	0x01, 0x35
	.zero		2


	//----- nvinfo : EIATTR_PARAM_CBANK
	.align		4
        /*000c*/ 	.byte	0x04, 0x0a
        /*000e*/ 	.short	(.L_340 - .L_339)
	.align		4
.L_339:
        /*0010*/ 	.word	index@(.nv.constant0._ZN7cutlass13device_kernelIN5flash19enable_sm80_to_sm89INS1_16FlashAttnFwdSm80INS1_25CollectiveMainloopFwdSm80ILi4ELi1ELb0EN4cute5tupleIJNS5_1CILi128EEENS7_ILi64EEENS7_ILi96EEEEEELi96ENS_10bfloat16_tEfNS_4arch4Sm80ELb1ELb0ELb1ELb0ELb0ELb0ELb1ELb1EEENS1_21CollectiveEpilogueFwdINS6_IJS8_SA_S9_EEENS6_IJNS7_ILi1EEESI_SI_EEESC_SE_Li128ELb0ELb1ELb1ELb0EEENS1_30DynamicPersistentTileSchedulerILi128ELi128ELb1ELb1ELb0EEEEEEEEEvNT_6ParamsE)
        /*0014*/ 	.short	0x0160
        /*0016*/ 	.short	0x0428


	//----- nvinfo : EIATTR_CBANK_PARAM_SIZE
	.align		4
.L_340:
        /*0018*/ 	.byte	0x03, 0x19
        /*001a*/ 	.short	0x0428


	//----- nvinfo : EIATTR_KPARAM_INFO
	.align		4
        /*001c*/ 	.byte	0x04, 0x17
        /*001e*/ 	.short	(.L_342 - .L_341)
.L_341:
        /*0020*/ 	.word	0x00000000
        /*0024*/ 	.short	0x0000
        /*0026*/ 	.short	0x0000
        /*0028*/ 	.byte	0x00, 0xf0, 0xa1, 0x10


	//----- nvinfo : EIATTR_MAXREG_COUNT
	.align		4
.L_342:
        /*002c*/ 	.byte	0x03, 0x1b
        /*002e*/ 	.short	0x00ff


	//----- nvinfo : EIATTR_NUM_BARRIERS
	.align		4
        /*0030*/ 	.byte	0x02, 0x4c
        /*0032*/ 	.byte	0x06
	.zero		1


	//----- nvinfo : EIATTR_ANNOTATIONS
	.align		4
        /*0034*/ 	.byte	0x04, 0x55
        /*0036*/ 	.short	(.L_344 - .L_343)


	//   ....[0]....
.L_343:
        /* <DEDUP_REMOVED lines=60> */


	//----- nvinfo : EIATTR_MERCURY_ISA_VERSION
	.align		4
.L_344:
        /*03e0*/ 	.byte	0x03, 0x5f
        /*03e2*/ 	.short	0x0000


	//----- nvinfo : EIATTR_INT_WARP_WIDE_INSTR_OFFSETS
	.align		4
        /*03e4*/ 	.byte	0x04, 0x31
        /*03e6*/ 	.short	(.L_346 - .L_345)


	//   ....[0]....
.L_345:
        /*03e8*/ 	.word	0x0000ebd0


	//   ....[1]....
        /*03ec*/ 	.word	0x0000ec50


	//----- nvinfo : EIATTR_COOP_GROUP_MASK_REGIDS
	.align		4
.L_346:
        /*03f0*/ 	.byte	0x04, 0x29
        /*03f2*/ 	.short	(.L_348 - .L_347)


	//   ....[0]....
.L_347:
        /*03f4*/ 	.word	0xffffffff


	//   ....[1]....
        /*03f8*/ 	.word	0xffffffff


	//   ....[2]....
        /*03fc*/ 	.word	0xffffffff


	//   ....[3]....
        /*0400*/ 	.word	0xffffffff


	//   ....[4]....
        /*0404*/ 	.word	0xffffffff


	//   ....[5]....
        /*0408*/ 	.word	0xffffffff


	//   ....[6]....
        /*040c*/ 	.word	0xffffffff


	//   ....[7]....
        /*0410*/ 	.word	0xffffffff


	//   ....[8]....
        /*0414*/ 	.word	0xffffffff


	//   ....[9]....
        /*0418*/ 	.word	0xffffffff


	//   ....[10]....
        /*041c*/ 	.word	0xffffffff


	//   ....[11]....
        /*0420*/ 	.word	0xffffffff


	//   ....[12]....
        /*0424*/ 	.word	0xffffffff


	//   ....[13]....
        /*0428*/ 	.word	0xffffffff


	//   ....[14]....
        /*042c*/ 	.word	0xffffffff


	//   ....[15]....
        /*0430*/ 	.word	0xffffffff


	//   ....[16]....
        /*0434*/ 	.word	0xffffffff


	//   ....[17]....
        /*0438*/ 	.word	0xffffffff


	//   ....[18]....
        /*043c*/ 	.word	0xffffffff


	//   ....[19]....
        /*0440*/ 	.word	0xffffffff


	//   ....[20]....
        /*0444*/ 	.word	0xffffffff


	//   ....[21]....
        /*0448*/ 	.word	0xffffffff


	//   ....[22]....
        /*044c*/ 	.word	0xffffffff


	//   ....[23]....
        /*0450*/ 	.word	0xffffffff


	//   ....[24]....
        /*0454*/ 	.word	0xffffffff


	//   ....[25]....
        /*0458*/ 	.word	0xffffffff


	//   ....[26]....
        /*045c*/ 	.word	0xffffffff


	//   ....[27]....
        /*0460*/ 	.word	0xffffffff


	//   ....[28]....
        /*0464*/ 	.word	0xffffffff


	//   ....[29]....
        /*0468*/ 	.word	0xffffffff


	//   ....[30]....
        /*046c*/ 	.word	0xffffffff


	//   ....[31]....
        /*0470*/ 	.word	0xffffffff


	//   ....[32]....
        /*0474*/ 	.word	0xffffffff


	//   ....[33]....
        /*0478*/ 	.word	0xffffffff


	//   ....[34]....
        /*047c*/ 	.word	0xffffffff


	//   ....[35]....
        /*0480*/ 	.word	0xffffffff


	//   ....[36]....
        /*0484*/ 	.word	0xffffffff


	//   ....[37]....
        /*0488*/ 	.word	0xffffffff


	//   ....[38]....
        /*048c*/ 	.word	0xffffffff


	//   ....[39]....
        /*0490*/ 	.word	0xffffffff


	//   ....[40]....
        /*0494*/ 	.word	0xffffffff


	//   ....[41]....
        /*0498*/ 	.word	0xffffffff


	//   ....[42]....
        /*049c*/ 	.word	0xffffffff


	//   ....[43]....
        /*04a0*/ 	.word	0xffffffff


	//   ....[44]....
        /*04a4*/ 	.word	0xffffffff


	//   ....[45]....
        /*04a8*/ 	.word	0xffffffff


	//   ....[46]....
        /*04ac*/ 	.word	0xffffffff


	//   ....[47]....
        /*04b0*/ 	.word	0xffffffff


	//   ....[48]....
        /*04b4*/ 	.word	0xffffffff


	//   ....[49]....
        /*04b8*/ 	.word	0xffffffff


	//   ....[50]....
        /*04bc*/ 	.word	0xffffffff


	//   ....[51]....
        /*04c0*/ 	.word	0xffffffff


	//   ....[52]....
        /*04c4*/ 	.word	0xffffffff


	//   ....[53]....
        /*04c8*/ 	.word	0xffffffff


	//   ....[54]....
        /*04cc*/ 	.word	0xffffffff


	//   ....[55]....
        /*04d0*/ 	.word	0xffffffff


	//   ....[56]....
        /*04d4*/ 	.word	0xffffffff


	//   ....[57]....
        /*04d8*/ 	.word	0xffffffff


	//   ....[58]....
        /*04dc*/ 	.word	0xffffffff


	//   ....[59]....
        /*04e0*/ 	.word	0xffffffff


	//   ....[60]....
        /*04e4*/ 	.word	0xffffffff


	//   ....[61]....
        /*04e8*/ 	.word	0xffffffff


	//   ....[62]....
        /*04ec*/ 	.word	0xffffffff


	//   ....[63]....
        /*04f0*/ 	.word	0xffffffff


	//   ....[64]....
        /*04f4*/ 	.word	0xffffffff


	//   ....[65]....
        /*04f8*/ 	.word	0xffffffff


	//   ....[66]....
        /*04fc*/ 	.word	0xffffffff


	//   ....[67]....
        /*0500*/ 	.word	0xffffffff


	//   ....[68]....
        /*0504*/ 	.word	0xffffffff


	//   ....[69]....
        /*0508*/ 	.word	0xffffffff


	//   ....[70]....
        /*050c*/ 	.word	0xffffffff


	//   ....[71]....
        /*0510*/ 	.word	0xffffffff


	//   ....[72]....
        /*0514*/ 	.word	0xffffffff


	//   ....[73]....
        /*0518*/ 	.word	0xffffffff


	//   ....[74]....
        /*051c*/ 	.word	0xffffffff


	//   ....[75]....
        /*0520*/ 	.word	0xffffffff


	//   ....[76]....
        /*0524*/ 	.word	0xffffffff


	//   ....[77]....
        /*0528*/ 	.word	0xffffffff


	//   ....[78]....
        /*052c*/ 	.word	0xffffffff


	//   ....[79]....
        /*0530*/ 	.word	0xffffffff


	//   ....[80]....
        /*0534*/ 	.word	0xffffffff


	//   ....[81]....
        /*0538*/ 	.word	0xffffffff


	//   ....[82]....
        /*053c*/ 	.word	0xffffffff


	//   ....[83]....
        /*0540*/ 	.word	0xffffffff


	//----- nvinfo : EIATTR_COOP_GROUP_INSTR_OFFSETS
	.align		4
.L_348:
        /*0544*/ 	.byte	0x04, 0x28
        /*0546*/ 	.short	(.L_350 - .L_349)


	//   ....[0]....
.L_349:
        /*0548*/ 	.word	0x00000050


	//   ....[1]....
        /*054c*/ 	.word	0x00001830


	//   ....[2]....
        /*0550*/ 	.word	0x00001850


	//   ....[3]....
        /*0554*/ 	.word	0x00001a10


	//   ....[4]....
        /*0558*/ 	.word	0x00001a20


	//   ....[5]....
        /*055c*/ 	.word	0x00001bd0


	//   ....[6]....
        /*0560*/ 	.word	0x00001bf0


	//   ....[7]....
        /*0564*/ 	.word	0x00001da0


	//   ....[8]....
        /*0568*/ 	.word	0x00001db0


	//   ....[9]....
        /*056c*/ 	.word	0x000037b0


	//   ....[10]....
        /*0570*/ 	.word	0x00003830


	//   ....[11]....
        /*0574*/ 	.word	0x00003af0


	//   ....[12]....
        /*0578*/ 	.word	0x00003dd0


	//   ....[13]....
        /*057c*/ 	.word	0x00003e80


	//   ....[14]....
        /*0580*/ 	.word	0x00003ea0


	//   ....[15]....
        /*0584*/ 	.word	0x00003eb0


	//   ....[16]....
        /*0588*/ 	.word	0x00003ee0


	//   ....[17]....
        /*058c*/ 	.word	0x000046a0


	//   ....[18]....
        /*0590*/ 	.word	0x00004730


	//   ....[19]....
        /*0594*/ 	.word	0x00004780


	//   ....[20]....
        /*0598*/ 	.word	0x000047a0


	//   ....[21]....
        /*059c*/ 	.word	0x00006bd0


	//   ....[22]....
        /*05a0*/ 	.word	0x00006c20


	//   ....[23]....
        /*05a4*/ 	.word	0x00006c80


	//   ....[24]....
        /*05a8*/ 	.word	0x00006cf0


	//   ....[25]....
        /*05ac*/ 	.word	0x00007bc0


	//   ....[26]....
        /*05b0*/ 	.word	0x00007db0


	//   ....[27]....
        /*05b4*/ 	.word	0x00008070


	//   ....[28]....
        /*05b8*/ 	.word	0x00008180


	//   ....[29]....
        /*05bc*/ 	.word	0x000081d0


	//   ....[30]....
        /*05c0*/ 	.word	0x00008260


	//   ....[31]....
        /*05c4*/ 	.word	0x00008290


	//   ....[32]....
        /*05c8*/ 	.word	0x000083a0


	//   ....[33]....
        /*05cc*/ 	.word	0x0000bb30


	//   ....[34]....
        /*05d0*/ 	.word	0x0000bbb0


	//   ....[35]....
        /*05d4*/ 	.word	0x0000bc30


	//   ....[36]....
        /*05d8*/ 	.word	0x0000bc80


	//   ....[37]....
        /*05dc*/ 	.word	0x0000bcd0


	//   ....[38]....
        /*05e0*/ 	.word	0x0000bd10


	//   ....[39]....
        /*05e4*/ 	.word	0x0000c210


	//   ....[40]....
        /*05e8*/ 	.word	0x0000c360


	//   ....[41]....
        /*05ec*/ 	.word	0x0000e1d0


	//   ....[42]....
        /*05f0*/ 	.word	0x0000e240


	//   ....[43]....
        /*05f4*/ 	.word	0x0000e250


	//   ....[44]....
        /*05f8*/ 	.word	0x0000e260


	//   ....[45]....
        /*05fc*/ 	.word	0x0000e290


	//   ....[46]....
        /*0600*/ 	.word	0x0000e2b0


	//   ....[47]....
        /*0604*/ 	.word	0x0000e2c0


	//   ....[48]....
        /*0608*/ 	.word	0x0000e2d0


	//   ....[49]....
        /*060c*/ 	.word	0x0000ed90


	//   ....[50]....
        /*0610*/ 	.word	0x0000f1f0


	//   ....[51]....
        /*0614*/ 	.word	0x0000f200


	//   ....[52]....
        /*0618*/ 	.word	0x0000f220


	//   ....[53]....
        /*061c*/ 	.word	0x0000f230


	//   ....[54]....
        /*0620*/ 	.word	0x0000f270


	//   ....[55]....
        /*0624*/ 	.word	0x0000f290


	//   ....[56]....
        /*0628*/ 	.word	0x0000f2b0


	//   ....[57]....
        /*062c*/ 	.word	0x0000f2d0


	//   ....[58]....
        /*0630*/ 	.word	0x0000f420


	//   ....[59]....
        /*0634*/ 	.word	0x0000f450


	//   ....[60]....
        /*0638*/ 	.word	0x0000f8e0


	//   ....[61]....
        /*063c*/ 	.word	0x0000f900


	//   ....[62]....
        /*0640*/ 	.word	0x0000fc30


	//   ....[63]....
        /*0644*/ 	.word	0x0000fc50


	//   ....[64]....
        /*0648*/ 	.word	0x0000ff80


	//   ....[65]....
        /*064c*/ 	.word	0x0000ff90


	//   ....[66]....
        /*0650*/ 	.word	0x00010630


	//   ....[67]....
        /*0654*/ 	.word	0x00010740


	//   ....[68]....
        /*0658*/ 	.word	0x000107b0


	//   ....[69]....
        /*065c*/ 	.word	0x00010820


	//   ....[70]....
        /*0660*/ 	.word	0x00010880


	//   ....[71]....
        /*0664*/ 	.word	0x000108f0


	//   ....[72]....
        /*0668*/ 	.word	0x00010960


	//   ....[73]....
        /*066c*/ 	.word	0x000109d0


	//   ....[74]....
        /*0670*/ 	.word	0x00010a30


	//   ....[75]....
        /*0674*/ 	.word	0x00010a90


	//   ....[76]....
        /*0678*/ 	.word	0x00010af0


	//   ....[77]....
        /*067c*/ 	.word	0x00010b40


	//   ....[78]....
        /*0680*/ 	.word	0x00010ba0


	//   ....[79]....
        /*0684*/ 	.word	0x00010bf0


	//   ....[80]....
        /*0688*/ 	.word	0x00010c50


	//   ....[81]....
        /*068c*/ 	.word	0x00010ca0


	//   ....[82]....
        /*0690*/ 	.word	0x00010d00


	//   ....[83]....
        /*0694*/ 	.word	0x00010d60


	//----- nvinfo : EIATTR_EXIT_INSTR_OFFSETS
	.align		4
.L_350:
        /*0698*/ 	.byte	0x04, 0x1c
        /*069a*/ 	.short	(.L_352 - .L_351)


	//   ....[0]....
.L_351:
        /*069c*/ 	.word	0x000000a0


	//   ....[1]....
        /*06a0*/ 	.word	0x000106f0


	//----- nvinfo : EIATTR_MAX_THREADS
	.align		4
.L_352:
        /*06a4*/ 	.byte	0x04, 0x05
        /*06a6*/ 	.short	(.L_354 - .L_353)
.L_353:
        /*06a8*/ 	.word	0x00000080
        /*06ac*/ 	.word	0x00000001
        /*06b0*/ 	.word	0x00000001


	//----- nvinfo : EIATTR_CRS_STACK_SIZE
	.align		4
.L_354:
        /*06b4*/ 	.byte	0x04, 0x1e
        /*06b6*/ 	.short	(.L_356 - .L_355)
.L_355:
        /*06b8*/ 	.word	0x00000000
.L_356:


//--------------------- .nv.info._ZN7cutlass13device_kernelIN5flash19enable_sm80_to_sm89INS1_16FlashAttnFwdSm80INS1_25CollectiveMainloopFwdSm80ILi4ELi1ELb0EN4cute5tupleIJNS5_1CILi128EEENS7_ILi48EEENS7_ILi96EEEEEELi96ENS_10bfloat16_tEfNS_4arch4Sm80ELb1ELb0ELb1ELb1ELb0ELb0ELb1ELb1EEENS1_21CollectiveEpilogueFwdINS6_IJS8_SA_S9_EEENS6_IJNS7_ILi1EEESI_SI_EEESC_SE_Li128ELb1ELb1ELb1ELb0EEENS1_36VarlenDynamicPersistentTileSchedulerILi128ELi48ELi128ELi128ELb1ELb1ELb0ELb1ELb1ELb1EEEEEEEEEvNT_6ParamsE --------------------------
	.section	.nv.info._ZN7cutlass13device_kernelIN5flash19enable_sm80_to_sm89INS1_16FlashAttnFwdSm80INS1_25CollectiveMainloopFwdSm80ILi4ELi1ELb0EN4cute5tupleIJNS5_1CILi128EEENS7_ILi48EEENS7_ILi96EEEEEELi96ENS_10bfloat16_tEfNS_4arch4Sm80ELb1ELb0ELb1ELb1ELb0ELb0ELb1ELb1EEENS1_21CollectiveEpilogueFwdINS6_IJS8_SA_S9_EEENS6_IJNS7_ILi1EEESI_SI_EEESC_SE_Li128ELb1ELb1ELb1ELb0EEENS1_36VarlenDynamicPersistentTileSchedulerILi128ELi48ELi128ELi128ELb1ELb1ELb0ELb1ELb1ELb1EEEEEEEEEvNT_6ParamsE,"",@"SHT_CUDA_INFO"
	.sectionflags	@""
	.align	4


	//----- nvinfo : EIATTR_CUDA_API_VERSION
	.align		4
        /*0000*/ 	.byte	0x04, 0x37
        /*0002*/ 	.short	(.L_358 - .L_357)
.L_357:
        /*0004*/ 	.word	0x00000082


	//----- nvinfo : EIATTR_SW2861232_WAR
	.align		4
.L_358:
        /*0008*/ 	.byte	0x01, 0x35
	.zero		2


	//----- nvinfo : EIATTR_PARAM_CBANK
	.align		4
        /*000c*/ 	.byte	0x04, 0x0a
        /*000e*/ 	.short	(.L_360 - .L_359)
	.align		4
.L_359:
        /*0010*/ 	.word	index@(.nv.constant0._ZN7cutlass13device_kernelIN5flash19enable_sm80_to_sm89INS1_16FlashAttnFwdSm80INS1_25CollectiveMainloopFwdSm80ILi4ELi1ELb0EN4cute5tupleIJNS5_1CILi128EEENS7_ILi48EEENS7_ILi96EEEEEELi96ENS_10bfloat16_tEfNS_4arch4Sm80ELb1ELb0ELb1ELb1ELb0ELb0ELb1ELb1EEENS1_21CollectiveEpilogueFwdINS6_IJS8_SA_S9_EEENS6_IJNS7_ILi1EEESI_SI_EEESC_SE_Li128ELb1ELb1ELb1ELb0EEENS1_36VarlenDynamicPersistentTileSchedulerILi128ELi48ELi128ELi128ELb1ELb1ELb0ELb1ELb1ELb1EEEEEEEEEvNT_6ParamsE)
        /*0014*/ 	.short	0x0160
        /*0016*/ 	.short	0x0438


	//----- nvinfo : EIATTR_CBANK_PARAM_SIZE
	.align		4
.L_360:
        /*0018*/ 	.byte	0x03, 0x19
        /*001a*/ 	.short	0x0438


	//----- nvinfo : EIATTR_KPARAM_INFO
	.align		4
        /*001c*/ 	.byte	0x04, 0x17
        /*001e*/ 	.short	(.L_362 - .L_361)
.L_361:
        /*0020*/ 	.word	0x00000000
        /*0024*/ 	.short	0x0000
        /*0026*/ 	.short	0x0000
        /*0028*/ 	.byte	0x00, 0xf0, 0xe1, 0x10


	//----- nvinfo : EIATTR_MAXREG_COUNT
	.align		4
.L_362:
        /*002c*/ 	.byte	0x03, 0x1b
        /*002e*/ 	.short	0x00ff


	//----- nvinfo : EIATTR_NUM_BARRIERS
	.align		4
        /*0030*/ 	.byte	0x02, 0x4c
        /*0032*/ 	.byte	0x06
	.zero		1


	//----- nvinfo : EIATTR_ANNOTATIONS
	.align		4
        /*0034*/ 	.byte	0x04, 0x55
        /*0036*/ 	.short	(.L_364 - .L_363)


	//   ....[0]....
.L_363:
        /* <DEDUP_REMOVED lines=148> */


	//----- nvinfo : EIATTR_MERCURY_ISA_VERSION
	.align		4
.L_364:
        /*0960*/ 	.byte	0x03, 0x5f
        /*0962*/ 	.short	0x0000


	//----- nvinfo : EIATTR_INT_WARP_WIDE_INSTR_OFFSETS
	.align		4
        /*0964*/ 	.byte	0x04, 0x31
        /*0966*/ 	.short	(.L_366 - .L_365)


	//   ....[0]....
.L_365:
        /*0968*/ 	.word	0x0000d560


	//   ....[1]....
        /*096c*/ 	.word	0x0000d5e0


	//----- nvinfo : EIATTR_COOP_GROUP_MASK_REGIDS
	.align		4
.L_366:
        /*0970*/ 	.byte	0x04, 0x29
        /*0972*/ 	.short	(.L_368 - .L_367)


	//   ....[0]....
.L_367:
        /*0974*/ 	.word	0xffffffff


	//   ....[1]....
        /*0978*/ 	.word	0xffffffff


	//   ....[2]....
        /*097c*/ 	.word	0xffffffff


	//   ....[3]....
        /*0980*/ 	.word	0xffffffff


	//   ....[4]....
        /*0984*/ 	.word	0xffffffff


	//   ....[5]....
        /*0988*/ 	.word	0xffffffff


	//   ....[6]....
        /*098c*/ 	.word	0xffffffff


	//   ....[7]....
        /*0990*/ 	.word	0xffffffff


	//   ....[8]....
        /*0994*/ 	.word	0xffffffff


	//   ....[9]....
        /*0998*/ 	.word	0xffffffff


	//   ....[10]....
        /*099c*/ 	.word	0xffffffff


	//   ....[11]....
        /*09a0*/ 	.word	0xffffffff


	//   ....[12]....
        /*09a4*/ 	.word	0xffffffff


	//   ....[13]....
        /*09a8*/ 	.word	0xffffffff


	//   ....[14]....
        /*09ac*/ 	.word	0xffffffff


	//   ....[15]....
        /*09b0*/ 	.word	0xffffffff


	//   ....[16]....
        /*09b4*/ 	.word	0xffffffff


	//   ....[17]....
        /*09b8*/ 	.word	0xffffffff


	//   ....[18]....
        /*09bc*/ 	.word	0xffffffff


	//   ....[19]....
        /*09c0*/ 	.word	0xffffffff


	//   ....[20]....
        /*09c4*/ 	.word	0xffffffff


	//   ....[21]....
        /*09c8*/ 	.word	0xffffffff


	//   ....[22]....
        /*09cc*/ 	.word	0xffffffff


	//   ....[23]....
        /*09d0*/ 	.word	0xffffffff


	//   ....[24]....
        /*09d4*/ 	.word	0xffffffff


	//   ....[25]....
        /*09d8*/ 	.word	0xffffffff


	//   ....[26]....
        /*09dc*/ 	.word	0xffffffff


	//   ....[27]....
        /*09e0*/ 	.word	0xffffffff


	//   ....[28]....
        /*09e4*/ 	.word	0xffffffff


	//   ....[29]....
        /*09e8*/ 	.word	0xffffffff


	//   ....[30]....
        /*09ec*/ 	.word	0xffffffff


	//   ....[31]....
        /*09f0*/ 	.word	0xffffffff


	//   ....[32]....
        /*09f4*/ 	.word	0xffffffff


	//   ....[33]....
        /*09f8*/ 	.word	0xffffffff


	//   ....[34]....
        /*09fc*/ 	.word	0xffffffff


	//   ....[35]....
        /*0a00*/ 	.word	0xffffffff


	//   ....[36]....
        /*0a04*/ 	.word	0xffffffff


	//   ....[37]....
        /*0a08*/ 	.word	0xffffffff


	//   ....[38]....
        /*0a0c*/ 	.word	0xffffffff


	//   ....[39]....
        /*0a10*/ 	.word	0xffffffff


	//   ....[40]....
        /*0a14*/ 	.word	0xffffffff


	//   ....[41]....
        /*0a18*/ 	.word	0xffffffff


	//   ....[42]....
        /*0a1c*/ 	.word	0xffffffff


	//   ....[43]....
        /*0a20*/ 	.word	0xffffffff


	//   ....[44]....
        /*0a24*/ 	.word	0xffffffff


	//   ....[45]....
        /*0a28*/ 	.word	0xffffffff


	//   ....[46]....
        /*0a2c*/ 	.word	0xffffffff


	//   ....[47]....
        /*0a30*/ 	.word	0xffffffff


	//   ....[48]....
        /*0a34*/ 	.word	0xffffffff


	//   ....[49]....
        /*0a38*/ 	.word	0xffffffff


	//   ....[50]....
        /*0a3c*/ 	.word	0xffffffff


	//   ....[51]....
        /*0a40*/ 	.word	0xffffffff


	//   ....[52]....
        /*0a44*/ 	.word	0xffffffff


	//   ....[53]....
        /*0a48*/ 	.word	0xffffffff


	//   ....[54]....
        /*0a4c*/ 	.word	0xffffffff


	//   ....[55]....
        /*0a50*/ 	.word	0xffffffff


	//   ....[56]....
        /*0a54*/ 	.word	0xffffffff


	//   ....[57]....
        /*0a58*/ 	.word	0xffffffff


	//   ....[58]....
        /*0a5c*/ 	.word	0xffffffff


	//   ....[59]....
        /*0a60*/ 	.word	0xffffffff


	//   ....[60]....
        /*0a64*/ 	.word	0xffffffff


	//   ....[61]....
        /*0a68*/ 	.word	0xffffffff


	//   ....[62]....
        /*0a6c*/ 	.word	0xffffffff


	//   ....[63]....
        /*0a70*/ 	.word	0xffffffff


	//   ....[64]....
        /*0a74*/ 	.word	0xffffffff


	//   ....[65]....
        /*0a78*/ 	.word	0xffffffff


	//   ....[66]....
        /*0a7c*/ 	.word	0xffffffff


	//   ....[67]....
        /*0a80*/ 	.word	0xffffffff


	//   ....[68]....
        /*0a84*/ 	.word	0xffffffff


	//   ....[69]....
        /*0a88*/ 	.word	0xffffffff


	//   ....[70]....
        /*0a8c*/ 	.word	0xffffffff


	//   ....[71]....
        /*0a90*/ 	.word	0xffffffff


	//   ....[72]....
        /*0a94*/ 	.word	0xffffffff


	//   ....[73]....
        /*0a98*/ 	.word	0xffffffff


	//   ....[74]....
        /*0a9c*/ 	.word	0xffffffff


	//   ....[75]....
        /*0aa0*/ 	.word	0xffffffff


	//   ....[76]....
        /*0aa4*/ 	.word	0xffffffff


	//   ....[77]....
        /*0aa8*/ 	.word	0xffffffff


	//   ....[78]....
        /*0aac*/ 	.word	0xffffffff


	//   ....[79]....
        /*0ab0*/ 	.word	0xffffffff


	//   ....[80]....
        /*0ab4*/ 	.word	0xffffffff


	//   ....[81]....
        /*0ab8*/ 	.word	0xffffffff


	//   ....[82]....
        /*0abc*/ 	.word	0xffffffff


	//   ....[83]....
        /*0ac0*/ 	.word	0xffffffff


	//   ....[84]....
        /*0ac4*/ 	.word	0xffffffff


	//   ....[85]....
        /*0ac8*/ 	.word	0xffffffff


	//   ....[86]....
        /*0acc*/ 	.word	0xffffffff


	//   ....[87]....
        /*0ad0*/ 	.word	0xffffffff


	//   ....[88]....
        /*0ad4*/ 	.word	0xffffffff


	//   ....[89]....
        /*0ad8*/ 	.word	0xffffffff


	//   ....[90]....
        /*0adc*/ 	.word	0xffffffff


	//   ....[91]....
        /*0ae0*/ 	.word	0xffffffff


	//   ....[92]....
        /*0ae4*/ 	.word	0xffffffff


	//   ....[93]....
        /*0ae8*/ 	.word	0xffffffff


	//   ....[94]....
        /*0aec*/ 	.word	0xffffffff


	//   ....[95]....
        /*0af0*/ 	.word	0xffffffff


	//   ....[96]....
        /*0af4*/ 	.word	0xffffffff


	//   ....[97]....
        /*0af8*/ 	.word	0xffffffff


	//   ....[98]....
        /*0afc*/ 	.word	0xffffffff


	//   ....[99]....
        /*0b00*/ 	.word	0xffffffff


	//   ....[100]....
        /*0b04*/ 	.word	0xffffffff


	//   ....[101]....
        /*0b08*/ 	.word	0xffffffff


	//   ....[102]....
        /*0b0c*/ 	.word	0xffffffff


	//   ....[103]....
        /*0b10*/ 	.word	0xffffffff


	//   ....[104]....
        /*0b14*/ 	.word	0xffffffff


	//   ....[105]....
        /*0b18*/ 	.word	0xffffffff


	//   ....[106]....
        /*0b1c*/ 	.word	0xffffffff


	//   ....[107]....
        /*0b20*/ 	.word	0xffffffff


	//   ....[108]....
        /*0b24*/ 	.word	0xffffffff


	//   ....[109]....
        /*0b28*/ 	.word	0xffffffff


	//   ....[110]....
        /*0b2c*/ 	.word	0xffffffff


	//   ....[111]....
        /*0b30*/ 	.word	0xffffffff


	//   ....[112]....
        /*0b34*/ 	.word	0xffffffff


	//   ....[113]....
        /*0b38*/ 	.word	0xffffffff


	//   ....[114]....
        /*0b3c*/ 	.word	0xffffffff


	//   ....[115]....
        /*0b40*/ 	.word	0xffffffff


	//   ....[116]....
        /*0b44*/ 	.word	0xffffffff


	//   ....[117]....
        /*0b48*/ 	.word	0xffffffff


	//   ....[118]....
        /*0b4c*/ 	.word	0xffffffff


	//   ....[119]....
        /*0b50*/ 	.word	0xffffffff


	//   ....[120]....
        /*0b54*/ 	.word	0xffffffff


	//   ....[121]....
        /*0b58*/ 	.word	0xffffffff


	//   ....[122]....
        /*0b5c*/ 	.word	0xffffffff


	//   ....[123]....
        /*0b60*/ 	.word	0xffffffff


	//   ....[124]....
        /*0b64*/ 	.word	0xffffffff


	//   ....[125]....
        /*0b68*/ 	.word	0xffffffff


	//   ....[126]....
        /*0b6c*/ 	.word	0xffffffff


	//   ....[127]....
        /*0b70*/ 	.word	0xffffffff


	//   ....[128]....
        /*0b74*/ 	.word	0xffffffff


	//   ....[129]....
        /*0b78*/ 	.word	0xffffffff


	//   ....[130]....
        /*0b7c*/ 	.word	0xffffffff


	//   ....[131]....
        /*0b80*/ 	.word	0xffffffff


	//   ....[132]....
        /*0b84*/ 	.word	0xffffffff


	//   ....[133]....
        /*0b88*/ 	.word	0xffffffff


	//   ....[134]....
        /*0b8c*/ 	.word	0xffffffff


	//   ....[135]....
        /*0b90*/ 	.word	0xffffffff


	//   ....[136]....
        /*0b94*/ 	.word	0xffffffff


	//   ....[137]....
        /*0b98*/ 	.word	0xffffffff


	//   ....[138]....
        /*0b9c*/ 	.word	0xffffffff


	//   ....[139]....
        /*0ba0*/ 	.word	0xffffffff


	//   ....[140]....
        /*0ba4*/ 	.word	0xffffffff


	//   ....[141]....
        /*0ba8*/ 	.word	0xffffffff


	//   ....[142]....
        /*0bac*/ 	.word	0xffffffff


	//   ....[143]....
        /*0bb0*/ 	.word	0xffffffff


	//   ....[144]....
        /*0bb4*/ 	.word	0xffffffff


	//   ....[145]....
        /*0bb8*/ 	.word	0xffffffff


	//   ....[146]....
        /*0bbc*/ 	.word	0xffffffff


	//   ....[147]....
        /*0bc0*/ 	.word	0xffffffff


	//   ....[148]....
        /*0bc4*/ 	.word	0xffffffff


	//   ....[149]....
        /*0bc8*/ 	.word	0xffffffff


	//   ....[150]....
        /*0bcc*/ 	.word	0xffffffff


	//   ....[151]....
        /*0bd0*/ 	.word	0xffffffff


	//   ....[152]....
        /*0bd4*/ 	.word	0xffffffff


	//   ....[153]....
        /*0bd8*/ 	.word	0xffffffff


	//   ....[154]....
        /*0bdc*/ 	.word	0xffffffff


	//   ....[155]....
        /*0be0*/ 	.word	0xffffffff


	//   ....[156]....
        /*0be4*/ 	.word	0xffffffff


	//   ....[157]....
        /*0be8*/ 	.word	0xffffffff


	//   ....[158]....
        /*0bec*/ 	.word	0xffffffff


	//   ....[159]....
        /*0bf0*/ 	.word	0xffffffff


	//   ....[160]....
        /*0bf4*/ 	.word	0xffffffff


	//   ....[161]....
        /*0bf8*/ 	.word	0xffffffff


	//   ....[162]....
        /*0bfc*/ 	.word	0xffffffff


	//   ....[163]....
        /*0c00*/ 	.word	0xffffffff


	//   ....[164]....
        /*0c04*/ 	.word	0xffffffff


	//   ....[165]....
        /*0c08*/ 	.word	0xffffffff


	//   ....[166]....
        /*0c0c*/ 	.word	0xffffffff


	//   ....[167]....
        /*0c10*/ 	.word	0xffffffff


	//   ....[168]....
        /*0c14*/ 	.word	0xffffffff


	//   ....[169]....
        /*0c18*/ 	.word	0xffffffff


	//   ....[170]....
        /*0c1c*/ 	.word	0xffffffff


	//   ....[171]....
        /*0c20*/ 	.word	0xffffffff


	//   ....[172]....
        /*0c24*/ 	.word	0xffffffff


	//   ....[173]....
        /*0c28*/ 	.word	0xffffffff


	//   ....[174]....
        /*0c2c*/ 	.word	0xffffffff


	//   ....[175]....
        /*0c30*/ 	.word	0xffffffff


	//   ....[176]....
        /*0c34*/ 	.word	0xffffffff


	//   ....[177]....
        /*0c38*/ 	.word	0xffffffff


	//   ....[178]....
        /*0c3c*/ 	.word	0xffffffff


	//   ....[179]....
        /*0c40*/ 	.word	0xffffffff


	//   ....[180]....
        /*0c44*/ 	.word	0xffffffff


	//   ....[181]....
        /*0c48*/ 	.word	0xffffffff


	//   ....[182]....
        /*0c4c*/ 	.word	0xffffffff


	//----- nvinfo : EIATTR_COOP_GROUP_INSTR_OFFSETS
	.align		4
.L_368:
        /*0c50*/ 	.byte	0x04, 0x28
        /*0c52*/ 	.short	(.L_370 - .L_369)


	//   ....[0]....
.L_369:
        /*0c54*/ 	.word	0x00000050


	//   ....[1]....
        /*0c58*/ 	.word	0x00000200


	//   ....[2]....
        /*0c5c*/ 	.word	0x00000230


	//   ....[3]....
        /*0c60*/ 	.word	0x00000260


	//   ....[4]....
        /*0c64*/ 	.word	0x00000290


	//   ....[5]....
        /*0c68*/ 	.word	0x000002c0


	//   ....[6]....
        /*0c6c*/ 	.word	0x000002f0


	//   ....[7]....
        /*0c70*/ 	.word	0x00000450


	//   ....[8]....
        /*0c74*/ 	.word	0x00000490


	//   ....[9]....
        /*0c78*/ 	.word	0x000004c0


	//   ....[10]....
        /*0c7c*/ 	.word	0x000004f0


	//   ....[11]....
        /*0c80*/ 	.word	0x00000520


	//   ....[12]....
        /*0c84*/ 	.word	0x00000550


	//   ....[13]....
        /*0c88*/ 	.word	0x000005e0


	//   ....[14]....
        /*0c8c*/ 	.word	0x00000630


	//   ....[15]....
        /*0c90*/ 	.word	0x00000650


	//   ....[16]....
        /*0c94*/ 	.word	0x000006b0


	//   ....[17]....
        /*0c98*/ 	.word	0x00002df0


	//   ....[18]....
        /*0c9c*/ 	.word	0x00002e10


	//   ....[19]....
        /*0ca0*/ 	.word	0x00002ff0


	//   ....[20]....
        /*0ca4*/ 	.word	0x00003000


	//   ....[21]....
        /*0ca8*/ 	.word	0x000031d0


	//   ....[22]....
        /*0cac*/ 	.word	0x000031f0


	//   ....[23]....
        /*0cb0*/ 	.word	0x000033c0


	//   ....[24]....
        /*0cb4*/ 	.word	0x000033d0


	//   ....[25]....
        /*0cb8*/ 	.word	0x00004a70


	//   ....[26]....
        /*0cbc*/ 	.word	0x00004a90


	//   ....[27]....
        /*0cc0*/ 	.word	0x00004f10


	//   ....[28]....
        /*0cc4*/ 	.word	0x00004f80


	//   ....[29]....
        /*0cc8*/ 	.word	0x00004fa0


	//   ....[30]....
        /*0ccc*/ 	.word	0x00004fc0


	//   ....[31]....
        /*0cd0*/ 	.word	0x00005050


	//   ....[32]....
        /*0cd4*/ 	.word	0x00005080


	//   ....[33]....
        /*0cd8*/ 	.word	0x000055d0


	//   ....[34]....
        /*0cdc*/ 	.word	0x000057b0


	//   ....[35]....
        /*0ce0*/ 	.word	0x00005880


	//   ....[36]....
        /*0ce4*/ 	.word	0x00005920


	//   ....[37]....
        /*0ce8*/ 	.word	0x000078b0


	//   ....[38]....
        /*0cec*/ 	.word	0x00007900


	//   ....[39]....
        /*0cf0*/ 	.word	0x00007a90


	//   ....[40]....
        /*0cf4*/ 	.word	0x00007af0


	//   ....[41]....
        /*0cf8*/ 	.word	0x00007bb0


	//   ....[42]....
        /*0cfc*/ 	.word	0x00007d90


	//   ....[43]....
        /*0d00*/ 	.word	0x00008140


	//   ....[44]....
        /*0d04*/ 	.word	0x00008260


	//   ....[45]....
        /*0d08*/ 	.word	0x00008320


	//   ....[46]....
        /*0d0c*/ 	.word	0x000083e0


	//   ....[47]....
        /*0d10*/ 	.word	0x00008410


	//   ....[48]....
        /*0d14*/ 	.word	0x000084e0


	//   ....[49]....
        /*0d18*/ 	.word	0x0000b1e0


	//   ....[50]....
        /*0d1c*/ 	.word	0x0000b260


	//   ....[51]....
        /*0d20*/ 	.word	0x0000b2b0


	//   ....[52]....
        /*0d24*/ 	.word	0x0000b2f0


	//   ....[53]....
        /*0d28*/ 	.word	0x0000b320


	//   ....[54]....
        /*0d2c*/ 	.word	0x0000b350


	//   ....[55]....
        /*0d30*/ 	.word	0x0000b4e0


	//   ....[56]....
        /*0d34*/ 	.word	0x0000b830


	//   ....[57]....
        /*0d38*/ 	.word	0x0000cba0


	//   ....[58]....
        /*0d3c*/ 	.word	0x0000cbd0


	//   ....[59]....
        /*0d40*/ 	.word	0x0000cbe0


	//   ....[60]....
        /*0d44*/ 	.word	0x0000cbf0


	//   ....[61]....
        /*0d48*/ 	.word	0x0000cc00


	//   ....[62]....
        /*0d4c*/ 	.word	0x0000cc30


	//   ....[63]....
        /*0d50*/ 	.word	0x0000cc50


	//   ....[64]....
        /*0d54*/ 	.word	0x0000cc70


	//   ....[65]....
        /*0d58*/ 	.word	0x0000e1f0


	//   ....[66]....
        /*0d5c*/ 	.word	0x0000e200


	//   ....[67]....
        /*0d60*/ 	.word	0x0000e210


	//   ....[68]....
        /*0d64*/ 	.word	0x0000e220


	//   ....[69]....
        /*0d68*/ 	.word	0x0000e230


	//   ....[70]....
        /*0d6c*/ 	.word	0x0000e240


	//   ....[71]....
        /*0d70*/ 	.word	0x0000e250


	//   ....[72]....
        /*0d74*/ 	.word	0x0000e270


	//   ....[73]....
        /*0d78*/ 	.word	0x0000e6e0


	//   ....[74]....
        /*0d7c*/ 	.word	0x0000e700


	//   ....[75]....
        /*0d80*/ 	.word	0x0000e870


	//   ....[76]....
        /*0d84*/ 	.word	0x0000e880


	//   ....[77]....
        /*0d88*/ 	.word	0x0000ea00


	//   ....[78]....
        /*0d8c*/ 	.word	0x0000ea20


	//   ....[79]....
        /*0d90*/ 	.word	0x0000eba0


	//   ....[80]....
        /*0d94*/ 	.word	0x0000ebb0


	//   ....[81]....
        /*0d98*/ 	.word	0x0000ef40


	//   ....[82]....
        /*0d9c*/ 	.word	0x0000ef60


	//   ....[83]....
        /*0da0*/ 	.word	0x0000f430


	//   ....[84]....
        /*0da4*/ 	.word	0x0000f440


	//   ....[85]....
        /*0da8*/ 	.word	0x0000f910


	//   ....[86]....
        /*0dac*/ 	.word	0x0000f930


	//   ....[87]....
        /*0db0*/ 	.word	0x0000fe00


	//   ....[88]....
        /*0db4*/ 	.word	0x0000fe10


	//   ....[89]....
        /*0db8*/ 	.word	0x00010a80


	//   ....[90]....
        /*0dbc*/ 	.word	0x00010aa0


	//   ....[91]....
        /*0dc0*/ 	.word	0x00010c20


	//   ....[92]....
        /*0dc4*/ 	.word	0x00010c30


	//   ....[93]....
        /*0dc8*/ 	.word	0x00010db0


	//   ....[94]....
        /*0dcc*/ 	.word	0x00010dd0


	//   ....[95]....
        /*0dd0*/ 	.word	0x00010f50


	//   ....[96]....
        /*0dd4*/ 	.word	0x00010f60


	//   ....[97]....
        /*0dd8*/ 	.word	0x000111a0


	//   ....[98]....
        /*0ddc*/ 	.word	0x000111c0


	//   ....[99]....
        /*0de0*/ 	.word	0x000112f0


	//   ....[100]....
        /*0de4*/ 	.word	0x00011330


	//   ....[101]....
        /*0de8*/ 	.word	0x00011360


	//   ....[102]....
        /*0dec*/ 	.word	0x00011390


	//   ....[103]....
        /*0df0*/ 	.word	0x000113c0


	//   ....[104]....
        /*0df4*/ 	.word	0x000113f0


	//   ....[105]....
        /*0df8*/ 	.word	0x00011550


	//   ....[106]....
        /*0dfc*/ 	.word	0x00011590


	//   ....[107]....
        /*0e00*/ 	.word	0x000115c0


	//   ....[108]....
        /*0e04*/ 	.word	0x000115f0


	//   ....[109]....
        /*0e08*/ 	.word	0x00011620


	//   ....[110]....
        /*0e0c*/ 	.word	0x00011650


	//   ....[111]....
        /*0e10*/ 	.word	0x000116e0


	//   ....[112]....
        /*0e14*/ 	.word	0x00011740


	//   ....[113]....
        /*0e18*/ 	.word	0x00011750


	//   ....[114]....
        /*0e1c*/ 	.word	0x000117b0


	//   ....[115]....
        /*0e20*/ 	.word	0x00012210


	//   ....[116]....
        /*0e24*/ 	.word	0x00012270


	//   ....[117]....
        /*0e28*/ 	.word	0x000122c0


	//   ....[118]....
        /*0e2c*/ 	.word	0x00012310


	//   ....[119]....
        /*0e30*/ 	.word	0x00012360


	//   ....[120]....
        /*0e34*/ 	.word	0x000123d0


	//   ....[121]....
        /*0e38*/ 	.word	0x00012410


	//   ....[122]....
        /*0e3c*/ 	.word	0x00012480


	//   ....[123]....
        /*0e40*/ 	.word	0x000124f0


	//   ....[124]....
        /*0e44*/ 	.word	0x00012550


	//   ....[125]....
        /*0e48*/ 	.word	0x000125c0


	//   ....[126]....
        /*0e4c*/ 	.word	0x00012630


	//   ....[127]....
        /*0e50*/ 	.word	0x00012690


	//   ....[128]....
        /*0e54*/ 	.word	0x000126f0


	//   ....[129]....
        /*0e58*/ 	.word	0x00012750


	//   ....[130]....
        /*0e5c*/ 	.word	0x000127c0


	//   ....[131]....
        /*0e60*/ 	.word	0x00012820


	//   ....[132]....
        /*0e64*/ 	.word	0x00012880


	//   ....[133]....
        /*0e68*/ 	.word	0x000128d0


	//   ....[134]....
        /*0e6c*/ 	.word	0x00012920


	//   ....[135]....
        /*0e70*/ 	.word	0x00012970


	//   ....[136]....
        /*0e74*/ 	.word	0x000129c0


	//   ....[137]....
        /*0e78*/ 	.word	0x00012a10


	//   ....[138]....
        /*0e7c*/ 	.word	0x00012a60


	//   ....[139]....
        /*0e80*/ 	.word	0x00012ab0


	//   ....[140]....
        /*0e84*/ 	.word	0x00012b00


	//   ....[141]....
        /*0e88*/ 	.word	0x00012b70


	//   ....[142]....
        /*0e8c*/ 	.word	0x00012be0


	//   ....[143]....
        /*0e90*/ 	.word	0x00012c40


	//   ....[144]....
        /*0e94*/ 	.word	0x00012ca0


	//   ....[145]....
        /*0e98*/ 	.word	0x00012d00


	//   ....[146]....
        /*0e9c*/ 	.word	0x00012d70


	//   ....[147]....
        /*0ea0*/ 	.word	0x00012dd0


	//   ....[148]....
        /*0ea4*/ 	.word	0x00012e30


	//   ....[149]....
        /*0ea8*/ 	.word	0x00012e90


	//   ....[150]....
        /*0eac*/ 	.word	0x00012f00


	//   ....[151]....
        /*0eb0*/ 	.word	0x00012f60


	//   ....[152]....
        /*0eb4*/ 	.word	0x00012fc0


	//   ....[153]....
        /*0eb8*/ 	.word	0x00013020


	//   ....[154]....
        /*0ebc*/ 	.word	0x00013090


	//   ....[155]....
        /*0ec0*/ 	.word	0x000130f0


	//   ....[156]....
        /*0ec4*/ 	.word	0x00013150


	//   ....[157]....
        /*0ec8*/ 	.word	0x000131b0


	//   ....[158]....
        /*0ecc*/ 	.word	0x00013220


	//   ....[159]....
        /*0ed0*/ 	.word	0x00013280


	//   ....[160]....
        /*0ed4*/ 	.word	0x000132e0


	//   ....[161]....
        /*0ed8*/ 	.word	0x00013340


	//   ....[162]....
        /*0edc*/ 	.word	0x000133b0


	//   ....[163]....
        /*0ee0*/ 	.word	0x00013410


	//   ....[164]....
        /*0ee4*/ 	.word	0x00013470


	//   ....[165]....
        /*0ee8*/ 	.word	0x000134d0


	//   ....[166]....
        /*0eec*/ 	.word	0x00013540


	//   ....[167]....
        /*0ef0*/ 	.word	0x00013590


	//   ....[168]....
        /*0ef4*/ 	.word	0x000135d0


	//   ....[169]....
        /*0ef8*/ 	.word	0x00013620


	//   ....[170]....
        /*0efc*/ 	.word	0x00013670


	//   ....[171]....
        /*0f00*/ 	.word	0x000136c0


	//   ....[172]....
        /*0f04*/ 	.word	0x00013730


	//   ....[173]....
        /*0f08*/ 	.word	0x00013770


	//   ....[174]....
        /*0f0c*/ 	.word	0x000137c0


	//   ....[175]....
        /*0f10*/ 	.word	0x00013810


	//   ....[176]....
        /*0f14*/ 	.word	0x00013860


	//   ....[177]....
        /*0f18*/ 	.word	0x000138b0


	//   ....[178]....
        /*0f1c*/ 	.word	0x00013920


	//   ....[179]....
        /*0f20*/ 	.word	0x00013960


	//   ....[180]....
        /*0f24*/ 	.word	0x000139d0


	//   ....[181]....
        /*0f28*/ 	.word	0x00013a30


	//   ....[182]....
        /*0f2c*/ 	.word	0x00013a90


	//----- nvinfo : EIATTR_EXIT_INSTR_OFFSETS
	.align		4
.L_370:
        /*0f30*/ 	.byte	0x04, 0x1c
        /*0f32*/ 	.short	(.L_372 - .L_371)


	//   ....[0]....
.L_371:
        /*0f34*/ 	.word	0x000010d0


	//   ....[1]....
        /*0f38*/ 	.word	0x000121d0


	//----- nvinfo : EIATTR_MAX_THREADS
	.align		4
.L_372:
        /*0f3c*/ 	.byte	0x04, 0x05
        /*0f3e*/ 	.short	(.L_374 - .L_373)
.L_373:
        /*0f40*/ 	.word	0x00000080
        /*0f44*/ 	.word	0x00000001
        /*0f48*/ 	.word	0x00000001


	//----- nvinfo : EIATTR_CRS_STACK_SIZE
	.align		4
.L_374:
        /*0f4c*/ 	.byte	0x04, 0x1e
        /*0f4e*/ 	.short	(.L_376 - .L_375)
.L_375:
        /*0f50*/ 	.word	0x00000000
.L_376:


//--------------------- .nv.info._ZN7cutlass13device_kernelIN5flash19enable_sm80_to_sm89INS1_16FlashAttnFwdSm80INS1_25CollectiveMainloopFwdSm80ILi4ELi1ELb0EN4cute5tupleIJNS5_1CILi128EEENS7_ILi48EEENS7_ILi96EEEEEELi96ENS_10bfloat16_tEfNS_4arch4Sm80ELb1ELb0ELb1ELb1ELb0ELb1ELb1ELb1EEENS1_21CollectiveEpilogueFwdINS6_IJS8_SA_S9_EEENS6_IJNS7_ILi1EEESI_SI_EEESC_SE_Li128ELb1ELb1ELb1ELb0EEENS1_36VarlenDynamicPersistentTileSchedulerILi128ELi48ELi128ELi128ELb1ELb1ELb0ELb1ELb1ELb1EEEEEEEEEvNT_6ParamsE --------------------------
	.section	.nv.info._ZN7cutlass13device_kernelIN5flash19enable_sm80_to_sm89INS1_16FlashAttnFwdSm80INS1_25CollectiveMainloopFwdSm80ILi4ELi1ELb0EN4cute5tupleIJNS5_1CILi128EEENS7_ILi48EEENS7_ILi96EEEEEELi96ENS_10bfloat16_tEfNS_4arch4Sm80ELb1ELb0ELb1ELb1ELb0ELb1ELb1ELb1EEENS1_21CollectiveEpilogueFwdINS6_IJS8_SA_S9_EEENS6_IJNS7_ILi1EEESI_SI_EEESC_SE_Li128ELb1ELb1ELb1ELb0EEENS1_36VarlenDynamicPersistentTileSchedulerILi128ELi48ELi128ELi128ELb1ELb1ELb0ELb1ELb1ELb1EEEEEEEEEvNT_6ParamsE,"",@"SHT_CUDA_INFO"
	.sectionflags	@""
	.align	4


	//----- nvinfo : EIATTR_CUDA_API_VERSION
	.align		4
        /*0000*/ 	.byte	0x04, 0x37
        /*0002*/ 	.short	(.L_378 - .L_377)
.L_377:
        /*0004*/ 	.word	0x00000082


	//----- nvinfo : EIATTR_SW2861232_WAR
	.align		4
.L_378:
        /*0008*/ 	.byte	0x01, 0x35
	.zero		2


	//----- nvinfo : EIATTR_PARAM_CBANK
	.align		4
        /*000c*/ 	.byte	0x04, 0x0a
        /*000e*/ 	.short	(.L_380 - .L_379)
	.align		4
.L_379:
        /*0010*/ 	.word	index@(.nv.constant0._ZN7cutlass13device_kernelIN5flash19enable_sm80_to_sm89INS1_16FlashAttnFwdSm80INS1_25CollectiveMainloopFwdSm80ILi4ELi1ELb0EN4cute5tupleIJNS5_1CILi128EEENS7_ILi48EEENS7_ILi96EEEEEELi96ENS_10bfloat16_tEfNS_4arch4Sm80ELb1ELb0ELb1ELb1ELb0ELb1ELb1ELb1EEENS1_21CollectiveEpilogueFwdINS6_IJS8_SA_S9_EEENS6_IJNS7_ILi1EEESI_SI_EEESC_SE_Li128ELb1ELb1ELb1ELb0EEENS1_36VarlenDynamicPersistentTileSchedulerILi128ELi48ELi128ELi128ELb1ELb1ELb0ELb1ELb1ELb1EEEEEEEEEvNT_6ParamsE)
        /*0014*/ 	.short	0x0160
        /*0016*/ 	.short	0x0438


	//----- nvinfo : EIATTR_CBANK_PARAM_SIZE
	.align		4
.L_380:
        /*0018*/ 	.byte	0x03, 0x19
        /*001a*/ 	.short	0x0438


	//----- nvinfo : EIATTR_KPARAM_INFO
	.align		4
        /*001c*/ 	.byte	0x04, 0x17
        /*001e*/ 	.short	(.L_382 - .L_381)
.L_381:
        /*0020*/ 	.word	0x00000000
        /*0024*/ 	.short	0x0000
        /*0026*/ 	.short	0x0000
        /*0028*/ 	.byte	0x00, 0xf0, 0xe1, 0x10


	//----- nvinfo : EIATTR_MAXREG_COUNT
	.align		4
.L_382:
        /*002c*/ 	.byte	0x03, 0x1b
        /*002e*/ 	.short	0x00ff


	//----- nvinfo : EIATTR_NUM_BARRIERS
	.align		4
        /*0030*/ 	.byte	0x02, 0x4c
        /*0032*/ 	.byte	0x06
	.zero		1


	//----- nvinfo : EIATTR_ANNOTATIONS
	.align		4
        /*0034*/ 	.byte	0x04, 0x55
        /*0036*/ 	.short	(.L_384 - .L_383)


	//   ....[0]....
.L_383:
        /* <DEDUP_REMOVED lines=130> */


	//----- nvinfo : EIATTR_MERCURY_ISA_VERSION
	.align		4
.L_384:
        /*0840*/ 	.byte	0x03, 0x5f
        /*0842*/ 	.short	0x0000


	//----- nvinfo : EIATTR_INT_WARP_WIDE_INSTR_OFFSETS
	.align		4
        /*0844*/ 	.byte	0x04, 0x31
        /*0846*/ 	.short	(.L_386 - .L_385)


	//   ....[0]....
.L_385:
        /*0848*/ 	.word	0x0001a160


	//   ....[1]....
        /*084c*/ 	.word	0x0001a1e0


	//----- nvinfo : EIATTR_COOP_GROUP_MASK_REGIDS
	.align		4
.L_386:
        /*0850*/ 	.byte	0x04, 0x29
        /*0852*/ 	.short	(.L_388 - .L_387)


	//   ....[0]....
.L_387:
        /*0854*/ 	.word	0xffffffff


	//   ....[1]....
        /*0858*/ 	.word	0xffffffff


	//   ....[2]....
        /*085c*/ 	.word	0xffffffff


	//   ....[3]....
        /*0860*/ 	.word	0xffffffff


	//   ....[4]....
        /*0864*/ 	.word	0xffffffff


	//   ....[5]....
        /*0868*/ 	.word	0xffffffff


	//   ....[6]....
        /*086c*/ 	.word	0xffffffff


	//   ....[7]....
        /*0870*/ 	.word	0xffffffff


	//   ....[8]....
        /*0874*/ 	.word	0xffffffff


	//   ....[9]....
        /*0878*/ 	.word	0xffffffff


	//   ....[10]....
        /*087c*/ 	.word	0xffffffff


	//   ....[11]....
        /*0880*/ 	.word	0xffffffff


	//   ....[12]....
        /*0884*/ 	.word	0xffffffff


	//   ....[13]....
        /*0888*/ 	.word	0xffffffff


	//   ....[14]....
        /*088c*/ 	.word	0xffffffff


	//   ....[15]....
        /*0890*/ 	.word	0xffffffff


	//   ....[16]....
        /*0894*/ 	.word	0xffffffff


	//   ....[17]....
        /*0898*/ 	.word	0xffffffff


	//   ....[18]....
        /*089c*/ 	.word	0xffffffff


	//   ....[19]....
        /*08a0*/ 	.word	0xffffffff


	//   ....[20]....
        /*08a4*/ 	.word	0xffffffff


	//   ....[21]....
        /*08a8*/ 	.word	0xffffffff


	//   ....[22]....
        /*08ac*/ 	.word	0xffffffff


	//   ....[23]....
        /*08b0*/ 	.word	0xffffffff


	//   ....[24]....
        /*08b4*/ 	.word	0xffffffff


	//   ....[25]....
        /*08b8*/ 	.word	0xffffffff


	//   ....[26]....
        /*08bc*/ 	.word	0xffffffff


	//   ....[27]....
        /*08c0*/ 	.word	0xffffffff


	//   ....[28]....
        /*08c4*/ 	.word	0xffffffff


	//   ....[29]....
        /*08c8*/ 	.word	0xffffffff


	//   ....[30]....
        /*08cc*/ 	.word	0xffffffff


	//   ....[31]....
        /*08d0*/ 	.word	0xffffffff


	//   ....[32]....
        /*08d4*/ 	.word	0xffffffff


	//   ....[33]....
        /*08d8*/ 	.word	0xffffffff


	//   ....[34]....
        /*08dc*/ 	.word	0xffffffff


	//   ....[35]....
        /*08e0*/ 	.word	0xffffffff


	//   ....[36]....
        /*08e4*/ 	.word	0xffffffff


	//   ....[37]....
        /*08e8*/ 	.word	0xffffffff


	//   ....[38]....
        /*08ec*/ 	.word	0xffffffff


	//   ....[39]....
        /*08f0*/ 	.word	0xffffffff


	//   ....[40]....
        /*08f4*/ 	.word	0xffffffff


	//   ....[41]....
        /*08f8*/ 	.word	0xffffffff


	//   ....[42]....
        /*08fc*/ 	.word	0xffffffff


	//   ....[43]....
        /*0900*/ 	.word	0xffffffff


	//   ....[44]....
        /*0904*/ 	.word	0xffffffff


	//   ....[45]....
        /*0908*/ 	.word	0xffffffff


	//   ....[46]....
        /*090c*/ 	.word	0xffffffff


	//   ....[47]....
        /*0910*/ 	.word	0xffffffff


	//   ....[48]....
        /*0914*/ 	.word	0xffffffff


	//   ....[49]....
        /*0918*/ 	.word	0xffffffff


	//   ....[50]....
        /*091c*/ 	.word	0xffffffff


	//   ....[51]....
        /*0920*/ 	.word	0xffffffff


	//   ....[52]....
        /*0924*/ 	.word	0xffffffff


	//   ....[53]....
        /*0928*/ 	.word	0xffffffff


	//   ....[54]....
        /*092c*/ 	.word	0xffffffff


	//   ....[55]....
        /*0930*/ 	.word	0xffffffff


	//   ....[56]....
        /*0934*/ 	.word	0xffffffff


	//   ....[57]....
        /*0938*/ 	.word	0xffffffff


	//   ....[58]....
        /*093c*/ 	.word	0xffffffff


	//   ....[59]....
        /*0940*/ 	.word	0xffffffff


	//   ....[60]....
        /*0944*/ 	.word	0xffffffff


	//   ....[61]....
        /*0948*/ 	.word	0xffffffff


	//   ....[62]....
        /*094c*/ 	.word	0xffffffff


	//   ....[63]....
        /*0950*/ 	.word	0xffffffff


	//   ....[64]....
        /*0954*/ 	.word	0xffffffff


	//   ....[65]....
        /*0958*/ 	.word	0xffffffff


	//   ....[66]....
        /*095c*/ 	.word	0xffffffff


	//   ....[67]....
        /*0960*/ 	.word	0xffffffff


	//   ....[68]....
        /*0964*/ 	.word	0xffffffff


	//   ....[69]....
        /*0968*/ 	.word	0xffffffff


	//   ....[70]....
        /*096c*/ 	.word	0xffffffff


	//   ....[71]....
        /*0970*/ 	.word	0xffffffff


	//   ....[72]....
        /*0974*/ 	.word	0xffffffff


	//   ....[73]....
        /*0978*/ 	.word	0xffffffff


	//   ....[74]....
        /*097c*/ 	.word	0xffffffff


	//   ....[75]....
        /*0980*/ 	.word	0xffffffff


	//   ....[76]....
        /*0984*/ 	.word	0xffffffff


	//   ....[77]....
        /*0988*/ 	.word	0xffffffff


	//   ....[78]....
        /*098c*/ 	.word	0xffffffff


	//   ....[79]....
        /*0990*/ 	.word	0xffffffff


	//   ....[80]....
        /*0994*/ 	.word	0xffffffff


	//   ....[81]....
        /*0998*/ 	.word	0xffffffff


	//   ....[82]....
        /*099c*/ 	.word	0xffffffff


	//   ....[83]....
        /*09a0*/ 	.word	0xffffffff


	//   ....[84]....
        /*09a4*/ 	.word	0xffffffff


	//   ....[85]....
        /*09a8*/ 	.word	0xffffffff


	//   ....[86]....
        /*09ac*/ 	.word	0xffffffff


	//   ....[87]....
        /*09b0*/ 	.word	0xffffffff


	//   ....[88]....
        /*09b4*/ 	.word	0xffffffff


	//   ....[89]....
        /*09b8*/ 	.word	0xffffffff


	//   ....[90]....
        /*09bc*/ 	.word	0xffffffff


	//   ....[91]....
        /*09c0*/ 	.word	0xffffffff


	//   ....[92]....
        /*09c4*/ 	.word	0xffffffff


	//   ....[93]....
        /*09c8*/ 	.word	0xffffffff


	//   ....[94]....
        /*09cc*/ 	.word	0xffffffff


	//   ....[95]....
        /*09d0*/ 	.word	0xffffffff


	//   ....[96]....
        /*09d4*/ 	.word	0xffffffff


	//   ....[97]....
        /*09d8*/ 	.word	0xffffffff


	//   ....[98]....
        /*09dc*/ 	.word	0xffffffff


	//   ....[99]....
        /*09e0*/ 	.word	0xffffffff


	//   ....[100]....
        /*09e4*/ 	.word	0xffffffff


	//   ....[101]....
        /*09e8*/ 	.word	0xffffffff


	//   ....[102]....
        /*09ec*/ 	.word	0xffffffff


	//   ....[103]....
        /*09f0*/ 	.word	0xffffffff


	//   ....[104]....
        /*09f4*/ 	.word	0xffffffff


	//   ....[105]....
        /*09f8*/ 	.word	0xffffffff


	//   ....[106]....
        /*09fc*/ 	.word	0xffffffff


	//   ....[107]....
        /*0a00*/ 	.word	0xffffffff


	//   ....[108]....
        /*0a04*/ 	.word	0xffffffff


	//   ....[109]....
        /*0a08*/ 	.word	0xffffffff


	//   ....[110]....
        /*0a0c*/ 	.word	0xffffffff


	//   ....[111]....
        /*0a10*/ 	.word	0xffffffff


	//   ....[112]....
        /*0a14*/ 	.word	0xffffffff


	//   ....[113]....
        /*0a18*/ 	.word	0xffffffff


	//   ....[114]....
        /*0a1c*/ 	.word	0xffffffff


	//   ....[115]....
        /*0a20*/ 	.word	0xffffffff


	//   ....[116]....
        /*0a24*/ 	.word	0xffffffff


	//   ....[117]....
        /*0a28*/ 	.word	0xffffffff


	//   ....[118]....
        /*0a2c*/ 	.word	0xffffffff


	//   ....[119]....
        /*0a30*/ 	.word	0xffffffff


	//   ....[120]....
        /*0a34*/ 	.word	0xffffffff


	//   ....[121]....
        /*0a38*/ 	.word	0xffffffff


	//   ....[122]....
        /*0a3c*/ 	.word	0xffffffff


	//   ....[123]....
        /*0a40*/ 	.word	0xffffffff


	//   ....[124]....
        /*0a44*/ 	.word	0xffffffff


	//   ....[125]....
        /*0a48*/ 	.word	0xffffffff


	//   ....[126]....
        /*0a4c*/ 	.word	0xffffffff


	//   ....[127]....
        /*0a50*/ 	.word	0xffffffff


	//   ....[128]....
        /*0a54*/ 	.word	0xffffffff


	//   ....[129]....
        /*0a58*/ 	.word	0xffffffff


	//   ....[130]....
        /*0a5c*/ 	.word	0xffffffff


	//   ....[131]....
        /*0a60*/ 	.word	0xffffffff


	//   ....[132]....
        /*0a64*/ 	.word	0xffffffff


	//   ....[133]....
        /*0a68*/ 	.word	0xffffffff


	//   ....[134]....
        /*0a6c*/ 	.word	0xffffffff


	//   ....[135]....
        /*0a70*/ 	.word	0xffffffff


	//   ....[136]....
        /*0a74*/ 	.word	0xffffffff


	//   ....[137]....
        /*0a78*/ 	.word	0xffffffff


	//   ....[138]....
        /*0a7c*/ 	.word	0xffffffff


	//   ....[139]....
        /*0a80*/ 	.word	0xffffffff


	//   ....[140]....
        /*0a84*/ 	.word	0xffffffff


	//   ....[141]....
        /*0a88*/ 	.word	0xffffffff


	//   ....[142]....
        /*0a8c*/ 	.word	0xffffffff


	//   ....[143]....
        /*0a90*/ 	.word	0xffffffff


	//   ....[144]....
        /*0a94*/ 	.word	0xffffffff


	//   ....[145]....
        /*0a98*/ 	.word	0xffffffff


	//   ....[146]....
        /*0a9c*/ 	.word	0xffffffff


	//   ....[147]....
        /*0aa0*/ 	.word	0xffffffff


	//   ....[148]....
        /*0aa4*/ 	.word	0xffffffff


	//   ....[149]....
        /*0aa8*/ 	.word	0xffffffff


	//   ....[150]....
        /*0aac*/ 	.word	0xffffffff


	//   ....[151]....
        /*0ab0*/ 	.word	0xffffffff


	//   ....[152]....
        /*0ab4*/ 	.word	0xffffffff


	//   ....[153]....
        /*0ab8*/ 	.word	0xffffffff


	//   ....[154]....
        /*0abc*/ 	.word	0xffffffff


	//   ....[155]....
        /*0ac0*/ 	.word	0xffffffff


	//   ....[156]....
        /*0ac4*/ 	.word	0xffffffff


	//   ....[157]....
        /*0ac8*/ 	.word	0xffffffff


	//   ....[158]....
        /*0acc*/ 	.word	0xffffffff


	//   ....[159]....
        /*0ad0*/ 	.word	0xffffffff


	//   ....[160]....
        /*0ad4*/ 	.word	0xffffffff


	//   ....[161]....
        /*0ad8*/ 	.word	0xffffffff


	//   ....[162]....
        /*0adc*/ 	.word	0xffffffff


	//   ....[163]....
        /*0ae0*/ 	.word	0xffffffff


	//   ....[164]....
        /*0ae4*/ 	.word	0xffffffff


	//   ....[165]....
        /*0ae8*/ 	.word	0xffffffff


	//   ....[166]....
        /*0aec*/ 	.word	0xffffffff


	//   ....[167]....
        /*0af0*/ 	.word	0xffffffff


	//   ....[168]....
        /*0af4*/ 	.word	0xffffffff


	//   ....[169]....
        /*0af8*/ 	.word	0xffffffff


	//   ....[170]....
        /*0afc*/ 	.word	0xffffffff


	//   ....[171]....
        /*0b00*/ 	.word	0xffffffff


	//   ....[172]....
        /*0b04*/ 	.word	0xffffffff


	//   ....[173]....
        /*0b08*/ 	.word	0xffffffff


	//   ....[174]....
        /*0b0c*/ 	.word	0xffffffff


	//   ....[175]....
        /*0b10*/ 	.word	0xffffffff


	//   ....[176]....
        /*0b14*/ 	.word	0xffffffff


	//   ....[177]....
        /*0b18*/ 	.word	0xffffffff


	//   ....[178]....
        /*0b1c*/ 	.word	0xffffffff


	//   ....[179]....
        /*0b20*/ 	.word	0xffffffff


	//   ....[180]....
        /*0b24*/ 	.word	0xffffffff


	//   ....[181]....
        /*0b28*/ 	.word	0xffffffff


	//   ....[182]....
        /*0b2c*/ 	.word	0xffffffff


	//   ....[183]....
        /*0b30*/ 	.word	0xffffffff


	//   ....[184]....
        /*0b34*/ 	.word	0xffffffff


	//   ....[185]....
        /*0b38*/ 	.word	0xffffffff


	//   ....[186]....
        /*0b3c*/ 	.word	0xffffffff


	//   ....[187]....
        /*0b40*/ 	.word	0xffffffff


	//   ....[188]....
        /*0b44*/ 	.word	0xffffffff


	//   ....[189]....
        /*0b48*/ 	.word	0xffffffff


	//   ....[190]....
        /*0b4c*/ 	.word	0xffffffff


	//   ....[191]....
        /*0b50*/ 	.word	0xffffffff


	//   ....[192]....
        /*0b54*/ 	.word	0xffffffff


	//   ....[193]....
        /*0b58*/ 	.word	0xffffffff


	//   ....[194]....
        /*0b5c*/ 	.word	0xffffffff


	//   ....[195]....
        /*0b60*/ 	.word	0xffffffff


	//   ....[196]....
        /*0b64*/ 	.word	0xffffffff


	//   ....[197]....
        /*0b68*/ 	.word	0xffffffff


	//   ....[198]....
        /*0b6c*/ 	.word	0xffffffff


	//----- nvinfo : EIATTR_COOP_GROUP_INSTR_OFFSETS
	.align		4
.L_388:
        /*0b70*/ 	.byte	0x04, 0x28
        /*0b72*/ 	.short	(.L_390 - .L_389)


	//   ....[0]....
.L_389:
        /*0b74*/ 	.word	0x00000050


	//   ....[1]....
        /*0b78*/ 	.word	0x00000200


	//   ....[2]....
        /*0b7c*/ 	.word	0x00000230


	//   ....[3]....
        /*0b80*/ 	.word	0x00000260


	//   ....[4]....
        /*0b84*/ 	.word	0x00000290


	//   ....[5]....
        /*0b88*/ 	.word	0x000002c0


	//   ....[6]....
        /*0b8c*/ 	.word	0x000002f0


	//   ....[7]....
        /*0b90*/ 	.word	0x00000450


	//   ....[8]....
        /*0b94*/ 	.word	0x00000490


	//   ....[9]....
        /*0b98*/ 	.word	0x000004c0


	//   ....[10]....
        /*0b9c*/ 	.word	0x000004f0


	//   ....[11]....
        /*0ba0*/ 	.word	0x00000520


	//   ....[12]....
        /*0ba4*/ 	.word	0x00000550


	//   ....[13]....
        /*0ba8*/ 	.word	0x000005e0


	//   ....[14]....
        /*0bac*/ 	.word	0x00000630


	//   ....[15]....
        /*0bb0*/ 	.word	0x00000650


	//   ....[16]....
        /*0bb4*/ 	.word	0x000006b0


	//   ....[17]....
        /*0bb8*/ 	.word	0x000088e0


	//   ....[18]....
        /*0bbc*/ 	.word	0x00008900


	//   ....[19]....
        /*0bc0*/ 	.word	0x00008ab0


	//   ....[20]....
        /*0bc4*/ 	.word	0x00008ac0


	//   ....[21]....
        /*0bc8*/ 	.word	0x00008c60


	//   ....[22]....
        /*0bcc*/ 	.word	0x00008c80


	//   ....[23]....
        /*0bd0*/ 	.word	0x00008e20


	//   ....[24]....
        /*0bd4*/ 	.word	0x00008e30


	//   ....[25]....
        /*0bd8*/ 	.word	0x000096c0


	//   ....[26]....
        /*0bdc*/ 	.word	0x000096e0


	//   ....[27]....
        /*0be0*/ 	.word	0x000096f0


	//   ....[28]....
        /*0be4*/ 	.word	0x00009700


	//   ....[29]....
        /*0be8*/ 	.word	0x00009b70


	//   ....[30]....
        /*0bec*/ 	.word	0x00009de0


	//   ....[31]....
        /*0bf0*/ 	.word	0x00009e20


	//   ....[32]....
        /*0bf4*/ 	.word	0x00009e40


	//   ....[33]....
        /*0bf8*/ 	.word	0x0000cd00


	//   ....[34]....
        /*0bfc*/ 	.word	0x0000cdb0


	//   ....[35]....
        /*0c00*/ 	.word	0x0000cdd0


	//   ....[36]....
        /*0c04*/ 	.word	0x0000cde0


	//   ....[37]....
        /*0c08*/ 	.word	0x0000d080


	//   ....[38]....
        /*0c0c*/ 	.word	0x0000d2f0


	//   ....[39]....
        /*0c10*/ 	.word	0x0000d330


	//   ....[40]....
        /*0c14*/ 	.word	0x0000d370


	//   ....[41]....
        /*0c18*/ 	.word	0x00011480


	//   ....[42]....
        /*0c1c*/ 	.word	0x000114a0


	//   ....[43]....
        /*0c20*/ 	.word	0x000118e0


	//   ....[44]....
        /*0c24*/ 	.word	0x00011990


	//   ....[45]....
        /*0c28*/ 	.word	0x000119b0


	//   ....[46]....
        /*0c2c*/ 	.word	0x000119d0


	//   ....[47]....
        /*0c30*/ 	.word	0x00011aa0


	//   ....[48]....
        /*0c34*/ 	.word	0x00011b10


	//   ....[49]....
        /*0c38*/ 	.word	0x000120f0


	//   ....[50]....
        /*0c3c*/ 	.word	0x000122c0


	//   ....[51]....
        /*0c40*/ 	.word	0x000122e0


	//   ....[52]....
        /*0c44*/ 	.word	0x000123e0


	//   ....[53]....
        /*0c48*/ 	.word	0x00014430


	//   ....[54]....
        /*0c4c*/ 	.word	0x00014460


	//   ....[55]....
        /*0c50*/ 	.word	0x00014600


	//   ....[56]....
        /*0c54*/ 	.word	0x00014650


	//   ....[57]....
        /*0c58*/ 	.word	0x00014710


	//   ....[58]....
        /*0c5c*/ 	.word	0x000148f0


	//   ....[59]....
        /*0c60*/ 	.word	0x00014c70


	//   ....[60]....
        /*0c64*/ 	.word	0x00014d90


	//   ....[61]....
        /*0c68*/ 	.word	0x00014e60


	//   ....[62]....
        /*0c6c*/ 	.word	0x00014f40


	//   ....[63]....
        /*0c70*/ 	.word	0x00014f60


	//   ....[64]....
        /*0c74*/ 	.word	0x00015040


	//   ....[65]....
        /*0c78*/ 	.word	0x00017dd0


	//   ....[66]....
        /*0c7c*/ 	.word	0x00017e10


	//   ....[67]....
        /*0c80*/ 	.word	0x00017eb0


	//   ....[68]....
        /*0c84*/ 	.word	0x00017f00


	//   ....[69]....
        /*0c88*/ 	.word	0x00017f40


	//   ....[70]....
        /*0c8c*/ 	.word	0x00018050


	//   ....[71]....
        /*0c90*/ 	.word	0x00018080


	//   ....[72]....
        /*0c94*/ 	.word	0x000184e0


	//   ....[73]....
        /*0c98*/ 	.word	0x000197a0


	//   ....[74]....
        /*0c9c*/ 	.word	0x000197d0


	//   ....[75]....
        /*0ca0*/ 	.word	0x000197e0


	//   ....[76]....
        /*0ca4*/ 	.word	0x000197f0


	//   ....[77]....
        /*0ca8*/ 	.word	0x00019800


	//   ....[78]....
        /*0cac*/ 	.word	0x00019830


	//   ....[79]....
        /*0cb0*/ 	.word	0x00019850


	//   ....[80]....
        /*0cb4*/ 	.word	0x00019870


	//   ....[81]....
        /*0cb8*/ 	.word	0x0001ae00


	//   ....[82]....
        /*0cbc*/ 	.word	0x0001ae10


	//   ....[83]....
        /*0cc0*/ 	.word	0x0001ae30


	//   ....[84]....
        /*0cc4*/ 	.word	0x0001ae40


	//   ....[85]....
        /*0cc8*/ 	.word	0x0001ae50


	//   ....[86]....
        /*0ccc*/ 	.word	0x0001ae60


	//   ....[87]....
        /*0cd0*/ 	.word	0x0001ae80


	//   ....[88]....
        /*0cd4*/ 	.word	0x0001af80


	//   ....[89]....
        /*0cd8*/ 	.word	0x0001b370


	//   ....[90]....
        /*0cdc*/ 	.word	0x0001b390


	//   ....[91]....
        /*0ce0*/ 	.word	0x0001b500


	//   ....[92]....
        /*0ce4*/ 	.word	0x0001b510


	//   ....[93]....
        /*0ce8*/ 	.word	0x0001b690


	//   ....[94]....
        /*0cec*/ 	.word	0x0001b6b0


	//   ....[95]....
        /*0cf0*/ 	.word	0x0001b830


	//   ....[96]....
        /*0cf4*/ 	.word	0x0001b840


	//   ....[97]....
        /*0cf8*/ 	.word	0x0001bbc0


	//   ....[98]....
        /*0cfc*/ 	.word	0x0001bbe0


	//   ....[99]....
        /*0d00*/ 	.word	0x0001c0b0


	//   ....[100]....
        /*0d04*/ 	.word	0x0001c0c0


	//   ....[101]....
        /*0d08*/ 	.word	0x0001c420


	//   ....[102]....
        /*0d0c*/ 	.word	0x0001c440


	//   ....[103]....
        /*0d10*/ 	.word	0x0001c7c0


	//   ....[104]....
        /*0d14*/ 	.word	0x0001c7d0


	//   ....[105]....
        /*0d18*/ 	.word	0x0001d320


	//   ....[106]....
        /*0d1c*/ 	.word	0x0001d340


	//   ....[107]....
        /*0d20*/ 	.word	0x0001d4c0


	//   ....[108]....
        /*0d24*/ 	.word	0x0001d4d0


	//   ....[109]....
        /*0d28*/ 	.word	0x0001d650


	//   ....[110]....
        /*0d2c*/ 	.word	0x0001d670


	//   ....[111]....
        /*0d30*/ 	.word	0x0001d7f0


	//   ....[112]....
        /*0d34*/ 	.word	0x0001d800


	//   ....[113]....
        /*0d38*/ 	.word	0x0001da40


	//   ....[114]....
        /*0d3c*/ 	.word	0x0001da60


	//   ....[115]....
        /*0d40*/ 	.word	0x0001db90


	//   ....[116]....
        /*0d44*/ 	.word	0x0001dbd0


	//   ....[117]....
        /*0d48*/ 	.word	0x0001dc00


	//   ....[118]....
        /*0d4c*/ 	.word	0x0001dc30


	//   ....[119]....
        /*0d50*/ 	.word	0x0001dc60


	//   ....[120]....
        /*0d54*/ 	.word	0x0001dc90


	//   ....[121]....
        /*0d58*/ 	.word	0x0001ddf0


	//   ....[122]....
        /*0d5c*/ 	.word	0x0001de30


	//   ....[123]....
        /*0d60*/ 	.word	0x0001de60


	//   ....[124]....
        /*0d64*/ 	.word	0x0001de90


	//   ....[125]....
        /*0d68*/ 	.word	0x0001dec0


	//   ....[126]....
        /*0d6c*/ 	.word	0x0001def0


	//   ....[127]....
        /*0d70*/ 	.word	0x0001df80


	//   ....[128]....
        /*0d74*/ 	.word	0x0001dfe0


	//   ....[129]....
        /*0d78*/ 	.word	0x0001dff0


	//   ....[130]....
        /*0d7c*/ 	.word	0x0001e050


	//   ....[131]....
        /*0d80*/ 	.word	0x0001eab0


	//   ....[132]....
        /*0d84*/ 	.word	0x0001eb10


	//   ....[133]....
        /*0d88*/ 	.word	0x0001eb60


	//   ....[134]....
        /*0d8c*/ 	.word	0x0001ebb0


	//   ....[135]....
        /*0d90*/ 	.word	0x0001ec00


	//   ....[136]....
        /*0d94*/ 	.word	0x0001ec70


	//   ....[137]....
        /*0d98*/ 	.word	0x0001ecb0


	//   ....[138]....
        /*0d9c*/ 	.word	0x0001ed20


	//   ....[139]....
        /*0da0*/ 	.word	0x0001ed90


	//   ....[140]....
        /*0da4*/ 	.word	0x0001edf0


	//   ....[141]....
        /*0da8*/ 	.word	0x0001ee60


	//   ....[142]....
        /*0dac*/ 	.word	0x0001eed0


	//   ....[143]....
        /*0db0*/ 	.word	0x0001ef30


	//   ....[144]....
        /*0db4*/ 	.word	0x0001ef90


	//   ....[145]....
        /*0db8*/ 	.word	0x0001eff0


	//   ....[146]....
        /*0dbc*/ 	.word	0x0001f060


	//   ....[147]....
        /*0dc0*/ 	.word	0x0001f0c0


	//   ....[148]....
        /*0dc4*/ 	.word	0x0001f120


	//   ....[149]....
        /*0dc8*/ 	.word	0x0001f170


	//   ....[150]....
        /*0dcc*/ 	.word	0x0001f1c0


	//   ....[151]....
        /*0dd0*/ 	.word	0x0001f210


	//   ....[152]....
        /*0dd4*/ 	.word	0x0001f260


	//   ....[153]....
        /*0dd8*/ 	.word	0x0001f2b0


	//   ....[154]....
        /*0ddc*/ 	.word	0x0001f300


	//   ....[155]....
        /*0de0*/ 	.word	0x0001f350


	//   ....[156]....
        /*0de4*/ 	.word	0x0001f3a0


	//   ....[157]....
        /*0de8*/ 	.word	0x0001f410


	//   ....[158]....
        /*0dec*/ 	.word	0x0001f480


	//   ....[159]....
        /*0df0*/ 	.word	0x0001f4e0


	//   ....[160]....
        /*0df4*/ 	.word	0x0001f540


	//   ....[161]....
        /*0df8*/ 	.word	0x0001f5a0


	//   ....[162]....
        /*0dfc*/ 	.word	0x0001f610


	//   ....[163]....
        /*0e00*/ 	.word	0x0001f670


	//   ....[164]....
        /*0e04*/ 	.word	0x0001f6d0


	//   ....[165]....
        /*0e08*/ 	.word	0x0001f730


	//   ....[166]....
        /*0e0c*/ 	.word	0x0001f7a0


	//   ....[167]....
        /*0e10*/ 	.word	0x0001f800


	//   ....[168]....
        /*0e14*/ 	.word	0x0001f860


	//   ....[169]....
        /*0e18*/ 	.word	0x0001f8c0


	//   ....[170]....
        /*0e1c*/ 	.word	0x0001f930


	//   ....[171]....
        /*0e20*/ 	.word	0x0001f990


	//   ....[172]....
        /*0e24*/ 	.word	0x0001f9f0


	//   ....[173]....
        /*0e28*/ 	.word	0x0001fa50


	//   ....[174]....
        /*0e2c*/ 	.word	0x0001fac0


	//   ....[175]....
        /*0e30*/ 	.word	0x0001fb20


	//   ....[176]....
        /*0e34*/ 	.word	0x0001fb80


	//   ....[177]....
        /*0e38*/ 	.word	0x0001fbe0


	//   ....[178]....
        /*0e3c*/ 	.word	0x0001fc50


	//   ....[179]....
        /*0e40*/ 	.word	0x0001fcb0


	//   ....[180]....
        /*0e44*/ 	.word	0x0001fd10


	//   ....[181]....
        /*0e48*/ 	.word	0x0001fd70


	//   ....[182]....
        /*0e4c*/ 	.word	0x0001fde0


	//   ....[183]....
        /*0e50*/ 	.word	0x0001fe30


	//   ....[184]....
        /*0e54*/ 	.word	0x0001fe70


	//   ....[185]....
        /*0e58*/ 	.word	0x0001fec0


	//   ....[186]....
        /*0e5c*/ 	.word	0x0001ff10


	//   ....[187]....
        /*0e60*/ 	.word	0x0001ff60


	//   ....[188]....
        /*0e64*/ 	.word	0x0001ffd0


	//   ....[189]....
        /*0e68*/ 	.word	0x00020010


	//   ....[190]....
        /*0e6c*/ 	.word	0x00020060


	//   ....[191]....
        /*0e70*/ 	.word	0x000200b0


	//   ....[192]....
        /*0e74*/ 	.word	0x00020100


	//   ....[193]....
        /*0e78*/ 	.word	0x00020150


	//   ....[194]....
        /*0e7c*/ 	.word	0x000201c0


	//   ....[195]....
        /*0e80*/ 	.word	0x00020200


	//   ....[196]....
        /*0e84*/ 	.word	0x00020270


	//   ....[197]....
        /*0e88*/ 	.word	0x000202d0


	//   ....[198]....
        /*0e8c*/ 	.word	0x00020330


	//----- nvinfo : EIATTR_EXIT_INSTR_OFFSETS
	.align		4
.L_390:
        /*0e90*/ 	.byte	0x04, 0x1c
        /*0e92*/ 	.short	(.L_392 - .L_391)


	//   ....[0]....
.L_391:
        /*0e94*/ 	.word	0x000010d0


	//   ....[1]....
        /*0e98*/ 	.word	0x0001ea70


	//----- nvinfo : EIATTR_MAX_THREADS
	.align		4
.L_392:
        /*0e9c*/ 	.byte	0x04, 0x05
        /*0e9e*/ 	.short	(.L_394 - .L_393)
.L_393:
        /*0ea0*/ 	.word	0x00000080
        /*0ea4*/ 	.word	0x00000001
        /*0ea8*/ 	.word	0x00000001


	//----- nvinfo : EIATTR_CRS_STACK_SIZE
	.align		4
.L_394:
        /*0eac*/ 	.byte	0x04, 0x1e
        /*0eae*/ 	.short	(.L_396 - .L_395)
.L_395:
        /*0eb0*/ 	.word	0x00000000
.L_396:


//--------------------- .nv.info._ZN7cutlass13device_kernelIN5flash19enable_sm80_to_sm89INS1_16FlashAttnFwdSm80INS1_25CollectiveMainloopFwdSm80ILi4ELi1ELb0EN4cute5tupleIJNS5_1CILi128EEENS7_ILi64EEENS7_ILi96EEEEEELi96ENS_10bfloat16_tEfNS_4arch4Sm80ELb0ELb0ELb0ELb0ELb0ELb0ELb1ELb1EEENS1_21CollectiveEpilogueFwdINS6_IJS8_SA_S9_EEENS6_IJNS7_ILi1EEESI_SI_EEESC_SE_Li128ELb0ELb1ELb1ELb0EEENS1_19SingleTileSchedulerILb0ELb1ELb1ELi128EEEEEEEEEvNT_6ParamsE --------------------------
	.section	.nv.info._ZN7cutlass13device_kernelIN5flash19enable_sm80_to_sm89INS1_16FlashAttnFwdSm80INS1_25CollectiveMainloopFwdSm80ILi4ELi1ELb0EN4cute5tupleIJNS5_1CILi128EEENS7_ILi64EEENS7_ILi96EEEEEELi96ENS_10bfloat16_tEfNS_4arch4Sm80ELb0ELb0ELb0ELb0ELb0ELb0ELb1ELb1EEENS1_21CollectiveEpilogueFwdINS6_IJS8_SA_S9_EEENS6_IJNS7_ILi1EEESI_SI_EEESC_SE_Li128ELb0ELb1ELb1ELb0EEENS1_19SingleTileSchedulerILb0ELb1ELb1ELi128EEEEEEEEEvNT_6ParamsE,"",@"SHT_CUDA_INFO"
	.sectionflags	@""
	.align	4


	//----- nvinfo : EIATTR_CUDA_API_VERSION
	.align		4
        /*0000*/ 	.byte	0x04, 0x37
        /*0002*/ 	.short	(.L_398 - .L_397)
.L_397:
        /*0004*/ 	.word	0x00000082


	//----- nvinfo : EIATTR_SW2861232_WAR
	.align		4
.L_398:
        /*0008*/ 	.byte	0x01, 0x35
	.zero		2


	//----- nvinfo : EIATTR_PARAM_CBANK
	.align		4
        /*000c*/ 	.byte	0x04, 0x0a
        /*000e*/ 	.short	(.L_400 - .L_399)
	.align		4
.L_399:
        /*0010*/ 	.word	index@(.nv.constant0._ZN7cutlass13device_kernelIN5flash19enable_sm80_to_sm89INS1_16FlashAttnFwdSm80INS1_25CollectiveMainloopFwdSm80ILi4ELi1ELb0EN4cute5tupleIJNS5_1CILi128EEENS7_ILi64EEENS7_ILi96EEEEEELi96ENS_10bfloat16_tEfNS_4arch4Sm80ELb0ELb0ELb0ELb0ELb0ELb0ELb1ELb1EEENS1_21CollectiveEpilogueFwdINS6_IJS8_SA_S9_EEENS6_IJNS7_ILi1EEESI_SI_EEESC_SE_Li128ELb0ELb1ELb1ELb0EEENS1_19SingleTileSchedulerILb0ELb1ELb1ELi128EEEEEEEEEvNT_6ParamsE)
        /*0014*/ 	.short	0x0160
        /*0016*/ 	.short	0x0418


	//----- nvinfo : EIATTR_CBANK_PARAM_SIZE
	.align		4
.L_400:
        /*0018*/ 	.byte	0x03, 0x19
        /*001a*/ 	.short	0x0418


	//----- nvinfo : EIATTR_KPARAM_INFO
	.align		4
        /*001c*/ 	.byte	0x04, 0x17
        /*001e*/ 	.short	(.L_402 - .L_401)
.L_401:
        /*0020*/ 	.word	0x00000000
        /*0024*/ 	.short	0x0000
        /*0026*/ 	.short	0x0000
        /*0028*/ 	.byte	0x00, 0xf0, 0x61, 0x10


	//----- nvinfo : EIATTR_MAXREG_COUNT
	.align		4
.L_402:
        /*002c*/ 	.byte	0x03, 0x1b
        /*002e*/ 	.short	0x00ff


	//----- nvinfo : EIATTR_NUM_BARRIERS
	.align		4
        /*0030*/ 	.byte	0x02, 0x4c
        /*0032*/ 	.byte	0x02
	.zero		1


	//----- nvinfo : EIATTR_ANNOTATIONS
	.align		4
        /*0034*/ 	.byte	0x04, 0x55
        /*0036*/ 	.short	(.L_404 - .L_403)


	//   ....[0]....
.L_403:
        /* <DEDUP_REMOVED lines=17> */


	//----- nvinfo : EIATTR_MERCURY_ISA_VERSION
	.align		4
.L_404:
        /*0130*/ 	.byte	0x03, 0x5f
        /*0132*/ 	.short	0x0000


	//----- nvinfo : EIATTR_COOP_GROUP_MASK_REGIDS
	.align		4
        /*0134*/ 	.byte	0x04, 0x29
        /*0136*/ 	.short	(.L_406 - .L_405)


	//   ....[0]....
.L_405:
        /*0138*/ 	.word	0xffffffff


	//   ....[1]....
        /*013c*/ 	.word	0xffffffff


	//   ....[2]....
        /*0140*/ 	.word	0xffffffff


	//   ....[3]....
        /*0144*/ 	.word	0xffffffff


	//   ....[4]....
        /*0148*/ 	.word	0xffffffff


	//   ....[5]....
        /*014c*/ 	.word	0xffffffff


	//   ....[6]....
        /*0150*/ 	.word	0xffffffff


	//   ....[7]....
        /*0154*/ 	.word	0xffffffff


	//   ....[8]....
        /*0158*/ 	.word	0xffffffff


	//   ....[9]....
        /*015c*/ 	.word	0xffffffff


	//   ....[10]....
        /*0160*/ 	.word	0xffffffff


	//   ....[11]....
        /*0164*/ 	.word	0xffffffff


	//   ....[12]....
        /*0168*/ 	.word	0xffffffff


	//   ....[13]....
        /*016c*/ 	.word	0xffffffff


	//   ....[14]....
        /*0170*/ 	.word	0xffffffff


	//   ....[15]....
        /*0174*/ 	.word	0xffffffff


	//   ....[16]....
        /*0178*/ 	.word	0xffffffff


	//   ....[17]....
        /*017c*/ 	.word	0xffffffff


	//   ....[18]....
        /*0180*/ 	.word	0xffffffff


	//   ....[19]....
        /*0184*/ 	.word	0xffffffff


	//   ....[20]....
        /*0188*/ 	.word	0xffffffff


	//   ....[21]....
        /*018c*/ 	.word	0xffffffff


	//   ....[22]....
        /*0190*/ 	.word	0xffffffff


	//   ....[23]....
        /*0194*/ 	.word	0xffffffff


	//   ....[24]....
        /*0198*/ 	.word	0xffffffff


	//   ....[25]....
        /*019c*/ 	.word	0xffffffff


	//   ....[26]....
        /*01a0*/ 	.word	0xffffffff


	//   ....[27]....
        /*01a4*/ 	.word	0xffffffff


	//   ....[28]....
        /*01a8*/ 	.word	0xffffffff


	//   ....[29]....
        /*01ac*/ 	.word	0xffffffff


	//   ....[30]....
        /*01b0*/ 	.word	0xffffffff


	//   ....[31]....
        /*01b4*/ 	.word	0xffffffff


	//   ....[32]....
        /*01b8*/ 	.word	0xffffffff


	//   ....[33]....
        /*01bc*/ 	.word	0xffffffff


	//   ....[34]....
        /*01c0*/ 	.word	0xffffffff


	//   ....[35]....
        /*01c4*/ 	.word	0xffffffff


	//   ....[36]....
        /*01c8*/ 	.word	0xffffffff


	//   ....[37]....
        /*01cc*/ 	.word	0xffffffff


	//   ....[38]....
        /*01d0*/ 	.word	0xffffffff


	//   ....[39]....
        /*01d4*/ 	.word	0xffffffff


	//   ....[40]....
        /*01d8*/ 	.word	0xffffffff


	//   ....[41]....
        /*01dc*/ 	.word	0xffffffff


	//   ....[42]....
        /*01e0*/ 	.word	0xffffffff


	//   ....[43]....
        /*01e4*/ 	.word	0xffffffff


	//   ....[44]....
        /*01e8*/ 	.word	0xffffffff


	//   ....[45]....
        /*01ec*/ 	.word	0xffffffff


	//   ....[46]....
        /*01f0*/ 	.word	0xffffffff


	//   ....[47]....
        /*01f4*/ 	.word	0xffffffff


	//   ....[48]....
        /*01f8*/ 	.word	0xffffffff


	//----- nvinfo : EIATTR_COOP_GROUP_INSTR_OFFSETS
	.align		4
.L_406:
        /*01fc*/ 	.byte	0x04, 0x28
        /*01fe*/ 	.short	(.L_408 - .L_407)


	//   ....[0]....
.L_407:
        /*0200*/ 	.word	0x00000060


	//   ....[1]....
        /*0204*/ 	.word	0x00000da0


	//   ....[2]....
        /*0208*/ 	.word	0x00000dd0


	//   ....[3]....
        /*020c*/ 	.word	0x000010f0


	//   ....[4]....
        /*0210*/ 	.word	0x00001120


	//   ....[5]....
        /*0214*/ 	.word	0x00001260


	//   ....[6]....
        /*0218*/ 	.word	0x00001290


	//   ....[7]....
        /*021c*/ 	.word	0x000013c0


	//   ....[8]....
        /*0220*/ 	.word	0x00001400


	//   ....[9]....
        /*0224*/ 	.word	0x00002c60


	//   ....[10]....
        /*0228*/ 	.word	0x00002da0


	//   ....[11]....
        /*022c*/ 	.word	0x00002de0


	//   ....[12]....
        /*0230*/ 	.word	0x00002ef0


	//   ....[13]....
        /*0234*/ 	.word	0x00002f20


	//   ....[14]....
        /*0238*/ 	.word	0x00002ff0


	//   ....[15]....
        /*023c*/ 	.word	0x00003050


	//   ....[16]....
        /*0240*/ 	.word	0x00003250


	//   ....[17]....
        /*0244*/ 	.word	0x00005940


	//   ....[18]....
        /*0248*/ 	.word	0x00005990


	//   ....[19]....
        /*024c*/ 	.word	0x00005a50


	//   ....[20]....
        /*0250*/ 	.word	0x00005aa0


	//   ....[21]....
        /*0254*/ 	.word	0x00005ae0


	//   ....[22]....
        /*0258*/ 	.word	0x00005be0


	//   ....[23]....
        /*025c*/ 	.word	0x00005e50


	//   ....[24]....
        /*0260*/ 	.word	0x00005fb0


	//   ....[25]....
        /*0264*/ 	.word	0x00007b40


	//   ....[26]....
        /*0268*/ 	.word	0x00007b70


	//   ....[27]....
        /*026c*/ 	.word	0x00007ba0


	//   ....[28]....
        /*0270*/ 	.word	0x00007bc0


	//   ....[29]....
        /*0274*/ 	.word	0x00007bf0


	//   ....[30]....
        /*0278*/ 	.word	0x00007c10


	//   ....[31]....
        /*027c*/ 	.word	0x00007c30


	//   ....[32]....
        /*0280*/ 	.word	0x00007c40


	//   ....[33]....
        /*0284*/ 	.word	0x00008a10


	//   ....[34]....
        /*0288*/ 	.word	0x00008a60


	//   ....[35]....
        /*028c*/ 	.word	0x00008a90


	//   ....[36]....
        /*0290*/ 	.word	0x00008ac0


	//   ....[37]....
        /*0294*/ 	.word	0x00008af0


	//   ....[38]....
        /*0298*/ 	.word	0x00008b20


	//   ....[39]....
        /*029c*/ 	.word	0x00008b50


	//   ....[40]....
        /*02a0*/ 	.word	0x00008b80


	//   ....[41]....
        /*02a4*/ 	.word	0x00008ba0


	//   ....[42]....
        /*02a8*/ 	.word	0x00008bb0


	//   ....[43]....
        /*02ac*/ 	.word	0x000090f0


	//   ....[44]....
        /*02b0*/ 	.word	0x00009110


	//   ....[45]....
        /*02b4*/ 	.word	0x00009590


	//   ....[46]....
        /*02b8*/ 	.word	0x000095b0


	//   ....[47]....
        /*02bc*/ 	.word	0x00009a40


	//   ....[48]....
        /*02c0*/ 	.word	0x00009a50


	//----- nvinfo : EIATTR_EXIT_INSTR_OFFSETS
	.align		4
.L_408:
        /*02c4*/ 	.byte	0x04, 0x1c
        /*02c6*/ 	.short	(.L_410 - .L_409)


	//   ....[0]....
.L_409:
        /*02c8*/ 	.word	0x000001b0


	//   ....[1]....
        /*02cc*/ 	.word	0x00009a60


	//   ....[2]....
        /*02d0*/ 	.word	0x00009e80


	//   ....[3]....
        /*02d4*/ 	.word	0x00009ed0


	//   ....[4]....
        /*02d8*/ 	.word	0x00009f00


	//   ....[5]....
        /*02dc*/ 	.word	0x00009f60


	//   ....[6]....
        /*02e0*/ 	.word	0x0000a1c0


	//----- nvinfo : EIATTR_CTAIDZ_USED
	.align		4
.L_410:
        /*02e4*/ 	.byte	0x01, 0x04
	.zero		2


	//----- nvinfo : EIATTR_MAX_THREADS
	.align		4
        /*02e8*/ 	.byte	0x04, 0x05
        /*02ea*/ 	.short	(.L_412 - .L_411)
.L_411:
        /*02ec*/ 	.word	0x00000080
        /*02f0*/ 	.word	0x00000001
        /*02f4*/ 	.word	0x00000001


	//----- nvinfo : EIATTR_CRS_STACK_SIZE
	.align		4
.L_412:
        /*02f8*/ 	.byte	0x04, 0x1e
        /*02fa*/ 	.short	(.L_414 - .L_413)
.L_413:
        /*02fc*/ 	.word	0x00000000
.L_414:


//--------------------- .nv.info._ZN7cutlass13device_kernelIN5flash19enable_sm80_to_sm89INS1_16FlashAttnFwdSm80INS1_25CollectiveMainloopFwdSm80ILi4ELi1ELb0EN4cute5tupleIJNS5_1CILi128EEENS7_ILi48EEENS7_ILi96EEEEEELi96ENS_10bfloat16_tEfNS_4arch4Sm80ELb0ELb0ELb0ELb1ELb0ELb0ELb1ELb1EEENS1_21CollectiveEpilogueFwdINS6_IJS8_SA_S9_EEENS6_IJNS7_ILi1EEESI_SI_EEESC_SE_Li128ELb1ELb1ELb1ELb0EEENS1_36VarlenDynamicPersistentTileSchedulerILi128ELi48ELi128ELi128ELb1ELb1ELb0ELb0ELb1ELb1EEEEEEEEEvNT_6ParamsE --------------------------
	.section	.nv.info._ZN7cutlass13device_kernelIN5flash19enable_sm80_to_sm89INS1_16FlashAttnFwdSm80INS1_25CollectiveMainloopFwdSm80ILi4ELi1ELb0EN4cute5tupleIJNS5_1CILi128EEENS7_ILi48EEENS7_ILi96EEEEEELi96ENS_10bfloat16_tEfNS_4arch4Sm80ELb0ELb0ELb0ELb1ELb0ELb0ELb1ELb1EEENS1_21CollectiveEpilogueFwdINS6_IJS8_SA_S9_EEENS6_IJNS7_ILi1EEESI_SI_EEESC_SE_Li128ELb1ELb1ELb1ELb0EEENS1_36VarlenDynamicPersistentTileSchedulerILi128ELi48ELi128ELi128ELb1ELb1ELb0ELb0ELb1ELb1EEEEEEEEEvNT_6ParamsE,"",@"SHT_CUDA_INFO"
	.sectionflags	@""
	.align	4


	//----- nvinfo : EIATTR_CUDA_API_VERSION
	.align		4
        /*0000*/ 	.byte	0x04, 0x37
        /*0002*/ 	.short	(.L_416 - .L_415)
.L_415:
        /*0004*/ 	.word	0x00000082


	//----- nvinfo : EIATTR_SW2861232_WAR
	.align		4
.L_416:
        /*0008*/ 	.byte	0x01, 0x35
	.zero		2


	//----- nvinfo : EIATTR_PARAM_CBANK
	.align		4
        /*000c*/ 	.byte	0x04, 0x0a
        /*000e*/ 	.short	(.L_418 - .L_417)
	.align		4
.L_417:
        /*0010*/ 	.word	index@(.nv.constant0._ZN7cutlass13device_kernelIN5flash19enable_sm80_to_sm89INS1_16FlashAttnFwdSm80INS1_25CollectiveMainloopFwdSm80ILi4ELi1ELb0EN4cute5tupleIJNS5_1CILi128EEENS7_ILi48EEENS7_ILi96EEEEEELi96ENS_10bfloat16_tEfNS_4arch4Sm80ELb0ELb0ELb0ELb1ELb0ELb0ELb1ELb1EEENS1_21CollectiveEpilogueFwdINS6_IJS8_SA_S9_EEENS6_IJNS7_ILi1EEESI_SI_EEESC_SE_Li128ELb1ELb1ELb1ELb0EEENS1_36VarlenDynamicPersistentTileSchedulerILi128ELi48ELi128ELi128ELb1ELb1ELb0ELb0ELb1ELb1EEEEEEEEEvNT_6ParamsE)
        /*0014*/ 	.short	0x0160
        /*0016*/ 	.short	0x0438


	//----- nvinfo : EIATTR_CBANK_PARAM_SIZE
	.align		4
.L_418:
        /*0018*/ 	.byte	0x03, 0x19
        /*001a*/ 	.short	0x0438


	//----- nvinfo : EIATTR_KPARAM_INFO
	.align		4
        /*001c*/ 	.byte	0x04, 0x17
        /*001e*/ 	.short	(.L_420 - .L_419)
.L_419:
        /*0020*/ 	.word	0x00000000
        /*0024*/ 	.short	0x0000
        /*0026*/ 	.short	0x0000
        /*0028*/ 	.byte	0x00, 0xf0, 0xe1, 0x10


	//----- nvinfo : EIATTR_MAXREG_COUNT
	.align		4
.L_420:
        /*002c*/ 	.byte	0x03, 0x1b
        /*002e*/ 	.short	0x00ff


	//----- nvinfo : EIATTR_NUM_BARRIERS
	.align		4
        /*0030*/ 	.byte	0x02, 0x4c
        /*0032*/ 	.byte	0x06
	.zero		1


	//----- nvinfo : EIATTR_ANNOTATIONS
	.align		4
        /*0034*/ 	.byte	0x04, 0x55
        /*0036*/ 	.short	(.L_422 - .L_421)


	//   ....[0]....
.L_421:
        /* <DEDUP_REMOVED lines=82> */


	//----- nvinfo : EIATTR_MERCURY_ISA_VERSION
	.align		4
.L_422:
        /*0548*/ 	.byte	0x03, 0x5f
        /*054a*/ 	.short	0x0000


	//----- nvinfo : EIATTR_INT_WARP_WIDE_INSTR_OFFSETS
	.align		4
        /*054c*/ 	.byte	0x04, 0x31
        /*054e*/ 	.short	(.L_424 - .L_423)


	//   ....[0]....
.L_423:
        /*0550*/ 	.word	0x00008670


	//   ....[1]....
        /*0554*/ 	.word	0x000086f0


	//----- nvinfo : EIATTR_COOP_GROUP_MASK_REGIDS
	.align		4
.L_424:
        /*0558*/ 	.byte	0x04, 0x29
        /*055a*/ 	.short	(.L_426 - .L_425)


	//   ....[0]....
.L_425:
        /*055c*/ 	.word	0xffffffff


	//   ....[1]....
        /*0560*/ 	.word	0xffffffff


	//   ....[2]....
        /*0564*/ 	.word	0xffffffff


	//   ....[3]....
        /*0568*/ 	.word	0xffffffff


	//   ....[4]....
        /*056c*/ 	.word	0xffffffff


	//   ....[5]....
        /*0570*/ 	.word	0xffffffff


	//   ....[6]....
        /*0574*/ 	.word	0xffffffff


	//   ....[7]....
        /*0578*/ 	.word	0xffffffff


	//   ....[8]....
        /*057c*/ 	.word	0xffffffff


	//   ....[9]....
        /*0580*/ 	.word	0xffffffff


	//   ....[10]....
        /*0584*/ 	.word	0xffffffff


	//   ....[11]....
        /*0588*/ 	.word	0xffffffff


	//   ....[12]....
        /*058c*/ 	.word	0xffffffff


	//   ....[13]....
        /*0590*/ 	.word	0xffffffff


	//   ....[14]....
        /*0594*/ 	.word	0xffffffff


	//   ....[15]....
        /*0598*/ 	.word	0xffffffff


	//   ....[16]....
        /*059c*/ 	.word	0xffffffff


	//   ....[17]....
        /*05a0*/ 	.word	0xffffffff


	//   ....[18]....
        /*05a4*/ 	.word	0xffffffff


	//   ....[19]....
        /*05a8*/ 	.word	0xffffffff


	//   ....[20]....
        /*05ac*/ 	.word	0xffffffff


	//   ....[21]....
        /*05b0*/ 	.word	0xffffffff


	//   ....[22]....
        /*05b4*/ 	.word	0xffffffff


	//   ....[23]....
        /*05b8*/ 	.word	0xffffffff


	//   ....[24]....
        /*05bc*/ 	.word	0xffffffff


	//   ....[25]....
        /*05c0*/ 	.word	0xffffffff


	//   ....[26]....
        /*05c4*/ 	.word	0xffffffff


	//   ....[27]....
        /*05c8*/ 	.word	0xffffffff


	//   ....[28]....
        /*05cc*/ 	.word	0xffffffff


	//   ....[29]....
        /*05d0*/ 	.word	0xffffffff


	//   ....[30]....
        /*05d4*/ 	.word	0xffffffff


	//   ....[31]....
        /*05d8*/ 	.word	0xffffffff


	//   ....[32]....
        /*05dc*/ 	.word	0xffffffff


	//   ....[33]....
        /*05e0*/ 	.word	0xffffffff


	//   ....[34]....
        /*05e4*/ 	.word	0xffffffff


	//   ....[35]....
        /*05e8*/ 	.word	0xffffffff


	//   ....[36]....
        /*05ec*/ 	.word	0xffffffff


	//   ....[37]....
        /*05f0*/ 	.word	0xffffffff


	//   ....[38]....
        /*05f4*/ 	.word	0xffffffff


	//   ....[39]....
        /*05f8*/ 	.word	0xffffffff


	//   ....[40]....
        /*05fc*/ 	.word	0xffffffff


	//   ....[41]....
        /*0600*/ 	.word	0xffffffff


	//   ....[42]....
        /*0604*/ 	.word	0xffffffff


	//   ....[43]....
        /*0608*/ 	.word	0xffffffff


	//   ....[44]....
        /*060c*/ 	.word	0xffffffff


	//   ....[45]....
        /*0610*/ 	.word	0xffffffff


	//   ....[46]....
        /*0614*/ 	.word	0xffffffff


	//   ....[47]....
        /*0618*/ 	.word	0xffffffff


	//   ....[48]....
        /*061c*/ 	.word	0xffffffff


	//   ....[49]....
        /*0620*/ 	.word	0xffffffff


	//   ....[50]....
        /*0624*/ 	.word	0xffffffff


	//   ....[51]....
        /*0628*/ 	.word	0xffffffff


	//   ....[52]....
        /*062c*/ 	.word	0xffffffff


	//   ....[53]....
        /*0630*/ 	.word	0xffffffff


	//   ....[54]....
        /*0634*/ 	.word	0xffffffff


	//   ....[55]....
        /*0638*/ 	.word	0xffffffff


	//   ....[56]....
        /*063c*/ 	.word	0xffffffff


	//   ....[57]....
        /*0640*/ 	.word	0xffffffff


	//   ....[58]....
        /*0644*/ 	.word	0xffffffff


	//   ....[59]....
        /*0648*/ 	.word	0xffffffff


	//   ....[60]....
        /*064c*/ 	.word	0xffffffff


	//   ....[61]....
        /*0650*/ 	.word	0xffffffff


	//   ....[62]....
        /*0654*/ 	.word	0xffffffff


	//   ....[63]....
        /*0658*/ 	.word	0xffffffff


	//   ....[64]....
        /*065c*/ 	.word	0xffffffff


	//   ....[65]....
        /*0660*/ 	.word	0xffffffff


	//   ....[66]....
        /*0664*/ 	.word	0xffffffff


	//   ....[67]....
        /*0668*/ 	.word	0xffffffff


	//   ....[68]....
        /*066c*/ 	.word	0xffffffff


	//   ....[69]....
        /*0670*/ 	.word	0xffffffff


	//   ....[70]....
        /*0674*/ 	.word	0xffffffff


	//   ....[71]....
        /*0678*/ 	.word	0xffffffff


	//   ....[72]....
        /*067c*/ 	.word	0xffffffff


	//   ....[73]....
        /*0680*/ 	.word	0xffffffff


	//   ....[74]....
        /*0684*/ 	.word	0xffffffff


	//   ....[75]....
        /*0688*/ 	.word	0xffffffff


	//   ....[76]....
        /*068c*/ 	.word	0xffffffff


	//   ....[77]....
        /*0690*/ 	.word	0xffffffff


	//   ....[78]....
        /*0694*/ 	.word	0xffffffff


	//   ....[79]....
        /*0698*/ 	.word	0xffffffff


	//   ....[80]....
        /*069c*/ 	.word	0xffffffff


	//   ....[81]....
        /*06a0*/ 	.word	0xffffffff


	//   ....[82]....
        /*06a4*/ 	.word	0xffffffff


	//   ....[83]....
        /*06a8*/ 	.word	0xffffffff


	//   ....[84]....
        /*06ac*/ 	.word	0xffffffff


	//   ....[85]....
        /*06b0*/ 	.word	0xffffffff


	//   ....[86]....
        /*06b4*/ 	.word	0xffffffff


	//   ....[87]....
        /*06b8*/ 	.word	0xffffffff


	//   ....[88]....
        /*06bc*/ 	.word	0xffffffff


	//   ....[89]....
        /*06c0*/ 	.word	0xffffffff


	//   ....[90]....
        /*06c4*/ 	.word	0xffffffff


	//   ....[91]....
        /*06c8*/ 	.word	0xffffffff


	//   ....[92]....
        /*06cc*/ 	.word	0xffffffff


	//   ....[93]....
        /*06d0*/ 	.word	0xffffffff


	//   ....[94]....
        /*06d4*/ 	.word	0xffffffff


	//   ....[95]....
        /*06d8*/ 	.word	0xffffffff


	//   ....[96]....
        /*06dc*/ 	.word	0xffffffff


	//   ....[97]....
        /*06e0*/ 	.word	0xffffffff


	//   ....[98]....
        /*06e4*/ 	.word	0xffffffff


	//   ....[99]....
        /*06e8*/ 	.word	0xffffffff


	//   ....[100]....
        /*06ec*/ 	.word	0xffffffff


	//   ....[101]....
        /*06f0*/ 	.word	0xffffffff


	//   ....[102]....
        /*06f4*/ 	.word	0xffffffff


	//   ....[103]....
        /*06f8*/ 	.word	0xffffffff


	//   ....[104]....
        /*06fc*/ 	.word	0xffffffff


	//   ....[105]....
        /*0700*/ 	.word	0xffffffff


	//   ....[106]....
        /*0704*/ 	.word	0xffffffff


	//   ....[107]....
        /*0708*/ 	.word	0xffffffff


	//   ....[108]....
        /*070c*/ 	.word	0xffffffff


	//   ....[109]....
        /*0710*/ 	.word	0xffffffff


	//   ....[110]....
        /*0714*/ 	.word	0xffffffff


	//   ....[111]....
        /*0718*/ 	.word	0xffffffff


	//   ....[112]....
        /*071c*/ 	.word	0xffffffff


	//   ....[113]....
        /*0720*/ 	.word	0xffffffff


	//   ....[114]....
        /*0724*/ 	.word	0xffffffff


	//   ....[115]....
        /*0728*/ 	.word	0xffffffff


	//   ....[116]....
        /*072c*/ 	.word	0xffffffff


	//   ....[117]....
        /*0730*/ 	.word	0xffffffff


	//   ....[118]....
        /*0734*/ 	.word	0xffffffff


	//   ....[119]....
        /*0738*/ 	.word	0xffffffff


	//   ....[120]....
        /*073c*/ 	.word	0xffffffff


	//   ....[121]....
        /*0740*/ 	.word	0xffffffff


	//   ....[122]....
        /*0744*/ 	.word	0xffffffff


	//   ....[123]....
        /*0748*/ 	.word	0xffffffff


	//   ....[124]....
        /*074c*/ 	.word	0xffffffff


	//   ....[125]....
        /*0750*/ 	.word	0xffffffff


	//   ....[126]....
        /*0754*/ 	.word	0xffffffff


	//   ....[127]....
        /*0758*/ 	.word	0xffffffff


	//   ....[128]....
        /*075c*/ 	.word	0xffffffff


	//   ....[129]....
        /*0760*/ 	.word	0xffffffff


	//   ....[130]....
        /*0764*/ 	.word	0xffffffff


	//   ....[131]....
        /*0768*/ 	.word	0xffffffff


	//   ....[132]....
        /*076c*/ 	.word	0xffffffff


	//   ....[133]....
        /*0770*/ 	.word	0xffffffff


	//   ....[134]....
        /*0774*/ 	.word	0xffffffff


	//   ....[135]....
        /*0778*/ 	.word	0xffffffff


	//   ....[136]....
        /*077c*/ 	.word	0xffffffff


	//   ....[137]....
        /*0780*/ 	.word	0xffffffff


	//   ....[138]....
        /*0784*/ 	.word	0xffffffff


	//   ....[139]....
        /*0788*/ 	.word	0xffffffff


	//   ....[140]....
        /*078c*/ 	.word	0xffffffff


	//   ....[141]....
        /*0790*/ 	.word	0xffffffff


	//   ....[142]....
        /*0794*/ 	.word	0xffffffff


	//   ....[143]....
        /*0798*/ 	.word	0xffffffff


	//   ....[144]....
        /*079c*/ 	.word	0xffffffff


	//   ....[145]....
        /*07a0*/ 	.word	0xffffffff


	//   ....[146]....
        /*07a4*/ 	.word	0xffffffff


	//   ....[147]....
        /*07a8*/ 	.word	0xffffffff


	//   ....[148]....
        /*07ac*/ 	.word	0xffffffff


	//   ....[149]....
        /*07b0*/ 	.word	0xffffffff


	//   ....[150]....
        /*07b4*/ 	.word	0xffffffff


	//   ....[151]....
        /*07b8*/ 	.word	0xffffffff


	//   ....[152]....
        /*07bc*/ 	.word	0xffffffff


	//   ....[153]....
        /*07c0*/ 	.word	0xffffffff


	//   ....[154]....
        /*07c4*/ 	.word	0xffffffff


	//   ....[155]....
        /*07c8*/ 	.word	0xffffffff


	//   ....[156]....
        /*07cc*/ 	.word	0xffffffff


	//   ....[157]....
        /*07d0*/ 	.word	0xffffffff


	//   ....[158]....
        /*07d4*/ 	.word	0xffffffff


	//   ....[159]....
        /*07d8*/ 	.word	0xffffffff


	//   ....[160]....
        /*07dc*/ 	.word	0xffffffff


	//   ....[161]....
        /*07e0*/ 	.word	0xffffffff


	//   ....[162]....
        /*07e4*/ 	.word	0xffffffff


	//   ....[163]....
        /*07e8*/ 	.word	0xffffffff


	//   ....[164]....
        /*07ec*/ 	.word	0xffffffff


	//   ....[165]....
        /*07f0*/ 	.word	0xffffffff


	//   ....[166]....
        /*07f4*/ 	.word	0xffffffff


	//----- nvinfo : EIATTR_COOP_GROUP_INSTR_OFFSETS
	.align		4
.L_426:
        /*07f8*/ 	.byte	0x04, 0x28
        /*07fa*/ 	.short	(.L_428 - .L_427)


	//   ....[0]....
.L_427:
        /*07fc*/ 	.word	0x00000050


	//   ....[1]....
        /*0800*/ 	.word	0x000001e0


	//   ....[2]....
        /*0804*/ 	.word	0x00000210


	//   ....[3]....
        /*0808*/ 	.word	0x00000240


	//   ....[4]....
        /*080c*/ 	.word	0x00000270


	//   ....[5]....
        /*0810*/ 	.word	0x000002a0


	//   ....[6]....
        /*0814*/ 	.word	0x000002d0


	//   ....[7]....
        /*0818*/ 	.word	0x00000440


	//   ....[8]....
        /*081c*/ 	.word	0x00000480


	//   ....[9]....
        /*0820*/ 	.word	0x000004b0


	//   ....[10]....
        /*0824*/ 	.word	0x000004e0


	//   ....[11]....
        /*0828*/ 	.word	0x00000510


	//   ....[12]....
        /*082c*/ 	.word	0x00000540


	//   ....[13]....
        /*0830*/ 	.word	0x000005d0


	//   ....[14]....
        /*0834*/ 	.word	0x00000600


	//   ....[15]....
        /*0838*/ 	.word	0x00000620


	//   ....[16]....
        /*083c*/ 	.word	0x00000680


	//   ....[17]....
        /*0840*/ 	.word	0x00002610


	//   ....[18]....
        /*0844*/ 	.word	0x00002630


	//   ....[19]....
        /*0848*/ 	.word	0x000027a0


	//   ....[20]....
        /*084c*/ 	.word	0x000027b0


	//   ....[21]....
        /*0850*/ 	.word	0x00002920


	//   ....[22]....
        /*0854*/ 	.word	0x00002940


	//   ....[23]....
        /*0858*/ 	.word	0x00002ab0


	//   ....[24]....
        /*085c*/ 	.word	0x00002ac0


	//   ....[25]....
        /*0860*/ 	.word	0x00003db0


	//   ....[26]....
        /*0864*/ 	.word	0x00003ee0


	//   ....[27]....
        /*0868*/ 	.word	0x00004040


	//   ....[28]....
        /*086c*/ 	.word	0x00004060


	//   ....[29]....
        /*0870*/ 	.word	0x000042f0


	//   ....[30]....
        /*0874*/ 	.word	0x00004360


	//   ....[31]....
        /*0878*/ 	.word	0x00004580


	//   ....[32]....
        /*087c*/ 	.word	0x00004650


	//   ....[33]....
        /*0880*/ 	.word	0x00006370


	//   ....[34]....
        /*0884*/ 	.word	0x000063c0


	//   ....[35]....
        /*0888*/ 	.word	0x000063d0


	//   ....[36]....
        /*088c*/ 	.word	0x00006410


	//   ....[37]....
        /*0890*/ 	.word	0x00006440


	//   ....[38]....
        /*0894*/ 	.word	0x00006470


	//   ....[39]....
        /*0898*/ 	.word	0x000066c0


	//   ....[40]....
        /*089c*/ 	.word	0x00006a40


	//   ....[41]....
        /*08a0*/ 	.word	0x00007cd0


	//   ....[42]....
        /*08a4*/ 	.word	0x00007ce0


	//   ....[43]....
        /*08a8*/ 	.word	0x00007cf0


	//   ....[44]....
        /*08ac*/ 	.word	0x00007d00


	//   ....[45]....
        /*08b0*/ 	.word	0x00007d30


	//   ....[46]....
        /*08b4*/ 	.word	0x00007d50


	//   ....[47]....
        /*08b8*/ 	.word	0x00007d70


	//   ....[48]....
        /*08bc*/ 	.word	0x00007d80


	//   ....[49]....
        /*08c0*/ 	.word	0x000092a0


	//   ....[50]....
        /*08c4*/ 	.word	0x000092b0


	//   ....[51]....
        /*08c8*/ 	.word	0x000092c0


	//   ....[52]....
        /*08cc*/ 	.word	0x000092d0


	//   ....[53]....
        /*08d0*/ 	.word	0x000092e0


	//   ....[54]....
        /*08d4*/ 	.word	0x000092f0


	//   ....[55]....
        /*08d8*/ 	.word	0x00009320


	//   ....[56]....
        /*08dc*/ 	.word	0x00009330


	//   ....[57]....
        /*08e0*/ 	.word	0x000097b0


	//   ....[58]....
        /*08e4*/ 	.word	0x000097d0


	//   ....[59]....
        /*08e8*/ 	.word	0x00009910


	//   ....[60]....
        /*08ec*/ 	.word	0x00009920


	//   ....[61]....
        /*08f0*/ 	.word	0x00009a70


	//   ....[62]....
        /*08f4*/ 	.word	0x00009a90


	//   ....[63]....
        /*08f8*/ 	.word	0x00009be0


	//   ....[64]....
        /*08fc*/ 	.word	0x00009bf0


	//   ....[65]....
        /*0900*/ 	.word	0x00009f40


	//   ....[66]....
        /*0904*/ 	.word	0x00009f60


	//   ....[67]....
        /*0908*/ 	.word	0x0000a430


	//   ....[68]....
        /*090c*/ 	.word	0x0000a440


	//   ....[69]....
        /*0910*/ 	.word	0x0000a910


	//   ....[70]....
        /*0914*/ 	.word	0x0000a930


	//   ....[71]....
        /*0918*/ 	.word	0x0000ae10


	//   ....[72]....
        /*091c*/ 	.word	0x0000ae20


	//   ....[73]....
        /*0920*/ 	.word	0x0000ba60


	//   ....[74]....
        /*0924*/ 	.word	0x0000ba80


	//   ....[75]....
        /*0928*/ 	.word	0x0000bbd0


	//   ....[76]....
        /*092c*/ 	.word	0x0000bbe0


	//   ....[77]....
        /*0930*/ 	.word	0x0000bd30


	//   ....[78]....
        /*0934*/ 	.word	0x0000bd50


	//   ....[79]....
        /*0938*/ 	.word	0x0000bea0


	//   ....[80]....
        /*093c*/ 	.word	0x0000beb0


	//   ....[81]....
        /*0940*/ 	.word	0x0000c0a0


	//   ....[82]....
        /*0944*/ 	.word	0x0000c0c0


	//   ....[83]....
        /*0948*/ 	.word	0x0000c1e0


	//   ....[84]....
        /*094c*/ 	.word	0x0000c220


	//   ....[85]....
        /*0950*/ 	.word	0x0000c250


	//   ....[86]....
        /*0954*/ 	.word	0x0000c280


	//   ....[87]....
        /*0958*/ 	.word	0x0000c2b0


	//   ....[88]....
        /*095c*/ 	.word	0x0000c2e0


	//   ....[89]....
        /*0960*/ 	.word	0x0000c430


	//   ....[90]....
        /*0964*/ 	.word	0x0000c470


	//   ....[91]....
        /*0968*/ 	.word	0x0000c4a0


	//   ....[92]....
        /*096c*/ 	.word	0x0000c4d0


	//   ....[93]....
        /*0970*/ 	.word	0x0000c500


	//   ....[94]....
        /*0974*/ 	.word	0x0000c530


	//   ....[95]....
        /*0978*/ 	.word	0x0000c5c0


	//   ....[96]....
        /*097c*/ 	.word	0x0000c5f0


	//   ....[97]....
        /*0980*/ 	.word	0x0000c600


	//   ....[98]....
        /*0984*/ 	.word	0x0000c660


	//   ....[99]....
        /*0988*/ 	.word	0x0000cb90


	//   ....[100]....
        /*098c*/ 	.word	0x0000cbf0


	//   ....[101]....
        /*0990*/ 	.word	0x0000cc40


	//   ....[102]....
        /*0994*/ 	.word	0x0000cc90


	//   ....[103]....
        /*0998*/ 	.word	0x0000cce0


	//   ....[104]....
        /*099c*/ 	.word	0x0000cd50


	//   ....[105]....
        /*09a0*/ 	.word	0x0000cd90


	//   ....[106]....
        /*09a4*/ 	.word	0x0000ce00


	//   ....[107]....
        /*09a8*/ 	.word	0x0000ce70


	//   ....[108]....
        /*09ac*/ 	.word	0x0000ced0


	//   ....[109]....
        /*09b0*/ 	.word	0x0000cf40


	//   ....[110]....
        /*09b4*/ 	.word	0x0000cfb0


	//   ....[111]....
        /*09b8*/ 	.word	0x0000d010


	//   ....[112]....
        /*09bc*/ 	.word	0x0000d070


	//   ....[113]....
        /*09c0*/ 	.word	0x0000d0d0


	//   ....[114]....
        /*09c4*/ 	.word	0x0000d140


	//   ....[115]....
        /*09c8*/ 	.word	0x0000d1a0


	//   ....[116]....
        /*09cc*/ 	.word	0x0000d200


	//   ....[117]....
        /*09d0*/ 	.word	0x0000d270


	//   ....[118]....
        /*09d4*/ 	.word	0x0000d2b0


	//   ....[119]....
        /*09d8*/ 	.word	0x0000d300


	//   ....[120]....
        /*09dc*/ 	.word	0x0000d350


	//   ....[121]....
        /*09e0*/ 	.word	0x0000d3a0


	//   ....[122]....
        /*09e4*/ 	.word	0x0000d3f0


	//   ....[123]....
        /*09e8*/ 	.word	0x0000d440


	//   ....[124]....
        /*09ec*/ 	.word	0x0000d490


	//   ....[125]....
        /*09f0*/ 	.word	0x0000d4f0


	//   ....[126]....
        /*09f4*/ 	.word	0x0000d560


	//   ....[127]....
        /*09f8*/ 	.word	0x0000d5c0


	//   ....[128]....
        /*09fc*/ 	.word	0x0000d620


	//   ....[129]....
        /*0a00*/ 	.word	0x0000d680


	//   ....[130]....
        /*0a04*/ 	.word	0x0000d6f0


	//   ....[131]....
        /*0a08*/ 	.word	0x0000d750


	//   ....[132]....
        /*0a0c*/ 	.word	0x0000d7b0


	//   ....[133]....
        /*0a10*/ 	.word	0x0000d810


	//   ....[134]....
        /*0a14*/ 	.word	0x0000d880


	//   ....[135]....
        /*0a18*/ 	.word	0x0000d8e0


	//   ....[136]....
        /*0a1c*/ 	.word	0x0000d940


	//   ....[137]....
        /*0a20*/ 	.word	0x0000d9a0


	//   ....[138]....
        /*0a24*/ 	.word	0x0000da10


	//   ....[139]....
        /*0a28*/ 	.word	0x0000da70


	//   ....[140]....
        /*0a2c*/ 	.word	0x0000dad0


	//   ....[141]....
        /*0a30*/ 	.word	0x0000db30


	//   ....[142]....
        /*0a34*/ 	.word	0x0000dba0


	//   ....[143]....
        /*0a38*/ 	.word	0x0000dc00


	//   ....[144]....
        /*0a3c*/ 	.word	0x0000dc60


	//   ....[145]....
        /*0a40*/ 	.word	0x0000dcc0


	//   ....[146]....
        /*0a44*/ 	.word	0x0000dd30


	//   ....[147]....
        /*0a48*/ 	.word	0x0000dd90


	//   ....[148]....
        /*0a4c*/ 	.word	0x0000ddf0


	//   ....[149]....
        /*0a50*/ 	.word	0x0000de50


	//   ....[150]....
        /*0a54*/ 	.word	0x0000dec0


	//   ....[151]....
        /*0a58*/ 	.word	0x0000df10


	//   ....[152]....
        /*0a5c*/ 	.word	0x0000df50


	//   ....[153]....
        /*0a60*/ 	.word	0x0000dfa0


	//   ....[154]....
        /*0a64*/ 	.word	0x0000dff0


	//   ....[155]....
        /*0a68*/ 	.word	0x0000e040


	//   ....[156]....
        /*0a6c*/ 	.word	0x0000e0b0


	//   ....[157]....
        /*0a70*/ 	.word	0x0000e0f0


	//   ....[158]....
        /*0a74*/ 	.word	0x0000e140


	//   ....[159]....
        /*0a78*/ 	.word	0x0000e190


	//   ....[160]....
        /*0a7c*/ 	.word	0x0000e1e0


	//   ....[161]....
        /*0a80*/ 	.word	0x0000e230


	//   ....[162]....
        /*0a84*/ 	.word	0x0000e2a0


	//   ....[163]....
        /*0a88*/ 	.word	0x0000e2e0


	//   ....[164]....
        /*0a8c*/ 	.word	0x0000e350


	//   ....[165]....
        /*0a90*/ 	.word	0x0000e3b0


	//   ....[166]....
        /*0a94*/ 	.word	0x0000e410


	//----- nvinfo : EIATTR_EXIT_INSTR_OFFSETS
	.align		4
.L_428:
        /*0a98*/ 	.byte	0x04, 0x1c
        /*0a9a*/ 	.short	(.L_430 - .L_429)


	//   ....[0]....
.L_429:
        /*0a9c*/ 	.word	0x00000b40


	//   ....[1]....
        /*0aa0*/ 	.word	0x0000cb50


	//----- nvinfo : EIATTR_MAX_THREADS
	.align		4
.L_430:
        /*0aa4*/ 	.byte	0x04, 0x05
        /*0aa6*/ 	.short	(.L_432 - .L_431)
.L_431:
        /*0aa8*/ 	.word	0x00000080
        /*0aac*/ 	.word	0x00000001
        /*0ab0*/ 	.word	0x00000001


	//----- nvinfo : EIATTR_CRS_STACK_SIZE
	.align		4
.L_432:
        /*0ab4*/ 	.byte	0x04, 0x1e
        /*0ab6*/ 	.short	(.L_434 - .L_433)
.L_433:
        /*0ab8*/ 	.word	0x00000000
.L_434:


//--------------------- .nv.info._ZN7cutlass13device_kernelIN5flash19enable_sm80_to_sm89INS1_16FlashAttnFwdSm80INS1_25CollectiveMainloopFwdSm80ILi4ELi1ELb0EN4cute5tupleIJNS5_1CILi128EEENS7_ILi48EEENS7_ILi96EEEEEELi96ENS_10bfloat16_tEfNS_4arch4Sm80ELb0ELb0ELb0ELb1ELb0ELb1ELb1ELb1EEENS1_21CollectiveEpilogueFwdINS6_IJS8_SA_S9_EEENS6_IJNS7_ILi1EEESI_SI_EEESC_SE_Li128ELb1ELb1ELb1ELb0EEENS1_36VarlenDynamicPersistentTileSchedulerILi128ELi48ELi128ELi128ELb1ELb1ELb0ELb0ELb1ELb1EEEEEEEEEvNT_6ParamsE --------------------------
	.section	.nv.info._ZN7cutlass13device_kernelIN5flash19enable_sm80_to_sm89INS1_16FlashAttnFwdSm80INS1_25CollectiveMainloopFwdSm80ILi4ELi1ELb0EN4cute5tupleIJNS5_1CILi128EEENS7_ILi48EEENS7_ILi96EEEEEELi96ENS_10bfloat16_tEfNS_4arch4Sm80ELb0ELb0ELb0ELb1ELb0ELb1ELb1ELb1EEENS1_21CollectiveEpilogueFwdINS6_IJS8_SA_S9_EEENS6_IJNS7_ILi1EEESI_SI_EEESC_SE_Li128ELb1ELb1ELb1ELb0EEENS1_36VarlenDynamicPersistentTileSchedulerILi128ELi48ELi128ELi128ELb1ELb1ELb0ELb0ELb1ELb1EEEEEEEEEvNT_6ParamsE,"",@"SHT_CUDA_INFO"
	.sectionflags	@""
	.align	4


	//----- nvinfo : EIATTR_CUDA_API_VERSION
	.align		4
        /*0000*/ 	.byte	0x04, 0x37
        /*0002*/ 	.short	(.L_436 - .L_435)
.L_435:
        /*0004*/ 	.word	0x00000082


	//----- nvinfo : EIATTR_SW2861232_WAR
	.align		4
.L_436:
        /*0008*/ 	.byte	0x01, 0x35
	.zero		2


	//----- nvinfo : EIATTR_PARAM_CBANK
	.align		4
        /*000c*/ 	.byte	0x04, 0x0a
        /*000e*/ 	.short	(.L_438 - .L_437)
	.align		4
.L_437:
        /*0010*/ 	.word	index@(.nv.constant0._ZN7cutlass13device_kernelIN5flash19enable_sm80_to_sm89INS1_16FlashAttnFwdSm80INS1_25CollectiveMainloopFwdSm80ILi4ELi1ELb0EN4cute5tupleIJNS5_1CILi128EEENS7_ILi48EEENS7_ILi96EEEEEELi96ENS_10bfloat16_tEfNS_4arch4Sm80ELb0ELb0ELb0ELb1ELb0ELb1ELb1ELb1EEENS1_21CollectiveEpilogueFwdINS6_IJS8_SA_S9_EEENS6_IJNS7_ILi1EEESI_SI_EEESC_SE_Li128ELb1ELb1ELb1ELb0EEENS1_36VarlenDynamicPersistentTileSchedulerILi128ELi48ELi128ELi128ELb1ELb1ELb0ELb0ELb1ELb1EEEEEEEEEvNT_6ParamsE)
        /*0014*/ 	.short	0x0160
        /*0016*/ 	.short	0x0438


	//----- nvinfo : EIATTR_CBANK_PARAM_SIZE
	.align		4
.L_438:
        /*0018*/ 	.byte	0x03, 0x19
        /*001a*/ 	.short	0x0438


	//----- nvinfo : EIATTR_KPARAM_INFO
	.align		4
        /*001c*/ 	.byte	0x04, 0x17
        /*001e*/ 	.short	(.L_440 - .L_439)
.L_439:
        /*0020*/ 	.word	0x00000000
        /*0024*/ 	.short	0x0000
        /*0026*/ 	.short	0x0000
        /*0028*/ 	.byte	0x00, 0xf0, 0xe1, 0x10


	//----- nvinfo : EIATTR_MAXREG_COUNT
	.align		4
.L_440:
        /*002c*/ 	.byte	0x03, 0x1b
        /*002e*/ 	.short	0x00ff


	//----- nvinfo : EIATTR_NUM_BARRIERS
	.align		4
        /*0030*/ 	.byte	0x02, 0x4c
        /*0032*/ 	.byte	0x06
	.zero		1


	//----- nvinfo : EIATTR_ANNOTATIONS
	.align		4
        /*0034*/ 	.byte	0x04, 0x55
        /*0036*/ 	.short	(.L_442 - .L_441)


	//   ....[0]....
.L_441:
        /* <DEDUP_REMOVED lines=72> */


	//----- nvinfo : EIATTR_MERCURY_ISA_VERSION
	.align		4
.L_442:
        /*04a8*/ 	.byte	0x03, 0x5f
        /*04aa*/ 	.short	0x0000


	//----- nvinfo : EIATTR_INT_WARP_WIDE_INSTR_OFFSETS
	.align		4
        /*04ac*/ 	.byte	0x04, 0x31
        /*04ae*/ 	.short	(.L_444 - .L_443)


	//   ....[0]....
.L_443:
        /*04b0*/ 	.word	0x00013570


	//   ....[1]....
        /*04b4*/ 	.word	0x000135f0


	//----- nvinfo : EIATTR_COOP_GROUP_MASK_REGIDS
	.align		4
.L_444:
        /*04b8*/ 	.byte	0x04, 0x29
        /*04ba*/ 	.short	(.L_446 - .L_445)


	//   ....[0]....
.L_445:
        /*04bc*/ 	.word	0xffffffff


	//   ....[1]....
        /*04c0*/ 	.word	0xffffffff


	//   ....[2]....
        /*04c4*/ 	.word	0xffffffff


	//   ....[3]....
        /*04c8*/ 	.word	0xffffffff


	//   ....[4]....
        /*04cc*/ 	.word	0xffffffff


	//   ....[5]....
        /*04d0*/ 	.word	0xffffffff


	//   ....[6]....
        /*04d4*/ 	.word	0xffffffff


	//   ....[7]....
        /*04d8*/ 	.word	0xffffffff


	//   ....[8]....
        /*04dc*/ 	.word	0xffffffff


	//   ....[9]....
        /*04e0*/ 	.word	0xffffffff


	//   ....[10]....
        /*04e4*/ 	.word	0xffffffff


	//   ....[11]....
        /*04e8*/ 	.word	0xffffffff


	//   ....[12]....
        /*04ec*/ 	.word	0xffffffff


	//   ....[13]....
        /*04f0*/ 	.word	0xffffffff


	//   ....[14]....
        /*04f4*/ 	.word	0xffffffff


	//   ....[15]....
        /*04f8*/ 	.word	0xffffffff


	//   ....[16]....
        /*04fc*/ 	.word	0xffffffff


	//   ....[17]....
        /*0500*/ 	.word	0xffffffff


	//   ....[18]....
        /*0504*/ 	.word	0xffffffff


	//   ....[19]....
        /*0508*/ 	.word	0xffffffff


	//   ....[20]....
        /*050c*/ 	.word	0xffffffff


	//   ....[21]....
        /*0510*/ 	.word	0xffffffff


	//   ....[22]....
        /*0514*/ 	.word	0xffffffff


	//   ....[23]....
        /*0518*/ 	.word	0xffffffff


	//   ....[24]....
        /*051c*/ 	.word	0xffffffff


	//   ....[25]....
        /*0520*/ 	.word	0xffffffff


	//   ....[26]....
        /*0524*/ 	.word	0xffffffff


	//   ....[27]....
        /*0528*/ 	.word	0xffffffff


	//   ....[28]....
        /*052c*/ 	.word	0xffffffff


	//   ....[29]....
        /*0530*/ 	.word	0xffffffff


	//   ....[30]....
        /*0534*/ 	.word	0xffffffff


	//   ....[31]....
        /*0538*/ 	.word	0xffffffff


	//   ....[32]....
        /*053c*/ 	.word	0xffffffff


	//   ....[33]....
        /*0540*/ 	.word	0xffffffff


	//   ....[34]....
        /*0544*/ 	.word	0xffffffff


	//   ....[35]....
        /*0548*/ 	.word	0xffffffff


	//   ....[36]....
        /*054c*/ 	.word	0xffffffff


	//   ....[37]....
        /*0550*/ 	.word	0xffffffff


	//   ....[38]....
        /*0554*/ 	.word	0xffffffff


	//   ....[39]....
        /*0558*/ 	.word	0xffffffff


	//   ....[40]....
        /*055c*/ 	.word	0xffffffff


	//   ....[41]....
        /*0560*/ 	.word	0xffffffff


	//   ....[42]....
        /*0564*/ 	.word	0xffffffff


	//   ....[43]....
        /*0568*/ 	.word	0xffffffff


	//   ....[44]....
        /*056c*/ 	.word	0xffffffff


	//   ....[45]....
        /*0570*/ 	.word	0xffffffff


	//   ....[46]....
        /*0574*/ 	.word	0xffffffff


	//   ....[47]....
        /*0578*/ 	.word	0xffffffff


	//   ....[48]....
        /*057c*/ 	.word	0xffffffff


	//   ....[49]....
        /*0580*/ 	.word	0xffffffff


	//   ....[50]....
        /*0584*/ 	.word	0xffffffff


	//   ....[51]....
        /*0588*/ 	.word	0xffffffff


	//   ....[52]....
        /*058c*/ 	.word	0xffffffff


	//   ....[53]....
        /*0590*/ 	.word	0xffffffff


	//   ....[54]....
        /*0594*/ 	.word	0xffffffff


	//   ....[55]....
        /*0598*/ 	.word	0xffffffff


	//   ....[56]....
        /*059c*/ 	.word	0xffffffff


	//   ....[57]....
        /*05a0*/ 	.word	0xffffffff


	//   ....[58]....
        /*05a4*/ 	.word	0xffffffff


	//   ....[59]....
        /*05a8*/ 	.word	0xffffffff


	//   ....[60]....
        /*05ac*/ 	.word	0xffffffff


	//   ....[61]....
        /*05b0*/ 	.word	0xffffffff


	//   ....[62]....
        /*05b4*/ 	.word	0xffffffff


	//   ....[63]....
        /*05b8*/ 	.word	0xffffffff


	//   ....[64]....
        /*05bc*/ 	.word	0xffffffff


	//   ....[65]....
        /*05c0*/ 	.word	0xffffffff


	//   ....[66]....
        /*05c4*/ 	.word	0xffffffff


	//   ....[67]....
        /*05c8*/ 	.word	0xffffffff


	//   ....[68]....
        /*05cc*/ 	.word	0xffffffff


	//   ....[69]....
        /*05d0*/ 	.word	0xffffffff


	//   ....[70]....
        /*05d4*/ 	.word	0xffffffff


	//   ....[71]....
        /*05d8*/ 	.word	0xffffffff


	//   ....[72]....
        /*05dc*/ 	.word	0xffffffff


	//   ....[73]....
        /*05e0*/ 	.word	0xffffffff


	//   ....[74]....
        /*05e4*/ 	.word	0xffffffff


	//   ....[75]....
        /*05e8*/ 	.word	0xffffffff


	//   ....[76]....
        /*05ec*/ 	.word	0xffffffff


	//   ....[77]....
        /*05f0*/ 	.word	0xffffffff


	//   ....[78]....
        /*05f4*/ 	.word	0xffffffff


	//   ....[79]....
        /*05f8*/ 	.word	0xffffffff


	//   ....[80]....
        /*05fc*/ 	.word	0xffffffff


	//   ....[81]....
        /*0600*/ 	.word	0xffffffff


	//   ....[82]....
        /*0604*/ 	.word	0xffffffff


	//   ....[83]....
        /*0608*/ 	.word	0xffffffff


	//   ....[84]....
        /*060c*/ 	.word	0xffffffff


	//   ....[85]....
        /*0610*/ 	.word	0xffffffff


	//   ....[86]....
        /*0614*/ 	.word	0xffffffff


	//   ....[87]....
        /*0618*/ 	.word	0xffffffff


	//   ....[88]....
        /*061c*/ 	.word	0xffffffff


	//   ....[89]....
        /*0620*/ 	.word	0xffffffff


	//   ....[90]....
        /*0624*/ 	.word	0xffffffff


	//   ....[91]....
        /*0628*/ 	.word	0xffffffff


	//   ....[92]....
        /*062c*/ 	.word	0xffffffff


	//   ....[93]....
        /*0630*/ 	.word	0xffffffff


	//   ....[94]....
        /*0634*/ 	.word	0xffffffff


	//   ....[95]....
        /*0638*/ 	.word	0xffffffff


	//   ....[96]....
        /*063c*/ 	.word	0xffffffff


	//   ....[97]....
        /*0640*/ 	.word	0xffffffff


	//   ....[98]....
        /*0644*/ 	.word	0xffffffff


	//   ....[99]....
        /*0648*/ 	.word	0xffffffff


	//   ....[100]....
        /*064c*/ 	.word	0xffffffff


	//   ....[101]....
        /*0650*/ 	.word	0xffffffff


	//   ....[102]....
        /*0654*/ 	.word	0xffffffff


	//   ....[103]....
        /*0658*/ 	.word	0xffffffff


	//   ....[104]....
        /*065c*/ 	.word	0xffffffff


	//   ....[105]....
        /*0660*/ 	.word	0xffffffff


	//   ....[106]....
        /*0664*/ 	.word	0xffffffff


	//   ....[107]....
        /*0668*/ 	.word	0xffffffff


	//   ....[108]....
        /*066c*/ 	.word	0xffffffff


	//   ....[109]....
        /*0670*/ 	.word	0xffffffff


	//   ....[110]....
        /*0674*/ 	.word	0xffffffff


	//   ....[111]....
        /*0678*/ 	.word	0xffffffff


	//   ....[112]....
        /*067c*/ 	.word	0xffffffff


	//   ....[113]....
        /*0680*/ 	.word	0xffffffff


	//   ....[114]....
        /*0684*/ 	.word	0xffffffff


	//   ....[115]....
        /*0688*/ 	.word	0xffffffff


	//   ....[116]....
        /*068c*/ 	.word	0xffffffff


	//   ....[117]....
        /*0690*/ 	.word	0xffffffff


	//   ....[118]....
        /*0694*/ 	.word	0xffffffff


	//   ....[119]....
        /*0698*/ 	.word	0xffffffff


	//   ....[120]....
        /*069c*/ 	.word	0xffffffff


	//   ....[121]....
        /*06a0*/ 	.word	0xffffffff


	//   ....[122]....
        /*06a4*/ 	.word	0xffffffff


	//   ....[123]....
        /*06a8*/ 	.word	0xffffffff


	//   ....[124]....
        /*06ac*/ 	.word	0xffffffff


	//   ....[125]....
        /*06b0*/ 	.word	0xffffffff


	//   ....[126]....
        /*06b4*/ 	.word	0xffffffff


	//   ....[127]....
        /*06b8*/ 	.word	0xffffffff


	//   ....[128]....
        /*06bc*/ 	.word	0xffffffff


	//   ....[129]....
        /*06c0*/ 	.word	0xffffffff


	//   ....[130]....
        /*06c4*/ 	.word	0xffffffff


	//   ....[131]....
        /*06c8*/ 	.word	0xffffffff


	//   ....[132]....
        /*06cc*/ 	.word	0xffffffff


	//   ....[133]....
        /*06d0*/ 	.word	0xffffffff


	//   ....[134]....
        /*06d4*/ 	.word	0xffffffff


	//   ....[135]....
        /*06d8*/ 	.word	0xffffffff


	//   ....[136]....
        /*06dc*/ 	.word	0xffffffff


	//   ....[137]....
        /*06e0*/ 	.word	0xffffffff


	//   ....[138]....
        /*06e4*/ 	.word	0xffffffff


	//   ....[139]....
        /*06e8*/ 	.word	0xffffffff


	//   ....[140]....
        /*06ec*/ 	.word	0xffffffff


	//   ....[141]....
        /*06f0*/ 	.word	0xffffffff


	//   ....[142]....
        /*06f4*/ 	.word	0xffffffff


	//   ....[143]....
        /*06f8*/ 	.word	0xffffffff


	//   ....[144]....
        /*06fc*/ 	.word	0xffffffff


	//   ....[145]....
        /*0700*/ 	.word	0xffffffff


	//   ....[146]....
        /*0704*/ 	.word	0xffffffff


	//   ....[147]....
        /*0708*/ 	.word	0xffffffff


	//   ....[148]....
        /*070c*/ 	.word	0xffffffff


	//   ....[149]....
        /*0710*/ 	.word	0xffffffff


	//   ....[150]....
        /*0714*/ 	.word	0xffffffff


	//   ....[151]....
        /*0718*/ 	.word	0xffffffff


	//   ....[152]....
        /*071c*/ 	.word	0xffffffff


	//   ....[153]....
        /*0720*/ 	.word	0xffffffff


	//   ....[154]....
        /*0724*/ 	.word	0xffffffff


	//   ....[155]....
        /*0728*/ 	.word	0xffffffff


	//   ....[156]....
        /*072c*/ 	.word	0xffffffff


	//   ....[157]....
        /*0730*/ 	.word	0xffffffff


	//   ....[158]....
        /*0734*/ 	.word	0xffffffff


	//   ....[159]....
        /*0738*/ 	.word	0xffffffff


	//   ....[160]....
        /*073c*/ 	.word	0xffffffff


	//   ....[161]....
        /*0740*/ 	.word	0xffffffff


	//   ....[162]....
        /*0744*/ 	.word	0xffffffff


	//   ....[163]....
        /*0748*/ 	.word	0xffffffff


	//   ....[164]....
        /*074c*/ 	.word	0xffffffff


	//   ....[165]....
        /*0750*/ 	.word	0xffffffff


	//   ....[166]....
        /*0754*/ 	.word	0xffffffff


	//   ....[167]....
        /*0758*/ 	.word	0xffffffff


	//   ....[168]....
        /*075c*/ 	.word	0xffffffff


	//   ....[169]....
        /*0760*/ 	.word	0xffffffff


	//   ....[170]....
        /*0764*/ 	.word	0xffffffff


	//   ....[171]....
        /*0768*/ 	.word	0xffffffff


	//   ....[172]....
        /*076c*/ 	.word	0xffffffff


	//   ....[173]....
        /*0770*/ 	.word	0xffffffff


	//   ....[174]....
        /*0774*/ 	.word	0xffffffff


	//----- nvinfo : EIATTR_COOP_GROUP_INSTR_OFFSETS
	.align		4
.L_446:
        /*0778*/ 	.byte	0x04, 0x28
        /*077a*/ 	.short	(.L_448 - .L_447)


	//   ....[0]....
.L_447:
        /*077c*/ 	.word	0x00000050


	//   ....[1]....
        /*0780*/ 	.word	0x00000200


	//   ....[2]....
        /*0784*/ 	.word	0x00000230


	//   ....[3]....
        /*0788*/ 	.word	0x00000260


	//   ....[4]....
        /*078c*/ 	.word	0x00000290


	//   ....[5]....
        /*0790*/ 	.word	0x000002c0


	//   ....[6]....
        /*0794*/ 	.word	0x000002f0


	//   ....[7]....
        /*0798*/ 	.word	0x00000460


	//   ....[8]....
        /*079c*/ 	.word	0x000004a0


	//   ....[9]....
        /*07a0*/ 	.word	0x000004d0


	//   ....[10]....
        /*07a4*/ 	.word	0x00000500


	//   ....[11]....
        /*07a8*/ 	.word	0x00000530


	//   ....[12]....
        /*07ac*/ 	.word	0x00000560


	//   ....[13]....
        /*07b0*/ 	.word	0x000005f0


	//   ....[14]....
        /*07b4*/ 	.word	0x00000620


	//   ....[15]....
        /*07b8*/ 	.word	0x00000630


	//   ....[16]....
        /*07bc*/ 	.word	0x000006a0


	//   ....[17]....
        /*07c0*/ 	.word	0x00007f90


	//   ....[18]....
        /*07c4*/ 	.word	0x00007fb0


	//   ....[19]....
        /*07c8*/ 	.word	0x00008110


	//   ....[20]....
        /*07cc*/ 	.word	0x00008120


	//   ....[21]....
        /*07d0*/ 	.word	0x00008280


	//   ....[22]....
        /*07d4*/ 	.word	0x000082a0


	//   ....[23]....
        /*07d8*/ 	.word	0x00008400


	//   ....[24]....
        /*07dc*/ 	.word	0x00008410


	//   ....[25]....
        /*07e0*/ 	.word	0x00008950


	//   ....[26]....
        /*07e4*/ 	.word	0x00008990


	//   ....[27]....
        /*07e8*/ 	.word	0x000089d0


	//   ....[28]....
        /*07ec*/ 	.word	0x00008a10


	//   ....[29]....
        /*07f0*/ 	.word	0x0000b300


	//   ....[30]....
        /*07f4*/ 	.word	0x0000b340


	//   ....[31]....
        /*07f8*/ 	.word	0x0000b380


	//   ....[32]....
        /*07fc*/ 	.word	0x0000b3c0


	//   ....[33]....
        /*0800*/ 	.word	0x0000ee40


	//   ....[34]....
        /*0804*/ 	.word	0x0000ef70


	//   ....[35]....
        /*0808*/ 	.word	0x0000f1e0


	//   ....[36]....
        /*080c*/ 	.word	0x0000f290


	//   ....[37]....
        /*0810*/ 	.word	0x0000f300


	//   ....[38]....
        /*0814*/ 	.word	0x0000f430


	//   ....[39]....
        /*0818*/ 	.word	0x0000f450


	//   ....[40]....
        /*081c*/ 	.word	0x0000f5d0


	//   ....[41]....
        /*0820*/ 	.word	0x000111e0


	//   ....[42]....
        /*0824*/ 	.word	0x00011250


	//   ....[43]....
        /*0828*/ 	.word	0x000112e0


	//   ....[44]....
        /*082c*/ 	.word	0x00011350


	//   ....[45]....
        /*0830*/ 	.word	0x00011390


	//   ....[46]....
        /*0834*/ 	.word	0x00011480


	//   ....[47]....
        /*0838*/ 	.word	0x00011510


	//   ....[48]....
        /*083c*/ 	.word	0x000115e0


	//   ....[49]....
        /*0840*/ 	.word	0x00012bc0


	//   ....[50]....
        /*0844*/ 	.word	0x00012bd0


	//   ....[51]....
        /*0848*/ 	.word	0x00012be0


	//   ....[52]....
        /*084c*/ 	.word	0x00012bf0


	//   ....[53]....
        /*0850*/ 	.word	0x00012c20


	//   ....[54]....
        /*0854*/ 	.word	0x00012c40


	//   ....[55]....
        /*0858*/ 	.word	0x00012c60


	//   ....[56]....
        /*085c*/ 	.word	0x00012c70


	//   ....[57]....
        /*0860*/ 	.word	0x00014200


	//   ....[58]....
        /*0864*/ 	.word	0x00014210


	//   ....[59]....
        /*0868*/ 	.word	0x00014220


	//   ....[60]....
        /*086c*/ 	.word	0x00014230


	//   ....[61]....
        /*0870*/ 	.word	0x00014240


	//   ....[62]....
        /*0874*/ 	.word	0x00014250


	//   ....[63]....
        /*0878*/ 	.word	0x00014270


	//   ....[64]....
        /*087c*/ 	.word	0x00014370


	//   ....[65]....
        /*0880*/ 	.word	0x00014720


	//   ....[66]....
        /*0884*/ 	.word	0x00014740


	//   ....[67]....
        /*0888*/ 	.word	0x00014880


	//   ....[68]....
        /*088c*/ 	.word	0x00014890


	//   ....[69]....
        /*0890*/ 	.word	0x000149e0


	//   ....[70]....
        /*0894*/ 	.word	0x00014a00


	//   ....[71]....
        /*0898*/ 	.word	0x00014b50


	//   ....[72]....
        /*089c*/ 	.word	0x00014b60


	//   ....[73]....
        /*08a0*/ 	.word	0x00014ea0


	//   ....[74]....
        /*08a4*/ 	.word	0x00014ec0


	//   ....[75]....
        /*08a8*/ 	.word	0x00015380


	//   ....[76]....
        /*08ac*/ 	.word	0x00015390


	//   ....[77]....
        /*08b0*/ 	.word	0x000156f0


	//   ....[78]....
        /*08b4*/ 	.word	0x00015710


	//   ....[79]....
        /*08b8*/ 	.word	0x00015a90


	//   ....[80]....
        /*08bc*/ 	.word	0x00015aa0


	//   ....[81]....
        /*08c0*/ 	.word	0x00016590


	//   ....[82]....
        /*08c4*/ 	.word	0x000165b0


	//   ....[83]....
        /*08c8*/ 	.word	0x00016700


	//   ....[84]....
        /*08cc*/ 	.word	0x00016710


	//   ....[85]....
        /*08d0*/ 	.word	0x00016860


	//   ....[86]....
        /*08d4*/ 	.word	0x00016880


	//   ....[87]....
        /*08d8*/ 	.word	0x000169d0


	//   ....[88]....
        /*08dc*/ 	.word	0x000169e0


	//   ....[89]....
        /*08e0*/ 	.word	0x00016bf0


	//   ....[90]....
        /*08e4*/ 	.word	0x00016c10


	//   ....[91]....
        /*08e8*/ 	.word	0x00016d40


	//   ....[92]....
        /*08ec*/ 	.word	0x00016d80


	//   ....[93]....
        /*08f0*/ 	.word	0x00016db0


	//   ....[94]....
        /*08f4*/ 	.word	0x00016de0


	//   ....[95]....
        /*08f8*/ 	.word	0x00016e10


	//   ....[96]....
        /*08fc*/ 	.word	0x00016e40


	//   ....[97]....
        /*0900*/ 	.word	0x00016fa0


	//   ....[98]....
        /*0904*/ 	.word	0x00016fe0


	//   ....[99]....
        /*0908*/ 	.word	0x00017010


	//   ....[100]....
        /*090c*/ 	.word	0x00017040


	//   ....[101]....
        /*0910*/ 	.word	0x00017070


	//   ....[102]....
        /*0914*/ 	.word	0x000170a0


	//   ....[103]....
        /*0918*/ 	.word	0x00017130


	//   ....[104]....
        /*091c*/ 	.word	0x00017160


	//   ....[105]....
        /*0920*/ 	.word	0x00017170


	//   ....[106]....
        /*0924*/ 	.word	0x000171d0


	//   ....[107]....
        /*0928*/ 	.word	0x000177c0


	//   ....[108]....
        /*092c*/ 	.word	0x00017820


	//   ....[109]....
        /*0930*/ 	.word	0x00017870


	//   ....[110]....
        /*0934*/ 	.word	0x000178c0


	//   ....[111]....
        /*0938*/ 	.word	0x00017910


	//   ....[112]....
        /*093c*/ 	.word	0x00017980


	//   ....[113]....
        /*0940*/ 	.word	0x000179c0


	//   ....[114]....
        /*0944*/ 	.word	0x00017a30


	//   ....[115]....
        /*0948*/ 	.word	0x00017aa0


	//   ....[116]....
        /*094c*/ 	.word	0x00017b00


	//   ....[117]....
        /*0950*/ 	.word	0x00017b70


	//   ....[118]....
        /*0954*/ 	.word	0x00017be0


	//   ....[119]....
        /*0958*/ 	.word	0x00017c40


	//   ....[120]....
        /*095c*/ 	.word	0x00017ca0


	//   ....[121]....
        /*0960*/ 	.word	0x00017d00


	//   ....[122]....
        /*0964*/ 	.word	0x00017d70


	//   ....[123]....
        /*0968*/ 	.word	0x00017dd0


	//   ....[124]....
        /*096c*/ 	.word	0x00017e30


	//   ....[125]....
        /*0970*/ 	.word	0x00017ea0


	//   ....[126]....
        /*0974*/ 	.word	0x00017ef0


	//   ....[127]....
        /*0978*/ 	.word	0x00017f40


	//   ....[128]....
        /*097c*/ 	.word	0x00017f90


	//   ....[129]....
        /*0980*/ 	.word	0x00017fe0


	//   ....[130]....
        /*0984*/ 	.word	0x00018030


	//   ....[131]....
        /*0988*/ 	.word	0x00018080


	//   ....[132]....
        /*098c*/ 	.word	0x000180d0


	//   ....[133]....
        /*0990*/ 	.word	0x00018140


	//   ....[134]....
        /*0994*/ 	.word	0x000181b0


	//   ....[135]....
        /*0998*/ 	.word	0x00018210


	//   ....[136]....
        /*099c*/ 	.word	0x00018270


	//   ....[137]....
        /*09a0*/ 	.word	0x000182d0


	//   ....[138]....
        /*09a4*/ 	.word	0x00018340


	//   ....[139]....
        /*09a8*/ 	.word	0x000183a0


	//   ....[140]....
        /*09ac*/ 	.word	0x00018400


	//   ....[141]....
        /*09b0*/ 	.word	0x00018460


	//   ....[142]....
        /*09b4*/ 	.word	0x000184d0


	//   ....[143]....
        /*09b8*/ 	.word	0x00018530


	//   ....[144]....
        /*09bc*/ 	.word	0x00018590


	//   ....[145]....
        /*09c0*/ 	.word	0x000185f0


	//   ....[146]....
        /*09c4*/ 	.word	0x00018660


	//   ....[147]....
        /*09c8*/ 	.word	0x000186c0


	//   ....[148]....
        /*09cc*/ 	.word	0x00018720


	//   ....[149]....
        /*09d0*/ 	.word	0x00018780


	//   ....[150]....
        /*09d4*/ 	.word	0x000187f0


	//   ....[151]....
        /*09d8*/ 	.word	0x00018850


	//   ....[152]....
        /*09dc*/ 	.word	0x000188b0


	//   ....[153]....
        /*09e0*/ 	.word	0x00018910


	//   ....[154]....
        /*09e4*/ 	.word	0x00018980


	//   ....[155]....
        /*09e8*/ 	.word	0x000189e0


	//   ....[156]....
        /*09ec*/ 	.word	0x00018a40


	//   ....[157]....
        /*09f0*/ 	.word	0x00018aa0


	//   ....[158]....
        /*09f4*/ 	.word	0x00018b10


	//   ....[159]....
        /*09f8*/ 	.word	0x00018b60


	//   ....[160]....
        /*09fc*/ 	.word	0x00018ba0


	//   ....[161]....
        /*0a00*/ 	.word	0x00018bf0


	//   ....[162]....
        /*0a04*/ 	.word	0x00018c40


	//   ....[163]....
        /*0a08*/ 	.word	0x00018c90


	//   ....[164]....
        /*0a0c*/ 	.word	0x00018d00


	//   ....[165]....
        /*0a10*/ 	.word	0x00018d40


	//   ....[166]....
        /*0a14*/ 	.word	0x00018d90


	//   ....[167]....
        /*0a18*/ 	.word	0x00018de0


	//   ....[168]....
        /*0a1c*/ 	.word	0x00018e30


	//   ....[169]....
        /*0a20*/ 	.word	0x00018e80


	//   ....[170]....
        /*0a24*/ 	.word	0x00018ef0


	//   ....[171]....
        /*0a28*/ 	.word	0x00018f30


	//   ....[172]....
        /*0a2c*/ 	.word	0x00018fa0


	//   ....[173]....
        /*0a30*/ 	.word	0x00019000


	//   ....[174]....
        /*0a34*/ 	.word	0x00019060


	//----- nvinfo : EIATTR_EXIT_INSTR_OFFSETS
	.align		4
.L_448:
        /*0a38*/ 	.byte	0x04, 0x1c
        /*0a3a*/ 	.short	(.L_450 - .L_449)


	//   ....[0]....
.L_449:
        /*0a3c*/ 	.word	0x00000c10


	//   ....[1]....
        /*0a40*/ 	.word	0x00017780


	//----- nvinfo : EIATTR_MAX_THREADS
	.align		4
.L_450:
        /*0a44*/ 	.byte	0x04, 0x05
        /*0a46*/ 	.short	(.L_452 - .L_451)
.L_451:
        /*0a48*/ 	.word	0x00000080
        /*0a4c*/ 	.word	0x00000001
        /*0a50*/ 	.word	0x00000001


	//----- nvinfo : EIATTR_CRS_STACK_SIZE
	.align		4
.L_452:
        /*0a54*/ 	.byte	0x04, 0x1e
        /*0a56*/ 	.short	(.L_454 - .L_453)
.L_453:
        /*0a58*/ 	.word	0x00000000
.L_454:


//--------------------- .nv.info._ZN7cutlass13device_kernelIN5flash19enable_sm80_to_sm89INS1_16FlashAttnFwdSm80INS1_25CollectiveMainloopFwdSm80ILi4ELi1ELb0EN4cute5tupleIJNS5_1CILi128EEENS7_ILi48EEENS7_ILi96EEEEEELi96ENS_10bfloat16_tEfNS_4arch4Sm80ELb0ELb1ELb0ELb0ELb0ELb0ELb1ELb1EEENS1_21CollectiveEpilogueFwdINS6_IJS8_SA_S9_EEENS6_IJNS7_ILi1EEESI_SI_EEESC_SE_Li128ELb0ELb1ELb1ELb0EEENS1_19SingleTileSchedulerILb0ELb1ELb1ELi128EEEEEEEEEvNT_6ParamsE --------------------------
	.section	.nv.info._ZN7cutlass13device_kernelIN5flash19enable_sm80_to_sm89INS1_16FlashAttnFwdSm80INS1_25CollectiveMainloopFwdSm80ILi4ELi1ELb0EN4cute5tupleIJNS5_1CILi128EEENS7_ILi48EEENS7_ILi96EEEEEELi96ENS_10bfloat16_tEfNS_4arch4Sm80ELb0ELb1ELb0ELb0ELb0ELb0ELb1ELb1EEENS1_21CollectiveEpilogueFwdINS6_IJS8_SA_S9_EEENS6_IJNS7_ILi1EEESI_SI_EEESC_SE_Li128ELb0ELb1ELb1ELb0EEENS1_19SingleTileSchedulerILb0ELb1ELb1ELi128EEEEEEEEEvNT_6ParamsE,"",@"SHT_CUDA_INFO"
	.sectionflags	@""
	.align	4


	//----- nvinfo : EIATTR_CUDA_API_VERSION
	.align		4
        /*0000*/ 	.byte	0x04, 0x37
        /*0002*/ 	.short	(.L_456 - .L_455)
.L_455:
        /*0004*/ 	.word	0x00000082


	//----- nvinfo : EIATTR_SW2861232_WAR
	.align		4
.L_456:
        /*0008*/ 	.byte	0x01, 0x35
	.zero		2


	//----- nvinfo : EIATTR_PARAM_CBANK
	.align		4
        /*000c*/ 	.byte	0x04, 0x0a
        /*000e*/ 	.short	(.L_458 - .L_457)
	.align		4
.L_457:
        /*0010*/ 	.word	index@(.nv.constant0._ZN7cutlass13device_kernelIN5flash19enable_sm80_to_sm89INS1_16FlashAttnFwdSm80INS1_25CollectiveMainloopFwdSm80ILi4ELi1ELb0EN4cute5tupleIJNS5_1CILi128EEENS7_ILi48EEENS7_ILi96EEEEEELi96ENS_10bfloat16_tEfNS_4arch4Sm80ELb0ELb1ELb0ELb0ELb0ELb0ELb1ELb1EEENS1_21CollectiveEpilogueFwdINS6_IJS8_SA_S9_EEENS6_IJNS7_ILi1EEESI_SI_EEESC_SE_Li128ELb0ELb1ELb1ELb0EEENS1_19SingleTileSchedulerILb0ELb1ELb1ELi128EEEEEEEEEvNT_6ParamsE)
        /*0014*/ 	.short	0x0160
        /*0016*/ 	.short	0x0418


	//----- nvinfo : EIATTR_CBANK_PARAM_SIZE
	.align		4
.L_458:
        /*0018*/ 	.byte	0x03, 0x19
        /*001a*/ 	.short	0x0418


	//----- nvinfo : EIATTR_KPARAM_INFO
	.align		4
        /*001c*/ 	.byte	0x04, 0x17
        /*001e*/ 	.short	(.L_460 - .L_459)
.L_459:
        /*0020*/ 	.word	0x00000000
        /*0024*/ 	.short	0x0000
        /*0026*/ 	.short	0x0000
        /*0028*/ 	.byte	0x00, 0xf0, 0x61, 0x10


	//----- nvinfo : EIATTR_MAXREG_COUNT
	.align		4
.L_460:
        /*002c*/ 	.byte	0x03, 0x1b
        /*002e*/ 	.short	0x00ff


	//----- nvinfo : EIATTR_NUM_BARRIERS
	.align		4
        /*0030*/ 	.byte	0x02, 0x4c
        /*0032*/ 	.byte	0x02
	.zero		1


	//----- nvinfo : EIATTR_MERCURY_ISA_VERSION
	.align		4
        /*0034*/ 	.byte	0x03, 0x5f
        /*0036*/ 	.short	0x0000


	//----- nvinfo : EIATTR_COOP_GROUP_MASK_REGIDS
	.align		4
        /*0038*/ 	.byte	0x04, 0x29
        /*003a*/ 	.short	(.L_462 - .L_461)


	//   ....[0]....
.L_461:
        /*003c*/ 	.word	0xffffffff


	//   ....[1]....
        /*0040*/ 	.word	0xffffffff


	//   ....[2]....
        /*0044*/ 	.word	0xffffffff


	//   ....[3]....
        /*0048*/ 	.word	0xffffffff


	//   ....[4]....
        /*004c*/ 	.word	0xffffffff


	//   ....[5]....
        /*0050*/ 	.word	0xffffffff


	//   ....[6]....
        /*0054*/ 	.word	0xffffffff


	//   ....[7]....
        /*0058*/ 	.word	0xffffffff


	//   ....[8]....
        /*005c*/ 	.word	0xffffffff


	//   ....[9]....
        /*0060*/ 	.word	0xffffffff


	//   ....[10]....
        /*0064*/ 	.word	0xffffffff


	//   ....[11]....
        /*0068*/ 	.word	0xffffffff


	//   ....[12]....
        /*006c*/ 	.word	0xffffffff


	//   ....[13]....
        /*0070*/ 	.word	0xffffffff


	//   ....[14]....
        /*0074*/ 	.word	0xffffffff


	//   ....[15]....
        /*0078*/ 	.word	0xffffffff


	//   ....[16]....
        /*007c*/ 	.word	0xffffffff


	//   ....[17]....
        /*0080*/ 	.word	0xffffffff


	//   ....[18]....
        /*0084*/ 	.word	0xffffffff


	//   ....[19]....
        /*0088*/ 	.word	0xffffffff


	//   ....[20]....
        /*008c*/ 	.word	0xffffffff


	//   ....[21]....
        /*0090*/ 	.word	0xffffffff


	//   ....[22]....
        /*0094*/ 	.word	0xffffffff


	//   ....[23]....
        /*0098*/ 	.word	0xffffffff


	//   ....[24]....
        /*009c*/ 	.word	0xffffffff


	//   ....[25]....
        /*00a0*/ 	.word	0xffffffff


	//   ....[26]....
        /*00a4*/ 	.word	0xffffffff


	//   ....[27]....
        /*00a8*/ 	.word	0xffffffff


	//   ....[28]....
        /*00ac*/ 	.word	0xffffffff


	//   ....[29]....
        /*00b0*/ 	.word	0xffffffff


	//   ....[30]....
        /*00b4*/ 	.word	0xffffffff


	//   ....[31]....
        /*00b8*/ 	.word	0xffffffff


	//   ....[32]....
        /*00bc*/ 	.word	0xffffffff


	//   ....[33]....
        /*00c0*/ 	.word	0xffffffff


	//   ....[34]....
        /*00c4*/ 	.word	0xffffffff


	//   ....[35]....
        /*00c8*/ 	.word	0xffffffff


	//   ....[36]....
        /*00cc*/ 	.word	0xffffffff


	//   ....[37]....
        /*00d0*/ 	.word	0xffffffff


	//   ....[38]....
        /*00d4*/ 	.word	0xffffffff


	//   ....[39]....
        /*00d8*/ 	.word	0xffffffff


	//   ....[40]....
        /*00dc*/ 	.word	0xffffffff


	//   ....[41]....
        /*00e0*/ 	.word	0xffffffff


	//   ....[42]....
        /*00e4*/ 	.word	0xffffffff


	//   ....[43]....
        /*00e8*/ 	.word	0xffffffff


	//   ....[44]....
        /*00ec*/ 	.word	0xffffffff


	//   ....[45]....
        /*00f0*/ 	.word	0xffffffff


	//   ....[46]....
        /*00f4*/ 	.word	0xffffffff


	//   ....[47]....
        /*00f8*/ 	.word	0xffffffff


	//   ....[48]....
        /*00fc*/ 	.word	0xffffffff


	//   ....[49]....
        /*0100*/ 	.word	0xffffffff


	//   ....[50]....
        /*0104*/ 	.word	0xffffffff


	//   ....[51]....
        /*0108*/ 	.word	0xffffffff


	//   ....[52]....
        /*010c*/ 	.word	0xffffffff


	//   ....[53]....
        /*0110*/ 	.word	0xffffffff


	//   ....[54]....
        /*0114*/ 	.word	0xffffffff


	//   ....[55]....
        /*0118*/ 	.word	0xffffffff


	//   ....[56]....
        /*011c*/ 	.word	0xffffffff


	//   ....[57]....
        /*0120*/ 	.word	0xffffffff


	//   ....[58]....
        /*0124*/ 	.word	0xffffffff


	//   ....[59]....
        /*0128*/ 	.word	0xffffffff


	//   ....[60]....
        /*012c*/ 	.word	0xffffffff


	//   ....[61]....
        /*0130*/ 	.word	0xffffffff


	//   ....[62]....
        /*0134*/ 	.word	0xffffffff


	//   ....[63]....
        /*0138*/ 	.word	0xffffffff


	//   ....[64]....
        /*013c*/ 	.word	0xffffffff


	//   ....[65]....
        /*0140*/ 	.word	0xffffffff


	//   ....[66]....
        /*0144*/ 	.word	0xffffffff


	//   ....[67]....
        /*0148*/ 	.word	0xffffffff


	//   ....[68]....
        /*014c*/ 	.word	0xffffffff


	//   ....[69]....
        /*0150*/ 	.word	0xffffffff


	//   ....[70]....
        /*0154*/ 	.word	0xffffffff


	//   ....[71]....
        /*0158*/ 	.word	0xffffffff


	//   ....[72]....
        /*015c*/ 	.word	0xffffffff


	//   ....[73]....
        /*0160*/ 	.word	0xffffffff


	//   ....[74]....
        /*0164*/ 	.word	0xffffffff


	//   ....[75]....
        /*0168*/ 	.word	0xffffffff


	//   ....[76]....
        /*016c*/ 	.word	0xffffffff


	//----- nvinfo : EIATTR_COOP_GROUP_INSTR_OFFSETS
	.align		4
.L_462:
        /*0170*/ 	.byte	0x04, 0x28
        /*0172*/ 	.short	(.L_464 - .L_463)


	//   ....[0]....
.L_463:
        /*0174*/ 	.word	0x00000050


	//   ....[1]....
        /*0178*/ 	.word	0x00001310


	//   ....[2]....
        /*017c*/ 	.word	0x00001360


	//   ....[3]....
        /*0180*/ 	.word	0x00001600


	//   ....[4]....
        /*0184*/ 	.word	0x00001630


	//   ....[5]....
        /*0188*/ 	.word	0x00001770


	//   ....[6]....
        /*018c*/ 	.word	0x000017a0


	//   ....[7]....
        /*0190*/ 	.word	0x000018d0


	//   ....[8]....
        /*0194*/ 	.word	0x00001910


	//   ....[9]....
        /*0198*/ 	.word	0x00002c70


	//   ....[10]....
        /*019c*/ 	.word	0x00002e90


	//   ....[11]....
        /*01a0*/ 	.word	0x000033c0


	//   ....[12]....
        /*01a4*/ 	.word	0x00003b70


	//   ....[13]....
        /*01a8*/ 	.word	0x000041e0


	//   ....[14]....
        /*01ac*/ 	.word	0x000042b0


	//   ....[15]....
        /*01b0*/ 	.word	0x000042f0


	//   ....[16]....
        /*01b4*/ 	.word	0x000043e0


	//   ....[17]....
        /*01b8*/ 	.word	0x00004710


	//   ....[18]....
        /*01bc*/ 	.word	0x000048e0


	//   ....[19]....
        /*01c0*/ 	.word	0x00004900


	//   ....[20]....
        /*01c4*/ 	.word	0x000049d0


	//   ....[21]....
        /*01c8*/ 	.word	0x00006530


	//   ....[22]....
        /*01cc*/ 	.word	0x00006730


	//   ....[23]....
        /*01d0*/ 	.word	0x00006910


	//   ....[24]....
        /*01d4*/ 	.word	0x000073c0


	//   ....[25]....
        /*01d8*/ 	.word	0x00007840


	//   ....[26]....
        /*01dc*/ 	.word	0x00007940


	//   ....[27]....
        /*01e0*/ 	.word	0x00007990


	//   ....[28]....
        /*01e4*/ 	.word	0x00007ae0


	//   ....[29]....
        /*01e8*/ 	.word	0x00007c00


	//   ....[30]....
        /*01ec*/ 	.word	0x00007e00


	//   ....[31]....
        /*01f0*/ 	.word	0x00007e60


	//   ....[32]....
        /*01f4*/ 	.word	0x00007f50


	//   ....[33]....
        /*01f8*/ 	.word	0x0000a7f0


	//   ....[34]....
        /*01fc*/ 	.word	0x0000a860


	//   ....[35]....
        /*0200*/ 	.word	0x0000a8a0


	//   ....[36]....
        /*0204*/ 	.word	0x0000a8f0


	//   ....[37]....
        /*0208*/ 	.word	0x0000a920


	//   ....[38]....
        /*020c*/ 	.word	0x0000a950


	//   ....[39]....
        /*0210*/ 	.word	0x0000ab00


	//   ....[40]....
        /*0214*/ 	.word	0x0000ac30


	//   ....[41]....
        /*0218*/ 	.word	0x0000cfb0


	//   ....[42]....
        /*021c*/ 	.word	0x0000d1a0


	//   ....[43]....
        /*0220*/ 	.word	0x0000d4e0


	//   ....[44]....
        /*0224*/ 	.word	0x0000dca0


	//   ....[45]....
        /*0228*/ 	.word	0x0000e4d0


	//   ....[46]....
        /*022c*/ 	.word	0x0000e560


	//   ....[47]....
        /*0230*/ 	.word	0x0000e600


	//   ....[48]....
        /*0234*/ 	.word	0x0000e630


	//   ....[49]....
        /*0238*/ 	.word	0x0000e690


	//   ....[50]....
        /*023c*/ 	.word	0x0000e870


	//   ....[51]....
        /*0240*/ 	.word	0x0000e9a0


	//   ....[52]....
        /*0244*/ 	.word	0x0000eac0


	//   ....[53]....
        /*0248*/ 	.word	0x00010010


	//   ....[54]....
        /*024c*/ 	.word	0x00010040


	//   ....[55]....
        /*0250*/ 	.word	0x00010050


	//   ....[56]....
        /*0254*/ 	.word	0x00010060


	//   ....[57]....
        /*0258*/ 	.word	0x00010090


	//   ....[58]....
        /*025c*/ 	.word	0x000100c0


	//   ....[59]....
        /*0260*/ 	.word	0x000100e0


	//   ....[60]....
        /*0264*/ 	.word	0x000100f0


	//   ....[61]....
        /*0268*/ 	.word	0x00010f70


	//   ....[62]....
        /*026c*/ 	.word	0x00010fb0


	//   ....[63]....
        /*0270*/ 	.word	0x00010fe0


	//   ....[64]....
        /*0274*/ 	.word	0x00011010


	//   ....[65]....
        /*0278*/ 	.word	0x00011040


	//   ....[66]....
        /*027c*/ 	.word	0x00011070


	//   ....[67]....
        /*0280*/ 	.word	0x000110a0


	//   ....[68]....
        /*0284*/ 	.word	0x000110d0


	//   ....[69]....
        /*0288*/ 	.word	0x00011120


	//   ....[70]....
        /*028c*/ 	.word	0x00011170


	//   ....[71]....
        /*0290*/ 	.word	0x00011610


	//   ....[72]....
        /*0294*/ 	.word	0x00011630


	//   ....[73]....
        /*0298*/ 	.word	0x00011ab0


	//   ....[74]....
        /*029c*/ 	.word	0x00011ad0


	//   ....[75]....
        /*02a0*/ 	.word	0x00011f50


	//   ....[76]....
        /*02a4*/ 	.word	0x00011f60


	//----- nvinfo : EIATTR_EXIT_INSTR_OFFSETS
	.align		4
.L_464:
        /*02a8*/ 	.byte	0x04, 0x1c
        /*02aa*/ 	.short	(.L_466 - .L_465)


	//   ....[0]....
.L_465:
        /*02ac*/ 	.word	0x000001b0


	//   ....[1]....
        /*02b0*/ 	.word	0x00011f70


	//   ....[2]....
        /*02b4*/ 	.word	0x00012390


	//   ....[3]....
        /*02b8*/ 	.word	0x000123e0


	//   ....[4]....
        /*02bc*/ 	.word	0x00012410


	//   ....[5]....
        /*02c0*/ 	.word	0x00012470


	//   ....[6]....
        /*02c4*/ 	.word	0x00012700


	//----- nvinfo : EIATTR_CTAIDZ_USED
	.align		4
.L_466:
        /*02c8*/ 	.byte	0x01, 0x04
	.zero		2


	//----- nvinfo : EIATTR_MAX_THREADS
	.align		4
        /*02cc*/ 	.byte	0x04, 0x05
        /*02ce*/ 	.short	(.L_468 - .L_467)
.L_467:
        /*02d0*/ 	.word	0x00000080
        /*02d4*/ 	.word	0x00000001
        /*02d8*/ 	.word	0x00000001


	//----- nvinfo : EIATTR_CRS_STACK_SIZE
	.align		4
.L_468:
        /*02dc*/ 	.byte	0x04, 0x1e
        /*02de*/ 	.short	(.L_470 - .L_469)
.L_469:
        /*02e0*/ 	.word	0x00000000
.L_470:


//--------------------- .nv.info._ZN7cutlass13device_kernelIN5flash19enable_sm80_to_sm89INS1_16FlashAttnFwdSm80INS1_25CollectiveMainloopFwdSm80ILi4ELi1ELb0EN4cute5tupleIJNS5_1CILi128EEENS7_ILi48EEENS7_ILi96EEEEEELi96ENS_10bfloat16_tEfNS_4arch4Sm80ELb0ELb1ELb0ELb1ELb0ELb0ELb1ELb1EEENS1_21CollectiveEpilogueFwdINS6_IJS8_SA_S9_EEENS6_IJNS7_ILi1EEESI_SI_EEESC_SE_Li128ELb1ELb1ELb1ELb0EEENS1_36VarlenDynamicPersistentTileSchedulerILi128ELi48ELi128ELi128ELb1ELb1ELb0ELb1ELb0ELb1EEEEEEEEEvNT_6ParamsE --------------------------
	.section	.nv.info._ZN7cutlass13device_kernelIN5flash19enable_sm80_to_sm89INS1_16FlashAttnFwdSm80INS1_25CollectiveMainloopFwdSm80ILi4ELi1ELb0EN4cute5tupleIJNS5_1CILi128EEENS7_ILi48EEENS7_ILi96EEEEEELi96ENS_10bfloat16_tEfNS_4arch4Sm80ELb0ELb1ELb0ELb1ELb0ELb0ELb1ELb1EEENS1_21CollectiveEpilogueFwdINS6_IJS8_SA_S9_EEENS6_IJNS7_ILi1EEESI_SI_EEESC_SE_Li128ELb1ELb1ELb1ELb0EEENS1_36VarlenDynamicPersistentTileSchedulerILi128ELi48ELi128ELi128ELb1ELb1ELb0ELb1ELb0ELb1EEEEEEEEEvNT_6ParamsE,"",@"SHT_CUDA_INFO"
	.sectionflags	@""
	.align	4


	//----- nvinfo : EIATTR_CUDA_API_VERSION
	.align		4
        /*0000*/ 	.byte	0x04, 0x37
        /*0002*/ 	.short	(.L_472 - .L_471)
.L_471:
        /*0004*/ 	.word	0x00000082


	//----- nvinfo : EIATTR_SW2861232_WAR
	.align		4
.L_472:
        /*0008*/ 	.byte	0x01, 0x35
	.zero		2


	//----- nvinfo : EIATTR_PARAM_CBANK
	.align		4
        /*000c*/ 	.byte	0x04, 0x0a
        /*000e*/ 	.short	(.L_474 - .L_473)
	.align		4
.L_473:
        /*0010*/ 	.word	index@(.nv.constant0._ZN7cutlass13device_kernelIN5flash19enable_sm80_to_sm89INS1_16FlashAttnFwdSm80INS1_25CollectiveMainloopFwdSm80ILi4ELi1ELb0EN4cute5tupleIJNS5_1CILi128EEENS7_ILi48EEENS7_ILi96EEEEEELi96ENS_10bfloat16_tEfNS_4arch4Sm80ELb0ELb1ELb0ELb1ELb0ELb0ELb1ELb1EEENS1_21CollectiveEpilogueFwdINS6_IJS8_SA_S9_EEENS6_IJNS7_ILi1EEESI_SI_EEESC_SE_Li128ELb1ELb1ELb1ELb0EEENS1_36VarlenDynamicPersistentTileSchedulerILi128ELi48ELi128ELi128ELb1ELb1ELb0ELb1ELb0ELb1EEEEEEEEEvNT_6ParamsE)
        /*0014*/ 	.short	0x0160
        /*0016*/ 	.short	0x0438


	//----- nvinfo : EIATTR_CBANK_PARAM_SIZE
	.align		4
.L_474:
        /*0018*/ 	.byte	0x03, 0x19
        /*001a*/ 	.short	0x0438


	//----- nvinfo : EIATTR_KPARAM_INFO
	.align		4
        /*001c*/ 	.byte	0x04, 0x17
        /*001e*/ 	.short	(.L_476 - .L_475)
.L_475:
        /*0020*/ 	.word	0x00000000
        /*0024*/ 	.short	0x0000
        /*0026*/ 	.short	0x0000
        /*0028*/ 	.byte	0x00, 0xf0, 0xe1, 0x10


	//----- nvinfo : EIATTR_MAXREG_COUNT
	.align		4
.L_476:
        /*002c*/ 	.byte	0x03, 0x1b
        /*002e*/ 	.short	0x00ff


	//----- nvinfo : EIATTR_NUM_BARRIERS
	.align		4
        /*0030*/ 	.byte	0x02, 0x4c
        /*0032*/ 	.byte	0x06
	.zero		1


	//----- nvinfo : EIATTR_ANNOTATIONS
	.align		4
        /*0034*/ 	.byte	0x04, 0x55
        /*0036*/ 	.short	(.L_478 - .L_477)


	//   ....[0]....
.L_477:
        /* <DEDUP_REMOVED lines=94> */


	//----- nvinfo : EIATTR_MERCURY_ISA_VERSION
	.align		4
.L_478:
        /*0600*/ 	.byte	0x03, 0x5f
        /*0602*/ 	.short	0x0000


	//----- nvinfo : EIATTR_INT_WARP_WIDE_INSTR_OFFSETS
	.align		4
        /*0604*/ 	.byte	0x04, 0x31
        /*0606*/ 	.short	(.L_480 - .L_479)


	//   ....[0]....
.L_479:
        /*0608*/ 	.word	0x00011d00


	//   ....[1]....
        /*060c*/ 	.word	0x00011d80


	//----- nvinfo : EIATTR_COOP_GROUP_MASK_REGIDS
	.align		4
.L_480:
        /*0610*/ 	.byte	0x04, 0x29
        /*0612*/ 	.short	(.L_482 - .L_481)


	//   ....[0]....
.L_481:
        /*0614*/ 	.word	0xffffffff


	//   ....[1]....
        /*0618*/ 	.word	0xffffffff


	//   ....[2]....
        /*061c*/ 	.word	0xffffffff


	//   ....[3]....
        /*0620*/ 	.word	0xffffffff


	//   ....[4]....
        /*0624*/ 	.word	0xffffffff


	//   ....[5]....
        /*0628*/ 	.word	0xffffffff


	//   ....[6]....
        /*062c*/ 	.word	0xffffffff


	//   ....[7]....
        /*0630*/ 	.word	0xffffffff


	//   ....[8]....
        /*0634*/ 	.word	0xffffffff


	//   ....[9]....
        /*0638*/ 	.word	0xffffffff


	//   ....[10]....
        /*063c*/ 	.word	0xffffffff


	//   ....[11]....
        /*0640*/ 	.word	0xffffffff


	//   ....[12]....
        /*0644*/ 	.word	0xffffffff


	//   ....[13]....
        /*0648*/ 	.word	0xffffffff


	//   ....[14]....
        /*064c*/ 	.word	0xffffffff


	//   ....[15]....
        /*0650*/ 	.word	0xffffffff


	//   ....[16]....
        /*0654*/ 	.word	0xffffffff


	//   ....[17]....
        /*0658*/ 	.word	0xffffffff


	//   ....[18]....
        /*065c*/ 	.word	0xffffffff


	//   ....[19]....
        /*0660*/ 	.word	0xffffffff


	//   ....[20]....
        /*0664*/ 	.word	0xffffffff


	//   ....[21]....
        /*0668*/ 	.word	0xffffffff


	//   ....[22]....
        /*066c*/ 	.word	0xffffffff


	//   ....[23]....
        /*0670*/ 	.word	0xffffffff


	//   ....[24]....
        /*0674*/ 	.word	0xffffffff


	//   ....[25]....
        /*0678*/ 	.word	0xffffffff


	//   ....[26]....
        /*067c*/ 	.word	0xffffffff


	//   ....[27]....
        /*0680*/ 	.word	0xffffffff


	//   ....[28]....
        /*0684*/ 	.word	0xffffffff


	//   ....[29]....
        /*0688*/ 	.word	0xffffffff


	//   ....[30]....
        /*068c*/ 	.word	0xffffffff


	//   ....[31]....
        /*0690*/ 	.word	0xffffffff


	//   ....[32]....
        /*0694*/ 	.word	0xffffffff


	//   ....[33]....
        /*0698*/ 	.word	0xffffffff


	//   ....[34]....
        /*069c*/ 	.word	0xffffffff


	//   ....[35]....
        /*06a0*/ 	.word	0xffffffff


	//   ....[36]....
        /*06a4*/ 	.word	0xffffffff


	//   ....[37]....
        /*06a8*/ 	.word	0xffffffff


	//   ....[38]....
        /*06ac*/ 	.word	0xffffffff


	//   ....[39]....
        /*06b0*/ 	.word	0xffffffff


	//   ....[40]....
        /*06b4*/ 	.word	0xffffffff


	//   ....[41]....
        /*06b8*/ 	.word	0xffffffff


	//   ....[42]....
        /*06bc*/ 	.word	0xffffffff


	//   ....[43]....
        /*06c0*/ 	.word	0xffffffff


	//   ....[44]....
        /*06c4*/ 	.word	0xffffffff


	//   ....[45]....
        /*06c8*/ 	.word	0xffffffff


	//   ....[46]....
        /*06cc*/ 	.word	0xffffffff


	//   ....[47]....
        /*06d0*/ 	.word	0xffffffff


	//   ....[48]....
        /*06d4*/ 	.word	0xffffffff


	//   ....[49]....
        /*06d8*/ 	.word	0xffffffff


	//   ....[50]....
        /*06dc*/ 	.word	0xffffffff


	//   ....[51]....
        /*06e0*/ 	.word	0xffffffff


	//   ....[52]....
        /*06e4*/ 	.word	0xffffffff


	//   ....[53]....
        /*06e8*/ 	.word	0xffffffff


	//   ....[54]....
        /*06ec*/ 	.word	0xffffffff


	//   ....[55]....
        /*06f0*/ 	.word	0xffffffff


	//   ....[56]....
        /*06f4*/ 	.word	0xffffffff


	//   ....[57]....
        /*06f8*/ 	.word	0xffffffff


	//   ....[58]....
        /*06fc*/ 	.word	0xffffffff


	//   ....[59]....
        /*0700*/ 	.word	0xffffffff


	//   ....[60]....
        /*0704*/ 	.word	0xffffffff


	//   ....[61]....
        /*0708*/ 	.word	0xffffffff


	//   ....[62]....
        /*070c*/ 	.word	0xffffffff


	//   ....[63]....
        /*0710*/ 	.word	0xffffffff


	//   ....[64]....
        /*0714*/ 	.word	0xffffffff


	//   ....[65]....
        /*0718*/ 	.word	0xffffffff


	//   ....[66]....
        /*071c*/ 	.word	0xffffffff


	//   ....[67]....
        /*0720*/ 	.word	0xffffffff


	//   ....[68]....
        /*0724*/ 	.word	0xffffffff


	//   ....[69]....
        /*0728*/ 	.word	0xffffffff


	//   ....[70]....
        /*072c*/ 	.word	0xffffffff


	//   ....[71]....
        /*0730*/ 	.word	0xffffffff


	//   ....[72]....
        /*0734*/ 	.word	0xffffffff


	//   ....[73]....
        /*0738*/ 	.word	0xffffffff


	//   ....[74]....
        /*073c*/ 	.word	0xffffffff


	//   ....[75]....
        /*0740*/ 	.word	0xffffffff


	//   ....[76]....
        /*0744*/ 	.word	0xffffffff


	//   ....[77]....
        /*0748*/ 	.word	0xffffffff


	//   ....[78]....
        /*074c*/ 	.word	0xffffffff


	//   ....[79]....
        /*0750*/ 	.word	0xffffffff


	//   ....[80]....
        /*0754*/ 	.word	0xffffffff


	//   ....[81]....
        /*0758*/ 	.word	0xffffffff


	//   ....[82]....
        /*075c*/ 	.word	0xffffffff


	//   ....[83]....
        /*0760*/ 	.word	0xffffffff


	//   ....[84]....
        /*0764*/ 	.word	0xffffffff


	//   ....[85]....
        /*0768*/ 	.word	0xffffffff


	//   ....[86]....
        /*076c*/ 	.word	0xffffffff


	//   ....[87]....
        /*0770*/ 	.word	0xffffffff


	//   ....[88]....
        /*0774*/ 	.word	0xffffffff


	//   ....[89]....
        /*0778*/ 	.word	0xffffffff


	//   ....[90]....
        /*077c*/ 	.word	0xffffffff


	//   ....[91]....
        /*0780*/ 	.word	0xffffffff


	//   ....[92]....
        /*0784*/ 	.word	0xffffffff


	//   ....[93]....
        /*0788*/ 	.word	0xffffffff


	//   ....[94]....
        /*078c*/ 	.word	0xffffffff


	//   ....[95]....
        /*0790*/ 	.word	0xffffffff


	//   ....[96]....
        /*0794*/ 	.word	0xffffffff


	//   ....[97]....
        /*0798*/ 	.word	0xffffffff


	//   ....[98]....
        /*079c*/ 	.word	0xffffffff


	//   ....[99]....
        /*07a0*/ 	.word	0xffffffff


	//   ....[100]....
        /*07a4*/ 	.word	0xffffffff


	//   ....[101]....
        /*07a8*/ 	.word	0xffffffff


	//   ....[102]....
        /*07ac*/ 	.word	0xffffffff


	//   ....[103]....
        /*07b0*/ 	.word	0xffffffff


	//   ....[104]....
        /*07b4*/ 	.word	0xffffffff


	//   ....[105]....
        /*07b8*/ 	.word	0xffffffff


	//   ....[106]....
        /*07bc*/ 	.word	0xffffffff


	//   ....[107]....
        /*07c0*/ 	.word	0xffffffff


	//   ....[108]....
        /*07c4*/ 	.word	0xffffffff


	//   ....[109]....
        /*07c8*/ 	.word	0xffffffff


	//   ....[110]....
        /*07cc*/ 	.word	0xffffffff


	//   ....[111]....
        /*07d0*/ 	.word	0xffffffff


	//   ....[112]....
        /*07d4*/ 	.word	0xffffffff


	//   ....[113]....
        /*07d8*/ 	.word	0xffffffff


	//   ....[114]....
        /*07dc*/ 	.word	0xffffffff


	//   ....[115]....
        /*07e0*/ 	.word	0xffffffff


	//   ....[116]....
        /*07e4*/ 	.word	0xffffffff


	//   ....[117]....
        /*07e8*/ 	.word	0xffffffff


	//   ....[118]....
        /*07ec*/ 	.word	0xffffffff


	//   ....[119]....
        /*07f0*/ 	.word	0xffffffff


	//   ....[120]....
        /*07f4*/ 	.word	0xffffffff


	//   ....[121]....
        /*07f8*/ 	.word	0xffffffff


	//   ....[122]....
        /*07fc*/ 	.word	0xffffffff


	//   ....[123]....
        /*0800*/ 	.word	0xffffffff


	//   ....[124]....
        /*0804*/ 	.word	0xffffffff


	//   ....[125]....
        /*0808*/ 	.word	0xffffffff


	//   ....[126]....
        /*080c*/ 	.word	0xffffffff


	//   ....[127]....
        /*0810*/ 	.word	0xffffffff


	//   ....[128]....
        /*0814*/ 	.word	0xffffffff


	//   ....[129]....
        /*0818*/ 	.word	0xffffffff


	//   ....[130]....
        /*081c*/ 	.word	0xffffffff


	//   ....[131]....
        /*0820*/ 	.word	0xffffffff


	//   ....[132]....
        /*0824*/ 	.word	0xffffffff


	//   ....[133]....
        /*0828*/ 	.word	0xffffffff


	//   ....[134]....
        /*082c*/ 	.word	0xffffffff


	//   ....[135]....
        /*0830*/ 	.word	0xffffffff


	//   ....[136]....
        /*0834*/ 	.word	0xffffffff


	//   ....[137]....
        /*0838*/ 	.word	0xffffffff


	//   ....[138]....
        /*083c*/ 	.word	0xffffffff


	//   ....[139]....
        /*0840*/ 	.word	0xffffffff


	//   ....[140]....
        /*0844*/ 	.word	0xffffffff


	//   ....[141]....
        /*0848*/ 	.word	0xffffffff


	//   ....[142]....
        /*084c*/ 	.word	0xffffffff


	//   ....[143]....
        /*0850*/ 	.word	0xffffffff


	//   ....[144]....
        /*0854*/ 	.word	0xffffffff


	//   ....[145]....
        /*0858*/ 	.word	0xffffffff


	//   ....[146]....
        /*085c*/ 	.word	0xffffffff


	//   ....[147]....
        /*0860*/ 	.word	0xffffffff


	//   ....[148]....
        /*0864*/ 	.word	0xffffffff


	//   ....[149]....
        /*0868*/ 	.word	0xffffffff


	//   ....[150]....
        /*086c*/ 	.word	0xffffffff


	//   ....[151]....
        /*0870*/ 	.word	0xffffffff


	//   ....[152]....
        /*0874*/ 	.word	0xffffffff


	//   ....[153]....
        /*0878*/ 	.word	0xffffffff


	//   ....[154]....
        /*087c*/ 	.word	0xffffffff


	//   ....[155]....
        /*0880*/ 	.word	0xffffffff


	//   ....[156]....
        /*0884*/ 	.word	0xffffffff


	//   ....[157]....
        /*0888*/ 	.word	0xffffffff


	//   ....[158]....
        /*088c*/ 	.word	0xffffffff


	//   ....[159]....
        /*0890*/ 	.word	0xffffffff


	//   ....[160]....
        /*0894*/ 	.word	0xffffffff


	//   ....[161]....
        /*0898*/ 	.word	0xffffffff


	//   ....[162]....
        /*089c*/ 	.word	0xffffffff


	//   ....[163]....
        /*08a0*/ 	.word	0xffffffff


	//   ....[164]....
        /*08a4*/ 	.word	0xffffffff


	//   ....[165]....
        /*08a8*/ 	.word	0xffffffff


	//   ....[166]....
        /*08ac*/ 	.word	0xffffffff


	//   ....[167]....
        /*08b0*/ 	.word	0xffffffff


	//   ....[168]....
        /*08b4*/ 	.word	0xffffffff


	//   ....[169]....
        /*08b8*/ 	.word	0xffffffff


	//   ....[170]....
        /*08bc*/ 	.word	0xffffffff


	//   ....[171]....
        /*08c0*/ 	.word	0xffffffff


	//   ....[172]....
        /*08c4*/ 	.word	0xffffffff


	//   ....[173]....
        /*08c8*/ 	.word	0xffffffff


	//   ....[174]....
        /*08cc*/ 	.word	0xffffffff


	//   ....[175]....
        /*08d0*/ 	.word	0xffffffff


	//   ....[176]....
        /*08d4*/ 	.word	0xffffffff


	//   ....[177]....
        /*08d8*/ 	.word	0xffffffff


	//   ....[178]....
        /*08dc*/ 	.word	0xffffffff


	//   ....[179]....
        /*08e0*/ 	.word	0xffffffff


	//   ....[180]....
        /*08e4*/ 	.word	0xffffffff


	//   ....[181]....
        /*08e8*/ 	.word	0xffffffff


	//   ....[182]....
        /*08ec*/ 	.word	0xffffffff


	//   ....[183]....
        /*08f0*/ 	.word	0xffffffff


	//   ....[184]....
        /*08f4*/ 	.word	0xffffffff


	//   ....[185]....
        /*08f8*/ 	.word	0xffffffff


	//   ....[186]....
        /*08fc*/ 	.word	0xffffffff


	//   ....[187]....
        /*0900*/ 	.word	0xffffffff


	//   ....[188]....
        /*0904*/ 	.word	0xffffffff


	//   ....[189]....
        /*0908*/ 	.word	0xffffffff


	//   ....[190]....
        /*090c*/ 	.word	0xffffffff


	//   ....[191]....
        /*0910*/ 	.word	0xffffffff


	//   ....[192]....
        /*0914*/ 	.word	0xffffffff


	//   ....[193]....
        /*0918*/ 	.word	0xffffffff


	//   ....[194]....
        /*091c*/ 	.word	0xffffffff


	//----- nvinfo : EIATTR_COOP_GROUP_INSTR_OFFSETS
	.align		4
.L_482:
        /*0920*/ 	.byte	0x04, 0x28
        /*0922*/ 	.short	(.L_484 - .L_483)


	//   ....[0]....
.L_483:
        /*0924*/ 	.word	0x00000050


	//   ....[1]....
        /*0928*/ 	.word	0x00000200


	//   ....[2]....
        /*092c*/ 	.word	0x00000230


	//   ....[3]....
        /*0930*/ 	.word	0x00000260


	//   ....[4]....
        /*0934*/ 	.word	0x00000290


	//   ....[5]....
        /*0938*/ 	.word	0x000002c0


	//   ....[6]....
        /*093c*/ 	.word	0x000002f0


	//   ....[7]....
        /*0940*/ 	.word	0x00000450


	//   ....[8]....
        /*0944*/ 	.word	0x00000490


	//   ....[9]....
        /*0948*/ 	.word	0x000004c0


	//   ....[10]....
        /*094c*/ 	.word	0x000004f0


	//   ....[11]....
        /*0950*/ 	.word	0x00000520


	//   ....[12]....
        /*0954*/ 	.word	0x00000550


	//   ....[13]....
        /*0958*/ 	.word	0x000005e0


	//   ....[14]....
        /*095c*/ 	.word	0x00000630


	//   ....[15]....
        /*0960*/ 	.word	0x00000650


	//   ....[16]....
        /*0964*/ 	.word	0x000006b0


	//   ....[17]....
        /*0968*/ 	.word	0x00002f40


	//   ....[18]....
        /*096c*/ 	.word	0x00002f60


	//   ....[19]....
        /*0970*/ 	.word	0x00003100


	//   ....[20]....
        /*0974*/ 	.word	0x00003110


	//   ....[21]....
        /*0978*/ 	.word	0x000032b0


	//   ....[22]....
        /*097c*/ 	.word	0x000032d0


	//   ....[23]....
        /*0980*/ 	.word	0x00003470


	//   ....[24]....
        /*0984*/ 	.word	0x00003480


	//   ....[25]....
        /*0988*/ 	.word	0x00004550


	//   ....[26]....
        /*098c*/ 	.word	0x00004710


	//   ....[27]....
        /*0990*/ 	.word	0x000048b0


	//   ....[28]....
        /*0994*/ 	.word	0x00005030


	//   ....[29]....
        /*0998*/ 	.word	0x00005680


	//   ....[30]....
        /*099c*/ 	.word	0x00005760


	//   ....[31]....
        /*09a0*/ 	.word	0x000059e0


	//   ....[32]....
        /*09a4*/ 	.word	0x00005a30


	//   ....[33]....
        /*09a8*/ 	.word	0x00005c10


	//   ....[34]....
        /*09ac*/ 	.word	0x00005ca0


	//   ....[35]....
        /*09b0*/ 	.word	0x00005cd0


	//   ....[36]....
        /*09b4*/ 	.word	0x00005d70


	//   ....[37]....
        /*09b8*/ 	.word	0x00007ac0


	//   ....[38]....
        /*09bc*/ 	.word	0x00007cb0


	//   ....[39]....
        /*09c0*/ 	.word	0x00007e70


	//   ....[40]....
        /*09c4*/ 	.word	0x000084f0


	//   ....[41]....
        /*09c8*/ 	.word	0x00008ca0


	//   ....[42]....
        /*09cc*/ 	.word	0x00008de0


	//   ....[43]....
        /*09d0*/ 	.word	0x00008f20


	//   ....[44]....
        /*09d4*/ 	.word	0x00009070


	//   ....[45]....
        /*09d8*/ 	.word	0x00009080


	//   ....[46]....
        /*09dc*/ 	.word	0x00009170


	//   ....[47]....
        /*09e0*/ 	.word	0x000092e0


	//   ....[48]....
        /*09e4*/ 	.word	0x000093b0


	//   ....[49]....
        /*09e8*/ 	.word	0x0000bd50


	//   ....[50]....
        /*09ec*/ 	.word	0x0000bdb0


	//   ....[51]....
        /*09f0*/ 	.word	0x0000bdf0


	//   ....[52]....
        /*09f4*/ 	.word	0x0000be20


	//   ....[53]....
        /*09f8*/ 	.word	0x0000be60


	//   ....[54]....
        /*09fc*/ 	.word	0x0000be90


	//   ....[55]....
        /*0a00*/ 	.word	0x0000c0f0


	//   ....[56]....
        /*0a04*/ 	.word	0x0000c680


	//   ....[57]....
        /*0a08*/ 	.word	0x0000e3c0


	//   ....[58]....
        /*0a0c*/ 	.word	0x0000e5b0


	//   ....[59]....
        /*0a10*/ 	.word	0x0000e770


	//   ....[60]....
        /*0a14*/ 	.word	0x0000edf0


	//   ....[61]....
        /*0a18*/ 	.word	0x0000f5a0


	//   ....[62]....
        /*0a1c*/ 	.word	0x0000f810


	//   ....[63]....
        /*0a20*/ 	.word	0x0000f8f0


	//   ....[64]....
        /*0a24*/ 	.word	0x0000f900


	//   ....[65]....
        /*0a28*/ 	.word	0x0000f920


	//   ....[66]....
        /*0a2c*/ 	.word	0x0000fae0


	//   ....[67]....
        /*0a30*/ 	.word	0x0000fcb0


	//   ....[68]....
        /*0a34*/ 	.word	0x0000fe10


	//   ....[69]....
        /*0a38*/ 	.word	0x00011320


	//   ....[70]....
        /*0a3c*/ 	.word	0x00011370


	//   ....[71]....
        /*0a40*/ 	.word	0x00011390


	//   ....[72]....
        /*0a44*/ 	.word	0x000113b0


	//   ....[73]....
        /*0a48*/ 	.word	0x000113c0


	//   ....[74]....
        /*0a4c*/ 	.word	0x000113e0


	//   ....[75]....
        /*0a50*/ 	.word	0x00011400


	//   ....[76]....
        /*0a54*/ 	.word	0x00011410


	//   ....[77]....
        /*0a58*/ 	.word	0x000129b0


	//   ....[78]....
        /*0a5c*/ 	.word	0x000129c0


	//   ....[79]....
        /*0a60*/ 	.word	0x000129d0


	//   ....[80]....
        /*0a64*/ 	.word	0x000129e0


	//   ....[81]....
        /*0a68*/ 	.word	0x000129f0


	//   ....[82]....
        /*0a6c*/ 	.word	0x00012a00


	//   ....[83]....
        /*0a70*/ 	.word	0x00012a20


	//   ....[84]....
        /*0a74*/ 	.word	0x00012a30


	//   ....[85]....
        /*0a78*/ 	.word	0x00012ee0


	//   ....[86]....
        /*0a7c*/ 	.word	0x00012f00


	//   ....[87]....
        /*0a80*/ 	.word	0x00013070


	//   ....[88]....
        /*0a84*/ 	.word	0x00013080


	//   ....[89]....
        /*0a88*/ 	.word	0x00013200


	//   ....[90]....
        /*0a8c*/ 	.word	0x00013220


	//   ....[91]....
        /*0a90*/ 	.word	0x000133a0


	//   ....[92]....
        /*0a94*/ 	.word	0x000133b0


	//   ....[93]....
        /*0a98*/ 	.word	0x00013740


	//   ....[94]....
        /*0a9c*/ 	.word	0x00013760


	//   ....[95]....
        /*0aa0*/ 	.word	0x00013cd0


	//   ....[96]....
        /*0aa4*/ 	.word	0x00013ce0


	//   ....[97]....
        /*0aa8*/ 	.word	0x00014250


	//   ....[98]....
        /*0aac*/ 	.word	0x00014270


	//   ....[99]....
        /*0ab0*/ 	.word	0x000147f0


	//   ....[100]....
        /*0ab4*/ 	.word	0x00014800


	//   ....[101]....
        /*0ab8*/ 	.word	0x00015580


	//   ....[102]....
        /*0abc*/ 	.word	0x000155a0


	//   ....[103]....
        /*0ac0*/ 	.word	0x00015720


	//   ....[104]....
        /*0ac4*/ 	.word	0x00015730


	//   ....[105]....
        /*0ac8*/ 	.word	0x000158b0


	//   ....[106]....
        /*0acc*/ 	.word	0x000158d0


	//   ....[107]....
        /*0ad0*/ 	.word	0x00015a50


	//   ....[108]....
        /*0ad4*/ 	.word	0x00015a60


	//   ....[109]....
        /*0ad8*/ 	.word	0x00015ca0


	//   ....[110]....
        /*0adc*/ 	.word	0x00015cc0


	//   ....[111]....
        /*0ae0*/ 	.word	0x00015df0


	//   ....[112]....
        /*0ae4*/ 	.word	0x00015e30


	//   ....[113]....
        /*0ae8*/ 	.word	0x00015e60


	//   ....[114]....
        /*0aec*/ 	.word	0x00015e90


	//   ....[115]....
        /*0af0*/ 	.word	0x00015ec0


	//   ....[116]....
        /*0af4*/ 	.word	0x00015ef0


	//   ....[117]....
        /*0af8*/ 	.word	0x00016050


	//   ....[118]....
        /*0afc*/ 	.word	0x00016090


	//   ....[119]....
        /*0b00*/ 	.word	0x000160c0


	//   ....[120]....
        /*0b04*/ 	.word	0x000160f0


	//   ....[121]....
        /*0b08*/ 	.word	0x00016120


	//   ....[122]....
        /*0b0c*/ 	.word	0x00016150


	//   ....[123]....
        /*0b10*/ 	.word	0x000161e0


	//   ....[124]....
        /*0b14*/ 	.word	0x00016240


	//   ....[125]....
        /*0b18*/ 	.word	0x00016250


	//   ....[126]....
        /*0b1c*/ 	.word	0x000162b0


	//   ....[127]....
        /*0b20*/ 	.word	0x00016d10


	//   ....[128]....
        /*0b24*/ 	.word	0x00016d70


	//   ....[129]....
        /*0b28*/ 	.word	0x00016dc0


	//   ....[130]....
        /*0b2c*/ 	.word	0x00016e10


	//   ....[131]....
        /*0b30*/ 	.word	0x00016e60


	//   ....[132]....
        /*0b34*/ 	.word	0x00016ed0


	//   ....[133]....
        /*0b38*/ 	.word	0x00016f10


	//   ....[134]....
        /*0b3c*/ 	.word	0x00016f80


	//   ....[135]....
        /*0b40*/ 	.word	0x00016ff0


	//   ....[136]....
        /*0b44*/ 	.word	0x00017050


	//   ....[137]....
        /*0b48*/ 	.word	0x000170c0


	//   ....[138]....
        /*0b4c*/ 	.word	0x00017130


	//   ....[139]....
        /*0b50*/ 	.word	0x00017190


	//   ....[140]....
        /*0b54*/ 	.word	0x000171f0


	//   ....[141]....
        /*0b58*/ 	.word	0x00017250


	//   ....[142]....
        /*0b5c*/ 	.word	0x000172c0


	//   ....[143]....
        /*0b60*/ 	.word	0x00017320


	//   ....[144]....
        /*0b64*/ 	.word	0x00017380


	//   ....[145]....
        /*0b68*/ 	.word	0x000173d0


	//   ....[146]....
        /*0b6c*/ 	.word	0x00017420


	//   ....[147]....
        /*0b70*/ 	.word	0x00017470


	//   ....[148]....
        /*0b74*/ 	.word	0x000174c0


	//   ....[149]....
        /*0b78*/ 	.word	0x00017510


	//   ....[150]....
        /*0b7c*/ 	.word	0x00017570


	//   ....[151]....
        /*0b80*/ 	.word	0x000175c0


	//   ....[152]....
        /*0b84*/ 	.word	0x00017620


	//   ....[153]....
        /*0b88*/ 	.word	0x00017690


	//   ....[154]....
        /*0b8c*/ 	.word	0x00017700


	//   ....[155]....
        /*0b90*/ 	.word	0x00017760


	//   ....[156]....
        /*0b94*/ 	.word	0x000177c0


	//   ....[157]....
        /*0b98*/ 	.word	0x00017820


	//   ....[158]....
        /*0b9c*/ 	.word	0x00017890


	//   ....[159]....
        /*0ba0*/ 	.word	0x000178f0


	//   ....[160]....
        /*0ba4*/ 	.word	0x00017950


	//   ....[161]....
        /*0ba8*/ 	.word	0x000179b0


	//   ....[162]....
        /*0bac*/ 	.word	0x00017a20


	//   ....[163]....
        /*0bb0*/ 	.word	0x00017a80


	//   ....[164]....
        /*0bb4*/ 	.word	0x00017ae0


	//   ....[165]....
        /*0bb8*/ 	.word	0x00017b40


	//   ....[166]....
        /*0bbc*/ 	.word	0x00017bb0


	//   ....[167]....
        /*0bc0*/ 	.word	0x00017c10


	//   ....[168]....
        /*0bc4*/ 	.word	0x00017c70


	//   ....[169]....
        /*0bc8*/ 	.word	0x00017cd0


	//   ....[170]....
        /*0bcc*/ 	.word	0x00017d40


	//   ....[171]....
        /*0bd0*/ 	.word	0x00017da0


	//   ....[172]....
        /*0bd4*/ 	.word	0x00017e00


	//   ....[173]....
        /*0bd8*/ 	.word	0x00017e60


	//   ....[174]....
        /*0bdc*/ 	.word	0x00017ed0


	//   ....[175]....
        /*0be0*/ 	.word	0x00017f30


	//   ....[176]....
        /*0be4*/ 	.word	0x00017f90


	//   ....[177]....
        /*0be8*/ 	.word	0x00017ff0


	//   ....[178]....
        /*0bec*/ 	.word	0x00018060


	//   ....[179]....
        /*0bf0*/ 	.word	0x000180b0


	//   ....[180]....
        /*0bf4*/ 	.word	0x000180f0


	//   ....[181]....
        /*0bf8*/ 	.word	0x00018140


	//   ....[182]....
        /*0bfc*/ 	.word	0x00018190


	//   ....[183]....
        /*0c00*/ 	.word	0x000181e0


	//   ....[184]....
        /*0c04*/ 	.word	0x00018250


	//   ....[185]....
        /*0c08*/ 	.word	0x00018290


	//   ....[186]....
        /*0c0c*/ 	.word	0x000182e0


	//   ....[187]....
        /*0c10*/ 	.word	0x00018330


	//   ....[188]....
        /*0c14*/ 	.word	0x00018380


	//   ....[189]....
        /*0c18*/ 	.word	0x000183d0


	//   ....[190]....
        /*0c1c*/ 	.word	0x00018440


	//   ....[191]....
        /*0c20*/ 	.word	0x00018480


	//   ....[192]....
        /*0c24*/ 	.word	0x000184f0


	//   ....[193]....
        /*0c28*/ 	.word	0x00018550


	//   ....[194]....
        /*0c2c*/ 	.word	0x000185b0


	//----- nvinfo : EIATTR_EXIT_INSTR_OFFSETS
	.align		4
.L_484:
        /*0c30*/ 	.byte	0x04, 0x1c
        /*0c32*/ 	.short	(.L_486 - .L_485)


	//   ....[0]....
.L_485:
        /*0c34*/ 	.word	0x000010d0


	//   ....[1]....
        /*0c38*/ 	.word	0x00016cd0


	//----- nvinfo : EIATTR_MAX_THREADS
	.align		4
.L_486:
        /*0c3c*/ 	.byte	0x04, 0x05
        /*0c3e*/ 	.short	(.L_488 - .L_487)
.L_487:
        /*0c40*/ 	.word	0x00000080
        /*0c44*/ 	.word	0x00000001
        /*0c48*/ 	.word	0x00000001


	//----- nvinfo : EIATTR_CRS_STACK_SIZE
	.align		4
.L_488:
        /*0c4c*/ 	.byte	0x04, 0x1e
        /*0c4e*/ 	.short	(.L_490 - .L_489)
.L_489:
        /*0c50*/ 	.word	0x00000000
.L_490:


//--------------------- .nv.info._ZN7cutlass13device_kernelIN5flash19enable_sm80_to_sm89INS1_16FlashAttnFwdSm80INS1_25CollectiveMainloopFwdSm80ILi4ELi1ELb0EN4cute5tupleIJNS5_1CILi128EEENS7_ILi48EEENS7_ILi96EEEEEELi96ENS_10bfloat16_tEfNS_4arch4Sm80ELb0ELb1ELb0ELb1ELb0ELb1ELb1ELb1EEENS1_21CollectiveEpilogueFwdINS6_IJS8_SA_S9_EEENS6_IJNS7_ILi1EEESI_SI_EEESC_SE_Li128ELb1ELb1ELb1ELb0EEENS1_36VarlenDynamicPersistentTileSchedulerILi128ELi48ELi128ELi128ELb1ELb1ELb0ELb1ELb0ELb1EEEEEEEEEvNT_6ParamsE --------------------------
	.section	.nv.info._ZN7cutlass13device_kernelIN5flash19enable_sm80_to_sm89INS1_16FlashAttnFwdSm80INS1_25CollectiveMainloopFwdSm80ILi4ELi1ELb0EN4cute5tupleIJNS5_1CILi128EEENS7_ILi48EEENS7_ILi96EEEEEELi96ENS_10bfloat16_tEfNS_4arch4Sm80ELb0ELb1ELb0ELb1ELb0ELb1ELb1ELb1EEENS1_21CollectiveEpilogueFwdINS6_IJS8_SA_S9_EEENS6_IJNS7_ILi1EEESI_SI_EEESC_SE_Li128ELb1ELb1ELb1ELb0EEENS1_36VarlenDynamicPersistentTileSchedulerILi128ELi48ELi128ELi128ELb1ELb1ELb0ELb1ELb0ELb1EEEEEEEEEvNT_6ParamsE,"",@"SHT_CUDA_INFO"
	.sectionflags	@""
	.align	4


	//----- nvinfo : EIATTR_CUDA_API_VERSION
	.align		4
        /*0000*/ 	.byte	0x04, 0x37
        /*0002*/ 	.short	(.L_492 - .L_491)
.L_491:
        /*0004*/ 	.word	0x00000082


	//----- nvinfo : EIATTR_SW2861232_WAR
	.align		4
.L_492:
        /*0008*/ 	.byte	0x01, 0x35
	.zero		2


	//----- nvinfo : EIATTR_PARAM_CBANK
	.align		4
        /*000c*/ 	.byte	0x04, 0x0a
        /*000e*/ 	.short	(.L_494 - .L_493)
	.align		4
.L_493:
        /*0010*/ 	.word	index@(.nv.constant0._ZN7cutlass13device_kernelIN5flash19enable_sm80_to_sm89INS1_16FlashAttnFwdSm80INS1_25CollectiveMainloopFwdSm80ILi4ELi1ELb0EN4cute5tupleIJNS5_1CILi128EEENS7_ILi48EEENS7_ILi96EEEEEELi96ENS_10bfloat16_tEfNS_4arch4Sm80ELb0ELb1ELb0ELb1ELb0ELb1ELb1ELb1EEENS1_21CollectiveEpilogueFwdINS6_IJS8_SA_S9_EEENS6_IJNS7_ILi1EEESI_SI_EEESC_SE_Li128ELb1ELb1ELb1ELb0EEENS1_36VarlenDynamicPersistentTileSchedulerILi128ELi48ELi128ELi128ELb1ELb1ELb0ELb1ELb0ELb1EEEEEEEEEvNT_6ParamsE)
        /*0014*/ 	.short	0x0160
        /*0016*/ 	.short	0x0438


	//----- nvinfo : EIATTR_CBANK_PARAM_SIZE
	.align		4
.L_494:
        /*0018*/ 	.byte	0x03, 0x19
        /*001a*/ 	.short	0x0438


	//----- nvinfo : EIATTR_KPARAM_INFO
	.align		4
        /*001c*/ 	.byte	0x04, 0x17
        /*001e*/ 	.short	(.L_496 - .L_495)
.L_495:
        /*0020*/ 	.word	0x00000000
        /*0024*/ 	.short	0x0000
        /*0026*/ 	.short	0x0000
        /*0028*/ 	.byte	0x00, 0xf0, 0xe1, 0x10


	//----- nvinfo : EIATTR_MAXREG_COUNT
	.align		4
.L_496:
        /*002c*/ 	.byte	0x03, 0x1b
        /*002e*/ 	.short	0x00ff


	//----- nvinfo : EIATTR_NUM_BARRIERS
	.align		4
        /*0030*/ 	.byte	0x02, 0x4c
        /*0032*/ 	.byte	0x06
	.zero		1


	//----- nvinfo : EIATTR_ANNOTATIONS
	.align		4
        /*0034*/ 	.byte	0x04, 0x55
        /*0036*/ 	.short	(.L_498 - .L_497)


	//   ....[0]....
.L_497:
        /* <DEDUP_REMOVED lines=139> */


	//----- nvinfo : EIATTR_MERCURY_ISA_VERSION
	.align		4
.L_498:
        /*08d0*/ 	.byte	0x03, 0x5f
        /*08d2*/ 	.short	0x0000


	//----- nvinfo : EIATTR_INT_WARP_WIDE_INSTR_OFFSETS
	.align		4
        /*08d4*/ 	.byte	0x04, 0x31
        /*08d6*/ 	.short	(.L_500 - .L_499)


	//   ....[0]....
.L_499:
        /*08d8*/ 	.word	0x0001ecb0


	//   ....[1]....
        /*08dc*/ 	.word	0x0001ed30


	//----- nvinfo : EIATTR_COOP_GROUP_MASK_REGIDS
	.align		4
.L_500:
        /*08e0*/ 	.byte	0x04, 0x29
        /*08e2*/ 	.short	(.L_502 - .L_501)


	//   ....[0]....
.L_501:
        /*08e4*/ 	.word	0xffffffff


	//   ....[1]....
        /*08e8*/ 	.word	0xffffffff


	//   ....[2]....
        /*08ec*/ 	.word	0xffffffff


	//   ....[3]....
        /*08f0*/ 	.word	0xffffffff


	//   ....[4]....
        /*08f4*/ 	.word	0xffffffff


	//   ....[5]....
        /*08f8*/ 	.word	0xffffffff


	//   ....[6]....
        /*08fc*/ 	.word	0xffffffff


	//   ....[7]....
        /*0900*/ 	.word	0xffffffff


	//   ....[8]....
        /*0904*/ 	.word	0xffffffff


	//   ....[9]....
        /*0908*/ 	.word	0xffffffff


	//   ....[10]....
        /*090c*/ 	.word	0xffffffff


	//   ....[11]....
        /*0910*/ 	.word	0xffffffff


	//   ....[12]....
        /*0914*/ 	.word	0xffffffff


	//   ....[13]....
        /*0918*/ 	.word	0xffffffff


	//   ....[14]....
        /*091c*/ 	.word	0xffffffff


	//   ....[15]....
        /*0920*/ 	.word	0xffffffff


	//   ....[16]....
        /*0924*/ 	.word	0xffffffff


	//   ....[17]....
        /*0928*/ 	.word	0xffffffff


	//   ....[18]....
        /*092c*/ 	.word	0xffffffff


	//   ....[19]....
        /*0930*/ 	.word	0xffffffff


	//   ....[20]....
        /*0934*/ 	.word	0xffffffff


	//   ....[21]....
        /*0938*/ 	.word	0xffffffff


	//   ....[22]....
        /*093c*/ 	.word	0xffffffff


	//   ....[23]....
        /*0940*/ 	.word	0xffffffff


	//   ....[24]....
        /*0944*/ 	.word	0xffffffff


	//   ....[25]....
        /*0948*/ 	.word	0xffffffff


	//   ....[26]....
        /*094c*/ 	.word	0xffffffff


	//   ....[27]....
        /*0950*/ 	.word	0xffffffff


	//   ....[28]....
        /*0954*/ 	.word	0xffffffff


	//   ....[29]....
        /*0958*/ 	.word	0xffffffff


	//   ....[30]....
        /*095c*/ 	.word	0xffffffff


	//   ....[31]....
        /*0960*/ 	.word	0xffffffff


	//   ....[32]....
        /*0964*/ 	.word	0xffffffff


	//   ....[33]....
        /*0968*/ 	.word	0xffffffff


	//   ....[34]....
        /*096c*/ 	.word	0xffffffff


	//   ....[35]....
        /*0970*/ 	.word	0xffffffff


	//   ....[36]....
        /*0974*/ 	.word	0xffffffff


	//   ....[37]....
        /*0978*/ 	.word	0xffffffff


	//   ....[38]....
        /*097c*/ 	.word	0xffffffff


	//   ....[39]....
        /*0980*/ 	.word	0xffffffff


	//   ....[40]....
        /*0984*/ 	.word	0xffffffff


	//   ....[41]....
        /*0988*/ 	.word	0xffffffff


	//   ....[42]....
        /*098c*/ 	.word	0xffffffff


	//   ....[43]....
        /*0990*/ 	.word	0xffffffff


	//   ....[44]....
        /*0994*/ 	.word	0xffffffff


	//   ....[45]....
        /*0998*/ 	.word	0xffffffff


	//   ....[46]....
        /*099c*/ 	.word	0xffffffff


	//   ....[47]....
        /*09a0*/ 	.word	0xffffffff


	//   ....[48]....
        /*09a4*/ 	.word	0xffffffff


	//   ....[49]....
        /*09a8*/ 	.word	0xffffffff


	//   ....[50]....
        /*09ac*/ 	.word	0xffffffff


	//   ....[51]....
        /*09b0*/ 	.word	0xffffffff


	//   ....[52]....
        /*09b4*/ 	.word	0xffffffff


	//   ....[53]....
        /*09b8*/ 	.word	0xffffffff


	//   ....[54]....
        /*09bc*/ 	.word	0xffffffff


	//   ....[55]....
        /*09c0*/ 	.word	0xffffffff


	//   ....[56]....
        /*09c4*/ 	.word	0xffffffff


	//   ....[57]....
        /*09c8*/ 	.word	0xffffffff


	//   ....[58]....
        /*09cc*/ 	.word	0xffffffff


	//   ....[59]....
        /*09d0*/ 	.word	0xffffffff


	//   ....[60]....
        /*09d4*/ 	.word	0xffffffff


	//   ....[61]....
        /*09d8*/ 	.word	0xffffffff


	//   ....[62]....
        /*09dc*/ 	.word	0xffffffff


	//   ....[63]....
        /*09e0*/ 	.word	0xffffffff


	//   ....[64]....
        /*09e4*/ 	.word	0xffffffff


	//   ....[65]....
        /*09e8*/ 	.word	0xffffffff


	//   ....[66]....
        /*09ec*/ 	.word	0xffffffff


	//   ....[67]....
        /*09f0*/ 	.word	0xffffffff


	//   ....[68]....
        /*09f4*/ 	.word	0xffffffff


	//   ....[69]....
        /*09f8*/ 	.word	0xffffffff


	//   ....[70]....
        /*09fc*/ 	.word	0xffffffff


	//   ....[71]....
        /*0a00*/ 	.word	0xffffffff


	//   ....[72]....
        /*0a04*/ 	.word	0xffffffff


	//   ....[73]....
        /*0a08*/ 	.word	0xffffffff


	//   ....[74]....
        /*0a0c*/ 	.word	0xffffffff


	//   ....[75]....
        /*0a10*/ 	.word	0xffffffff


	//   ....[76]....
        /*0a14*/ 	.word	0xffffffff


	//   ....[77]....
        /*0a18*/ 	.word	0xffffffff


	//   ....[78]....
        /*0a1c*/ 	.word	0xffffffff


	//   ....[79]....
        /*0a20*/ 	.word	0xffffffff


	//   ....[80]....
        /*0a24*/ 	.word	0xffffffff


	//   ....[81]....
        /*0a28*/ 	.word	0xffffffff


	//   ....[82]....
        /*0a2c*/ 	.word	0xffffffff


	//   ....[83]....
        /*0a30*/ 	.word	0xffffffff


	//   ....[84]....
        /*0a34*/ 	.word	0xffffffff


	//   ....[85]....
        /*0a38*/ 	.word	0xffffffff


	//   ....[86]....
        /*0a3c*/ 	.word	0xffffffff


	//   ....[87]....
        /*0a40*/ 	.word	0xffffffff


	//   ....[88]....
        /*0a44*/ 	.word	0xffffffff


	//   ....[89]....
        /*0a48*/ 	.word	0xffffffff


	//   ....[90]....
        /*0a4c*/ 	.word	0xffffffff


	//   ....[91]....
        /*0a50*/ 	.word	0xffffffff


	//   ....[92]....
        /*0a54*/ 	.word	0xffffffff


	//   ....[93]....
        /*0a58*/ 	.word	0xffffffff


	//   ....[94]....
        /*0a5c*/ 	.word	0xffffffff


	//   ....[95]....
        /*0a60*/ 	.word	0xffffffff


	//   ....[96]....
        /*0a64*/ 	.word	0xffffffff


	//   ....[97]....
        /*0a68*/ 	.word	0xffffffff


	//   ....[98]....
        /*0a6c*/ 	.word	0xffffffff


	//   ....[99]....
        /*0a70*/ 	.word	0xffffffff


	//   ....[100]....
        /*0a74*/ 	.word	0xffffffff


	//   ....[101]....
        /*0a78*/ 	.word	0xffffffff


	//   ....[102]....
        /*0a7c*/ 	.word	0xffffffff


	//   ....[103]....
        /*0a80*/ 	.word	0xffffffff


	//   ....[104]....
        /*0a84*/ 	.word	0xffffffff


	//   ....[105]....
        /*0a88*/ 	.word	0xffffffff


	//   ....[106]....
        /*0a8c*/ 	.word	0xffffffff


	//   ....[107]....
        /*0a90*/ 	.word	0xffffffff


	//   ....[108]....
        /*0a94*/ 	.word	0xffffffff


	//   ....[109]....
        /*0a98*/ 	.word	0xffffffff


	//   ....[110]....
        /*0a9c*/ 	.word	0xffffffff


	//   ....[111]....
        /*0aa0*/ 	.word	0xffffffff


	//   ....[112]....
        /*0aa4*/ 	.word	0xffffffff


	//   ....[113]....
        /*0aa8*/ 	.word	0xffffffff


	//   ....[114]....
        /*0aac*/ 	.word	0xffffffff


	//   ....[115]....
        /*0ab0*/ 	.word	0xffffffff


	//   ....[116]....
        /*0ab4*/ 	.word	0xffffffff


	//   ....[117]....
        /*0ab8*/ 	.word	0xffffffff


	//   ....[118]....
        /*0abc*/ 	.word	0xffffffff


	//   ....[119]....
        /*0ac0*/ 	.word	0xffffffff


	//   ....[120]....
        /*0ac4*/ 	.word	0xffffffff


	//   ....[121]....
        /*0ac8*/ 	.word	0xffffffff


	//   ....[122]....
        /*0acc*/ 	.word	0xffffffff


	//   ....[123]....
        /*0ad0*/ 	.word	0xffffffff


	//   ....[124]....
        /*0ad4*/ 	.word	0xffffffff


	//   ....[125]....
        /*0ad8*/ 	.word	0xffffffff


	//   ....[126]....
        /*0adc*/ 	.word	0xffffffff


	//   ....[127]....
        /*0ae0*/ 	.word	0xffffffff


	//   ....[128]....
        /*0ae4*/ 	.word	0xffffffff


	//   ....[129]....
        /*0ae8*/ 	.word	0xffffffff


	//   ....[130]....
        /*0aec*/ 	.word	0xffffffff


	//   ....[131]....
        /*0af0*/ 	.word	0xffffffff


	//   ....[132]....
        /*0af4*/ 	.word	0xffffffff


	//   ....[133]....
        /*0af8*/ 	.word	0xffffffff


	//   ....[134]....
        /*0afc*/ 	.word	0xffffffff


	//   ....[135]....
        /*0b00*/ 	.word	0xffffffff


	//   ....[136]....
        /*0b04*/ 	.word	0xffffffff


	//   ....[137]....
        /*0b08*/ 	.word	0xffffffff


	//   ....[138]....
        /*0b0c*/ 	.word	0xffffffff


	//   ....[139]....
        /*0b10*/ 	.word	0xffffffff


	//   ....[140]....
        /*0b14*/ 	.word	0xffffffff


	//   ....[141]....
        /*0b18*/ 	.word	0xffffffff


	//   ....[142]....
        /*0b1c*/ 	.word	0xffffffff


	//   ....[143]....
        /*0b20*/ 	.word	0xffffffff


	//   ....[144]....
        /*0b24*/ 	.word	0xffffffff


	//   ....[145]....
        /*0b28*/ 	.word	0xffffffff


	//   ....[146]....
        /*0b2c*/ 	.word	0xffffffff


	//   ....[147]....
        /*0b30*/ 	.word	0xffffffff


	//   ....[148]....
        /*0b34*/ 	.word	0xffffffff


	//   ....[149]....
        /*0b38*/ 	.word	0xffffffff


	//   ....[150]....
        /*0b3c*/ 	.word	0xffffffff


	//   ....[151]....
        /*0b40*/ 	.word	0xffffffff


	//   ....[152]....
        /*0b44*/ 	.word	0xffffffff


	//   ....[153]....
        /*0b48*/ 	.word	0xffffffff


	//   ....[154]....
        /*0b4c*/ 	.word	0xffffffff


	//   ....[155]....
        /*0b50*/ 	.word	0xffffffff


	//   ....[156]....
        /*0b54*/ 	.word	0xffffffff


	//   ....[157]....
        /*0b58*/ 	.word	0xffffffff


	//   ....[158]....
        /*0b5c*/ 	.word	0xffffffff


	//   ....[159]....
        /*0b60*/ 	.word	0xffffffff


	//   ....[160]....
        /*0b64*/ 	.word	0xffffffff


	//   ....[161]....
        /*0b68*/ 	.word	0xffffffff


	//   ....[162]....
        /*0b6c*/ 	.word	0xffffffff


	//   ....[163]....
        /*0b70*/ 	.word	0xffffffff


	//   ....[164]....
        /*0b74*/ 	.word	0xffffffff


	//   ....[165]....
        /*0b78*/ 	.word	0xffffffff


	//   ....[166]....
        /*0b7c*/ 	.word	0xffffffff


	//   ....[167]....
        /*0b80*/ 	.word	0xffffffff


	//   ....[168]....
        /*0b84*/ 	.word	0xffffffff


	//   ....[169]....
        /*0b88*/ 	.word	0xffffffff


	//   ....[170]....
        /*0b8c*/ 	.word	0xffffffff


	//   ....[171]....
        /*0b90*/ 	.word	0xffffffff


	//   ....[172]....
        /*0b94*/ 	.word	0xffffffff


	//   ....[173]....
        /*0b98*/ 	.word	0xffffffff


	//   ....[174]....
        /*0b9c*/ 	.word	0xffffffff


	//   ....[175]....
        /*0ba0*/ 	.word	0xffffffff


	//   ....[176]....
        /*0ba4*/ 	.word	0xffffffff


	//   ....[177]....
        /*0ba8*/ 	.word	0xffffffff


	//   ....[178]....
        /*0bac*/ 	.word	0xffffffff


	//   ....[179]....
        /*0bb0*/ 	.word	0xffffffff


	//   ....[180]....
        /*0bb4*/ 	.word	0xffffffff


	//   ....[181]....
        /*0bb8*/ 	.word	0xffffffff


	//   ....[182]....
        /*0bbc*/ 	.word	0xffffffff


	//   ....[183]....
        /*0bc0*/ 	.word	0xffffffff


	//   ....[184]....
        /*0bc4*/ 	.word	0xffffffff


	//   ....[185]....
        /*0bc8*/ 	.word	0xffffffff


	//   ....[186]....
        /*0bcc*/ 	.word	0xffffffff


	//   ....[187]....
        /*0bd0*/ 	.word	0xffffffff


	//   ....[188]....
        /*0bd4*/ 	.word	0xffffffff


	//   ....[189]....
        /*0bd8*/ 	.word	0xffffffff


	//   ....[190]....
        /*0bdc*/ 	.word	0xffffffff


	//   ....[191]....
        /*0be0*/ 	.word	0xffffffff


	//   ....[192]....
        /*0be4*/ 	.word	0xffffffff


	//   ....[193]....
        /*0be8*/ 	.word	0xffffffff


	//   ....[194]....
        /*0bec*/ 	.word	0xffffffff


	//   ....[195]....
        /*0bf0*/ 	.word	0xffffffff


	//   ....[196]....
        /*0bf4*/ 	.word	0xffffffff


	//   ....[197]....
        /*0bf8*/ 	.word	0xffffffff


	//   ....[198]....
        /*0bfc*/ 	.word	0xffffffff


	//   ....[199]....
        /*0c00*/ 	.word	0xffffffff


	//   ....[200]....
        /*0c04*/ 	.word	0xffffffff


	//   ....[201]....
        /*0c08*/ 	.word	0xffffffff


	//   ....[202]....
        /*0c0c*/ 	.word	0xffffffff


	//   ....[203]....
        /*0c10*/ 	.word	0xffffffff


	//   ....[204]....
        /*0c14*/ 	.word	0xffffffff


	//   ....[205]....
        /*0c18*/ 	.word	0xffffffff


	//   ....[206]....
        /*0c1c*/ 	.word	0xffffffff


	//   ....[207]....
        /*0c20*/ 	.word	0xffffffff


	//   ....[208]....
        /*0c24*/ 	.word	0xffffffff


	//   ....[209]....
        /*0c28*/ 	.word	0xffffffff


	//   ....[210]....
        /*0c2c*/ 	.word	0xffffffff


	//----- nvinfo : EIATTR_COOP_GROUP_INSTR_OFFSETS
	.align		4
.L_502:
        /*0c30*/ 	.byte	0x04, 0x28
        /*0c32*/ 	.short	(.L_504 - .L_503)


	//   ....[0]....
.L_503:
        /*0c34*/ 	.word	0x00000050


	//   ....[1]....
        /*0c38*/ 	.word	0x00000200


	//   ....[2]....
        /*0c3c*/ 	.word	0x00000230


	//   ....[3]....
        /*0c40*/ 	.word	0x00000260


	//   ....[4]....
        /*0c44*/ 	.word	0x00000290


	//   ....[5]....
        /*0c48*/ 	.word	0x000002c0


	//   ....[6]....
        /*0c4c*/ 	.word	0x000002f0


	//   ....[7]....
        /*0c50*/ 	.word	0x00000450


	//   ....[8]....
        /*0c54*/ 	.word	0x00000490


	//   ....[9]....
        /*0c58*/ 	.word	0x000004c0


	//   ....[10]....
        /*0c5c*/ 	.word	0x000004f0


	//   ....[11]....
        /*0c60*/ 	.word	0x00000520


	//   ....[12]....
        /*0c64*/ 	.word	0x00000550


	//   ....[13]....
        /*0c68*/ 	.word	0x000005e0


	//   ....[14]....
        /*0c6c*/ 	.word	0x00000630


	//   ....[15]....
        /*0c70*/ 	.word	0x00000650


	//   ....[16]....
        /*0c74*/ 	.word	0x000006b0


	//   ....[17]....
        /*0c78*/ 	.word	0x00008f40


	//   ....[18]....
        /*0c7c*/ 	.word	0x00008f60


	//   ....[19]....
        /*0c80*/ 	.word	0x00009110


	//   ....[20]....
        /*0c84*/ 	.word	0x00009120


	//   ....[21]....
        /*0c88*/ 	.word	0x000092c0


	//   ....[22]....
        /*0c8c*/ 	.word	0x000092e0


	//   ....[23]....
        /*0c90*/ 	.word	0x00009480


	//   ....[24]....
        /*0c94*/ 	.word	0x00009490


	//   ....[25]....
        /*0c98*/ 	.word	0x00009ce0


	//   ....[26]....
        /*0c9c*/ 	.word	0x00009d20


	//   ....[27]....
        /*0ca0*/ 	.word	0x00009d60


	//   ....[28]....
        /*0ca4*/ 	.word	0x00009d70


	//   ....[29]....
        /*0ca8*/ 	.word	0x0000a1e0


	//   ....[30]....
        /*0cac*/ 	.word	0x0000a450


	//   ....[31]....
        /*0cb0*/ 	.word	0x0000a490


	//   ....[32]....
        /*0cb4*/ 	.word	0x0000a4c0


	//   ....[33]....
        /*0cb8*/ 	.word	0x0000d3a0


	//   ....[34]....
        /*0cbc*/ 	.word	0x0000d470


	//   ....[35]....
        /*0cc0*/ 	.word	0x0000d490


	//   ....[36]....
        /*0cc4*/ 	.word	0x0000d4a0


	//   ....[37]....
        /*0cc8*/ 	.word	0x0000d740


	//   ....[38]....
        /*0ccc*/ 	.word	0x0000d9b0


	//   ....[39]....
        /*0cd0*/ 	.word	0x0000d9f0


	//   ....[40]....
        /*0cd4*/ 	.word	0x0000da30


	//   ....[41]....
        /*0cd8*/ 	.word	0x00011560


	//   ....[42]....
        /*0cdc*/ 	.word	0x00011720


	//   ....[43]....
        /*0ce0*/ 	.word	0x000118c0


	//   ....[44]....
        /*0ce4*/ 	.word	0x00012040


	//   ....[45]....
        /*0ce8*/ 	.word	0x000126b0


	//   ....[46]....
        /*0cec*/ 	.word	0x00012780


	//   ....[47]....
        /*0cf0*/ 	.word	0x00012a20


	//   ....[48]....
        /*0cf4*/ 	.word	0x00012a70


	//   ....[49]....
        /*0cf8*/ 	.word	0x00012c70


	//   ....[50]....
        /*0cfc*/ 	.word	0x00012d20


	//   ....[51]....
        /*0d00*/ 	.word	0x00012da0


	//   ....[52]....
        /*0d04*/ 	.word	0x00012e60


	//   ....[53]....
        /*0d08*/ 	.word	0x00014b00


	//   ....[54]....
        /*0d0c*/ 	.word	0x00014cf0


	//   ....[55]....
        /*0d10*/ 	.word	0x00014eb0


	//   ....[56]....
        /*0d14*/ 	.word	0x00015530


	//   ....[57]....
        /*0d18*/ 	.word	0x00015cf0


	//   ....[58]....
        /*0d1c*/ 	.word	0x00015e60


	//   ....[59]....
        /*0d20*/ 	.word	0x00015ef0


	//   ....[60]....
        /*0d24*/ 	.word	0x00016060


	//   ....[61]....
        /*0d28*/ 	.word	0x000160b0


	//   ....[62]....
        /*0d2c*/ 	.word	0x00016250


	//   ....[63]....
        /*0d30*/ 	.word	0x00016470


	//   ....[64]....
        /*0d34*/ 	.word	0x000165f0


	//   ....[65]....
        /*0d38*/ 	.word	0x00018d20


	//   ....[66]....
        /*0d3c*/ 	.word	0x00018d80


	//   ....[67]....
        /*0d40*/ 	.word	0x00018dc0


	//   ....[68]....
        /*0d44*/ 	.word	0x00018df0


	//   ....[69]....
        /*0d48*/ 	.word	0x00018e30


	//   ....[70]....
        /*0d4c*/ 	.word	0x00018e60


	//   ....[71]....
        /*0d50*/ 	.word	0x000190b0


	//   ....[72]....
        /*0d54*/ 	.word	0x00019620


	//   ....[73]....
        /*0d58*/ 	.word	0x0001b3d0


	//   ....[74]....
        /*0d5c*/ 	.word	0x0001b5c0


	//   ....[75]....
        /*0d60*/ 	.word	0x0001b780


	//   ....[76]....
        /*0d64*/ 	.word	0x0001be00


	//   ....[77]....
        /*0d68*/ 	.word	0x0001c5d0


	//   ....[78]....
        /*0d6c*/ 	.word	0x0001c740


	//   ....[79]....
        /*0d70*/ 	.word	0x0001c7d0


	//   ....[80]....
        /*0d74*/ 	.word	0x0001c940


	//   ....[81]....
        /*0d78*/ 	.word	0x0001c980


	//   ....[82]....
        /*0d7c*/ 	.word	0x0001cac0


	//   ....[83]....
        /*0d80*/ 	.word	0x0001ccc0


	//   ....[84]....
        /*0d84*/ 	.word	0x0001ce10


	//   ....[85]....
        /*0d88*/ 	.word	0x0001e2f0


	//   ....[86]....
        /*0d8c*/ 	.word	0x0001e320


	//   ....[87]....
        /*0d90*/ 	.word	0x0001e330


	//   ....[88]....
        /*0d94*/ 	.word	0x0001e340


	//   ....[89]....
        /*0d98*/ 	.word	0x0001e350


	//   ....[90]....
        /*0d9c*/ 	.word	0x0001e380


	//   ....[91]....
        /*0da0*/ 	.word	0x0001e3a0


	//   ....[92]....
        /*0da4*/ 	.word	0x0001e3c0


	//   ....[93]....
        /*0da8*/ 	.word	0x0001f950


	//   ....[94]....
        /*0dac*/ 	.word	0x0001f960


	//   ....[95]....
        /*0db0*/ 	.word	0x0001f980


	//   ....[96]....
        /*0db4*/ 	.word	0x0001f990


	//   ....[97]....
        /*0db8*/ 	.word	0x0001f9a0


	//   ....[98]....
        /*0dbc*/ 	.word	0x0001f9b0


	//   ....[99]....
        /*0dc0*/ 	.word	0x0001f9d0


	//   ....[100]....
        /*0dc4*/ 	.word	0x0001f9e0


	//   ....[101]....
        /*0dc8*/ 	.word	0x0001fe90


	//   ....[102]....
        /*0dcc*/ 	.word	0x0001feb0


	//   ....[103]....
        /*0dd0*/ 	.word	0x00020020


	//   ....[104]....
        /*0dd4*/ 	.word	0x00020030


	//   ....[105]....
        /*0dd8*/ 	.word	0x000201b0


	//   ....[106]....
        /*0ddc*/ 	.word	0x000201d0


	//   ....[107]....
        /*0de0*/ 	.word	0x00020350


	//   ....[108]....
        /*0de4*/ 	.word	0x00020360


	//   ....[109]....
        /*0de8*/ 	.word	0x000206e0


	//   ....[110]....
        /*0dec*/ 	.word	0x00020700


	//   ....[111]....
        /*0df0*/ 	.word	0x00020bd0


	//   ....[112]....
        /*0df4*/ 	.word	0x00020be0


	//   ....[113]....
        /*0df8*/ 	.word	0x00020f60


	//   ....[114]....
        /*0dfc*/ 	.word	0x00020f80


	//   ....[115]....
        /*0e00*/ 	.word	0x00021310


	//   ....[116]....
        /*0e04*/ 	.word	0x00021320


	//   ....[117]....
        /*0e08*/ 	.word	0x00021e70


	//   ....[118]....
        /*0e0c*/ 	.word	0x00021e90


	//   ....[119]....
        /*0e10*/ 	.word	0x00022010


	//   ....[120]....
        /*0e14*/ 	.word	0x00022020


	//   ....[121]....
        /*0e18*/ 	.word	0x000221a0


	//   ....[122]....
        /*0e1c*/ 	.word	0x000221c0


	//   ....[123]....
        /*0e20*/ 	.word	0x00022340


	//   ....[124]....
        /*0e24*/ 	.word	0x00022350


	//   ....[125]....
        /*0e28*/ 	.word	0x00022590


	//   ....[126]....
        /*0e2c*/ 	.word	0x000225b0


	//   ....[127]....
        /*0e30*/ 	.word	0x000226e0


	//   ....[128]....
        /*0e34*/ 	.word	0x00022720


	//   ....[129]....
        /*0e38*/ 	.word	0x00022750


	//   ....[130]....
        /*0e3c*/ 	.word	0x00022780


	//   ....[131]....
        /*0e40*/ 	.word	0x000227b0


	//   ....[132]....
        /*0e44*/ 	.word	0x000227e0


	//   ....[133]....
        /*0e48*/ 	.word	0x00022940


	//   ....[134]....
        /*0e4c*/ 	.word	0x00022980


	//   ....[135]....
        /*0e50*/ 	.word	0x000229b0


	//   ....[136]....
        /*0e54*/ 	.word	0x000229e0


	//   ....[137]....
        /*0e58*/ 	.word	0x00022a10


	//   ....[138]....
        /*0e5c*/ 	.word	0x00022a40


	//   ....[139]....
        /*0e60*/ 	.word	0x00022ad0


	//   ....[140]....
        /*0e64*/ 	.word	0x00022b30


	//   ....[141]....
        /*0e68*/ 	.word	0x00022b40


	//   ....[142]....
        /*0e6c*/ 	.word	0x00022ba0


	//   ....[143]....
        /*0e70*/ 	.word	0x00023600


	//   ....[144]....
        /*0e74*/ 	.word	0x00023660


	//   ....[145]....
        /*0e78*/ 	.word	0x000236b0


	//   ....[146]....
        /*0e7c*/ 	.word	0x00023700


	//   ....[147]....
        /*0e80*/ 	.word	0x00023750


	//   ....[148]....
        /*0e84*/ 	.word	0x000237c0


	//   ....[149]....
        /*0e88*/ 	.word	0x00023800


	//   ....[150]....
        /*0e8c*/ 	.word	0x00023870


	//   ....[151]....
        /*0e90*/ 	.word	0x000238e0


	//   ....[152]....
        /*0e94*/ 	.word	0x00023940


	//   ....[153]....
        /*0e98*/ 	.word	0x000239b0


	//   ....[154]....
        /*0e9c*/ 	.word	0x00023a20


	//   ....[155]....
        /*0ea0*/ 	.word	0x00023a80


	//   ....[156]....
        /*0ea4*/ 	.word	0x00023ae0


	//   ....[157]....
        /*0ea8*/ 	.word	0x00023b40


	//   ....[158]....
        /*0eac*/ 	.word	0x00023bb0


	//   ....[159]....
        /*0eb0*/ 	.word	0x00023c10


	//   ....[160]....
        /*0eb4*/ 	.word	0x00023c70


	//   ....[161]....
        /*0eb8*/ 	.word	0x00023cc0


	//   ....[162]....
        /*0ebc*/ 	.word	0x00023d10


	//   ....[163]....
        /*0ec0*/ 	.word	0x00023d60


	//   ....[164]....
        /*0ec4*/ 	.word	0x00023db0


	//   ....[165]....
        /*0ec8*/ 	.word	0x00023e00


	//   ....[166]....
        /*0ecc*/ 	.word	0x00023e50


	//   ....[167]....
        /*0ed0*/ 	.word	0x00023ea0


	//   ....[168]....
        /*0ed4*/ 	.word	0x00023ef0


	//   ....[169]....
        /*0ed8*/ 	.word	0x00023f60


	//   ....[170]....
        /*0edc*/ 	.word	0x00023fd0


	//   ....[171]....
        /*0ee0*/ 	.word	0x00024030


	//   ....[172]....
        /*0ee4*/ 	.word	0x00024090


	//   ....[173]....
        /*0ee8*/ 	.word	0x000240f0


	//   ....[174]....
        /*0eec*/ 	.word	0x00024160


	//   ....[175]....
        /*0ef0*/ 	.word	0x000241c0


	//   ....[176]....
        /*0ef4*/ 	.word	0x00024220


	//   ....[177]....
        /*0ef8*/ 	.word	0x00024280


	//   ....[178]....
        /*0efc*/ 	.word	0x000242f0


	//   ....[179]....
        /*0f00*/ 	.word	0x00024350


	//   ....[180]....
        /*0f04*/ 	.word	0x000243b0


	//   ....[181]....
        /*0f08*/ 	.word	0x00024410


	//   ....[182]....
        /*0f0c*/ 	.word	0x00024480


	//   ....[183]....
        /*0f10*/ 	.word	0x000244e0


	//   ....[184]....
        /*0f14*/ 	.word	0x00024540


	//   ....[185]....
        /*0f18*/ 	.word	0x000245a0


	//   ....[186]....
        /*0f1c*/ 	.word	0x00024610


	//   ....[187]....
        /*0f20*/ 	.word	0x00024670


	//   ....[188]....
        /*0f24*/ 	.word	0x000246d0


	//   ....[189]....
        /*0f28*/ 	.word	0x00024730


	//   ....[190]....
        /*0f2c*/ 	.word	0x000247a0


	//   ....[191]....
        /*0f30*/ 	.word	0x00024800


	//   ....[192]....
        /*0f34*/ 	.word	0x00024860


	//   ....[193]....
        /*0f38*/ 	.word	0x000248c0


	//   ....[194]....
        /*0f3c*/ 	.word	0x00024930


	//   ....[195]....
        /*0f40*/ 	.word	0x00024980


	//   ....[196]....
        /*0f44*/ 	.word	0x000249c0


	//   ....[197]....
        /*0f48*/ 	.word	0x00024a10


	//   ....[198]....
        /*0f4c*/ 	.word	0x00024a60


	//   ....[199]....
        /*0f50*/ 	.word	0x00024ab0


	//   ....[200]....
        /*0f54*/ 	.word	0x00024b20


	//   ....[201]....
        /*0f58*/ 	.word	0x00024b60


	//   ....[202]....
        /*0f5c*/ 	.word	0x00024bb0


	//   ....[203]....
        /*0f60*/ 	.word	0x00024c00


	//   ....[204]....
        /*0f64*/ 	.word	0x00024c50


	//   ....[205]....
        /*0f68*/ 	.word	0x00024ca0


	//   ....[206]....
        /*0f6c*/ 	.word	0x00024d10


	//   ....[207]....
        /*0f70*/ 	.word	0x00024d50


	//   ....[208]....
        /*0f74*/ 	.word	0x00024dc0


	//   ....[209]....
        /*0f78*/ 	.word	0x00024e20


	//   ....[210]....
        /*0f7c*/ 	.word	0x00024e80


	//----- nvinfo : EIATTR_EXIT_INSTR_OFFSETS
	.align		4
.L_504:
        /*0f80*/ 	.byte	0x04, 0x1c
        /*0f82*/ 	.short	(.L_506 - .L_505)


	//   ....[0]....
.L_505:
        /*0f84*/ 	.word	0x000010d0


	//   ....[1]....
        /*0f88*/ 	.word	0x000235c0


	//----- nvinfo : EIATTR_MAX_THREADS
	.align		4
.L_506:
        /*0f8c*/ 	.byte	0x04, 0x05
        /*0f8e*/ 	.short	(.L_508 - .L_507)
.L_507:
        /*0f90*/ 	.word	0x00000080
        /*0f94*/ 	.word	0x00000001
        /*0f98*/ 	.word	0x00000001


	//----- nvinfo : EIATTR_CRS_STACK_SIZE
	.align		4
.L_508:
        /*0f9c*/ 	.byte	0x04, 0x1e
        /*0f9e*/ 	.short	(.L_510 - .L_509)
.L_509:
        /*0fa0*/ 	.word	0x00000000
.L_510:


//--------------------- .nv.info._ZN7cutlass13device_kernelIN5flash19enable_sm80_to_sm89INS1_16FlashAttnFwdSm80INS1_25CollectiveMainloopFwdSm80ILi4ELi1ELb0EN4cute5tupleIJNS5_1CILi128EEENS7_ILi64EEENS7_ILi96EEEEEELi96ENS_10bfloat16_tEfNS_4arch4Sm80ELb1ELb0ELb0ELb0ELb0ELb0ELb1ELb1EEENS1_21CollectiveEpilogueFwdINS6_IJS8_SA_S9_EEENS6_IJNS7_ILi1EEESI_SI_EEESC_SE_Li128ELb0ELb1ELb1ELb0EEENS1_30DynamicPersistentTileSchedulerILi128ELi128ELb1ELb1ELb0EEEEEEEEEvNT_6ParamsE --------------------------
	.section	.nv.info._ZN7cutlass13device_kernelIN5flash19enable_sm80_to_sm89INS1_16FlashAttnFwdSm80INS1_25CollectiveMainloopFwdSm80ILi4ELi1ELb0EN4cute5tupleIJNS5_1CILi128EEENS7_ILi64EEENS7_ILi96EEEEEELi96ENS_10bfloat16_tEfNS_4arch4Sm80ELb1ELb0ELb0ELb0ELb0ELb0ELb1ELb1EEENS1_21CollectiveEpilogueFwdINS6_IJS8_SA_S9_EEENS6_IJNS7_ILi1EEESI_SI_EEESC_SE_Li128ELb0ELb1ELb1ELb0EEENS1_30DynamicPersistentTileSchedulerILi128ELi128ELb1ELb1ELb0EEEEEEEEEvNT_6ParamsE,"",@"SHT_CUDA_INFO"
	.sectionflags	@""
	.align	4


	//----- nvinfo : EIATTR_CUDA_API_VERSION
	.align		4
        /*0000*/ 	.byte	0x04, 0x37
        /*0002*/ 	.short	(.L_512 - .L_511)
.L_511:
        /*0004*/ 	.word	0x00000082


	//----- nvinfo : EIATTR_SW2861232_WAR
	.align		4
.L_512:
        /*0008*/ 	.byte	0x01, 0x35
	.zero		2


	//----- nvinfo : EIATTR_PARAM_CBANK
	.align		4
        /*000c*/ 	.byte	0x04, 0x0a
        /*000e*/ 	.short	(.L_514 - .L_513)
	.align		4
.L_513:
        /*0010*/ 	.word	index@(.nv.constant0._ZN7cutlass13device_kernelIN5flash19enable_sm80_to_sm89INS1_16FlashAttnFwdSm80INS1_25CollectiveMainloopFwdSm80ILi4ELi1ELb0EN4cute5tupleIJNS5_1CILi128EEENS7_ILi64EEENS7_ILi96EEEEEELi96ENS_10bfloat16_tEfNS_4arch4Sm80ELb1ELb0ELb0ELb0ELb0ELb0ELb1ELb1EEENS1_21CollectiveEpilogueFwdINS6_IJS8_SA_S9_EEENS6_IJNS7_ILi1EEESI_SI_EEESC_SE_Li128ELb0ELb1ELb1ELb0EEENS1_30DynamicPersistentTileSchedulerILi128ELi128ELb1ELb1ELb0EEEEEEEEEvNT_6ParamsE)
        /*0014*/ 	.short	0x0160
        /*0016*/ 	.short	0x0428


	//----- nvinfo : EIATTR_CBANK_PARAM_SIZE
	.align		4
.L_514:
        /*0018*/ 	.byte	0x03, 0x19
        /*001a*/ 	.short	0x0428


	//----- nvinfo : EIATTR_KPARAM_INFO
	.align		4
        /*001c*/ 	.byte	0x04, 0x17
        /*001e*/ 	.short	(.L_516 - .L_515)
.L_515:
        /*0020*/ 	.word	0x00000000
        /*0024*/ 	.short	0x0000
        /*0026*/ 	.short	0x0000
        /*0028*/ 	.byte	0x00, 0xf0, 0xa1, 0x10


	//----- nvinfo : EIATTR_MAXREG_COUNT
	.align		4
.L_516:
        /*002c*/ 	.byte	0x03, 0x1b
        /*002e*/ 	.short	0x00ff


	//----- nvinfo : EIATTR_NUM_BARRIERS
	.align		4
        /*0030*/ 	.byte	0x02, 0x4c
        /*0032*/ 	.byte	0x06
	.zero		1


	//----- nvinfo : EIATTR_ANNOTATIONS
	.align		4
        /*0034*/ 	.byte	0x04, 0x55
        /*0036*/ 	.short	(.L_518 - .L_517)


	//   ....[0]....
.L_517:
        /* <DEDUP_REMOVED lines=60> */


	//----- nvinfo : EIATTR_MERCURY_ISA_VERSION
	.align		4
.L_518:
        /*03e0*/ 	.byte	0x03, 0x5f
        /*03e2*/ 	.short	0x0000


	//----- nvinfo : EIATTR_INT_WARP_WIDE_INSTR_OFFSETS
	.align		4
        /*03e4*/ 	.byte	0x04, 0x31
        /*03e6*/ 	.short	(.L_520 - .L_519)


	//   ....[0]....
.L_519:
        /*03e8*/ 	.word	0x0000d2f0


	//   ....[1]....
        /*03ec*/ 	.word	0x0000d370


	//----- nvinfo : EIATTR_COOP_GROUP_MASK_REGIDS
	.align		4
.L_520:
        /*03f0*/ 	.byte	0x04, 0x29
        /*03f2*/ 	.short	(.L_522 - .L_521)


	//   ....[0]....
.L_521:
        /*03f4*/ 	.word	0xffffffff


	//   ....[1]....
        /*03f8*/ 	.word	0xffffffff


	//   ....[2]....
        /*03fc*/ 	.word	0xffffffff


	//   ....[3]....
        /*0400*/ 	.word	0xffffffff


	//   ....[4]....
        /*0404*/ 	.word	0xffffffff


	//   ....[5]....
        /*0408*/ 	.word	0xffffffff


	//   ....[6]....
        /*040c*/ 	.word	0xffffffff


	//   ....[7]....
        /*0410*/ 	.word	0xffffffff


	//   ....[8]....
        /*0414*/ 	.word	0xffffffff


	//   ....[9]....
        /*0418*/ 	.word	0xffffffff


	//   ....[10]....
        /*041c*/ 	.word	0xffffffff


	//   ....[11]....
        /*0420*/ 	.word	0xffffffff


	//   ....[12]....
        /*0424*/ 	.word	0xffffffff


	//   ....[13]....
        /*0428*/ 	.word	0xffffffff


	//   ....[14]....
        /*042c*/ 	.word	0xffffffff


	//   ....[15]....
        /*0430*/ 	.word	0xffffffff


	//   ....[16]....
        /*0434*/ 	.word	0xffffffff


	//   ....[17]....
        /*0438*/ 	.word	0xffffffff


	//   ....[18]....
        /*043c*/ 	.word	0xffffffff


	//   ....[19]....
        /*0440*/ 	.word	0xffffffff


	//   ....[20]....
        /*0444*/ 	.word	0xffffffff


	//   ....[21]....
        /*0448*/ 	.word	0xffffffff


	//   ....[22]....
        /*044c*/ 	.word	0xffffffff


	//   ....[23]....
        /*0450*/ 	.word	0xffffffff


	//   ....[24]....
        /*0454*/ 	.word	0xffffffff


	//   ....[25]....
        /*0458*/ 	.word	0xffffffff


	//   ....[26]....
        /*045c*/ 	.word	0xffffffff


	//   ....[27]....
        /*0460*/ 	.word	0xffffffff


	//   ....[28]....
        /*0464*/ 	.word	0xffffffff


	//   ....[29]....
        /*0468*/ 	.word	0xffffffff


	//   ....[30]....
        /*046c*/ 	.word	0xffffffff


	//   ....[31]....
        /*0470*/ 	.word	0xffffffff


	//   ....[32]....
        /*0474*/ 	.word	0xffffffff


	//   ....[33]....
        /*0478*/ 	.word	0xffffffff


	//   ....[34]....
        /*047c*/ 	.word	0xffffffff


	//   ....[35]....
        /*0480*/ 	.word	0xffffffff


	//   ....[36]....
        /*0484*/ 	.word	0xffffffff


	//   ....[37]....
        /*0488*/ 	.word	0xffffffff


	//   ....[38]....
        /*048c*/ 	.word	0xffffffff


	//   ....[39]....
        /*0490*/ 	.word	0xffffffff


	//   ....[40]....
        /*0494*/ 	.word	0xffffffff


	//   ....[41]....
        /*0498*/ 	.word	0xffffffff


	//   ....[42]....
        /*049c*/ 	.word	0xffffffff


	//   ....[43]....
        /*04a0*/ 	.word	0xffffffff


	//   ....[44]....
        /*04a4*/ 	.word	0xffffffff


	//   ....[45]....
        /*04a8*/ 	.word	0xffffffff


	//   ....[46]....
        /*04ac*/ 	.word	0xffffffff


	//   ....[47]....
        /*04b0*/ 	.word	0xffffffff


	//   ....[48]....
        /*04b4*/ 	.word	0xffffffff


	//   ....[49]....
        /*04b8*/ 	.word	0xffffffff


	//   ....[50]....
        /*04bc*/ 	.word	0xffffffff


	//   ....[51]....
        /*04c0*/ 	.word	0xffffffff


	//   ....[52]....
        /*04c4*/ 	.word	0xffffffff


	//   ....[53]....
        /*04c8*/ 	.word	0xffffffff


	//   ....[54]....
        /*04cc*/ 	.word	0xffffffff


	//   ....[55]....
        /*04d0*/ 	.word	0xffffffff


	//   ....[56]....
        /*04d4*/ 	.word	0xffffffff


	//   ....[57]....
        /*04d8*/ 	.word	0xffffffff


	//   ....[58]....
        /*04dc*/ 	.word	0xffffffff


	//   ....[59]....
        /*04e0*/ 	.word	0xffffffff


	//   ....[60]....
        /*04e4*/ 	.word	0xffffffff


	//   ....[61]....
        /*04e8*/ 	.word	0xffffffff


	//   ....[62]....
        /*04ec*/ 	.word	0xffffffff


	//   ....[63]....
        /*04f0*/ 	.word	0xffffffff


	//   ....[64]....
        /*04f4*/ 	.word	0xffffffff


	//   ....[65]....
        /*04f8*/ 	.word	0xffffffff


	//   ....[66]....
        /*04fc*/ 	.word	0xffffffff


	//   ....[67]....
        /*0500*/ 	.word	0xffffffff


	//   ....[68]....
        /*0504*/ 	.word	0xffffffff


	//   ....[69]....
        /*0508*/ 	.word	0xffffffff


	//   ....[70]....
        /*050c*/ 	.word	0xffffffff


	//   ....[71]....
        /*0510*/ 	.word	0xffffffff


	//   ....[72]....
        /*0514*/ 	.word	0xffffffff


	//   ....[73]....
        /*0518*/ 	.word	0xffffffff


	//   ....[74]....
        /*051c*/ 	.word	0xffffffff


	//   ....[75]....
        /*0520*/ 	.word	0xffffffff


	//   ....[76]....
        /*0524*/ 	.word	0xffffffff


	//   ....[77]....
        /*0528*/ 	.word	0xffffffff


	//   ....[78]....
        /*052c*/ 	.word	0xffffffff


	//   ....[79]....
        /*0530*/ 	.word	0xffffffff


	//   ....[80]....
        /*0534*/ 	.word	0xffffffff


	//   ....[81]....
        /*0538*/ 	.word	0xffffffff


	//   ....[82]....
        /*053c*/ 	.word	0xffffffff


	//   ....[83]....
        /*0540*/ 	.word	0xffffffff


	//----- nvinfo : EIATTR_COOP_GROUP_INSTR_OFFSETS
	.align		4
.L_522:
        /*0544*/ 	.byte	0x04, 0x28
        /*0546*/ 	.short	(.L_524 - .L_523)


	//   ....[0]....
.L_523:
        /*0548*/ 	.word	0x00000050


	//   ....[1]....
        /*054c*/ 	.word	0x00001830


	//   ....[2]....
        /*0550*/ 	.word	0x00001850


	//   ....[3]....
        /*0554*/ 	.word	0x00001a10


	//   ....[4]....
        /*0558*/ 	.word	0x00001a20


	//   ....[5]....
        /*055c*/ 	.word	0x00001bd0


	//   ....[6]....
        /*0560*/ 	.word	0x00001bf0


	//   ....[7]....
        /*0564*/ 	.word	0x00001da0


	//   ....[8]....
        /*0568*/ 	.word	0x00001db0


	//   ....[9]....
        /*056c*/ 	.word	0x00002f80


	//   ....[10]....
        /*0570*/ 	.word	0x00002f90


	//   ....[11]....
        /*0574*/ 	.word	0x000034f0


	//   ....[12]....
        /*0578*/ 	.word	0x00003590


	//   ....[13]....
        /*057c*/ 	.word	0x00003620


	//   ....[14]....
        /*0580*/ 	.word	0x000036a0


	//   ....[15]....
        /*0584*/ 	.word	0x000036c0


	//   ....[16]....
        /*0588*/ 	.word	0x00003700


	//   ....[17]....
        /*058c*/ 	.word	0x00003ec0


	//   ....[18]....
        /*0590*/ 	.word	0x00003f50


	//   ....[19]....
        /*0594*/ 	.word	0x00003fa0


	//   ....[20]....
        /*0598*/ 	.word	0x00003fc0


	//   ....[21]....
        /*059c*/ 	.word	0x00006290


	//   ....[22]....
        /*05a0*/ 	.word	0x00006360


	//   ....[23]....
        /*05a4*/ 	.word	0x00006380


	//   ....[24]....
        /*05a8*/ 	.word	0x000063a0


	//   ....[25]....
        /*05ac*/ 	.word	0x00006c70


	//   ....[26]....
        /*05b0*/ 	.word	0x00006d70


	//   ....[27]....
        /*05b4*/ 	.word	0x000070f0


	//   ....[28]....
        /*05b8*/ 	.word	0x00007230


	//   ....[29]....
        /*05bc*/ 	.word	0x00007280


	//   ....[30]....
        /*05c0*/ 	.word	0x00007390


	//   ....[31]....
        /*05c4*/ 	.word	0x00007400


	//   ....[32]....
        /*05c8*/ 	.word	0x000074d0


	//   ....[33]....
        /*05cc*/ 	.word	0x0000a640


	//   ....[34]....
        /*05d0*/ 	.word	0x0000a690


	//   ....[35]....
        /*05d4*/ 	.word	0x0000a750


	//   ....[36]....
        /*05d8*/ 	.word	0x0000a7a0


	//   ....[37]....
        /*05dc*/ 	.word	0x0000a7e0


	//   ....[38]....
        /*05e0*/ 	.word	0x0000a8f0


	//   ....[39]....
        /*05e4*/ 	.word	0x0000adc0


	//   ....[40]....
        /*05e8*/ 	.word	0x0000aef0


	//   ....[41]....
        /*05ec*/ 	.word	0x0000c8f0


	//   ....[42]....
        /*05f0*/ 	.word	0x0000c960


	//   ....[43]....
        /*05f4*/ 	.word	0x0000c970


	//   ....[44]....
        /*05f8*/ 	.word	0x0000c980


	//   ....[45]....
        /*05fc*/ 	.word	0x0000c9b0


	//   ....[46]....
        /*0600*/ 	.word	0x0000c9d0


	//   ....[47]....
        /*0604*/ 	.word	0x0000c9e0


	//   ....[48]....
        /*0608*/ 	.word	0x0000c9f0


	//   ....[49]....
        /*060c*/ 	.word	0x0000d4b0


	//   ....[50]....
        /*0610*/ 	.word	0x0000d910


	//   ....[51]....
        /*0614*/ 	.word	0x0000d920


	//   ....[52]....
        /*0618*/ 	.word	0x0000d940


	//   ....[53]....
        /*061c*/ 	.word	0x0000d950


	//   ....[54]....
        /*0620*/ 	.word	0x0000d990


	//   ....[55]....
        /*0624*/ 	.word	0x0000d9b0


	//   ....[56]....
        /*0628*/ 	.word	0x0000d9d0


	//   ....[57]....
        /*062c*/ 	.word	0x0000d9f0


	//   ....[58]....
        /*0630*/ 	.word	0x0000db40


	//   ....[59]....
        /*0634*/ 	.word	0x0000db70


	//   ....[60]....
        /*0638*/ 	.word	0x0000e000


	//   ....[61]....
        /*063c*/ 	.word	0x0000e020


	//   ....[62]....
        /*0640*/ 	.word	0x0000e350


	//   ....[63]....
        /*0644*/ 	.word	0x0000e370


	//   ....[64]....
        /*0648*/ 	.word	0x0000e6a0


	//   ....[65]....
        /*064c*/ 	.word	0x0000e6b0


	//   ....[66]....
        /*0650*/ 	.word	0x0000ed50


	//   ....[67]....
        /*0654*/ 	.word	0x0000ee60


	//   ....[68]....
        /*0658*/ 	.word	0x0000eed0


	//   ....[69]....
        /*065c*/ 	.word	0x0000ef40


	//   ....[70]....
        /*0660*/ 	.word	0x0000efa0


	//   ....[71]....
        /*0664*/ 	.word	0x0000f010


	//   ....[72]....
        /*0668*/ 	.word	0x0000f080


	//   ....[73]....
        /*066c*/ 	.word	0x0000f0f0


	//   ....[74]....
        /*0670*/ 	.word	0x0000f150


	//   ....[75]....
        /*0674*/ 	.word	0x0000f1b0


	//   ....[76]....
        /*0678*/ 	.word	0x0000f210


	//   ....[77]....
        /*067c*/ 	.word	0x0000f260


	//   ....[78]....
        /*0680*/ 	.word	0x0000f2c0


	//   ....[79]....
        /*0684*/ 	.word	0x0000f310


	//   ....[80]....
        /*0688*/ 	.word	0x0000f370


	//   ....[81]....
        /*068c*/ 	.word	0x0000f3c0


	//   ....[82]....
        /*0690*/ 	.word	0x0000f420


	//   ....[83]....
        /*0694*/ 	.word	0x0000f480


	//----- nvinfo : EIATTR_EXIT_INSTR_OFFSETS
	.align		4
.L_524:
        /*0698*/ 	.byte	0x04, 0x1c
        /*069a*/ 	.short	(.L_526 - .L_525)


	//   ....[0]....
.L_525:
        /*069c*/ 	.word	0x000000a0


	//   ....[1]....
        /*06a0*/ 	.word	0x0000ee10


	//----- nvinfo : EIATTR_MAX_THREADS
	.align		4
.L_526:
        /*06a4*/ 	.byte	0x04, 0x05
        /*06a6*/ 	.short	(.L_528 - .L_527)
.L_527:
        /*06a8*/ 	.word	0x00000080
        /*06ac*/ 	.word	0x00000001
        /*06b0*/ 	.word	0x00000001


	//----- nvinfo : EIATTR_CRS_STACK_SIZE
	.align		4
.L_528:
        /*06b4*/ 	.byte	0x04, 0x1e
        /*06b6*/ 	.short	(.L_530 - .L_529)
.L_529:
        /*06b8*/ 	.word	0x00000000
.L_530:


//--------------------- .nv.info._ZN7cutlass13device_kernelIN5flash19enable_sm80_to_sm89INS1_16FlashAttnFwdSm80INS1_25CollectiveMainloopFwdSm80ILi4ELi1ELb0EN4cute5tupleIJNS5_1CILi128EEENS7_ILi48EEENS7_ILi96EEEEEELi96ENS_10bfloat16_tEfNS_4arch4Sm80ELb1ELb0ELb0ELb1ELb0ELb0ELb1ELb1EEENS1_21CollectiveEpilogueFwdINS6_IJS8_SA_S9_EEENS6_IJNS7_ILi1EEESI_SI_EEESC_SE_Li128ELb1ELb1ELb1ELb0EEENS1_36VarlenDynamicPersistentTileSchedulerILi128ELi48ELi128ELi128ELb1ELb1ELb0ELb1ELb1ELb1EEEEEEEEEvNT_6ParamsE --------------------------
	.section	.nv.info._ZN7cutlass13device_kernelIN5flash19enable_sm80_to_sm89INS1_16FlashAttnFwdSm80INS1_25CollectiveMainloopFwdSm80ILi4ELi1ELb0EN4cute5tupleIJNS5_1CILi128EEENS7_ILi48EEENS7_ILi96EEEEEELi96ENS_10bfloat16_tEfNS_4arch4Sm80ELb1ELb0ELb0ELb1ELb0ELb0ELb1ELb1EEENS1_21CollectiveEpilogueFwdINS6_IJS8_SA_S9_EEENS6_IJNS7_ILi1EEESI_SI_EEESC_SE_Li128ELb1ELb1ELb1ELb0EEENS1_36VarlenDynamicPersistentTileSchedulerILi128ELi48ELi128ELi128ELb1ELb1ELb0ELb1ELb1ELb1EEEEEEEEEvNT_6ParamsE,"",@"SHT_CUDA_INFO"
	.sectionflags	@""
	.align	4


	//----- nvinfo : EIATTR_CUDA_API_VERSION
	.align		4
        /*0000*/ 	.byte	0x04, 0x37
        /*0002*/ 	.short	(.L_532 - .L_531)
.L_531:
        /*0004*/ 	.word	0x00000082


	//----- nvinfo : EIATTR_SW2861232_WAR
	.align		4
.L_532:
        /*0008*/ 	.byte	0x01, 0x35
	.zero		2


	//----- nvinfo : EIATTR_PARAM_CBANK
	.align		4
        /*000c*/ 	.byte	0x04, 0x0a
        /*000e*/ 	.short	(.L_534 - .L_533)
	.align		4
.L_533:
        /*0010*/ 	.word	index@(.nv.constant0._ZN7cutlass13device_kernelIN5flash19enable_sm80_to_sm89INS1_16FlashAttnFwdSm80INS1_25CollectiveMainloopFwdSm80ILi4ELi1ELb0EN4cute5tupleIJNS5_1CILi128EEENS7_ILi48EEENS7_ILi96EEEEEELi96ENS_10bfloat16_tEfNS_4arch4Sm80ELb1ELb0ELb0ELb1ELb0ELb0ELb1ELb1EEENS1_21CollectiveEpilogueFwdINS6_IJS8_SA_S9_EEENS6_IJNS7_ILi1EEESI_SI_EEESC_SE_Li128ELb1ELb1ELb1ELb0EEENS1_36VarlenDynamicPersistentTileSchedulerILi128ELi48ELi128ELi128ELb1ELb1ELb0ELb1ELb1ELb1EEEEEEEEEvNT_6ParamsE)
        /*0014*/ 	.short	0x0160
        /*0016*/ 	.short	0x0438


	//----- nvinfo : EIATTR_CBANK_PARAM_SIZE
	.align		4
.L_534:
        /*0018*/ 	.byte	0x03, 0x19
        /*001a*/ 	.short	0x0438


	//----- nvinfo : EIATTR_KPARAM_INFO
	.align		4
        /*001c*/ 	.byte	0x04, 0x17
        /*001e*/ 	.short	(.L_536 - .L_535)
.L_535:
        /*0020*/ 	.word	0x00000000
        /*0024*/ 	.short	0x0000
        /*0026*/ 	.short	0x0000
        /*0028*/ 	.byte	0x00, 0xf0, 0xe1, 0x10


	//----- nvinfo : EIATTR_MAXREG_COUNT
	.align		4
.L_536:
        /*002c*/ 	.byte	0x03, 0x1b
        /*002e*/ 	.short	0x00ff


	//----- nvinfo : EIATTR_NUM_BARRIERS
	.align		4
        /*0030*/ 	.byte	0x02, 0x4c
        /*0032*/ 	.byte	0x06
	.zero		1


	//----- nvinfo : EIATTR_ANNOTATIONS
	.align		4
        /*0034*/ 	.byte	0x04, 0x55
        /*0036*/ 	.short	(.L_538 - .L_537)


	//   ....[0]....
.L_537:
        /* <DEDUP_REMOVED lines=136> */


	//----- nvinfo : EIATTR_MERCURY_ISA_VERSION
	.align		4
.L_538:
        /*08a0*/ 	.byte	0x03, 0x5f
        /*08a2*/ 	.short	0x0000


	//----- nvinfo : EIATTR_INT_WARP_WIDE_INSTR_OFFSETS
	.align		4
        /*08a4*/ 	.byte	0x04, 0x31
        /*08a6*/ 	.short	(.L_540 - .L_539)


	//   ....[0]....
.L_539:
        /*08a8*/ 	.word	0x0000c420


	//   ....[1]....
        /*08ac*/ 	.word	0x0000c4a0


	//----- nvinfo : EIATTR_COOP_GROUP_MASK_REGIDS
	.align		4
.L_540:
        /*08b0*/ 	.byte	0x04, 0x29
        /*08b2*/ 	.short	(.L_542 - .L_541)


	//   ....[0]....
.L_541:
        /*08b4*/ 	.word	0xffffffff


	//   ....[1]....
        /*08b8*/ 	.word	0xffffffff


	//   ....[2]....
        /*08bc*/ 	.word	0xffffffff


	//   ....[3]....
        /*08c0*/ 	.word	0xffffffff


	//   ....[4]....
        /*08c4*/ 	.word	0xffffffff


	//   ....[5]....
        /*08c8*/ 	.word	0xffffffff


	//   ....[6]....
        /*08cc*/ 	.word	0xffffffff


	//   ....[7]....
        /*08d0*/ 	.word	0xffffffff


	//   ....[8]....
        /*08d4*/ 	.word	0xffffffff


	//   ....[9]....
        /*08d8*/ 	.word	0xffffffff


	//   ....[10]....
        /*08dc*/ 	.word	0xffffffff


	//   ....[11]....
        /*08e0*/ 	.word	0xffffffff


	//   ....[12]....
        /*08e4*/ 	.word	0xffffffff


	//   ....[13]....
        /*08e8*/ 	.word	0xffffffff


	//   ....[14]....
        /*08ec*/ 	.word	0xffffffff


	//   ....[15]....
        /*08f0*/ 	.word	0xffffffff


	//   ....[16]....
        /*08f4*/ 	.word	0xffffffff


	//   ....[17]....
        /*08f8*/ 	.word	0xffffffff


	//   ....[18]....
        /*08fc*/ 	.word	0xffffffff


	//   ....[19]....
        /*0900*/ 	.word	0xffffffff


	//   ....[20]....
        /*0904*/ 	.word	0xffffffff


	//   ....[21]....
        /*0908*/ 	.word	0xffffffff


	//   ....[22]....
        /*090c*/ 	.word	0xffffffff


	//   ....[23]....
        /*0910*/ 	.word	0xffffffff


	//   ....[24]....
        /*0914*/ 	.word	0xffffffff


	//   ....[25]....
        /*0918*/ 	.word	0xffffffff


	//   ....[26]....
        /*091c*/ 	.word	0xffffffff


	//   ....[27]....
        /*0920*/ 	.word	0xffffffff


	//   ....[28]....
        /*0924*/ 	.word	0xffffffff


	//   ....[29]....
        /*0928*/ 	.word	0xffffffff


	//   ....[30]....
        /*092c*/ 	.word	0xffffffff


	//   ....[31]....
        /*0930*/ 	.word	0xffffffff


	//   ....[32]....
        /*0934*/ 	.word	0xffffffff


	//   ....[33]....
        /*0938*/ 	.word	0xffffffff


	//   ....[34]....
        /*093c*/ 	.word	0xffffffff


	//   ....[35]....
        /*0940*/ 	.word	0xffffffff


	//   ....[36]....
        /*0944*/ 	.word	0xffffffff


	//   ....[37]....
        /*0948*/ 	.word	0xffffffff


	//   ....[38]....
        /*094c*/ 	.word	0xffffffff


	//   ....[39]....
        /*0950*/ 	.word	0xffffffff


	//   ....[40]....
        /*0954*/ 	.word	0xffffffff


	//   ....[41]....
        /*0958*/ 	.word	0xffffffff


	//   ....[42]....
        /*095c*/ 	.word	0xffffffff


	//   ....[43]....
        /*0960*/ 	.word	0xffffffff


	//   ....[44]....
        /*0964*/ 	.word	0xffffffff


	//   ....[45]....
        /*0968*/ 	.word	0xffffffff


	//   ....[46]....
        /*096c*/ 	.word	0xffffffff


	//   ....[47]....
        /*0970*/ 	.word	0xffffffff


	//   ....[48]....
        /*0974*/ 	.word	0xffffffff


	//   ....[49]....
        /*0978*/ 	.word	0xffffffff


	//   ....[50]....
        /*097c*/ 	.word	0xffffffff


	//   ....[51]....
        /*0980*/ 	.word	0xffffffff


	//   ....[52]....
        /*0984*/ 	.word	0xffffffff


	//   ....[53]....
        /*0988*/ 	.word	0xffffffff


	//   ....[54]....
        /*098c*/ 	.word	0xffffffff


	//   ....[55]....
        /*0990*/ 	.word	0xffffffff


	//   ....[56]....
        /*0994*/ 	.word	0xffffffff


	//   ....[57]....
        /*0998*/ 	.word	0xffffffff


	//   ....[58]....
        /*099c*/ 	.word	0xffffffff


	//   ....[59]....
        /*09a0*/ 	.word	0xffffffff


	//   ....[60]....
        /*09a4*/ 	.word	0xffffffff


	//   ....[61]....
        /*09a8*/ 	.word	0xffffffff


	//   ....[62]....
        /*09ac*/ 	.word	0xffffffff


	//   ....[63]....
        /*09b0*/ 	.word	0xffffffff


	//   ....[64]....
        /*09b4*/ 	.word	0xffffffff


	//   ....[65]....
        /*09b8*/ 	.word	0xffffffff


	//   ....[66]....
        /*09bc*/ 	.word	0xffffffff


	//   ....[67]....
        /*09c0*/ 	.word	0xffffffff


	//   ....[68]....
        /*09c4*/ 	.word	0xffffffff


	//   ....[69]....
        /*09c8*/ 	.word	0xffffffff


	//   ....[70]....
        /*09cc*/ 	.word	0xffffffff


	//   ....[71]....
        /*09d0*/ 	.word	0xffffffff


	//   ....[72]....
        /*09d4*/ 	.word	0xffffffff


	//   ....[73]....
        /*09d8*/ 	.word	0xffffffff


	//   ....[74]....
        /*09dc*/ 	.word	0xffffffff


	//   ....[75]....
        /*09e0*/ 	.word	0xffffffff


	//   ....[76]....
        /*09e4*/ 	.word	0xffffffff


	//   ....[77]....
        /*09e8*/ 	.word	0xffffffff


	//   ....[78]....
        /*09ec*/ 	.word	0xffffffff


	//   ....[79]....
        /*09f0*/ 	.word	0xffffffff


	//   ....[80]....
        /*09f4*/ 	.word	0xffffffff


	//   ....[81]....
        /*09f8*/ 	.word	0xffffffff


	//   ....[82]....
        /*09fc*/ 	.word	0xffffffff


	//   ....[83]....
        /*0a00*/ 	.word	0xffffffff


	//   ....[84]....
        /*0a04*/ 	.word	0xffffffff


	//   ....[85]....
        /*0a08*/ 	.word	0xffffffff


	//   ....[86]....
        /*0a0c*/ 	.word	0xffffffff


	//   ....[87]....
        /*0a10*/ 	.word	0xffffffff


	//   ....[88]....
        /*0a14*/ 	.word	0xffffffff


	//   ....[89]....
        /*0a18*/ 	.word	0xffffffff


	//   ....[90]....
        /*0a1c*/ 	.word	0xffffffff


	//   ....[91]....
        /*0a20*/ 	.word	0xffffffff


	//   ....[92]....
        /*0a24*/ 	.word	0xffffffff


	//   ....[93]....
        /*0a28*/ 	.word	0xffffffff


	//   ....[94]....
        /*0a2c*/ 	.word	0xffffffff


	//   ....[95]....
        /*0a30*/ 	.word	0xffffffff


	//   ....[96]....
        /*0a34*/ 	.word	0xffffffff


	//   ....[97]....
        /*0a38*/ 	.word	0xffffffff


	//   ....[98]....
        /*0a3c*/ 	.word	0xffffffff


	//   ....[99]....
        /*0a40*/ 	.word	0xffffffff


	//   ....[100]....
        /*0a44*/ 	.word	0xffffffff


	//   ....[101]....
        /*0a48*/ 	.word	0xffffffff


	//   ....[102]....
        /*0a4c*/ 	.word	0xffffffff


	//   ....[103]....
        /*0a50*/ 	.word	0xffffffff


	//   ....[104]....
        /*0a54*/ 	.word	0xffffffff


	//   ....[105]....
        /*0a58*/ 	.word	0xffffffff


	//   ....[106]....
        /*0a5c*/ 	.word	0xffffffff


	//   ....[107]....
        /*0a60*/ 	.word	0xffffffff


	//   ....[108]....
        /*0a64*/ 	.word	0xffffffff


	//   ....[109]....
        /*0a68*/ 	.word	0xffffffff


	//   ....[110]....
        /*0a6c*/ 	.word	0xffffffff


	//   ....[111]....
        /*0a70*/ 	.word	0xffffffff


	//   ....[112]....
        /*0a74*/ 	.word	0xffffffff


	//   ....[113]....
        /*0a78*/ 	.word	0xffffffff


	//   ....[114]....
        /*0a7c*/ 	.word	0xffffffff


	//   ....[115]....
        /*0a80*/ 	.word	0xffffffff


	//   ....[116]....
        /*0a84*/ 	.word	0xffffffff


	//   ....[117]....
        /*0a88*/ 	.word	0xffffffff


	//   ....[118]....
        /*0a8c*/ 	.word	0xffffffff


	//   ....[119]....
        /*0a90*/ 	.word	0xffffffff


	//   ....[120]....
        /*0a94*/ 	.word	0xffffffff


	//   ....[121]....
        /*0a98*/ 	.word	0xffffffff


	//   ....[122]....
        /*0a9c*/ 	.word	0xffffffff


	//   ....[123]....
        /*0aa0*/ 	.word	0xffffffff


	//   ....[124]....
        /*0aa4*/ 	.word	0xffffffff


	//   ....[125]....
        /*0aa8*/ 	.word	0xffffffff


	//   ....[126]....
        /*0aac*/ 	.word	0xffffffff


	//   ....[127]....
        /*0ab0*/ 	.word	0xffffffff


	//   ....[128]....
        /*0ab4*/ 	.word	0xffffffff


	//   ....[129]....
        /*0ab8*/ 	.word	0xffffffff


	//   ....[130]....
        /*0abc*/ 	.word	0xffffffff


	//   ....[131]....
        /*0ac0*/ 	.word	0xffffffff


	//   ....[132]....
        /*0ac4*/ 	.word	0xffffffff


	//   ....[133]....
        /*0ac8*/ 	.word	0xffffffff


	//   ....[134]....
        /*0acc*/ 	.word	0xffffffff


	//   ....[135]....
        /*0ad0*/ 	.word	0xffffffff


	//   ....[136]....
        /*0ad4*/ 	.word	0xffffffff


	//   ....[137]....
        /*0ad8*/ 	.word	0xffffffff


	//   ....[138]....
        /*0adc*/ 	.word	0xffffffff


	//   ....[139]....
        /*0ae0*/ 	.word	0xffffffff


	//   ....[140]....
        /*0ae4*/ 	.word	0xffffffff


	//   ....[141]....
        /*0ae8*/ 	.word	0xffffffff


	//   ....[142]....
        /*0aec*/ 	.word	0xffffffff


	//   ....[143]....
        /*0af0*/ 	.word	0xffffffff


	//   ....[144]....
        /*0af4*/ 	.word	0xffffffff


	//   ....[145]....
        /*0af8*/ 	.word	0xffffffff


	//   ....[146]....
        /*0afc*/ 	.word	0xffffffff


	//   ....[147]....
        /*0b00*/ 	.word	0xffffffff


	//   ....[148]....
        /*0b04*/ 	.word	0xffffffff


	//   ....[149]....
        /*0b08*/ 	.word	0xffffffff


	//   ....[150]....
        /*0b0c*/ 	.word	0xffffffff


	//   ....[151]....
        /*0b10*/ 	.word	0xffffffff


	//   ....[152]....
        /*0b14*/ 	.word	0xffffffff


	//   ....[153]....
        /*0b18*/ 	.word	0xffffffff


	//   ....[154]....
        /*0b1c*/ 	.word	0xffffffff


	//   ....[155]....
        /*0b20*/ 	.word	0xffffffff


	//   ....[156]....
        /*0b24*/ 	.word	0xffffffff


	//   ....[157]....
        /*0b28*/ 	.word	0xffffffff


	//   ....[158]....
        /*0b2c*/ 	.word	0xffffffff


	//   ....[159]....
        /*0b30*/ 	.word	0xffffffff


	//   ....[160]....
        /*0b34*/ 	.word	0xffffffff


	//   ....[161]....
        /*0b38*/ 	.word	0xffffffff


	//   ....[162]....
        /*0b3c*/ 	.word	0xffffffff


	//   ....[163]....
        /*0b40*/ 	.word	0xffffffff


	//   ....[164]....
        /*0b44*/ 	.word	0xffffffff


	//   ....[165]....
        /*0b48*/ 	.word	0xffffffff


	//   ....[166]....
        /*0b4c*/ 	.word	0xffffffff


	//   ....[167]....
        /*0b50*/ 	.word	0xffffffff


	//   ....[168]....
        /*0b54*/ 	.word	0xffffffff


	//   ....[169]....
        /*0b58*/ 	.word	0xffffffff


	//   ....[170]....
        /*0b5c*/ 	.word	0xffffffff


	//   ....[171]....
        /*0b60*/ 	.word	0xffffffff


	//   ....[172]....
        /*0b64*/ 	.word	0xffffffff


	//   ....[173]....
        /*0b68*/ 	.word	0xffffffff


	//   ....[174]....
        /*0b6c*/ 	.word	0xffffffff


	//   ....[175]....
        /*0b70*/ 	.word	0xffffffff


	//   ....[176]....
        /*0b74*/ 	.word	0xffffffff


	//   ....[177]....
        /*0b78*/ 	.word	0xffffffff


	//   ....[178]....
        /*0b7c*/ 	.word	0xffffffff


	//   ....[179]....
        /*0b80*/ 	.word	0xffffffff


	//   ....[180]....
        /*0b84*/ 	.word	0xffffffff


	//   ....[181]....
        /*0b88*/ 	.word	0xffffffff


	//   ....[182]....
        /*0b8c*/ 	.word	0xffffffff


	//----- nvinfo : EIATTR_COOP_GROUP_INSTR_OFFSETS
	.align		4
.L_542:
        /*0b90*/ 	.byte	0x04, 0x28
        /*0b92*/ 	.short	(.L_544 - .L_543)


	//   ....[0]....
.L_543:
        /*0b94*/ 	.word	0x00000050


	//   ....[1]....
        /*0b98*/ 	.word	0x00000200


	//   ....[2]....
        /*0b9c*/ 	.word	0x00000230


	//   ....[3]....
        /*0ba0*/ 	.word	0x00000260


	//   ....[4]....
        /*0ba4*/ 	.word	0x00000290


	//   ....[5]....
        /*0ba8*/ 	.word	0x000002c0


	//   ....[6]....
        /*0bac*/ 	.word	0x000002f0


	//   ....[7]....
        /*0bb0*/ 	.word	0x00000450


	//   ....[8]....
        /*0bb4*/ 	.word	0x00000490


	//   ....[9]....
        /*0bb8*/ 	.word	0x000004c0


	//   ....[10]....
        /*0bbc*/ 	.word	0x000004f0


	//   ....[11]....
        /*0bc0*/ 	.word	0x00000520


	//   ....[12]....
        /*0bc4*/ 	.word	0x00000550


	//   ....[13]....
        /*0bc8*/ 	.word	0x000005e0


	//   ....[14]....
        /*0bcc*/ 	.word	0x00000630


	//   ....[15]....
        /*0bd0*/ 	.word	0x00000650


	//   ....[16]....
        /*0bd4*/ 	.word	0x000006b0


	//   ....[17]....
        /*0bd8*/ 	.word	0x00002d70


	//   ....[18]....
        /*0bdc*/ 	.word	0x00002d90


	//   ....[19]....
        /*0be0*/ 	.word	0x00002f50


	//   ....[20]....
        /*0be4*/ 	.word	0x00002f60


	//   ....[21]....
        /*0be8*/ 	.word	0x00003120


	//   ....[22]....
        /*0bec*/ 	.word	0x00003140


	//   ....[23]....
        /*0bf0*/ 	.word	0x00003300


	//   ....[24]....
        /*0bf4*/ 	.word	0x00003310


	//   ....[25]....
        /*0bf8*/ 	.word	0x00004360


	//   ....[26]....
        /*0bfc*/ 	.word	0x00004370


	//   ....[27]....
        /*0c00*/ 	.word	0x00004820


	//   ....[28]....
        /*0c04*/ 	.word	0x000048c0


	//   ....[29]....
        /*0c08*/ 	.word	0x000048e0


	//   ....[30]....
        /*0c0c*/ 	.word	0x00004900


	//   ....[31]....
        /*0c10*/ 	.word	0x000049d0


	//   ....[32]....
        /*0c14*/ 	.word	0x000049e0


	//   ....[33]....
        /*0c18*/ 	.word	0x00004e90


	//   ....[34]....
        /*0c1c*/ 	.word	0x00005070


	//   ....[35]....
        /*0c20*/ 	.word	0x00005190


	//   ....[36]....
        /*0c24*/ 	.word	0x00005240


	//   ....[37]....
        /*0c28*/ 	.word	0x00006d90


	//   ....[38]....
        /*0c2c*/ 	.word	0x00006da0


	//   ....[39]....
        /*0c30*/ 	.word	0x00006db0


	//   ....[40]....
        /*0c34*/ 	.word	0x00006dc0


	//   ....[41]....
        /*0c38*/ 	.word	0x00007150


	//   ....[42]....
        /*0c3c*/ 	.word	0x00007360


	//   ....[43]....
        /*0c40*/ 	.word	0x000075f0


	//   ....[44]....
        /*0c44*/ 	.word	0x000077b0


	//   ....[45]....
        /*0c48*/ 	.word	0x00007800


	//   ....[46]....
        /*0c4c*/ 	.word	0x00007880


	//   ....[47]....
        /*0c50*/ 	.word	0x000078b0


	//   ....[48]....
        /*0c54*/ 	.word	0x000079f0


	//   ....[49]....
        /*0c58*/ 	.word	0x0000a0c0


	//   ....[50]....
        /*0c5c*/ 	.word	0x0000a120


	//   ....[51]....
        /*0c60*/ 	.word	0x0000a150


	//   ....[52]....
        /*0c64*/ 	.word	0x0000a180


	//   ....[53]....
        /*0c68*/ 	.word	0x0000a1c0


	//   ....[54]....
        /*0c6c*/ 	.word	0x0000a1f0


	//   ....[55]....
        /*0c70*/ 	.word	0x0000a440


	//   ....[56]....
        /*0c74*/ 	.word	0x0000a890


	//   ....[57]....
        /*0c78*/ 	.word	0x0000ba60


	//   ....[58]....
        /*0c7c*/ 	.word	0x0000ba90


	//   ....[59]....
        /*0c80*/ 	.word	0x0000baa0


	//   ....[60]....
        /*0c84*/ 	.word	0x0000bab0


	//   ....[61]....
        /*0c88*/ 	.word	0x0000bac0


	//   ....[62]....
        /*0c8c*/ 	.word	0x0000baf0


	//   ....[63]....
        /*0c90*/ 	.word	0x0000bb10


	//   ....[64]....
        /*0c94*/ 	.word	0x0000bb30


	//   ....[65]....
        /*0c98*/ 	.word	0x0000d0b0


	//   ....[66]....
        /*0c9c*/ 	.word	0x0000d0c0


	//   ....[67]....
        /*0ca0*/ 	.word	0x0000d0d0


	//   ....[68]....
        /*0ca4*/ 	.word	0x0000d0e0


	//   ....[69]....
        /*0ca8*/ 	.word	0x0000d0f0


	//   ....[70]....
        /*0cac*/ 	.word	0x0000d100


	//   ....[71]....
        /*0cb0*/ 	.word	0x0000d110


	//   ....[72]....
        /*0cb4*/ 	.word	0x0000d130


	//   ....[73]....
        /*0cb8*/ 	.word	0x0000d5a0


	//   ....[74]....
        /*0cbc*/ 	.word	0x0000d5c0


	//   ....[75]....
        /*0cc0*/ 	.word	0x0000d720


	//   ....[76]....
        /*0cc4*/ 	.word	0x0000d730


	//   ....[77]....
        /*0cc8*/ 	.word	0x0000d8a0


	//   ....[78]....
        /*0ccc*/ 	.word	0x0000d8c0


	//   ....[79]....
        /*0cd0*/ 	.word	0x0000da30


	//   ....[80]....
        /*0cd4*/ 	.word	0x0000da40


	//   ....[81]....
        /*0cd8*/ 	.word	0x0000ddc0


	//   ....[82]....
        /*0cdc*/ 	.word	0x0000dde0


	//   ....[83]....
        /*0ce0*/ 	.word	0x0000e2b0


	//   ....[84]....
        /*0ce4*/ 	.word	0x0000e2c0


	//   ....[85]....
        /*0ce8*/ 	.word	0x0000e790


	//   ....[86]....
        /*0cec*/ 	.word	0x0000e7b0


	//   ....[87]....
        /*0cf0*/ 	.word	0x0000ec80


	//   ....[88]....
        /*0cf4*/ 	.word	0x0000ec90


	//   ....[89]....
        /*0cf8*/ 	.word	0x0000f900


	//   ....[90]....
        /*0cfc*/ 	.word	0x0000f920


	//   ....[91]....
        /*0d00*/ 	.word	0x0000fa90


	//   ....[92]....
        /*0d04*/ 	.word	0x0000faa0


	//   ....[93]....
        /*0d08*/ 	.word	0x0000fc10


	//   ....[94]....
        /*0d0c*/ 	.word	0x0000fc30


	//   ....[95]....
        /*0d10*/ 	.word	0x0000fda0


	//   ....[96]....
        /*0d14*/ 	.word	0x0000fdb0


	//   ....[97]....
        /*0d18*/ 	.word	0x0000ffe0


	//   ....[98]....
        /*0d1c*/ 	.word	0x00010000


	//   ....[99]....
        /*0d20*/ 	.word	0x00010130


	//   ....[100]....
        /*0d24*/ 	.word	0x00010170


	//   ....[101]....
        /*0d28*/ 	.word	0x000101a0


	//   ....[102]....
        /*0d2c*/ 	.word	0x000101d0


	//   ....[103]....
        /*0d30*/ 	.word	0x00010200


	//   ....[104]....
        /*0d34*/ 	.word	0x00010230


	//   ....[105]....
        /*0d38*/ 	.word	0x00010390


	//   ....[106]....
        /*0d3c*/ 	.word	0x000103d0


	//   ....[107]....
        /*0d40*/ 	.word	0x00010400


	//   ....[108]....
        /*0d44*/ 	.word	0x00010430


	//   ....[109]....
        /*0d48*/ 	.word	0x00010460


	//   ....[110]....
        /*0d4c*/ 	.word	0x00010490


	//   ....[111]....
        /*0d50*/ 	.word	0x00010520


	//   ....[112]....
        /*0d54*/ 	.word	0x00010580


	//   ....[113]....
        /*0d58*/ 	.word	0x00010590


	//   ....[114]....
        /*0d5c*/ 	.word	0x000105f0


	//   ....[115]....
        /*0d60*/ 	.word	0x00011050


	//   ....[116]....
        /*0d64*/ 	.word	0x000110b0


	//   ....[117]....
        /*0d68*/ 	.word	0x00011100


	//   ....[118]....
        /*0d6c*/ 	.word	0x00011150


	//   ....[119]....
        /*0d70*/ 	.word	0x000111a0


	//   ....[120]....
        /*0d74*/ 	.word	0x00011210


	//   ....[121]....
        /*0d78*/ 	.word	0x00011250


	//   ....[122]....
        /*0d7c*/ 	.word	0x000112c0


	//   ....[123]....
        /*0d80*/ 	.word	0x00011330


	//   ....[124]....
        /*0d84*/ 	.word	0x00011390


	//   ....[125]....
        /*0d88*/ 	.word	0x00011400


	//   ....[126]....
        /*0d8c*/ 	.word	0x00011470


	//   ....[127]....
        /*0d90*/ 	.word	0x000114d0


	//   ....[128]....
        /*0d94*/ 	.word	0x00011530


	//   ....[129]....
        /*0d98*/ 	.word	0x00011590


	//   ....[130]....
        /*0d9c*/ 	.word	0x00011600


	//   ....[131]....
        /*0da0*/ 	.word	0x00011660


	//   ....[132]....
        /*0da4*/ 	.word	0x000116c0


	//   ....[133]....
        /*0da8*/ 	.word	0x00011710


	//   ....[134]....
        /*0dac*/ 	.word	0x00011760


	//   ....[135]....
        /*0db0*/ 	.word	0x000117b0


	//   ....[136]....
        /*0db4*/ 	.word	0x00011800


	//   ....[137]....
        /*0db8*/ 	.word	0x00011850


	//   ....[138]....
        /*0dbc*/ 	.word	0x000118a0


	//   ....[139]....
        /*0dc0*/ 	.word	0x000118f0


	//   ....[140]....
        /*0dc4*/ 	.word	0x00011940


	//   ....[141]....
        /*0dc8*/ 	.word	0x000119b0


	//   ....[142]....
        /*0dcc*/ 	.word	0x00011a20


	//   ....[143]....
        /*0dd0*/ 	.word	0x00011a80


	//   ....[144]....
        /*0dd4*/ 	.word	0x00011ae0


	//   ....[145]....
        /*0dd8*/ 	.word	0x00011b40


	//   ....[146]....
        /*0ddc*/ 	.word	0x00011bb0


	//   ....[147]....
        /*0de0*/ 	.word	0x00011c10


	//   ....[148]....
        /*0de4*/ 	.word	0x00011c70


	//   ....[149]....
        /*0de8*/ 	.word	0x00011cd0


	//   ....[150]....
        /*0dec*/ 	.word	0x00011d40


	//   ....[151]....
        /*0df0*/ 	.word	0x00011da0


	//   ....[152]....
        /*0df4*/ 	.word	0x00011e00


	//   ....[153]....
        /*0df8*/ 	.word	0x00011e60


	//   ....[154]....
        /*0dfc*/ 	.word	0x00011ed0


	//   ....[155]....
        /*0e00*/ 	.word	0x00011f30


	//   ....[156]....
        /*0e04*/ 	.word	0x00011f90


	//   ....[157]....
        /*0e08*/ 	.word	0x00011ff0


	//   ....[158]....
        /*0e0c*/ 	.word	0x00012060


	//   ....[159]....
        /*0e10*/ 	.word	0x000120c0


	//   ....[160]....
        /*0e14*/ 	.word	0x00012120


	//   ....[161]....
        /*0e18*/ 	.word	0x00012180


	//   ....[162]....
        /*0e1c*/ 	.word	0x000121f0


	//   ....[163]....
        /*0e20*/ 	.word	0x00012250


	//   ....[164]....
        /*0e24*/ 	.word	0x000122b0


	//   ....[165]....
        /*0e28*/ 	.word	0x00012310


	//   ....[166]....
        /*0e2c*/ 	.word	0x00012380


	//   ....[167]....
        /*0e30*/ 	.word	0x000123d0


	//   ....[168]....
        /*0e34*/ 	.word	0x00012410


	//   ....[169]....
        /*0e38*/ 	.word	0x00012460


	//   ....[170]....
        /*0e3c*/ 	.word	0x000124b0


	//   ....[171]....
        /*0e40*/ 	.word	0x00012500


	//   ....[172]....
        /*0e44*/ 	.word	0x00012570


	//   ....[173]....
        /*0e48*/ 	.word	0x000125b0


	//   ....[174]....
        /*0e4c*/ 	.word	0x00012600


	//   ....[175]....
        /*0e50*/ 	.word	0x00012650


	//   ....[176]....
        /*0e54*/ 	.word	0x000126a0


	//   ....[177]....
        /*0e58*/ 	.word	0x000126f0


	//   ....[178]....
        /*0e5c*/ 	.word	0x00012760


	//   ....[179]....
        /*0e60*/ 	.word	0x000127a0


	//   ....[180]....
        /*0e64*/ 	.word	0x00012810


	//   ....[181]....
        /*0e68*/ 	.word	0x00012870


	//   ....[182]....
        /*0e6c*/ 	.word	0x000128d0


	//----- nvinfo : EIATTR_EXIT_INSTR_OFFSETS
	.align		4
.L_544:
        /*0e70*/ 	.byte	0x04, 0x1c
        /*0e72*/ 	.short	(.L_546 - .L_545)


	//   ....[0]....
.L_545:
        /*0e74*/ 	.word	0x000010d0


	//   ....[1]....
        /*0e78*/ 	.word	0x00011010


	//----- nvinfo : EIATTR_MAX_THREADS
	.align		4
.L_546:
        /*0e7c*/ 	.byte	0x04, 0x05
        /*0e7e*/ 	.short	(.L_548 - .L_547)
.L_547:
        /*0e80*/ 	.word	0x00000080
        /*0e84*/ 	.word	0x00000001
        /*0e88*/ 	.word	0x00000001


	//----- nvinfo : EIATTR_CRS_STACK_SIZE
	.align		4
.L_548:
        /*0e8c*/ 	.byte	0x04, 0x1e
        /*0e8e*/ 	.short	(.L_550 - .L_549)
.L_549:
        /*0e90*/ 	.word	0x00000000
.L_550:


//--------------------- .nv.info._ZN7cutlass13device_kernelIN5flash19enable_sm80_to_sm89INS1_16FlashAttnFwdSm80INS1_25CollectiveMainloopFwdSm80ILi4ELi1ELb0EN4cute5tupleIJNS5_1CILi128EEENS7_ILi48EEENS7_ILi96EEEEEELi96ENS_10bfloat16_tEfNS_4arch4Sm80ELb1ELb0ELb0ELb1ELb0ELb1ELb1ELb1EEENS1_21CollectiveEpilogueFwdINS6_IJS8_SA_S9_EEENS6_IJNS7_ILi1EEESI_SI_EEESC_SE_Li128ELb1ELb1ELb1ELb0EEENS1_36VarlenDynamicPersistentTileSchedulerILi128ELi48ELi128ELi128ELb1ELb1ELb0ELb1ELb1ELb1EEEEEEEEEvNT_6ParamsE --------------------------
	.section	.nv.info._ZN7cutlass13device_kernelIN5flash19enable_sm80_to_sm89INS1_16FlashAttnFwdSm80INS1_25CollectiveMainloopFwdSm80ILi4ELi1ELb0EN4cute5tupleIJNS5_1CILi128EEENS7_ILi48EEENS7_ILi96EEEEEELi96ENS_10bfloat16_tEfNS_4arch4Sm80ELb1ELb0ELb0ELb1ELb0ELb1ELb1ELb1EEENS1_21CollectiveEpilogueFwdINS6_IJS8_SA_S9_EEENS6_IJNS7_ILi1EEESI_SI_EEESC_SE_Li128ELb1ELb1ELb1ELb0EEENS1_36VarlenDynamicPersistentTileSchedulerILi128ELi48ELi128ELi128ELb1ELb1ELb0ELb1ELb1ELb1EEEEEEEEEvNT_6ParamsE,"",@"SHT_CUDA_INFO"
	.sectionflags	@""
	.align	4


	//----- nvinfo : EIATTR_CUDA_API_VERSION
	.align		4
        /*0000*/ 	.byte	0x04, 0x37
        /*0002*/ 	.short	(.L_552 - .L_551)
.L_551:
        /*0004*/ 	.word	0x00000082


	//----- nvinfo : EIATTR_SW2861232_WAR
	.align		4
.L_552:
        /*0008*/ 	.byte	0x01, 0x35
	.zero		2


	//----- nvinfo : EIATTR_PARAM_CBANK
	.align		4
        /*000c*/ 	.byte	0x04, 0x0a
        /*000e*/ 	.short	(.L_554 - .L_553)
	.align		4
.L_553:
        /*0010*/ 	.word	index@(.nv.constant0._ZN7cutlass13device_kernelIN5flash19enable_sm80_to_sm89INS1_16FlashAttnFwdSm80INS1_25CollectiveMainloopFwdSm80ILi4ELi1ELb0EN4cute5tupleIJNS5_1CILi128EEENS7_ILi48EEENS7_ILi96EEEEEELi96ENS_10bfloat16_tEfNS_4arch4Sm80ELb1ELb0ELb0ELb1ELb0ELb1ELb1ELb1EEENS1_21CollectiveEpilogueFwdINS6_IJS8_SA_S9_EEENS6_IJNS7_ILi1EEESI_SI_EEESC_SE_Li128ELb1ELb1ELb1ELb0EEENS1_36VarlenDynamicPersistentTileSchedulerILi128ELi48ELi128ELi128ELb1ELb1ELb0ELb1ELb1ELb1EEEEEEEEEvNT_6ParamsE)
        /*0014*/ 	.short	0x0160
        /*0016*/ 	.short	0x0438


	//----- nvinfo : EIATTR_CBANK_PARAM_SIZE
	.align		4
.L_554:
        /*0018*/ 	.byte	0x03, 0x19
        /*001a*/ 	.short	0x0438


	//----- nvinfo : EIATTR_KPARAM_INFO
	.align		4
        /*001c*/ 	.byte	0x04, 0x17
        /*001e*/ 	.short	(.L_556 - .L_555)
.L_555:
        /*0020*/ 	.word	0x00000000
        /*0024*/ 	.short	0x0000
        /*0026*/ 	.short	0x0000
        /*0028*/ 	.byte	0x00, 0xf0, 0xe1, 0x10


	//----- nvinfo : EIATTR_MAXREG_COUNT
	.align		4
.L_556:
        /*002c*/ 	.byte	0x03, 0x1b
        /*002e*/ 	.short	0x00ff


	//----- nvinfo : EIATTR_NUM_BARRIERS
	.align		4
        /*0030*/ 	.byte	0x02, 0x4c
        /*0032*/ 	.byte	0x06
	.zero		1


	//----- nvinfo : EIATTR_ANNOTATIONS
	.align		4
        /*0034*/ 	.byte	0x04, 0x55
        /*0036*/ 	.short	(.L_558 - .L_557)


	//   ....[0]....
.L_557:
        /* <DEDUP_REMOVED lines=122> */


	//----- nvinfo : EIATTR_MERCURY_ISA_VERSION
	.align		4
.L_558:
        /*07c0*/ 	.byte	0x03, 0x5f
        /*07c2*/ 	.short	0x0000


	//----- nvinfo : EIATTR_INT_WARP_WIDE_INSTR_OFFSETS
	.align		4
        /*07c4*/ 	.byte	0x04, 0x31
        /*07c6*/ 	.short	(.L_560 - .L_559)


	//   ....[0]....
.L_559:
        /*07c8*/ 	.word	0x00018f50


	//   ....[1]....
        /*07cc*/ 	.word	0x00018fd0


	//----- nvinfo : EIATTR_COOP_GROUP_MASK_REGIDS
	.align		4
.L_560:
        /*07d0*/ 	.byte	0x04, 0x29
        /*07d2*/ 	.short	(.L_562 - .L_561)


	//   ....[0]....
.L_561:
        /*07d4*/ 	.word	0xffffffff


	//   ....[1]....
        /*07d8*/ 	.word	0xffffffff


	//   ....[2]....
        /*07dc*/ 	.word	0xffffffff


	//   ....[3]....
        /*07e0*/ 	.word	0xffffffff


	//   ....[4]....
        /*07e4*/ 	.word	0xffffffff


	//   ....[5]....
        /*07e8*/ 	.word	0xffffffff


	//   ....[6]....
        /*07ec*/ 	.word	0xffffffff


	//   ....[7]....
        /*07f0*/ 	.word	0xffffffff


	//   ....[8]....
        /*07f4*/ 	.word	0xffffffff


	//   ....[9]....
        /*07f8*/ 	.word	0xffffffff


	//   ....[10]....
        /*07fc*/ 	.word	0xffffffff


	//   ....[11]....
        /*0800*/ 	.word	0xffffffff


	//   ....[12]....
        /*0804*/ 	.word	0xffffffff


	//   ....[13]....
        /*0808*/ 	.word	0xffffffff


	//   ....[14]....
        /*080c*/ 	.word	0xffffffff


	//   ....[15]....
        /*0810*/ 	.word	0xffffffff


	//   ....[16]....
        /*0814*/ 	.word	0xffffffff


	//   ....[17]....
        /*0818*/ 	.word	0xffffffff


	//   ....[18]....
        /*081c*/ 	.word	0xffffffff


	//   ....[19]....
        /*0820*/ 	.word	0xffffffff


	//   ....[20]....
        /*0824*/ 	.word	0xffffffff


	//   ....[21]....
        /*0828*/ 	.word	0xffffffff


	//   ....[22]....
        /*082c*/ 	.word	0xffffffff


	//   ....[23]....
        /*0830*/ 	.word	0xffffffff


	//   ....[24]....
        /*0834*/ 	.word	0xffffffff


	//   ....[25]....
        /*0838*/ 	.word	0xffffffff


	//   ....[26]....
        /*083c*/ 	.word	0xffffffff


	//   ....[27]....
        /*0840*/ 	.word	0xffffffff


	//   ....[28]....
        /*0844*/ 	.word	0xffffffff


	//   ....[29]....
        /*0848*/ 	.word	0xffffffff


	//   ....[30]....
        /*084c*/ 	.word	0xffffffff


	//   ....[31]....
        /*0850*/ 	.word	0xffffffff


	//   ....[32]....
        /*0854*/ 	.word	0xffffffff


	//   ....[33]....
        /*0858*/ 	.word	0xffffffff


	//   ....[34]....
        /*085c*/ 	.word	0xffffffff


	//   ....[35]....
        /*0860*/ 	.word	0xffffffff


	//   ....[36]....
        /*0864*/ 	.word	0xffffffff


	//   ....[37]....
        /*0868*/ 	.word	0xffffffff


	//   ....[38]....
        /*086c*/ 	.word	0xffffffff


	//   ....[39]....
        /*0870*/ 	.word	0xffffffff


	//   ....[40]....
        /*0874*/ 	.word	0xffffffff


	//   ....[41]....
        /*0878*/ 	.word	0xffffffff


	//   ....[42]....
        /*087c*/ 	.word	0xffffffff


	//   ....[43]....
        /*0880*/ 	.word	0xffffffff


	//   ....[44]....
        /*0884*/ 	.word	0xffffffff


	//   ....[45]....
        /*0888*/ 	.word	0xffffffff


	//   ....[46]....
        /*088c*/ 	.word	0xffffffff


	//   ....[47]....
        /*0890*/ 	.word	0xffffffff


	//   ....[48]....
        /*0894*/ 	.word	0xffffffff


	//   ....[49]....
        /*0898*/ 	.word	0xffffffff


	//   ....[50]....
        /*089c*/ 	.word	0xffffffff


	//   ....[51]....
        /*08a0*/ 	.word	0xffffffff


	//   ....[52]....
        /*08a4*/ 	.word	0xffffffff


	//   ....[53]....
        /*08a8*/ 	.word	0xffffffff


	//   ....[54]....
        /*08ac*/ 	.word	0xffffffff


	//   ....[55]....
        /*08b0*/ 	.word	0xffffffff


	//   ....[56]....
        /*08b4*/ 	.word	0xffffffff


	//   ....[57]....
        /*08b8*/ 	.word	0xffffffff


	//   ....[58]....
        /*08bc*/ 	.word	0xffffffff


	//   ....[59]....
        /*08c0*/ 	.word	0xffffffff


	//   ....[60]....
        /*08c4*/ 	.word	0xffffffff


	//   ....[61]....
        /*08c8*/ 	.word	0xffffffff


	//   ....[62]....
        /*08cc*/ 	.word	0xffffffff


	//   ....[63]....
        /*08d0*/ 	.word	0xffffffff


	//   ....[64]....
        /*08d4*/ 	.word	0xffffffff


	//   ....[65]....
        /*08d8*/ 	.word	0xffffffff


	//   ....[66]....
        /*08dc*/ 	.word	0xffffffff


	//   ....[67]....
        /*08e0*/ 	.word	0xffffffff


	//   ....[68]....
        /*08e4*/ 	.word	0xffffffff


	//   ....[69]....
        /*08e8*/ 	.word	0xffffffff


	//   ....[70]....
        /*08ec*/ 	.word	0xffffffff


	//   ....[71]....
        /*08f0*/ 	.word	0xffffffff


	//   ....[72]....
        /*08f4*/ 	.word	0xffffffff


	//   ....[73]....
        /*08f8*/ 	.word	0xffffffff


	//   ....[74]....
        /*08fc*/ 	.word	0xffffffff


	//   ....[75]....
        /*0900*/ 	.word	0xffffffff


	//   ....[76]....
        /*0904*/ 	.word	0xffffffff


	//   ....[77]....
        /*0908*/ 	.word	0xffffffff


	//   ....[78]....
        /*090c*/ 	.word	0xffffffff


	//   ....[79]....
        /*0910*/ 	.word	0xffffffff


	//   ....[80]....
        /*0914*/ 	.word	0xffffffff


	//   ....[81]....
        /*0918*/ 	.word	0xffffffff


	//   ....[82]....
        /*091c*/ 	.word	0xffffffff


	//   ....[83]....
        /*0920*/ 	.word	0xffffffff


	//   ....[84]....
        /*0924*/ 	.word	0xffffffff


	//   ....[85]....
        /*0928*/ 	.word	0xffffffff


	//   ....[86]....
        /*092c*/ 	.word	0xffffffff


	//   ....[87]....
        /*0930*/ 	.word	0xffffffff


	//   ....[88]....
        /*0934*/ 	.word	0xffffffff


	//   ....[89]....
        /*0938*/ 	.word	0xffffffff


	//   ....[90]....
        /*093c*/ 	.word	0xffffffff


	//   ....[91]....
        /*0940*/ 	.word	0xffffffff


	//   ....[92]....
        /*0944*/ 	.word	0xffffffff


	//   ....[93]....
        /*0948*/ 	.word	0xffffffff


	//   ....[94]....
        /*094c*/ 	.word	0xffffffff


	//   ....[95]....
        /*0950*/ 	.word	0xffffffff


	//   ....[96]....
        /*0954*/ 	.word	0xffffffff


	//   ....[97]....
        /*0958*/ 	.word	0xffffffff


	//   ....[98]....
        /*095c*/ 	.word	0xffffffff


	//   ....[99]....
        /*0960*/ 	.word	0xffffffff


	//   ....[100]....
        /*0964*/ 	.word	0xffffffff


	//   ....[101]....
        /*0968*/ 	.word	0xffffffff


	//   ....[102]....
        /*096c*/ 	.word	0xffffffff


	//   ....[103]....
        /*0970*/ 	.word	0xffffffff


	//   ....[104]....
        /*0974*/ 	.word	0xffffffff


	//   ....[105]....
        /*0978*/ 	.word	0xffffffff


	//   ....[106]....
        /*097c*/ 	.word	0xffffffff


	//   ....[107]....
        /*0980*/ 	.word	0xffffffff


	//   ....[108]....
        /*0984*/ 	.word	0xffffffff


	//   ....[109]....
        /*0988*/ 	.word	0xffffffff


	//   ....[110]....
        /*098c*/ 	.word	0xffffffff


	//   ....[111]....
        /*0990*/ 	.word	0xffffffff


	//   ....[112]....
        /*0994*/ 	.word	0xffffffff


	//   ....[113]....
        /*0998*/ 	.word	0xffffffff


	//   ....[114]....
        /*099c*/ 	.word	0xffffffff


	//   ....[115]....
        /*09a0*/ 	.word	0xffffffff


	//   ....[116]....
        /*09a4*/ 	.word	0xffffffff


	//   ....[117]....
        /*09a8*/ 	.word	0xffffffff


	//   ....[118]....
        /*09ac*/ 	.word	0xffffffff


	//   ....[119]....
        /*09b0*/ 	.word	0xffffffff


	//   ....[120]....
        /*09b4*/ 	.word	0xffffffff


	//   ....[121]....
        /*09b8*/ 	.word	0xffffffff


	//   ....[122]....
        /*09bc*/ 	.word	0xffffffff


	//   ....[123]....
        /*09c0*/ 	.word	0xffffffff


	//   ....[124]....
        /*09c4*/ 	.word	0xffffffff


	//   ....[125]....
        /*09c8*/ 	.word	0xffffffff


	//   ....[126]....
        /*09cc*/ 	.word	0xffffffff


	//   ....[127]....
        /*09d0*/ 	.word	0xffffffff


	//   ....[128]....
        /*09d4*/ 	.word	0xffffffff


	//   ....[129]....
        /*09d8*/ 	.word	0xffffffff


	//   ....[130]....
        /*09dc*/ 	.word	0xffffffff


	//   ....[131]....
        /*09e0*/ 	.word	0xffffffff


	//   ....[132]....
        /*09e4*/ 	.word	0xffffffff


	//   ....[133]....
        /*09e8*/ 	.word	0xffffffff


	//   ....[134]....
        /*09ec*/ 	.word	0xffffffff


	//   ....[135]....
        /*09f0*/ 	.word	0xffffffff


	//   ....[136]....
        /*09f4*/ 	.word	0xffffffff


	//   ....[137]....
        /*09f8*/ 	.word	0xffffffff


	//   ....[138]....
        /*09fc*/ 	.word	0xffffffff


	//   ....[139]....
        /*0a00*/ 	.word	0xffffffff


	//   ....[140]....
        /*0a04*/ 	.word	0xffffffff


	//   ....[141]....
        /*0a08*/ 	.word	0xffffffff


	//   ....[142]....
        /*0a0c*/ 	.word	0xffffffff


	//   ....[143]....
        /*0a10*/ 	.word	0xffffffff


	//   ....[144]....
        /*0a14*/ 	.word	0xffffffff


	//   ....[145]....
        /*0a18*/ 	.word	0xffffffff


	//   ....[146]....
        /*0a1c*/ 	.word	0xffffffff


	//   ....[147]....
        /*0a20*/ 	.word	0xffffffff


	//   ....[148]....
        /*0a24*/ 	.word	0xffffffff


	//   ....[149]....
        /*0a28*/ 	.word	0xffffffff


	//   ....[150]....
        /*0a2c*/ 	.word	0xffffffff


	//   ....[151]....
        /*0a30*/ 	.word	0xffffffff


	//   ....[152]....
        /*0a34*/ 	.word	0xffffffff


	//   ....[153]....
        /*0a38*/ 	.word	0xffffffff


	//   ....[154]....
        /*0a3c*/ 	.word	0xffffffff


	//   ....[155]....
        /*0a40*/ 	.word	0xffffffff


	//   ....[156]....
        /*0a44*/ 	.word	0xffffffff


	//   ....[157]....
        /*0a48*/ 	.word	0xffffffff


	//   ....[158]....
        /*0a4c*/ 	.word	0xffffffff


	//   ....[159]....
        /*0a50*/ 	.word	0xffffffff


	//   ....[160]....
        /*0a54*/ 	.word	0xffffffff


	//   ....[161]....
        /*0a58*/ 	.word	0xffffffff


	//   ....[162]....
        /*0a5c*/ 	.word	0xffffffff


	//   ....[163]....
        /*0a60*/ 	.word	0xffffffff


	//   ....[164]....
        /*0a64*/ 	.word	0xffffffff


	//   ....[165]....
        /*0a68*/ 	.word	0xffffffff


	//   ....[166]....
        /*0a6c*/ 	.word	0xffffffff


	//   ....[167]....
        /*0a70*/ 	.word	0xffffffff


	//   ....[168]....
        /*0a74*/ 	.word	0xffffffff


	//   ....[169]....
        /*0a78*/ 	.word	0xffffffff


	//   ....[170]....
        /*0a7c*/ 	.word	0xffffffff


	//   ....[171]....
        /*0a80*/ 	.word	0xffffffff


	//   ....[172]....
        /*0a84*/ 	.word	0xffffffff


	//   ....[173]....
        /*0a88*/ 	.word	0xffffffff


	//   ....[174]....
        /*0a8c*/ 	.word	0xffffffff


	//   ....[175]....
        /*0a90*/ 	.word	0xffffffff


	//   ....[176]....
        /*0a94*/ 	.word	0xffffffff


	//   ....[177]....
        /*0a98*/ 	.word	0xffffffff


	//   ....[178]....
        /*0a9c*/ 	.word	0xffffffff


	//   ....[179]....
        /*0aa0*/ 	.word	0xffffffff


	//   ....[180]....
        /*0aa4*/ 	.word	0xffffffff


	//   ....[181]....
        /*0aa8*/ 	.word	0xffffffff


	//   ....[182]....
        /*0aac*/ 	.word	0xffffffff


	//   ....[183]....
        /*0ab0*/ 	.word	0xffffffff


	//   ....[184]....
        /*0ab4*/ 	.word	0xffffffff


	//   ....[185]....
        /*0ab8*/ 	.word	0xffffffff


	//   ....[186]....
        /*0abc*/ 	.word	0xffffffff


	//   ....[187]....
        /*0ac0*/ 	.word	0xffffffff


	//   ....[188]....
        /*0ac4*/ 	.word	0xffffffff


	//   ....[189]....
        /*0ac8*/ 	.word	0xffffffff


	//   ....[190]....
        /*0acc*/ 	.word	0xffffffff


	//   ....[191]....
        /*0ad0*/ 	.word	0xffffffff


	//   ....[192]....
        /*0ad4*/ 	.word	0xffffffff


	//   ....[193]....
        /*0ad8*/ 	.word	0xffffffff


	//   ....[194]....
        /*0adc*/ 	.word	0xffffffff


	//   ....[195]....
        /*0ae0*/ 	.word	0xffffffff


	//   ....[196]....
        /*0ae4*/ 	.word	0xffffffff


	//   ....[197]....
        /*0ae8*/ 	.word	0xffffffff


	//   ....[198]....
        /*0aec*/ 	.word	0xffffffff


	//----- nvinfo : EIATTR_COOP_GROUP_INSTR_OFFSETS
	.align		4
.L_562:
        /*0af0*/ 	.byte	0x04, 0x28
        /*0af2*/ 	.short	(.L_564 - .L_563)


	//   ....[0]....
.L_563:
        /*0af4*/ 	.word	0x00000050


	//   ....[1]....
        /*0af8*/ 	.word	0x00000200


	//   ....[2]....
        /*0afc*/ 	.word	0x00000230


	//   ....[3]....
        /*0b00*/ 	.word	0x00000260


	//   ....[4]....
        /*0b04*/ 	.word	0x00000290


	//   ....[5]....
        /*0b08*/ 	.word	0x000002c0


	//   ....[6]....
        /*0b0c*/ 	.word	0x000002f0


	//   ....[7]....
        /*0b10*/ 	.word	0x00000450


	//   ....[8]....
        /*0b14*/ 	.word	0x00000490


	//   ....[9]....
        /*0b18*/ 	.word	0x000004c0


	//   ....[10]....
        /*0b1c*/ 	.word	0x000004f0


	//   ....[11]....
        /*0b20*/ 	.word	0x00000520


	//   ....[12]....
        /*0b24*/ 	.word	0x00000550


	//   ....[13]....
        /*0b28*/ 	.word	0x000005e0


	//   ....[14]....
        /*0b2c*/ 	.word	0x00000630


	//   ....[15]....
        /*0b30*/ 	.word	0x00000650


	//   ....[16]....
        /*0b34*/ 	.word	0x000006b0


	//   ....[17]....
        /*0b38*/ 	.word	0x00008860


	//   ....[18]....
        /*0b3c*/ 	.word	0x00008880


	//   ....[19]....
        /*0b40*/ 	.word	0x00008a30


	//   ....[20]....
        /*0b44*/ 	.word	0x00008a40


	//   ....[21]....
        /*0b48*/ 	.word	0x00008be0


	//   ....[22]....
        /*0b4c*/ 	.word	0x00008c00


	//   ....[23]....
        /*0b50*/ 	.word	0x00008da0


	//   ....[24]....
        /*0b54*/ 	.word	0x00008db0


	//   ....[25]....
        /*0b58*/ 	.word	0x00009620


	//   ....[26]....
        /*0b5c*/ 	.word	0x00009640


	//   ....[27]....
        /*0b60*/ 	.word	0x00009650


	//   ....[28]....
        /*0b64*/ 	.word	0x00009660


	//   ....[29]....
        /*0b68*/ 	.word	0x00009ad0


	//   ....[30]....
        /*0b6c*/ 	.word	0x00009d40


	//   ....[31]....
        /*0b70*/ 	.word	0x00009d80


	//   ....[32]....
        /*0b74*/ 	.word	0x00009da0


	//   ....[33]....
        /*0b78*/ 	.word	0x0000cc00


	//   ....[34]....
        /*0b7c*/ 	.word	0x0000ccb0


	//   ....[35]....
        /*0b80*/ 	.word	0x0000ccd0


	//   ....[36]....
        /*0b84*/ 	.word	0x0000cce0


	//   ....[37]....
        /*0b88*/ 	.word	0x0000cf80


	//   ....[38]....
        /*0b8c*/ 	.word	0x0000d1f0


	//   ....[39]....
        /*0b90*/ 	.word	0x0000d230


	//   ....[40]....
        /*0b94*/ 	.word	0x0000d270


	//   ....[41]....
        /*0b98*/ 	.word	0x00010d90


	//   ....[42]....
        /*0b9c*/ 	.word	0x00010db0


	//   ....[43]....
        /*0ba0*/ 	.word	0x000111f0


	//   ....[44]....
        /*0ba4*/ 	.word	0x000112c0


	//   ....[45]....
        /*0ba8*/ 	.word	0x000112d0


	//   ....[46]....
        /*0bac*/ 	.word	0x00011300


	//   ....[47]....
        /*0bb0*/ 	.word	0x00011370


	//   ....[48]....
        /*0bb4*/ 	.word	0x000113a0


	//   ....[49]....
        /*0bb8*/ 	.word	0x00011a00


	//   ....[50]....
        /*0bbc*/ 	.word	0x00011c20


	//   ....[51]....
        /*0bc0*/ 	.word	0x00011c70


	//   ....[52]....
        /*0bc4*/ 	.word	0x00011dc0


	//   ....[53]....
        /*0bc8*/ 	.word	0x00013830


	//   ....[54]....
        /*0bcc*/ 	.word	0x00013840


	//   ....[55]....
        /*0bd0*/ 	.word	0x00013850


	//   ....[56]....
        /*0bd4*/ 	.word	0x00013860


	//   ....[57]....
        /*0bd8*/ 	.word	0x00013bd0


	//   ....[58]....
        /*0bdc*/ 	.word	0x00013df0


	//   ....[59]....
        /*0be0*/ 	.word	0x000140c0


	//   ....[60]....
        /*0be4*/ 	.word	0x00014240


	//   ....[61]....
        /*0be8*/ 	.word	0x00014290


	//   ....[62]....
        /*0bec*/ 	.word	0x00014320


	//   ....[63]....
        /*0bf0*/ 	.word	0x00014360


	//   ....[64]....
        /*0bf4*/ 	.word	0x00014480


	//   ....[65]....
        /*0bf8*/ 	.word	0x00016be0


	//   ....[66]....
        /*0bfc*/ 	.word	0x00016c40


	//   ....[67]....
        /*0c00*/ 	.word	0x00016c70


	//   ....[68]....
        /*0c04*/ 	.word	0x00016ca0


	//   ....[69]....
        /*0c08*/ 	.word	0x00016ce0


	//   ....[70]....
        /*0c0c*/ 	.word	0x00016d10


	//   ....[71]....
        /*0c10*/ 	.word	0x00016f70


	//   ....[72]....
        /*0c14*/ 	.word	0x000173b0


	//   ....[73]....
        /*0c18*/ 	.word	0x00018590


	//   ....[74]....
        /*0c1c*/ 	.word	0x000185c0


	//   ....[75]....
        /*0c20*/ 	.word	0x000185d0


	//   ....[76]....
        /*0c24*/ 	.word	0x000185e0


	//   ....[77]....
        /*0c28*/ 	.word	0x000185f0


	//   ....[78]....
        /*0c2c*/ 	.word	0x00018620


	//   ....[79]....
        /*0c30*/ 	.word	0x00018640


	//   ....[80]....
        /*0c34*/ 	.word	0x00018660


	//   ....[81]....
        /*0c38*/ 	.word	0x00019bf0


	//   ....[82]....
        /*0c3c*/ 	.word	0x00019c00


	//   ....[83]....
        /*0c40*/ 	.word	0x00019c20


	//   ....[84]....
        /*0c44*/ 	.word	0x00019c30


	//   ....[85]....
        /*0c48*/ 	.word	0x00019c40


	//   ....[86]....
        /*0c4c*/ 	.word	0x00019c50


	//   ....[87]....
        /*0c50*/ 	.word	0x00019c70


	//   ....[88]....
        /*0c54*/ 	.word	0x00019d70


	//   ....[89]....
        /*0c58*/ 	.word	0x0001a160


	//   ....[90]....
        /*0c5c*/ 	.word	0x0001a180


	//   ....[91]....
        /*0c60*/ 	.word	0x0001a2f0


	//   ....[92]....
        /*0c64*/ 	.word	0x0001a300


	//   ....[93]....
        /*0c68*/ 	.word	0x0001a480


	//   ....[94]....
        /*0c6c*/ 	.word	0x0001a4a0


	//   ....[95]....
        /*0c70*/ 	.word	0x0001a620


	//   ....[96]....
        /*0c74*/ 	.word	0x0001a630


	//   ....[97]....
        /*0c78*/ 	.word	0x0001a9b0


	//   ....[98]....
        /*0c7c*/ 	.word	0x0001a9d0


	//   ....[99]....
        /*0c80*/ 	.word	0x0001aea0


	//   ....[100]....
        /*0c84*/ 	.word	0x0001aeb0


	//   ....[101]....
        /*0c88*/ 	.word	0x0001b210


	//   ....[102]....
        /*0c8c*/ 	.word	0x0001b230


	//   ....[103]....
        /*0c90*/ 	.word	0x0001b5b0


	//   ....[104]....
        /*0c94*/ 	.word	0x0001b5c0


	//   ....[105]....
        /*0c98*/ 	.word	0x0001c110


	//   ....[106]....
        /*0c9c*/ 	.word	0x0001c130


	//   ....[107]....
        /*0ca0*/ 	.word	0x0001c2b0


	//   ....[108]....
        /*0ca4*/ 	.word	0x0001c2c0


	//   ....[109]....
        /*0ca8*/ 	.word	0x0001c440


	//   ....[110]....
        /*0cac*/ 	.word	0x0001c460


	//   ....[111]....
        /*0cb0*/ 	.word	0x0001c5e0


	//   ....[112]....
        /*0cb4*/ 	.word	0x0001c5f0


	//   ....[113]....
        /*0cb8*/ 	.word	0x0001c830


	//   ....[114]....
        /*0cbc*/ 	.word	0x0001c850


	//   ....[115]....
        /*0cc0*/ 	.word	0x0001c980


	//   ....[116]....
        /*0cc4*/ 	.word	0x0001c9c0


	//   ....[117]....
        /*0cc8*/ 	.word	0x0001c9f0


	//   ....[118]....
        /*0ccc*/ 	.word	0x0001ca20


	//   ....[119]....
        /*0cd0*/ 	.word	0x0001ca50


	//   ....[120]....
        /*0cd4*/ 	.word	0x0001ca80


	//   ....[121]....
        /*0cd8*/ 	.word	0x0001cbe0


	//   ....[122]....
        /*0cdc*/ 	.word	0x0001cc20


	//   ....[123]....
        /*0ce0*/ 	.word	0x0001cc50


	//   ....[124]....
        /*0ce4*/ 	.word	0x0001cc80


	//   ....[125]....
        /*0ce8*/ 	.word	0x0001ccb0


	//   ....[126]....
        /*0cec*/ 	.word	0x0001cce0


	//   ....[127]....
        /*0cf0*/ 	.word	0x0001cd70


	//   ....[128]....
        /*0cf4*/ 	.word	0x0001cdd0


	//   ....[129]....
        /*0cf8*/ 	.word	0x0001cde0


	//   ....[130]....
        /*0cfc*/ 	.word	0x0001ce40


	//   ....[131]....
        /*0d00*/ 	.word	0x0001d8a0


	//   ....[132]....
        /*0d04*/ 	.word	0x0001d900


	//   ....[133]....
        /*0d08*/ 	.word	0x0001d950


	//   ....[134]....
        /*0d0c*/ 	.word	0x0001d9a0


	//   ....[135]....
        /*0d10*/ 	.word	0x0001d9f0


	//   ....[136]....
        /*0d14*/ 	.word	0x0001da60


	//   ....[137]....
        /*0d18*/ 	.word	0x0001daa0


	//   ....[138]....
        /*0d1c*/ 	.word	0x0001db10


	//   ....[139]....
        /*0d20*/ 	.word	0x0001db80


	//   ....[140]....
        /*0d24*/ 	.word	0x0001dbe0


	//   ....[141]....
        /*0d28*/ 	.word	0x0001dc50


	//   ....[142]....
        /*0d2c*/ 	.word	0x0001dcc0


	//   ....[143]....
        /*0d30*/ 	.word	0x0001dd20


	//   ....[144]....
        /*0d34*/ 	.word	0x0001dd80


	//   ....[145]....
        /*0d38*/ 	.word	0x0001dde0


	//   ....[146]....
        /*0d3c*/ 	.word	0x0001de50


	//   ....[147]....
        /*0d40*/ 	.word	0x0001deb0


	//   ....[148]....
        /*0d44*/ 	.word	0x0001df10


	//   ....[149]....
        /*0d48*/ 	.word	0x0001df60


	//   ....[150]....
        /*0d4c*/ 	.word	0x0001dfb0


	//   ....[151]....
        /*0d50*/ 	.word	0x0001e000


	//   ....[152]....
        /*0d54*/ 	.word	0x0001e050


	//   ....[153]....
        /*0d58*/ 	.word	0x0001e0a0


	//   ....[154]....
        /*0d5c*/ 	.word	0x0001e0f0


	//   ....[155]....
        /*0d60*/ 	.word	0x0001e140


	//   ....[156]....
        /*0d64*/ 	.word	0x0001e190


	//   ....[157]....
        /*0d68*/ 	.word	0x0001e200


	//   ....[158]....
        /*0d6c*/ 	.word	0x0001e270


	//   ....[159]....
        /*0d70*/ 	.word	0x0001e2d0


	//   ....[160]....
        /*0d74*/ 	.word	0x0001e330


	//   ....[161]....
        /*0d78*/ 	.word	0x0001e390


	//   ....[162]....
        /*0d7c*/ 	.word	0x0001e400


	//   ....[163]....
        /*0d80*/ 	.word	0x0001e460


	//   ....[164]....
        /*0d84*/ 	.word	0x0001e4c0


	//   ....[165]....
        /*0d88*/ 	.word	0x0001e520


	//   ....[166]....
        /*0d8c*/ 	.word	0x0001e590


	//   ....[167]....
        /*0d90*/ 	.word	0x0001e5f0


	//   ....[168]....
        /*0d94*/ 	.word	0x0001e650


	//   ....[169]....
        /*0d98*/ 	.word	0x0001e6b0


	//   ....[170]....
        /*0d9c*/ 	.word	0x0001e720


	//   ....[171]....
        /*0da0*/ 	.word	0x0001e780


	//   ....[172]....
        /*0da4*/ 	.word	0x0001e7e0


	//   ....[173]....
        /*0da8*/ 	.word	0x0001e840


	//   ....[174]....
        /*0dac*/ 	.word	0x0001e8b0


	//   ....[175]....
        /*0db0*/ 	.word	0x0001e910


	//   ....[176]....
        /*0db4*/ 	.word	0x0001e970


	//   ....[177]....
        /*0db8*/ 	.word	0x0001e9d0


	//   ....[178]....
        /*0dbc*/ 	.word	0x0001ea40


	//   ....[179]....
        /*0dc0*/ 	.word	0x0001eaa0


	//   ....[180]....
        /*0dc4*/ 	.word	0x0001eb00


	//   ....[181]....
        /*0dc8*/ 	.word	0x0001eb60


	//   ....[182]....
        /*0dcc*/ 	.word	0x0001ebd0


	//   ....[183]....
        /*0dd0*/ 	.word	0x0001ec20


	//   ....[184]....
        /*0dd4*/ 	.word	0x0001ec60


	//   ....[185]....
        /*0dd8*/ 	.word	0x0001ecb0


	//   ....[186]....
        /*0ddc*/ 	.word	0x0001ed00


	//   ....[187]....
        /*0de0*/ 	.word	0x0001ed50


	//   ....[188]....
        /*0de4*/ 	.word	0x0001edc0


	//   ....[189]....
        /*0de8*/ 	.word	0x0001ee00


	//   ....[190]....
        /*0dec*/ 	.word	0x0001ee50


	//   ....[191]....
        /*0df0*/ 	.word	0x0001eea0


	//   ....[192]....
        /*0df4*/ 	.word	0x0001eef0


	//   ....[193]....
        /*0df8*/ 	.word	0x0001ef40


	//   ....[194]....
        /*0dfc*/ 	.word	0x0001efb0


	//   ....[195]....
        /*0e00*/ 	.word	0x0001eff0


	//   ....[196]....
        /*0e04*/ 	.word	0x0001f060


	//   ....[197]....
        /*0e08*/ 	.word	0x0001f0c0


	//   ....[198]....
        /*0e0c*/ 	.word	0x0001f120


	//----- nvinfo : EIATTR_EXIT_INSTR_OFFSETS
	.align		4
.L_564:
        /*0e10*/ 	.byte	0x04, 0x1c
        /*0e12*/ 	.short	(.L_566 - .L_565)


	//   ....[0]....
.L_565:
        /*0e14*/ 	.word	0x000010d0


	//   ....[1]....
        /*0e18*/ 	.word	0x0001d860


	//----- nvinfo : EIATTR_MAX_THREADS
	.align		4
.L_566:
        /*0e1c*/ 	.byte	0x04, 0x05
        /*0e1e*/ 	.short	(.L_568 - .L_567)
.L_567:
        /*0e20*/ 	.word	0x00000080
        /*0e24*/ 	.word	0x00000001
        /*0e28*/ 	.word	0x00000001


	//----- nvinfo : EIATTR_CRS_STACK_SIZE
	.align		4
.L_568:
        /*0e2c*/ 	.byte	0x04, 0x1e
        /*0e2e*/ 	.short	(.L_570 - .L_569)
.L_569:
        /*0e30*/ 	.word	0x00000000
.L_570:


//--------------------- .nv.callgraph             --------------------------
	.section	.nv.callgraph,"",@"SHT_CUDA_CALLGRAPH"
	.align	4
	.sectionentsize	8
	.align		4
        /*0000*/ 	.word	0x00000000
	.align		4
        /*0004*/ 	.word	0xffffffff
	.align		4
        /*0008*/ 	.word	0x00000000
	.align		4
        /*000c*/ 	.word	0xfffffffe
	.align		4
        /*0010*/ 	.word	0x00000000
	.align		4
        /*0014*/ 	.word	0xfffffffd
	.align		4
        /*0018*/ 	.word	0x00000000
	.align		4
        /*001c*/ 	.word	0xfffffffc


//--------------------- .nv.rel.action            --------------------------
	.section	.nv.rel.action,"",@"SHT_CUDA_RELOCINFO"
	.align	8
	.sectionentsize	8
        /*0000*/ 	.byte	0x73, 0x00, 0x00, 0x00, 0x00, 0x00, 0x00, 0x00, 0x00, 0x00, 0x00, 0x11, 0x25, 0x00, 0x05, 0x36


//--------------------- .nv.constant4             --------------------------
	.section	.nv.constant4,"a",@progbits
	.align	8
	.align		8
.nv.constant4:
        /*0000*/ 	.dword	_ZN82_INTERNAL_67ea0664_46_flash_fwd_hdim96_bf16_split_softcapall_sm80_cu_60c5005d_34814cuda3std3__45__cpo5beginE
	.align		8
        /*0008*/ 	.dword	_ZN82_INTERNAL_67ea0664_46_flash_fwd_hdim96_bf16_split_softcapall_sm80_cu_60c5005d_34814cuda3std3__45__cpo3endE
	.align		8
        /*0010*/ 	.dword	_ZN82_INTERNAL_67ea0664_46_flash_fwd_hdim96_bf16_split_softcapall_sm80_cu_60c5005d_34814cuda3std3__45__cpo6cbeginE
	.align		8
        /*0018*/ 	.dword	_ZN82_INTERNAL_67ea0664_46_flash_fwd_hdim96_bf16_split_softcapall_sm80_cu_60c5005d_34814cuda3std3__45__cpo4cendE
	.align		8
        /*0020*/ 	.dword	_ZN82_INTERNAL_67ea0664_46_flash_fwd_hdim96_bf16_split_softcapall_sm80_cu_60c5005d_34814cuda3std3__484_GLOBAL__N__67ea0664_46_flash_fwd_hdim96_bf16_split_softcapall_sm80_cu_60c5005d_34816ignoreE
	.align		8
        /*0028*/ 	.dword	_ZN82_INTERNAL_67ea0664_46_flash_fwd_hdim96_bf16_split_softcapall_sm80_cu_60c5005d_34814cuda3std3__419piecewise_constructE
	.align		8
        /*0030*/ 	.dword	_ZN82_INTERNAL_67ea0664_46_flash_fwd_hdim96_bf16_split_softcapall_sm80_cu_60c5005d_34814cuda3std3__48in_placeE
	.align		8
        /*0038*/ 	.dword	_ZN82_INTERNAL_67ea0664_46_flash_fwd_hdim96_bf16_split_softcapall_sm80_cu_60c5005d_34814cuda3std6ranges3__45__cpo4swapE
	.align		8
        /*0040*/ 	.dword	_ZN82_INTERNAL_67ea0664_46_flash_fwd_hdim96_bf16_split_softcapall_sm80_cu_60c5005d_34814cuda3std6ranges3__45__cpo9iter_moveE
	.align		8
        /*0048*/ 	.dword	_ZN82_INTERNAL_67ea0664_46_flash_fwd_hdim96_bf16_split_softcapall_sm80_cu_60c5005d_34814cute7productE
	.align		8
        /*0050*/ 	.dword	_ZN82_INTERNAL_67ea0664_46_flash_fwd_hdim96_bf16_split_softcapall_sm80_cu_60c5005d_34814cute1_E


//--------------------- .nv.constant0._ZN7cutlass13device_kernelIN5flash19enable_sm80_to_sm89INS1_16FlashAttnFwdSm80INS1_25CollectiveMainloopFwdSm80ILi4ELi1ELb0EN4cute5tupleIJNS5_1CILi128EEENS7_ILi64EEENS7_ILi96EEEEEELi96ENS_10bfloat16_tEfNS_4arch4Sm80ELb0ELb0ELb1ELb0ELb0ELb0ELb1ELb1EEENS1_21CollectiveEpilogueFwdINS6_IJS8_SA_S9_EEENS6_IJNS7_ILi1EEESI_SI_EEESC_SE_Li128ELb0ELb1ELb1ELb0EEENS1_19SingleTileSchedulerILb0ELb1ELb1ELi128EEEEEEEEEvNT_6ParamsE --------------------------
	.section	.nv.constant0._ZN7cutlass13device_kernelIN5flash19enable_sm80_to_sm89INS1_16FlashAttnFwdSm80INS1_25CollectiveMainloopFwdSm80ILi4ELi1ELb0EN4cute5tupleIJNS5_1CILi128EEENS7_ILi64EEENS7_ILi96EEEEEELi96ENS_10bfloat16_tEfNS_4arch4Sm80ELb0ELb0ELb1ELb0ELb0ELb0ELb1ELb1EEENS1_21CollectiveEpilogueFwdINS6_IJS8_SA_S9_EEENS6_IJNS7_ILi1EEESI_SI_EEESC_SE_Li128ELb0ELb1ELb1ELb0EEENS1_19SingleTileSchedulerILb0ELb1ELb1ELi128EEEEEEEEEvNT_6ParamsE,"a",@progbits
	.sectionflags	@""
	.align	4
.nv.constant0._ZN7cutlass13device_kernelIN5flash19enable_sm80_to_sm89INS1_16FlashAttnFwdSm80INS1_25CollectiveMainloopFwdSm80ILi4ELi1ELb0EN4cute5tupleIJNS5_1CILi128EEENS7_ILi64EEENS7_ILi96EEEEEELi96ENS_10bfloat16_tEfNS_4arch4Sm80ELb0ELb0ELb1ELb0ELb0ELb0ELb1ELb1EEENS1_21CollectiveEpilogueFwdINS6_IJS8_SA_S9_EEENS6_IJNS7_ILi1EEESI_SI_EEESC_SE_Li128ELb0ELb1ELb1ELb0EEENS1_19SingleTileSchedulerILb0ELb1ELb1ELi128EEEEEEEEEvNT_6ParamsE:
	.zero		1400


//--------------------- .nv.constant0._ZN7cutlass13device_kernelIN5flash19enable_sm80_to_sm89INS1_16FlashAttnFwdSm80INS1_25CollectiveMainloopFwdSm80ILi4ELi1ELb0EN4cute5tupleIJNS5_1CILi128EEENS7_ILi48EEENS7_ILi96EEEEEELi96ENS_10bfloat16_tEfNS_4arch4Sm80ELb0ELb0ELb1ELb1ELb0ELb0ELb1ELb1EEENS1_21CollectiveEpilogueFwdINS6_IJS8_SA_S9_EEENS6_IJNS7_ILi1EEESI_SI_EEESC_SE_Li128ELb1ELb1ELb1ELb0EEENS1_36VarlenDynamicPersistentTileSchedulerILi128ELi48ELi128ELi128ELb1ELb1ELb0ELb0ELb1ELb1EEEEEEEEEvNT_6ParamsE --------------------------
	.section	.nv.constant0._ZN7cutlass13device_kernelIN5flash19enable_sm80_to_sm89INS1_16FlashAttnFwdSm80INS1_25CollectiveMainloopFwdSm80ILi4ELi1ELb0EN4cute5tupleIJNS5_1CILi128EEENS7_ILi48EEENS7_ILi96EEEEEELi96ENS_10bfloat16_tEfNS_4arch4Sm80ELb0ELb0ELb1ELb1ELb0ELb0ELb1ELb1EEENS1_21CollectiveEpilogueFwdINS6_IJS8_SA_S9_EEENS6_IJNS7_ILi1EEESI_SI_EEESC_SE_Li128ELb1ELb1ELb1ELb0EEENS1_36VarlenDynamicPersistentTileSchedulerILi128ELi48ELi128ELi128ELb1ELb1ELb0ELb0ELb1ELb1EEEEEEEEEvNT_6ParamsE,"a",@progbits
	.sectionflags	@""
	.align	4
.nv.constant0._ZN7cutlass13device_kernelIN5flash19enable_sm80_to_sm89INS1_16FlashAttnFwdSm80INS1_25CollectiveMainloopFwdSm80ILi4ELi1ELb0EN4cute5tupleIJNS5_1CILi128EEENS7_ILi48EEENS7_ILi96EEEEEELi96ENS_10bfloat16_tEfNS_4arch4Sm80ELb0ELb0ELb1ELb1ELb0ELb0ELb1ELb1EEENS1_21CollectiveEpilogueFwdINS6_IJS8_SA_S9_EEENS6_IJNS7_ILi1EEESI_SI_EEESC_SE_Li128ELb1ELb1ELb1ELb0EEENS1_36VarlenDynamicPersistentTileSchedulerILi128ELi48ELi128ELi128ELb1ELb1ELb0ELb0ELb1ELb1EEEEEEEEEvNT_6ParamsE:
	.zero		1432


//--------------------- .nv.constant0._ZN7cutlass13device_kernelIN5flash19enable_sm80_to_sm89INS1_16FlashAttnFwdSm80INS1_25CollectiveMainloopFwdSm80ILi4ELi1ELb0EN4cute5tupleIJNS5_1CILi128EEENS7_ILi48EEENS7_ILi96EEEEEELi96ENS_10bfloat16_tEfNS_4arch4Sm80ELb0ELb0ELb1ELb1ELb0ELb1ELb1ELb1EEENS1_21CollectiveEpilogueFwdINS6_IJS8_SA_S9_EEENS6_IJNS7_ILi1EEESI_SI_EEESC_SE_Li128ELb1ELb1ELb1ELb0EEENS1_36VarlenDynamicPersistentTileSchedulerILi128ELi48ELi128ELi128ELb1ELb1ELb0ELb0ELb1ELb1EEEEEEEEEvNT_6ParamsE --------------------------
	.section	.nv.constant0._ZN7cutlass13device_kernelIN5flash19enable_sm80_to_sm89INS1_16FlashAttnFwdSm80INS1_25CollectiveMainloopFwdSm80ILi4ELi1ELb0EN4cute5tupleIJNS5_1CILi128EEENS7_ILi48EEENS7_ILi96EEEEEELi96ENS_10bfloat16_tEfNS_4arch4Sm80ELb0ELb0ELb1ELb1ELb0ELb1ELb1ELb1EEENS1_21CollectiveEpilogueFwdINS6_IJS8_SA_S9_EEENS6_IJNS7_ILi1EEESI_SI_EEESC_SE_Li128ELb1ELb1ELb1ELb0EEENS1_36VarlenDynamicPersistentTileSchedulerILi128ELi48ELi128ELi128ELb1ELb1ELb0ELb0ELb1ELb1EEEEEEEEEvNT_6ParamsE,"a",@progbits
	.sectionflags	@""
	.align	4
.nv.constant0._ZN7cutlass13device_kernelIN5flash19enable_sm80_to_sm89INS1_16FlashAttnFwdSm80INS1_25CollectiveMainloopFwdSm80ILi4ELi1ELb0EN4cute5tupleIJNS5_1CILi128EEENS7_ILi48EEENS7_ILi96EEEEEELi96ENS_10bfloat16_tEfNS_4arch4Sm80ELb0ELb0ELb1ELb1ELb0ELb1ELb1ELb1EEENS1_21CollectiveEpilogueFwdINS6_IJS8_SA_S9_EEENS6_IJNS7_ILi1EEESI_SI_EEESC_SE_Li128ELb1ELb1ELb1ELb0EEENS1_36VarlenDynamicPersistentTileSchedulerILi128ELi48ELi128ELi128ELb1ELb1ELb0ELb0ELb1ELb1EEEEEEEEEvNT_6ParamsE:
	.zero		1432


//--------------------- .nv.constant0._ZN7cutlass13device_kernelIN5flash19enable_sm80_to_sm89INS1_16FlashAttnFwdSm80INS1_25CollectiveMainloopFwdSm80ILi4ELi1ELb0EN4cute5tupleIJNS5_1CILi128EEENS7_ILi48EEENS7_ILi96EEEEEELi96ENS_10bfloat16_tEfNS_4arch4Sm80ELb0ELb1ELb1ELb0ELb0ELb0ELb1ELb1EEENS1_21CollectiveEpilogueFwdINS6_IJS8_SA_S9_EEENS6_IJNS7_ILi1EEESI_SI_EEESC_SE_Li128ELb0ELb1ELb1ELb0EEENS1_19SingleTileSchedulerILb0ELb1ELb1ELi128EEEEEEEEEvNT_6ParamsE --------------------------
	.section	.nv.constant0._ZN7cutlass13device_kernelIN5flash19enable_sm80_to_sm89INS1_16FlashAttnFwdSm80INS1_25CollectiveMainloopFwdSm80ILi4ELi1ELb0EN4cute5tupleIJNS5_1CILi128EEENS7_ILi48EEENS7_ILi96EEEEEELi96ENS_10bfloat16_tEfNS_4arch4Sm80ELb0ELb1ELb1ELb0ELb0ELb0ELb1ELb1EEENS1_21CollectiveEpilogueFwdINS6_IJS8_SA_S9_EEENS6_IJNS7_ILi1EEESI_SI_EEESC_SE_Li128ELb0ELb1ELb1ELb0EEENS1_19SingleTileSchedulerILb0ELb1ELb1ELi128EEEEEEEEEvNT_6ParamsE,"a",@progbits
	.sectionflags	@""
	.align	4
.nv.constant0._ZN7cutlass13device_kernelIN5flash19enable_sm80_to_sm89INS1_16FlashAttnFwdSm80INS1_25CollectiveMainloopFwdSm80ILi4ELi1ELb0EN4cute5tupleIJNS5_1CILi128EEENS7_ILi48EEENS7_ILi96EEEEEELi96ENS_10bfloat16_tEfNS_4arch4Sm80ELb0ELb1ELb1ELb0ELb0ELb0ELb1ELb1EEENS1_21CollectiveEpilogueFwdINS6_IJS8_SA_S9_EEENS6_IJNS7_ILi1EEESI_SI_EEESC_SE_Li128ELb0ELb1ELb1ELb0EEENS1_19SingleTileSchedulerILb0ELb1ELb1ELi128EEEEEEEEEvNT_6ParamsE:
	.zero		1400


//--------------------- .nv.constant0._ZN7cutlass13device_kernelIN5flash19enable_sm80_to_sm89INS1_16FlashAttnFwdSm80INS1_25CollectiveMainloopFwdSm80ILi4ELi1ELb0EN4cute5tupleIJNS5_1CILi128EEENS7_ILi48EEENS7_ILi96EEEEEELi96ENS_10bfloat16_tEfNS_4arch4Sm80ELb0ELb1ELb1ELb1ELb0ELb0ELb1ELb1EEENS1_21CollectiveEpilogueFwdINS6_IJS8_SA_S9_EEENS6_IJNS7_ILi1EEESI_SI_EEESC_SE_Li128ELb1ELb1ELb1ELb0EEENS1_36VarlenDynamicPersistentTileSchedulerILi128ELi48ELi128ELi128ELb1ELb1ELb0ELb1ELb0ELb1EEEEEEEEEvNT_6ParamsE --------------------------
	.section	.nv.constant0._ZN7cutlass13device_kernelIN5flash19enable_sm80_to_sm89INS1_16FlashAttnFwdSm80INS1_25CollectiveMainloopFwdSm80ILi4ELi1ELb0EN4cute5tupleIJNS5_1CILi128EEENS7_ILi48EEENS7_ILi96EEEEEELi96ENS_10bfloat16_tEfNS_4arch4Sm80ELb0ELb1ELb1ELb1ELb0ELb0ELb1ELb1EEENS1_21CollectiveEpilogueFwdINS6_IJS8_SA_S9_EEENS6_IJNS7_ILi1EEESI_SI_EEESC_SE_Li128ELb1ELb1ELb1ELb0EEENS1_36VarlenDynamicPersistentTileSchedulerILi128ELi48ELi128ELi128ELb1ELb1ELb0ELb1ELb0ELb1EEEEEEEEEvNT_6ParamsE,"a",@progbits
	.sectionflags	@""
	.align	4
.nv.constant0._ZN7cutlass13device_kernelIN5flash19enable_sm80_to_sm89INS1_16FlashAttnFwdSm80INS1_25CollectiveMainloopFwdSm80ILi4ELi1ELb0EN4cute5tupleIJNS5_1CILi128EEENS7_ILi48EEENS7_ILi96EEEEEELi96ENS_10bfloat16_tEfNS_4arch4Sm80ELb0ELb1ELb1ELb1ELb0ELb0ELb1ELb1EEENS1_21CollectiveEpilogueFwdINS6_IJS8_SA_S9_EEENS6_IJNS7_ILi1EEESI_SI_EEESC_SE_Li128ELb1ELb1ELb1ELb0EEENS1_36VarlenDynamicPersistentTileSchedulerILi128ELi48ELi128ELi128ELb1ELb1ELb0ELb1ELb0ELb1EEEEEEEEEvNT_6ParamsE:
	.zero		1432


//--------------------- .nv.constant0._ZN7cutlass13device_kernelIN5flash19enable_sm80_to_sm89INS1_16FlashAttnFwdSm80INS1_25CollectiveMainloopFwdSm80ILi4ELi1ELb0EN4cute5tupleIJNS5_1CILi128EEENS7_ILi48EEENS7_ILi96EEEEEELi96ENS_10bfloat16_tEfNS_4arch4Sm80ELb0ELb1ELb1ELb1ELb0ELb1ELb1ELb1EEENS1_21CollectiveEpilogueFwdINS6_IJS8_SA_S9_EEENS6_IJNS7_ILi1EEESI_SI_EEESC_SE_Li128ELb1ELb1ELb1ELb0EEENS1_36VarlenDynamicPersistentTileSchedulerILi128ELi48ELi128ELi128ELb1ELb1ELb0ELb1ELb0ELb1EEEEEEEEEvNT_6ParamsE --------------------------
	.section	.nv.constant0._ZN7cutlass13device_kernelIN5flash19enable_sm80_to_sm89INS1_16FlashAttnFwdSm80INS1_25CollectiveMainloopFwdSm80ILi4ELi1ELb0EN4cute5tupleIJNS5_1CILi128EEENS7_ILi48EEENS7_ILi96EEEEEELi96ENS_10bfloat16_tEfNS_4arch4Sm80ELb0ELb1ELb1ELb1ELb0ELb1ELb1ELb1EEENS1_21CollectiveEpilogueFwdINS6_IJS8_SA_S9_EEENS6_IJNS7_ILi1EEESI_SI_EEESC_SE_Li128ELb1ELb1ELb1ELb0EEENS1_36VarlenDynamicPersistentTileSchedulerILi128ELi48ELi128ELi128ELb1ELb1ELb0ELb1ELb0ELb1EEEEEEEEEvNT_6ParamsE,"a",@progbits
	.sectionflags	@""
	.align	4
.nv.constant0._ZN7cutlass13device_kernelIN5flash19enable_sm80_to_sm89INS1_16FlashAttnFwdSm80INS1_25CollectiveMainloopFwdSm80ILi4ELi1ELb0EN4cute5tupleIJNS5_1CILi128EEENS7_ILi48EEENS7_ILi96EEEEEELi96ENS_10bfloat16_tEfNS_4arch4Sm80ELb0ELb1ELb1ELb1ELb0ELb1ELb1ELb1EEENS1_21CollectiveEpilogueFwdINS6_IJS8_SA_S9_EEENS6_IJNS7_ILi1EEESI_SI_EEESC_SE_Li128ELb1ELb1ELb1ELb0EEENS1_36VarlenDynamicPersistentTileSchedulerILi128ELi48ELi128ELi128ELb1ELb1ELb0ELb1ELb0ELb1EEEEEEEEEvNT_6ParamsE:
	.zero		1432


//--------------------- .nv.constant0._ZN7cutlass13device_kernelIN5flash19enable_sm80_to_sm89INS1_16FlashAttnFwdSm80INS1_25CollectiveMainloopFwdSm80ILi4ELi1ELb0EN4cute5tupleIJNS5_1CILi128EEENS7_ILi64EEENS7_ILi96EEEEEELi96ENS_10bfloat16_tEfNS_4arch4Sm80ELb1ELb0ELb1ELb0ELb0ELb0ELb1ELb1EEENS1_21CollectiveEpilogueFwdINS6_IJS8_SA_S9_EEENS6_IJNS7_ILi1EEESI_SI_EEESC_SE_Li128ELb0ELb1ELb1ELb0EEENS1_30DynamicPersistentTileSchedulerILi128ELi128ELb1ELb1ELb0EEEEEEEEEvNT_6ParamsE --------------------------
	.section	.nv.constant0._ZN7cutlass13device_kernelIN5flash19enable_sm80_to_sm89INS1_16FlashAttnFwdSm80INS1_25CollectiveMainloopFwdSm80ILi4ELi1ELb0EN4cute5tupleIJNS5_1CILi128EEENS7_ILi64EEENS7_ILi96EEEEEELi96ENS_10bfloat16_tEfNS_4arch4Sm80ELb1ELb0ELb1ELb0ELb0ELb0ELb1ELb1EEENS1_21CollectiveEpilogueFwdINS6_IJS8_SA_S9_EEENS6_IJNS7_ILi1EEESI_SI_EEESC_SE_Li128ELb0ELb1ELb1ELb0EEENS1_30DynamicPersistentTileSchedulerILi128ELi128ELb1ELb1ELb0EEEEEEEEEvNT_6ParamsE,"a",@progbits
	.sectionflags	@""
	.align	4
.nv.constant0._ZN7cutlass13device_kernelIN5flash19enable_sm80_to_sm89INS1_16FlashAttnFwdSm80INS1_25CollectiveMainloopFwdSm80ILi4ELi1ELb0EN4cute5tupleIJNS5_1CILi128EEENS7_ILi64EEENS7_ILi96EEEEEELi96ENS_10bfloat16_tEfNS_4arch4Sm80ELb1ELb0ELb1ELb0ELb0ELb0ELb1ELb1EEENS1_21CollectiveEpilogueFwdINS6_IJS8_SA_S9_EEENS6_IJNS7_ILi1EEESI_SI_EEESC_SE_Li128ELb0ELb1ELb1ELb0EEENS1_30DynamicPersistentTileSchedulerILi128ELi128ELb1ELb1ELb0EEEEEEEEEvNT_6ParamsE:
	.zero		1416


//--------------------- .nv.constant0._ZN7cutlass13device_kernelIN5flash19enable_sm80_to_sm89INS1_16FlashAttnFwdSm80INS1_25CollectiveMainloopFwdSm80ILi4ELi1ELb0EN4cute5tupleIJNS5_1CILi128EEENS7_ILi48EEENS7_ILi96EEEEEELi96ENS_10bfloat16_tEfNS_4arch4Sm80ELb1ELb0ELb1ELb1ELb0ELb0ELb1ELb1EEENS1_21CollectiveEpilogueFwdINS6_IJS8_SA_S9_EEENS6_IJNS7_ILi1EEESI_SI_EEESC_SE_Li128ELb1ELb1ELb1ELb0EEENS1_36VarlenDynamicPersistentTileSchedulerILi128ELi48ELi128ELi128ELb1ELb1ELb0ELb1ELb1ELb1EEEEEEEEEvNT_6ParamsE --------------------------
	.section	.nv.constant0._ZN7cutlass13device_kernelIN5flash19enable_sm80_to_sm89INS1_16FlashAttnFwdSm80INS1_25CollectiveMainloopFwdSm80ILi4ELi1ELb0EN4cute5tupleIJNS5_1CILi128EEENS7_ILi48EEENS7_ILi96EEEEEELi96ENS_10bfloat16_tEfNS_4arch4Sm80ELb1ELb0ELb1ELb1ELb0ELb0ELb1ELb1EEENS1_21CollectiveEpilogueFwdINS6_IJS8_SA_S9_EEENS6_IJNS7_ILi1EEESI_SI_EEESC_SE_Li128ELb1ELb1ELb1ELb0EEENS1_36VarlenDynamicPersistentTileSchedulerILi128ELi48ELi128ELi128ELb1ELb1ELb0ELb1ELb1ELb1EEEEEEEEEvNT_6ParamsE,"a",@progbits
	.sectionflags	@""
	.align	4
.nv.constant0._ZN7cutlass13device_kernelIN5flash19enable_sm80_to_sm89INS1_16FlashAttnFwdSm80INS1_25CollectiveMainloopFwdSm80ILi4ELi1ELb0EN4cute5tupleIJNS5_1CILi128EEENS7_ILi48EEENS7_ILi96EEEEEELi96ENS_10bfloat16_tEfNS_4arch4Sm80ELb1ELb0ELb1ELb1ELb0ELb0ELb1ELb1EEENS1_21CollectiveEpilogueFwdINS6_IJS8_SA_S9_EEENS6_IJNS7_ILi1EEESI_SI_EEESC_SE_Li128ELb1ELb1ELb1ELb0EEENS1_36VarlenDynamicPersistentTileSchedulerILi128ELi48ELi128ELi128ELb1ELb1ELb0ELb1ELb1ELb1EEEEEEEEEvNT_6ParamsE:
	.zero		1432


//--------------------- .nv.constant0._ZN7cutlass13device_kernelIN5flash19enable_sm80_to_sm89INS1_16FlashAttnFwdSm80INS1_25CollectiveMainloopFwdSm80ILi4ELi1ELb0EN4cute5tupleIJNS5_1CILi128EEENS7_ILi48EEENS7_ILi96EEEEEELi96ENS_10bfloat16_tEfNS_4arch4Sm80ELb1ELb0ELb1ELb1ELb0ELb1ELb1ELb1EEENS1_21CollectiveEpilogueFwdINS6_IJS8_SA_S9_EEENS6_IJNS7_ILi1EEESI_SI_EEESC_SE_Li128ELb1ELb1ELb1ELb0EEENS1_36VarlenDynamicPersistentTileSchedulerILi128ELi48ELi128ELi128ELb1ELb1ELb0ELb1ELb1ELb1EEEEEEEEEvNT_6ParamsE --------------------------
	.section	.nv.constant0._ZN7cutlass13device_kernelIN5flash19enable_sm80_to_sm89INS1_16FlashAttnFwdSm80INS1_25CollectiveMainloopFwdSm80ILi4ELi1ELb0EN4cute5tupleIJNS5_1CILi128EEENS7_ILi48EEENS7_ILi96EEEEEELi96ENS_10bfloat16_tEfNS_4arch4Sm80ELb1ELb0ELb1ELb1ELb0ELb1ELb1ELb1EEENS1_21CollectiveEpilogueFwdINS6_IJS8_SA_S9_EEENS6_IJNS7_ILi1EEESI_SI_EEESC_SE_Li128ELb1ELb1ELb1ELb0EEENS1_36VarlenDynamicPersistentTileSchedulerILi128ELi48ELi128ELi128ELb1ELb1ELb0ELb1ELb1ELb1EEEEEEEEEvNT_6ParamsE,"a",@progbits
	.sectionflags	@""
	.align	4
.nv.constant0._ZN7cutlass13device_kernelIN5flash19enable_sm80_to_sm89INS1_16FlashAttnFwdSm80INS1_25CollectiveMainloopFwdSm80ILi4ELi1ELb0EN4cute5tupleIJNS5_1CILi128EEENS7_ILi48EEENS7_ILi96EEEEEELi96ENS_10bfloat16_tEfNS_4arch4Sm80ELb1ELb0ELb1ELb1ELb0ELb1ELb1ELb1EEENS1_21CollectiveEpilogueFwdINS6_IJS8_SA_S9_EEENS6_IJNS7_ILi1EEESI_SI_EEESC_SE_Li128ELb1ELb1ELb1ELb0EEENS1_36VarlenDynamicPersistentTileSchedulerILi128ELi48ELi128ELi128ELb1ELb1ELb0ELb1ELb1ELb1EEEEEEEEEvNT_6ParamsE:
	.zero		1432


//--------------------- .nv.constant0._ZN7cutlass13device_kernelIN5flash19enable_sm80_to_sm89INS1_16FlashAttnFwdSm80INS1_25CollectiveMainloopFwdSm80ILi4ELi1ELb0EN4cute5tupleIJNS5_1CILi128EEENS7_ILi64EEENS7_ILi96EEEEEELi96ENS_10bfloat16_tEfNS_4arch4Sm80ELb0ELb0ELb0ELb0ELb0ELb0ELb1ELb1EEENS1_21CollectiveEpilogueFwdINS6_IJS8_SA_S9_EEENS6_IJNS7_ILi1EEESI_SI_EEESC_SE_Li128ELb0ELb1ELb1ELb0EEENS1_19SingleTileSchedulerILb0ELb1ELb1ELi128EEEEEEEEEvNT_6ParamsE --------------------------
	.section	.nv.constant0._ZN7cutlass13device_kernelIN5flash19enable_sm80_to_sm89INS1_16FlashAttnFwdSm80INS1_25CollectiveMainloopFwdSm80ILi4ELi1ELb0EN4cute5tupleIJNS5_1CILi128EEENS7_ILi64EEENS7_ILi96EEEEEELi96ENS_10bfloat16_tEfNS_4arch4Sm80ELb0ELb0ELb0ELb0ELb0ELb0ELb1ELb1EEENS1_21CollectiveEpilogueFwdINS6_IJS8_SA_S9_EEENS6_IJNS7_ILi1EEESI_SI_EEESC_SE_Li128ELb0ELb1ELb1ELb0EEENS1_19SingleTileSchedulerILb0ELb1ELb1ELi128EEEEEEEEEvNT_6ParamsE,"a",@progbits
	.sectionflags	@""
	.align	4
.nv.constant0._ZN7cutlass13device_kernelIN5flash19enable_sm80_to_sm89INS1_16FlashAttnFwdSm80INS1_25CollectiveMainloopFwdSm80ILi4ELi1ELb0EN4cute5tupleIJNS5_1CILi128EEENS7_ILi64EEENS7_ILi96EEEEEELi96ENS_10bfloat16_tEfNS_4arch4Sm80ELb0ELb0ELb0ELb0ELb0ELb0ELb1ELb1EEENS1_21CollectiveEpilogueFwdINS6_IJS8_SA_S9_EEENS6_IJNS7_ILi1EEESI_SI_EEESC_SE_Li128ELb0ELb1ELb1ELb0EEENS1_19SingleTileSchedulerILb0ELb1ELb1ELi128EEEEEEEEEvNT_6ParamsE:
	.zero		1400


//--------------------- .nv.constant0._ZN7cutlass13device_kernelIN5flash19enable_sm80_to_sm89INS1_16FlashAttnFwdSm80INS1_25CollectiveMainloopFwdSm80ILi4ELi1ELb0EN4cute5tupleIJNS5_1CILi128EEENS7_ILi48EEENS7_ILi96EEEEEELi96ENS_10bfloat16_tEfNS_4arch4Sm80ELb0ELb0ELb0ELb1ELb0ELb0ELb1ELb1EEENS1_21CollectiveEpilogueFwdINS6_IJS8_SA_S9_EEENS6_IJNS7_ILi1EEESI_SI_EEESC_SE_Li128ELb1ELb1ELb1ELb0EEENS1_36VarlenDynamicPersistentTileSchedulerILi128ELi48ELi128ELi128ELb1ELb1ELb0ELb0ELb1ELb1EEEEEEEEEvNT_6ParamsE --------------------------
	.section	.nv.constant0._ZN7cutlass13device_kernelIN5flash19enable_sm80_to_sm89INS1_16FlashAttnFwdSm80INS1_25CollectiveMainloopFwdSm80ILi4ELi1ELb0EN4cute5tupleIJNS5_1CILi128EEENS7_ILi48EEENS7_ILi96EEEEEELi96ENS_10bfloat16_tEfNS_4arch4Sm80ELb0ELb0ELb0ELb1ELb0ELb0ELb1ELb1EEENS1_21CollectiveEpilogueFwdINS6_IJS8_SA_S9_EEENS6_IJNS7_ILi1EEESI_SI_EEESC_SE_Li128ELb1ELb1ELb1ELb0EEENS1_36VarlenDynamicPersistentTileSchedulerILi128ELi48ELi128ELi128ELb1ELb1ELb0ELb0ELb1ELb1EEEEEEEEEvNT_6ParamsE,"a",@progbits
	.sectionflags	@""
	.align	4
.nv.constant0._ZN7cutlass13device_kernelIN5flash19enable_sm80_to_sm89INS1_16FlashAttnFwdSm80INS1_25CollectiveMainloopFwdSm80ILi4ELi1ELb0EN4cute5tupleIJNS5_1CILi128EEENS7_ILi48EEENS7_ILi96EEEEEELi96ENS_10bfloat16_tEfNS_4arch4Sm80ELb0ELb0ELb0ELb1ELb0ELb0ELb1ELb1EEENS1_21CollectiveEpilogueFwdINS6_IJS8_SA_S9_EEENS6_IJNS7_ILi1EEESI_SI_EEESC_SE_Li128ELb1ELb1ELb1ELb0EEENS1_36VarlenDynamicPersistentTileSchedulerILi128ELi48ELi128ELi128ELb1ELb1ELb0ELb0ELb1ELb1EEEEEEEEEvNT_6ParamsE:
	.zero		1432


//--------------------- .nv.constant0._ZN7cutlass13device_kernelIN5flash19enable_sm80_to_sm89INS1_16FlashAttnFwdSm80INS1_25CollectiveMainloopFwdSm80ILi4ELi1ELb0EN4cute5tupleIJNS5_1CILi128EEENS7_ILi48EEENS7_ILi96EEEEEELi96ENS_10bfloat16_tEfNS_4arch4Sm80ELb0ELb0ELb0ELb1ELb0ELb1ELb1ELb1EEENS1_21CollectiveEpilogueFwdINS6_IJS8_SA_S9_EEENS6_IJNS7_ILi1EEESI_SI_EEESC_SE_Li128ELb1ELb1ELb1ELb0EEENS1_36VarlenDynamicPersistentTileSchedulerILi128ELi48ELi128ELi128ELb1ELb1ELb0ELb0ELb1ELb1EEEEEEEEEvNT_6ParamsE --------------------------
	.section	.nv.constant0._ZN7cutlass13device_kernelIN5flash19enable_sm80_to_sm89INS1_16FlashAttnFwdSm80INS1_25CollectiveMainloopFwdSm80ILi4ELi1ELb0EN4cute5tupleIJNS5_1CILi128EEENS7_ILi48EEENS7_ILi96EEEEEELi96ENS_10bfloat16_tEfNS_4arch4Sm80ELb0ELb0ELb0ELb1ELb0ELb1ELb1ELb1EEENS1_21CollectiveEpilogueFwdINS6_IJS8_SA_S9_EEENS6_IJNS7_ILi1EEESI_SI_EEESC_SE_Li128ELb1ELb1ELb1ELb0EEENS1_36VarlenDynamicPersistentTileSchedulerILi128ELi48ELi128ELi128ELb1ELb1ELb0ELb0ELb1ELb1EEEEEEEEEvNT_6ParamsE,"a",@progbits
	.sectionflags	@""
	.align	4
.nv.constant0._ZN7cutlass13device_kernelIN5flash19enable_sm80_to_sm89INS1_16FlashAttnFwdSm80INS1_25CollectiveMainloopFwdSm80ILi4ELi1ELb0EN4cute5tupleIJNS5_1CILi128EEENS7_ILi48EEENS7_ILi96EEEEEELi96ENS_10bfloat16_tEfNS_4arch4Sm80ELb0ELb0ELb0ELb1ELb0ELb1ELb1ELb1EEENS1_21CollectiveEpilogueFwdINS6_IJS8_SA_S9_EEENS6_IJNS7_ILi1EEESI_SI_EEESC_SE_Li128ELb1ELb1ELb1ELb0EEENS1_36VarlenDynamicPersistentTileSchedulerILi128ELi48ELi128ELi128ELb1ELb1ELb0ELb0ELb1ELb1EEEEEEEEEvNT_6ParamsE:
	.zero		1432


//--------------------- .nv.constant0._ZN7cutlass13device_kernelIN5flash19enable_sm80_to_sm89INS1_16FlashAttnFwdSm80INS1_25CollectiveMainloopFwdSm80ILi4ELi1ELb0EN4cute5tupleIJNS5_1CILi128EEENS7_ILi48EEENS7_ILi96EEEEEELi96ENS_10bfloat16_tEfNS_4arch4Sm80ELb0ELb1ELb0ELb0ELb0ELb0ELb1ELb1EEENS1_21CollectiveEpilogueFwdINS6_IJS8_SA_S9_EEENS6_IJNS7_ILi1EEESI_SI_EEESC_SE_Li128ELb0ELb1ELb1ELb0EEENS1_19SingleTileSchedulerILb0ELb1ELb1ELi128EEEEEEEEEvNT_6ParamsE --------------------------
	.section	.nv.constant0._ZN7cutlass13device_kernelIN5flash19enable_sm80_to_sm89INS1_16FlashAttnFwdSm80INS1_25CollectiveMainloopFwdSm80ILi4ELi1ELb0EN4cute5tupleIJNS5_1CILi128EEENS7_ILi48EEENS7_ILi96EEEEEELi96ENS_10bfloat16_tEfNS_4arch4Sm80ELb0ELb1ELb0ELb0ELb0ELb0ELb1ELb1EEENS1_21CollectiveEpilogueFwdINS6_IJS8_SA_S9_EEENS6_IJNS7_ILi1EEESI_SI_EEESC_SE_Li128ELb0ELb1ELb1ELb0EEENS1_19SingleTileSchedulerILb0ELb1ELb1ELi128EEEEEEEEEvNT_6ParamsE,"a",@progbits
	.sectionflags	@""
	.align	4
.nv.constant0._ZN7cutlass13device_kernelIN5flash19enable_sm80_to_sm89INS1_16FlashAttnFwdSm80INS1_25CollectiveMainloopFwdSm80ILi4ELi1ELb0EN4cute5tupleIJNS5_1CILi128EEENS7_ILi48EEENS7_ILi96EEEEEELi96ENS_10bfloat16_tEfNS_4arch4Sm80ELb0ELb1ELb0ELb0ELb0ELb0ELb1ELb1EEENS1_21CollectiveEpilogueFwdINS6_IJS8_SA_S9_EEENS6_IJNS7_ILi1EEESI_SI_EEESC_SE_Li128ELb0ELb1ELb1ELb0EEENS1_19SingleTileSchedulerILb0ELb1ELb1ELi128EEEEEEEEEvNT_6ParamsE:
	.zero		1400


//--------------------- .nv.constant0._ZN7cutlass13device_kernelIN5flash19enable_sm80_to_sm89INS1_16FlashAttnFwdSm80INS1_25CollectiveMainloopFwdSm80ILi4ELi1ELb0EN4cute5tupleIJNS5_1CILi128EEENS7_ILi48EEENS7_ILi96EEEEEELi96ENS_10bfloat16_tEfNS_4arch4Sm80ELb0ELb1ELb0ELb1ELb0ELb0ELb1ELb1EEENS1_21CollectiveEpilogueFwdINS6_IJS8_SA_S9_EEENS6_IJNS7_ILi1EEESI_SI_EEESC_SE_Li128ELb1ELb1ELb1ELb0EEENS1_36VarlenDynamicPersistentTileSchedulerILi128ELi48ELi128ELi128ELb1ELb1ELb0ELb1ELb0ELb1EEEEEEEEEvNT_6ParamsE --------------------------
	.section	.nv.constant0._ZN7cutlass13device_kernelIN5flash19enable_sm80_to_sm89INS1_16FlashAttnFwdSm80INS1_25CollectiveMainloopFwdSm80ILi4ELi1ELb0EN4cute5tupleIJNS5_1CILi128EEENS7_ILi48EEENS7_ILi96EEEEEELi96ENS_10bfloat16_tEfNS_4arch4Sm80ELb0ELb1ELb0ELb1ELb0ELb0ELb1ELb1EEENS1_21CollectiveEpilogueFwdINS6_IJS8_SA_S9_EEENS6_IJNS7_ILi1EEESI_SI_EEESC_SE_Li128ELb1ELb1ELb1ELb0EEENS1_36VarlenDynamicPersistentTileSchedulerILi128ELi48ELi128ELi128ELb1ELb1ELb0ELb1ELb0ELb1EEEEEEEEEvNT_6ParamsE,"a",@progbits
	.sectionflags	@""
	.align	4
.nv.constant0._ZN7cutlass13device_kernelIN5flash19enable_sm80_to_sm89INS1_16FlashAttnFwdSm80INS1_25CollectiveMainloopFwdSm80ILi4ELi1ELb0EN4cute5tupleIJNS5_1CILi128EEENS7_ILi48EEENS7_ILi96EEEEEELi96ENS_10bfloat16_tEfNS_4arch4Sm80ELb0ELb1ELb0ELb1ELb0ELb0ELb1ELb1EEENS1_21CollectiveEpilogueFwdINS6_IJS8_SA_S9_EEENS6_IJNS7_ILi1EEESI_SI_EEESC_SE_Li128ELb1ELb1ELb1ELb0EEENS1_36VarlenDynamicPersistentTileSchedulerILi128ELi48ELi128ELi128ELb1ELb1ELb0ELb1ELb0ELb1EEEEEEEEEvNT_6ParamsE:
	.zero		1432


//--------------------- .nv.constant0._ZN7cutlass13device_kernelIN5flash19enable_sm80_to_sm89INS1_16FlashAttnFwdSm80INS1_25CollectiveMainloopFwdSm80ILi4ELi1ELb0EN4cute5tupleIJNS5_1CILi128EEENS7_ILi48EEENS7_ILi96EEEEEELi96ENS_10bfloat16_tEfNS_4arch4Sm80ELb0ELb1ELb0ELb1ELb0ELb1ELb1ELb1EEENS1_21CollectiveEpilogueFwdINS6_IJS8_SA_S9_EEENS6_IJNS7_ILi1EEESI_SI_EEESC_SE_Li128ELb1ELb1ELb1ELb0EEENS1_36VarlenDynamicPersistentTileSchedulerILi128ELi48ELi128ELi128ELb1ELb1ELb0ELb1ELb0ELb1EEEEEEEEEvNT_6ParamsE --------------------------
	.section	.nv.constant0._ZN7cutlass13device_kernelIN5flash19enable_sm80_to_sm89INS1_16FlashAttnFwdSm80INS1_25CollectiveMainloopFwdSm80ILi4ELi1ELb0EN4cute5tupleIJNS5_1CILi128EEENS7_ILi48EEENS7_ILi96EEEEEELi96ENS_10bfloat16_tEfNS_4arch4Sm80ELb0ELb1ELb0ELb1ELb0ELb1ELb1ELb1EEENS1_21CollectiveEpilogueFwdINS6_IJS8_SA_S9_EEENS6_IJNS7_ILi1EEESI_SI_EEESC_SE_Li128ELb1ELb1ELb1ELb0EEENS1_36VarlenDynamicPersistentTileSchedulerILi128ELi48ELi128ELi128ELb1ELb1ELb0ELb1ELb0ELb1EEEEEEEEEvNT_6ParamsE,"a",@progbits
	.sectionflags	@""
	.align	4
.nv.constant0._ZN7cutlass13device_kernelIN5flash19enable_sm80_to_sm89INS1_16FlashAttnFwdSm80INS1_25CollectiveMainloopFwdSm80ILi4ELi1ELb0EN4cute5tupleIJNS5_1CILi128EEENS7_ILi48EEENS7_ILi96EEEEEELi96ENS_10bfloat16_tEfNS_4arch4Sm80ELb0ELb1ELb0ELb1ELb0ELb1ELb1ELb1EEENS1_21CollectiveEpilogueFwdINS6_IJS8_SA_S9_EEENS6_IJNS7_ILi1EEESI_SI_EEESC_SE_Li128ELb1ELb1ELb1ELb0EEENS1_36VarlenDynamicPersistentTileSchedulerILi128ELi48ELi128ELi128ELb1ELb1ELb0ELb1ELb0ELb1EEEEEEEEEvNT_6ParamsE:
	.zero		1432


//--------------------- .nv.constant0._ZN7cutlass13device_kernelIN5flash19enable_sm80_to_sm89INS1_16FlashAttnFwdSm80INS1_25CollectiveMainloopFwdSm80ILi4ELi1ELb0EN4cute5tupleIJNS5_1CILi128EEENS7_ILi64EEENS7_ILi96EEEEEELi96ENS_10bfloat16_tEfNS_4arch4Sm80ELb1ELb0ELb0ELb0ELb0ELb0ELb1ELb1EEENS1_21CollectiveEpilogueFwdINS6_IJS8_SA_S9_EEENS6_IJNS7_ILi1EEESI_SI_EEESC_SE_Li128ELb0ELb1ELb1ELb0EEENS1_30DynamicPersistentTileSchedulerILi128ELi128ELb1ELb1ELb0EEEEEEEEEvNT_6ParamsE --------------------------
	.section	.nv.constant0._ZN7cutlass13device_kernelIN5flash19enable_sm80_to_sm89INS1_16FlashAttnFwdSm80INS1_25CollectiveMainloopFwdSm80ILi4ELi1ELb0EN4cute5tupleIJNS5_1CILi128EEENS7_ILi64EEENS7_ILi96EEEEEELi96ENS_10bfloat16_tEfNS_4arch4Sm80ELb1ELb0ELb0ELb0ELb0ELb0ELb1ELb1EEENS1_21CollectiveEpilogueFwdINS6_IJS8_SA_S9_EEENS6_IJNS7_ILi1EEESI_SI_EEESC_SE_Li128ELb0ELb1ELb1ELb0EEENS1_30DynamicPersistentTileSchedulerILi128ELi128ELb1ELb1ELb0EEEEEEEEEvNT_6ParamsE,"a",@progbits
	.sectionflags	@""
	.align	4
.nv.constant0._ZN7cutlass13device_kernelIN5flash19enable_sm80_to_sm89INS1_16FlashAttnFwdSm80INS1_25CollectiveMainloopFwdSm80ILi4ELi1ELb0EN4cute5tupleIJNS5_1CILi128EEENS7_ILi64EEENS7_ILi96EEEEEELi96ENS_10bfloat16_tEfNS_4arch4Sm80ELb1ELb0ELb0ELb0ELb0ELb0ELb1ELb1EEENS1_21CollectiveEpilogueFwdINS6_IJS8_SA_S9_EEENS6_IJNS7_ILi1EEESI_SI_EEESC_SE_Li128ELb0ELb1ELb1ELb0EEENS1_30DynamicPersistentTileSchedulerILi128ELi128ELb1ELb1ELb0EEEEEEEEEvNT_6ParamsE:
	.zero		1416


//--------------------- .nv.constant0._ZN7cutlass13device_kernelIN5flash19enable_sm80_to_sm89INS1_16FlashAttnFwdSm80INS1_25CollectiveMainloopFwdSm80ILi4ELi1ELb0EN4cute5tupleIJNS5_1CILi128EEENS7_ILi48EEENS7_ILi96EEEEEELi96ENS_10bfloat16_tEfNS_4arch4Sm80ELb1ELb0ELb0ELb1ELb0ELb0ELb1ELb1EEENS1_21CollectiveEpilogueFwdINS6_IJS8_SA_S9_EEENS6_IJNS7_ILi1EEESI_SI_EEESC_SE_Li128ELb1ELb1ELb1ELb0EEENS1_36VarlenDynamicPersistentTileSchedulerILi128ELi48ELi128ELi128ELb1ELb1ELb0ELb1ELb1ELb1EEEEEEEEEvNT_6ParamsE --------------------------
	.section	.nv.constant0._ZN7cutlass13device_kernelIN5flash19enable_sm80_to_sm89INS1_16FlashAttnFwdSm80INS1_25CollectiveMainloopFwdSm80ILi4ELi1ELb0EN4cute5tupleIJNS5_1CILi128EEENS7_ILi48EEENS7_ILi96EEEEEELi96ENS_10bfloat16_tEfNS_4arch4Sm80ELb1ELb0ELb0ELb1ELb0ELb0ELb1ELb1EEENS1_21CollectiveEpilogueFwdINS6_IJS8_SA_S9_EEENS6_IJNS7_ILi1EEESI_SI_EEESC_SE_Li128ELb1ELb1ELb1ELb0EEENS1_36VarlenDynamicPersistentTileSchedulerILi128ELi48ELi128ELi128ELb1ELb1ELb0ELb1ELb1ELb1EEEEEEEEEvNT_6ParamsE,"a",@progbits
	.sectionflags	@""
	.align	4
.nv.constant0._ZN7cutlass13device_kernelIN5flash19enable_sm80_to_sm89INS1_16FlashAttnFwdSm80INS1_25CollectiveMainloopFwdSm80ILi4ELi1ELb0EN4cute5tupleIJNS5_1CILi128EEENS7_ILi48EEENS7_ILi96EEEEEELi96ENS_10bfloat16_tEfNS_4arch4Sm80ELb1ELb0ELb0ELb1ELb0ELb0ELb1ELb1EEENS1_21CollectiveEpilogueFwdINS6_IJS8_SA_S9_EEENS6_IJNS7_ILi1EEESI_SI_EEESC_SE_Li128ELb1ELb1ELb1ELb0EEENS1_36VarlenDynamicPersistentTileSchedulerILi128ELi48ELi128ELi128ELb1ELb1ELb0ELb1ELb1ELb1EEEEEEEEEvNT_6ParamsE:
	.zero		1432


//--------------------- .nv.constant0._ZN7cutlass13device_kernelIN5flash19enable_sm80_to_sm89INS1_16FlashAttnFwdSm80INS1_25CollectiveMainloopFwdSm80ILi4ELi1ELb0EN4cute5tupleIJNS5_1CILi128EEENS7_ILi48EEENS7_ILi96EEEEEELi96ENS_10bfloat16_tEfNS_4arch4Sm80ELb1ELb0ELb0ELb1ELb0ELb1ELb1ELb1EEENS1_21CollectiveEpilogueFwdINS6_IJS8_SA_S9_EEENS6_IJNS7_ILi1EEESI_SI_EEESC_SE_Li128ELb1ELb1ELb1ELb0EEENS1_36VarlenDynamicPersistentTileSchedulerILi128ELi48ELi128ELi128ELb1ELb1ELb0ELb1ELb1ELb1EEEEEEEEEvNT_6ParamsE --------------------------
	.section	.nv.constant0._ZN7cutlass13device_kernelIN5flash19enable_sm80_to_sm89INS1_16FlashAttnFwdSm80INS1_25CollectiveMainloopFwdSm80ILi4ELi1ELb0EN4cute5tupleIJNS5_1CILi128EEENS7_ILi48EEENS7_ILi96EEEEEELi96ENS_10bfloat16_tEfNS_4arch4Sm80ELb1ELb0ELb0ELb1ELb0ELb1ELb1ELb1EEENS1_21CollectiveEpilogueFwdINS6_IJS8_SA_S9_EEENS6_IJNS7_ILi1EEESI_SI_EEESC_SE_Li128ELb1ELb1ELb1ELb0EEENS1_36VarlenDynamicPersistentTileSchedulerILi128ELi48ELi128ELi128ELb1ELb1ELb0ELb1ELb1ELb1EEEEEEEEEvNT_6ParamsE,"a",@progbits
	.sectionflags	@""
	.align	4
.nv.constant0._ZN7cutlass13device_kernelIN5flash19enable_sm80_to_sm89INS1_16FlashAttnFwdSm80INS1_25CollectiveMainloopFwdSm80ILi4ELi1ELb0EN4cute5tupleIJNS5_1CILi128EEENS7_ILi48EEENS7_ILi96EEEEEELi96ENS_10bfloat16_tEfNS_4arch4Sm80ELb1ELb0ELb0ELb1ELb0ELb1ELb1ELb1EEENS1_21CollectiveEpilogueFwdINS6_IJS8_SA_S9_EEENS6_IJNS7_ILi1EEESI_SI_EEESC_SE_Li128ELb1ELb1ELb1ELb0EEENS1_36VarlenDynamicPersistentTileSchedulerILi128ELi48ELi128ELi128ELb1ELb1ELb0ELb1ELb1ELb1EEEEEEEEEvNT_6ParamsE:
	.zero		1432


//--------------------- .text._ZN7cutlass13device_kernelIN5flash19enable_sm80_to_sm89INS1_16FlashAttnFwdSm80INS1_25CollectiveMainloopFwdSm80ILi4ELi1ELb0EN4cute5tupleIJNS5_1CILi128EEENS7_ILi64EEENS7_ILi96EEEEEELi96ENS_10bfloat16_tEfNS_4arch4Sm80ELb0ELb0ELb1ELb0ELb0ELb0ELb1ELb1EEENS1_21CollectiveEpilogueFwdINS6_IJS8_SA_S9_EEENS6_IJNS7_ILi1EEESI_SI_EEESC_SE_Li128ELb0ELb1ELb1ELb0EEENS1_19SingleTileSchedulerILb0ELb1ELb1ELi128EEEEEEEEEvNT_6ParamsE --------------------------
	.section	.text._ZN7cutlass13device_kernelIN5flash19enable_sm80_to_sm89INS1_16FlashAttnFwdSm80INS1_25CollectiveMainloopFwdSm80ILi4ELi1ELb0EN4cute5tupleIJNS5_1CILi128EEENS7_ILi64EEENS7_ILi96EEEEEELi96ENS_10bfloat16_tEfNS_4arch4Sm80ELb0ELb0ELb1ELb0ELb0ELb0ELb1ELb1EEENS1_21CollectiveEpilogueFwdINS6_IJS8_SA_S9_EEENS6_IJNS7_ILi1EEESI_SI_EEESC_SE_Li128ELb0ELb1ELb1ELb0EEENS1_19SingleTileSchedulerILb0ELb1ELb1ELi128EEEEEEEEEvNT_6ParamsE,"ax",@progbits
	.sectioninfo	@"SHI_REGISTERS=255"
	.align	128
.text._ZN7cutlass13device_kernelIN5flash19enable_sm80_to_sm89INS1_16FlashAttnFwdSm80INS1_25CollectiveMainloopFwdSm80ILi4ELi1ELb0EN4cute5tupleIJNS5_1CILi128EEENS7_ILi64EEENS7_ILi96EEEEEELi96ENS_10bfloat16_tEfNS_4arch4Sm80ELb0ELb0ELb1ELb0ELb0ELb0ELb1ELb1EEENS1_21CollectiveEpilogueFwdINS6_IJS8_SA_S9_EEENS6_IJNS7_ILi1EEESI_SI_EEESC_SE_Li128ELb0ELb1ELb1ELb0EEENS1_19SingleTileSchedulerILb0ELb1ELb1ELi128EEEEEEEEEvNT_6ParamsE:
        .type           _ZN7cutlass13device_kernelIN5flash19enable_sm80_to_sm89INS1_16FlashAttnFwdSm80INS1_25CollectiveMainloopFwdSm80ILi4ELi1ELb0EN4cute5tupleIJNS5_1CILi128EEENS7_ILi64EEENS7_ILi96EEEEEELi96ENS_10bfloat16_tEfNS_4arch4Sm80ELb0ELb0ELb1ELb0ELb0ELb0ELb1ELb1EEENS1_21CollectiveEpilogueFwdINS6_IJS8_SA_S9_EEENS6_IJNS7_ILi1EEESI_SI_EEESC_SE_Li128ELb0ELb1ELb1ELb0EEENS1_19SingleTileSchedulerILb0ELb1ELb1ELi128EEEEEEEEEvNT_6ParamsE,@function
        .size           _ZN7cutlass13device_kernelIN5flash19enable_sm80_to_sm89INS1_16FlashAttnFwdSm80INS1_25CollectiveMainloopFwdSm80ILi4ELi1ELb0EN4cute5tupleIJNS5_1CILi128EEENS7_ILi64EEENS7_ILi96EEEEEELi96ENS_10bfloat16_tEfNS_4arch4Sm80ELb0ELb0ELb1ELb0ELb0ELb0ELb1ELb1EEENS1_21CollectiveEpilogueFwdINS6_IJS8_SA_S9_EEENS6_IJNS7_ILi1EEESI_SI_EEESC_SE_Li128ELb0ELb1ELb1ELb0EEENS1_19SingleTileSchedulerILb0ELb1ELb1ELi128EEEEEEEEEvNT_6ParamsE,(.L_x_2848 - _ZN7cutlass13device_kernelIN5flash19enable_sm80_to_sm89INS1_16FlashAttnFwdSm80INS1_25CollectiveMainloopFwdSm80ILi4ELi1ELb0EN4cute5tupleIJNS5_1CILi128EEENS7_ILi64EEENS7_ILi96EEEEEELi96ENS_10bfloat16_tEfNS_4arch4Sm80ELb0ELb0ELb1ELb0ELb0ELb0ELb1ELb1EEENS1_21CollectiveEpilogueFwdINS6_IJS8_SA_S9_EEENS6_IJNS7_ILi1EEESI_SI_EEESC_SE_Li128ELb0ELb1ELb1ELb0EEENS1_19SingleTileSchedulerILb0ELb1ELb1ELi128EEEEEEEEEvNT_6ParamsE)
        .other          _ZN7cutlass13device_kernelIN5flash19enable_sm80_to_sm89INS1_16FlashAttnFwdSm80INS1_25CollectiveMainloopFwdSm80ILi4ELi1ELb0EN4cute5tupleIJNS5_1CILi128EEENS7_ILi64EEENS7_ILi96EEEEEELi96ENS_10bfloat16_tEfNS_4arch4Sm80ELb0ELb0ELb1ELb0ELb0ELb0ELb1ELb1EEENS1_21CollectiveEpilogueFwdINS6_IJS8_SA_S9_EEENS6_IJNS7_ILi1EEESI_SI_EEESC_SE_Li128ELb0ELb1ELb1ELb0EEENS1_19SingleTileSchedulerILb0ELb1ELb1ELi128EEEEEEEEEvNT_6ParamsE,@"STO_CUDA_ENTRY STV_DEFAULT"
_ZN7cutlass13device_kernelIN5flash19enable_sm80_to_sm89INS1_16FlashAttnFwdSm80INS1_25CollectiveMainloopFwdSm80ILi4ELi1ELb0EN4cute5tupleIJNS5_1CILi128EEENS7_ILi64EEENS7_ILi96EEEEEELi96ENS_10bfloat16_tEfNS_4arch4Sm80ELb0ELb0ELb1ELb0ELb0ELb0ELb1ELb1EEENS1_21CollectiveEpilogueFwdINS6_IJS8_SA_S9_EEENS6_IJNS7_ILi1EEESI_SI_EEESC_SE_Li128ELb0ELb1ELb1ELb0EEENS1_19SingleTileSchedulerILb0ELb1ELb1ELi128EEEEEEEEEvNT_6ParamsE:
[----:B------:R-:W-:-:S03]  /*0000*/  MOV R1, c[0x0][0x28] ;  /* 0x00000a0000017a02 */ /* 0x000fc60000000f00 */
[----:B------:R-:W1:Y:S01]  /*0010*/  S2R R174, SR_TID.X ;  /* 0x0000000000ae7919 */ /* 0x000e620000002100 */
[----:B------:R-:W-:-:S03]  /*0020*/  IADD3 R1, R1, -0x60, RZ ;  /* 0xffffffa001017810 */ /* 0x000fc60007ffe0ff */
[----:B------:R-:W2:Y:S04]  /*0030*/  S2R R2, SR_CTAID.Y ;  /* 0x0000000000027919 */ /* 0x000ea80000002600 */
[----:B------:R-:W3:Y:S01]  /*0040*/  S2R R28, SR_CTAID.Z ;  /* 0x00000000001c7919 */ /* 0x000ee20000002700 */
[----:B-1----:R-:W-:-:S06]  /*0050*/  SHF.R.U32.HI R0, RZ, 0x5, R174 ;  /* 0x00000005ff007819 */ /* 0x002fcc00000116ae */
[----:B------:R-:W1:Y:S02]  /*0060*/  SHFL.IDX PT, R0, R0, RZ, 0x1f ;  /* 0x00001fff00007589 */ /* 0x000e6400000e0000 */
[----:B-1----:R-:W-:-:S13]  /*0070*/  ISETP.NE.AND P0, PT, R0, RZ, PT ;  /* 0x000000ff0000720c */ /* 0x002fda0003f05270 */
[----:B------:R-:W-:Y:S05]  /*0080*/  @!P0 BRA `(.L_x_0) ;  /* 0x0000008000008947 */ /* 0x000fea0003800000 */
[----:B--23--:R1:W-:Y:S01]  /*0090*/  STL [R1+0x50], R2 ;  /* 0x0000500201007387 */ /* 0x00c3e20000100800 */
[----:B------:R-:W-:-:S04]  /*00a0*/  MOV R0, c[0x0][0x550] ;  /* 0x0001540000007a02 */ /* 0x000fc80000000f00 */
[----:B------:R-:W-:-:S13]  /*00b0*/  ISETP.NE.AND P0, PT, R0, 0x1, PT ;  /* 0x000000010000780c */ /* 0x000fda0003f05270 */
[----:B------:R-:W-:Y:S05]  /*00c0*/  @!P0 BRA `(.L_x_1) ;  /* 0x000000a000008947 */ /* 0x000fea0003800000 */
[----:B------:R-:W-:-:S05]  /*00d0*/  IMAD.HI.U32 R0, R2, c[0x0][0x554], RZ ;  /* 0x0001550002007a27 */ /* 0x000fca00078e00ff */
[----:B------:R-:W-:-:S05]  /*00e0*/  SHF.R.U32.HI R0, RZ, c[0x0][0x558], R0 ;  /* 0x00015600ff007a19 */ /* 0x000fca0000011600 */
[----:B------:R2:W-:Y:S01]  /*00f0*/  STL [R1+0x50], R0 ;  /* 0x0000500001007387 */ /* 0x0005e20000100800 */
[----:B------:R-:W-:Y:S05]  /*0100*/  BRA `(.L_x_1) ;  /* 0x0000006000007947 */ /* 0x000fea0003800000 */
.L_x_0:
[----:B--23--:R-:W-:Y:S01]  /*0110*/  IMAD.MOV.U32 R0, RZ, RZ, c[0x0][0x550] ;  /* 0x00015400ff007624 */ /* 0x00cfe200078e00ff */
[----:B------:R-:W-:-:S04]  /*0120*/  MOV R3, R2 ;  /* 0x0000000200037202 */ /* 0x000fc80000000f00 */
[----:B------:R-:W-:-:S13]  /*0130*/  ISETP.NE.AND P0, PT, R0, 0x1, PT ;  /* 0x000000010000780c */ /* 0x000fda0003f05270 */
[----:B------:R-:W-:-:S05]  /*0140*/  @P0 IMAD.HI.U32 R0, R2, c[0x0][0x554], RZ ;  /* 0x0001550002000a27 */ /* 0x000fca00078e00ff */
[----:B------:R-:W-:-:S05]  /*0150*/  @P0 SHF.R.U32.HI R3, RZ, c[0x0][0x558], R0 ;  /* 0x00015600ff030a19 */ /* 0x000fca0000011600 */
[----:B------:R1:W-:Y:S02]  /*0160*/  STL [R1+0x50], R3 ;  /* 0x0000500301007387 */ /* 0x0003e40000100800 */
.L_x_1:
[----:B------:R-:W3:Y:S01]  /*0170*/  LDL R22, [R1+0x50] ;  /* 0x0000500001167983 */ /* 0x000ee20000100800 */
[----:B------:R-:W-:Y:S02]  /*0180*/  ISETP.GE.AND P0, PT, R28, RZ, PT ;  /* 0x000000ff1c00720c */ /* 0x000fe40003f06270 */
[----:B--23--:R-:W-:-:S05]  /*0190*/  IADD3 R0, -R22, RZ, RZ ;  /* 0x000000ff16007210 */ /* 0x00cfca0007ffe1ff */
[----:B------:R-:W-:-:S06]  /*01a0*/  IMAD R10, R0, c[0x0][0x550], R2 ;  /* 0x00015400000a7a24 */ /* 0x000fcc00078e0202 */
[----:B------:R-:W-:Y:S05]  /*01b0*/  @!P0 EXIT ;  /* 0x000000000000894d */ /* 0x000fea0003800000 */
[----:B-1----:R-:W-:-:S05]  /*01c0*/  IMAD.MOV.U32 R3, RZ, RZ, c[0x0][0x1d0] ;  /* 0x00007400ff037624 */ /* 0x002fca00078e00ff */
[C---:B------:R-:W-:Y:S02]  /*01d0*/  ISETP.GE.AND P0, PT, R3.reuse, 0x1, PT ;  /* 0x000000010300780c */ /* 0x040fe40003f06270 */
[----:B------:R-:W-:-:S04]  /*01e0*/  IADD3 R2, R3, 0x3f, RZ ;  /* 0x0000003f03027810 */ /* 0x000fc80007ffe0ff */
[----:B------:R-:W-:-:S04]  /*01f0*/  SHF.R.S32.HI R0, RZ, 0x1f, R2 ;  /* 0x0000001fff007819 */ /* 0x000fc80000011402 */
[----:B------:R-:W-:Y:S01]  /*0200*/  LEA.HI R2, R0, R2, RZ, 0x6 ;  /* 0x0000000200027211 */ /* 0x000fe200078f30ff */
[----:B------:R-:W-:-:S03]  /*0210*/  IMAD.MOV.U32 R0, RZ, RZ, RZ ;  /* 0x000000ffff007224 */ /* 0x000fc600078e00ff */
[----:B------:R-:W-:Y:S01]  /*0220*/  SHF.R.S32.HI R11, RZ, 0x6, R2 ;  /* 0x00000006ff0b7819 */ /* 0x000fe20000011402 */
[----:B------:R-:W-:Y:S05]  /*0230*/  @!P0 BRA `(.L_x_2) ;  /* 0x0000020000008947 */ /* 0x000fea0003800000 */
[----:B------:R-:W-:-:S04]  /*0240*/  SHF.R.U32.HI R0, RZ, 0x10, R10 ;  /* 0x00000010ff007819 */ /* 0x000fc8000001160a */
[----:B------:R-:W-:-:S04]  /*0250*/  ISETP.NE.AND P0, PT, R0, RZ, PT ;  /* 0x000000ff0000720c */ /* 0x000fc80003f05270 */
[----:B------:R-:W-:-:S04]  /*0260*/  SEL R5, R0, c[0x0][0x338], P0 ;  /* 0x0000ce0000057a07 */ /* 0x000fc80000000000 */
[----:B------:R-:W-:Y:S02]  /*0270*/  IABS R0, R5 ;  /* 0x0000000500007213 */ /* 0x000fe40000000000 */
[----:B------:R-:W-:-:S03]  /*0280*/  IADD3 R7, R11, -0x1, R5 ;  /* 0xffffffff0b077810 */ /* 0x000fc60007ffe005 */
[----:B------:R-:W-:Y:S01]  /*0290*/  IMAD.MOV.U32 R4, RZ, RZ, R0 ;  /* 0x000000ffff047224 */ /* 0x000fe200078e0000 */
[----:B------:R-:W-:-:S03]  /*02a0*/  IABS R9, R7 ;  /* 0x0000000700097213 */ /* 0x000fc60000000000 */
[----:B------:R-:W1:Y:S08]  /*02b0*/  I2F.RP R2, R4 ;  /* 0x0000000400027306 */ /* 0x000e700000209400 */
[----:B-1----:R-:W1:Y:S02]  /*02c0*/  MUFU.RCP R2, R2 ;  /* 0x0000000200027308 */ /* 0x002e640000001000 */
[----:B-1----:R-:W-:-:S06]  /*02d0*/  IADD3 R2, R2, 0xffffffe, RZ ;  /* 0x0ffffffe02027810 */ /* 0x002fcc0007ffe0ff */
[----:B------:R-:W1:Y:S02]  /*02e0*/  F2I.FTZ.U32.TRUNC.NTZ R3, R2 ;  /* 0x0000000200037305 */ /* 0x000e64000021f000 */
[----:B-1----:R-:W-:Y:S02]  /*02f0*/  IMAD.MOV R0, RZ, RZ, -R3 ;  /* 0x000000ffff007224 */ /* 0x002fe400078e0a03 */
[----:B------:R-:W-:Y:S02]  /*0300*/  IMAD.MOV.U32 R2, RZ, RZ, RZ ;  /* 0x000000ffff027224 */ /* 0x000fe400078e00ff */
[----:B------:R-:W-:Y:S01]  /*0310*/  IMAD.MOV.U32 R6, RZ, RZ, R0 ;  /* 0x000000ffff067224 */ /* 0x000fe200078e0000 */
[----:B------:R-:W-:-:S03]  /*0320*/  IABS R0, R5 ;  /* 0x0000000500007213 */ /* 0x000fc60000000000 */
[----:B------:R-:W-:Y:S02]  /*0330*/  IMAD R6, R6, R4, RZ ;  /* 0x0000000406067224 */ /* 0x000fe400078e02ff */
[----:B------:R-:W-:Y:S02]  /*0340*/  IMAD.MOV R8, RZ, RZ, -R0 ;  /* 0x000000ffff087224 */ /* 0x000fe400078e0a00 */
[----:B------:R-:W-:-:S04]  /*0350*/  IMAD.HI.U32 R0, R3, R6, R2 ;  /* 0x0000000603007227 */ /* 0x000fc800078e0002 */
[----:B------:R-:W-:Y:S02]  /*0360*/  IMAD.MOV.U32 R2, RZ, RZ, R9 ;  /* 0x000000ffff027224 */ /* 0x000fe400078e0009 */
[----:B------:R-:W-:Y:S02]  /*0370*/  IMAD.MOV.U32 R3, RZ, RZ, R8 ;  /* 0x000000ffff037224 */ /* 0x000fe400078e0008 */
[----:B------:R-:W-:-:S04]  /*0380*/  IMAD.HI.U32 R0, R0, R2, RZ ;  /* 0x0000000200007227 */ /* 0x000fc800078e00ff */
[----:B------:R-:W-:-:S05]  /*0390*/  IMAD R2, R0, R3, R2 ;  /* 0x0000000300027224 */ /* 0x000fca00078e0202 */
[----:B------:R-:W-:-:S13]  /*03a0*/  ISETP.GT.U32.AND P1, PT, R4, R2, PT ;  /* 0x000000020400720c */ /* 0x000fda0003f24070 */
[----:B------:R-:W-:Y:S01]  /*03b0*/  @!P1 IMAD.IADD R2, R2, 0x1, -R4 ;  /* 0x0000000102029824 */ /* 0x000fe200078e0a04 */
[----:B------:R-:W-:Y:S02]  /*03c0*/  @!P1 IADD3 R0, R0, 0x1, RZ ;  /* 0x0000000100009810 */ /* 0x000fe40007ffe0ff */
[----:B------:R-:W-:Y:S02]  /*03d0*/  ISETP.NE.AND P1, PT, R5, RZ, PT ;  /* 0x000000ff0500720c */ /* 0x000fe40003f25270 */
[----:B------:R-:W-:Y:S02]  /*03e0*/  ISETP.GE.U32.AND P2, PT, R2, R4, PT ;  /* 0x000000040200720c */ /* 0x000fe40003f46070 */
[----:B------:R-:W-:-:S04]  /*03f0*/  LOP3.LUT R2, R7, R5, RZ, 0x3c, !PT ;  /* 0x0000000507027212 */ /* 0x000fc800078e3cff */
[----:B------:R-:W-:-:S07]  /*0400*/  ISETP.GE.AND P0, PT, R2, RZ, PT ;  /* 0x000000ff0200720c */ /* 0x000fce0003f06270 */
[----:B------:R-:W-:-:S06]  /*0410*/  @P2 IADD3 R0, R0, 0x1, RZ ;  /* 0x0000000100002810 */ /* 0x000fcc0007ffe0ff */
[----:B------:R-:W-:Y:S01]  /*0420*/  @!P0 IMAD.MOV R0, RZ, RZ, -R0 ;  /* 0x000000ffff008224 */ /* 0x000fe200078e0a00 */
[----:B------:R-:W-:Y:S02]  /*0430*/  @!P1 LOP3.LUT R0, RZ, R5, RZ, 0x33, !PT ;  /* 0x00000005ff009212 */ /* 0x000fe400078e33ff */
.L_x_2:
[----:B------:R-:W-:Y:S01]  /*0440*/  LOP3.LUT R2, R10, 0xffff, RZ, 0xc0, !PT ;  /* 0x0000ffff0a027812 */ /* 0x000fe200078ec0ff */
[----:B------:R-:W-:Y:S01]  /*0450*/  ULDC.64 UR6, c[0x0][0x118] ;  /* 0x0000460000067ab9 */ /* 0x000fe20000000a00 */
[----:B------:R-:W-:Y:S01]  /*0460*/  PLOP3.LUT P4, PT, PT, PT, PT, 0x80, 0x0 ;  /* 0x000000000000781c */ /* 0x000fe20003f8f070 */
[----:B------:R-:W-:Y:S01]  /*0470*/  CS2R R20, SRZ ;  /* 0x0000000000147805 */ /* 0x000fe2000001ff00 */
[----:B------:R-:W-:Y:S01]  /*0480*/  CS2R R18, SRZ ;  /* 0x0000000000127805 */ /* 0x000fe2000001ff00 */
[----:B------:R-:W-:Y:S01]  /*0490*/  IMAD R181, R2, R0, RZ ;  /* 0x0000000002b57224 */ /* 0x000fe200078e02ff */
[----:B------:R-:W-:Y:S01]  /*04a0*/  CS2R R94, SRZ ;  /* 0x00000000005e7805 */ /* 0x000fe2000001ff00 */
[----:B------:R-:W-:Y:S01]  /*04b0*/  CS2R R92, SRZ ;  /* 0x00000000005c7805 */ /* 0x000fe2000001ff00 */
[----:B------:R-:W-:Y:S01]  /*04c0*/  CS2R R98, SRZ ;  /* 0x0000000000627805 */ /* 0x000fe2000001ff00 */
[----:B------:R-:W-:Y:S01]  /*04d0*/  IMAD.IADD R0, R181, 0x1, R0 ;  /* 0x00000001b5007824 */ /* 0x000fe200078e0200 */
[----:B------:R1:W-:Y:S01]  /*04e0*/  STL [R1+0x54], R181 ;  /* 0x000054b501007387 */ /* 0x0003e20000100800 */
[----:B------:R-:W-:Y:S01]  /*04f0*/  CS2R R96, SRZ ;  /* 0x0000000000607805 */ /* 0x000fe2000001ff00 */
[----:B------:R-:W-:Y:S01]  /*0500*/  CS2R R90, SRZ ;  /* 0x00000000005a7805 */ /* 0x000fe2000001ff00 */
[----:B------:R-:W-:Y:S01]  /*0510*/  CS2R R88, SRZ ;  /* 0x0000000000587805 */ /* 0x000fe2000001ff00 */
[----:B------:R-:W-:Y:S01]  /*0520*/  IMNMX R173, R11, R0, PT ;  /* 0x000000000bad7217 */ /* 0x000fe20003800200 */
[----:B------:R-:W-:Y:S01]  /*0530*/  CS2R R86, SRZ ;  /* 0x0000000000567805 */ /* 0x000fe2000001ff00 */
[----:B------:R-:W-:Y:S01]  /*0540*/  CS2R R84, SRZ ;  /* 0x0000000000547805 */ /* 0x000fe2000001ff00 */
[----:B------:R-:W-:Y:S01]  /*0550*/  CS2R R78, SRZ ;  /* 0x00000000004e7805 */ /* 0x000fe2000001ff00 */
[----:B------:R-:W-:Y:S01]  /*0560*/  ISETP.GT.AND P0, PT, R173, R181, PT ;  /* 0x000000b5ad00720c */ /* 0x000fe20003f04270 */
[----:B------:R-:W-:Y:S01]  /*0570*/  CS2R R76, SRZ ;  /* 0x00000000004c7805 */ /* 0x000fe2000001ff00 */
        /* <DEDUP_REMOVED lines=38> */
[----:B------:R-:W-:Y:S05]  /*07e0*/  @!P0 BRA `(.L_x_3) ;  /* 0x0000917000008947 */ /* 0x000fea0003800000 */
[----:B-1----:R-:W-:-:S04]  /*07f0*/  ISETP.NE.U32.AND P1, PT, RZ, c[0x0][0x340], PT ;  /* 0x0000d000ff007a0c */ /* 0x002fc80003f25070 */
[----:B------:R-:W-:-:S13]  /*0800*/  ISETP.NE.AND.EX P1, PT, RZ, c[0x0][0x344], PT, P1 ;  /* 0x0000d100ff007a0c */ /* 0x000fda0003f25310 */
[----:B------:R-:W-:-:S04]  /*0810*/  @P1 IMAD.MOV.U32 R2, RZ, RZ, 0x4 ;  /* 0x00000004ff021424 */ /* 0x000fc800078e00ff */
[----:B------:R-:W-:-:S05]  /*0820*/  @P1 IMAD.WIDE R2, R28, R2, c[0x0][0x340] ;  /* 0x0000d0001c021625 */ /* 0x000fca00078e0202 */
[----:B------:R1:W2:Y:S01]  /*0830*/  @P1 LDG.E R17, [R2.64] ;  /* 0x0000000602111981 */ /* 0x0002a2000c1e1900 */
[----:B------:R-:W-:Y:S01]  /*0840*/  SHF.R.S32.HI R23, RZ, 0x1f, R174 ;  /* 0x0000001fff177819 */ /* 0x000fe200000114ae */
[----:B------:R-:W-:Y:S01]  /*0850*/  IMAD.MOV.U32 R4, RZ, RZ, c[0x0][0x2c4] ;  /* 0x0000b100ff047624 */ /* 0x000fe200078e00ff */
[----:B------:R-:W-:Y:S01]  /*0860*/  SHF.R.S32.HI R16, RZ, 0x1f, R22 ;  /* 0x0000001fff107819 */ /* 0x000fe20000011416 */
[----:B------:R-:W3:Y:S01]  /*0870*/  S2R R29, SR_CTAID.X ;  /* 0x00000000001d7919 */ /* 0x000ee20000002500 */
[CC--:B------:R-:W-:Y:S01]  /*0880*/  LEA.HI R20, R23.reuse, R174.reuse, RZ, 0x2 ;  /* 0x000000ae17147211 */ /* 0x0c0fe200078f10ff */
[----:B------:R-:W-:Y:S01]  /*0890*/  ULDC UR5, c[0x0][0x2c4] ;  /* 0x0000b10000057ab9 */ /* 0x000fe20000000800 */
[----:B------:R-:W-:Y:S01]  /*08a0*/  ISETP.NE.AND P0, PT, R4, 0x1, PT ;  /* 0x000000010400780c */ /* 0x000fe20003f05270 */
[----:B------:R-:W-:Y:S01]  /*08b0*/  IMAD R0, R16, c[0x0][0x1b8], RZ ;  /* 0x00006e0010007a24 */ /* 0x000fe200078e02ff */
[----:B------:R-:W-:Y:S01]  /*08c0*/  LOP3.LUT R4, R20, 0xfffffffc, RZ, 0xc0, !PT ;  /* 0xfffffffc14047812 */ /* 0x000fe200078ec0ff */
[----:B------:R-:W-:Y:S01]  /*08d0*/  ULDC UR4, c[0x0][0x168] ;  /* 0x00005a0000047ab9 */ /* 0x000fe20000000800 */
[-C--:B------:R-:W-:Y:S01]  /*08e0*/  LEA.HI R26, R23, R174.reuse, RZ, 0x3 ;  /* 0x000000ae171a7211 */ /* 0x080fe200078f18ff */
[----:B------:R-:W-:Y:S01]  /*08f0*/  IMAD R0, R22, c[0x0][0x1bc], R0 ;  /* 0x00006f0016007a24 */ /* 0x000fe200078e0200 */
[----:B------:R-:W-:Y:S01]  /*0900*/  SHF.R.S32.HI R19, RZ, 0x2, R20 ;  /* 0x00000002ff137819 */ /* 0x000fe20000011414 */
[----:B------:R-:W-:Y:S01]  /*0910*/  UIMAD UR4, UR5, UR4, URZ ;  /* 0x00000004050472a4 */ /* 0x000fe2000f8e023f */
[----:B------:R-:W-:Y:S01]  /*0920*/  IADD3 R4, -R4, R174, RZ ;  /* 0x000000ae04047210 */ /* 0x000fe20007ffe1ff */
[----:B------:R-:W-:Y:S01]  /*0930*/  BSSY B0, `(.L_x_4) ;  /* 0x000007b000007945 */ /* 0x000fe20003800000 */
[----:B------:R-:W-:-:S02]  /*0940*/  SHF.R.S32.HI R24, RZ, 0x3, R26 ;  /* 0x00000003ff187819 */ /* 0x000fc4000001141a */
[----:B------:R-:W-:Y:S01]  /*0950*/  SHF.R.S32.HI R27, RZ, 0x1f, R28 ;  /* 0x0000001fff1b7819 */ /* 0x000fe2000001141c */
[C-C-:B------:R-:W-:Y:S01]  /*0960*/  IMAD R5, R4.reuse, 0x20, R19.reuse ;  /* 0x0000002004057824 */ /* 0x140fe200078e0213 */
[-C--:B------:R-:W-:Y:S01]  /*0970*/  LEA.HI R25, R23, R174.reuse, RZ, 0x4 ;  /* 0x000000ae17197211 */ /* 0x080fe200078f20ff */
[----:B------:R-:W-:Y:S01]  /*0980*/  IMAD.SHL.U32 R4, R4, 0x8, RZ ;  /* 0x0000000804047824 */ /* 0x000fe200078e00ff */
[----:B------:R-:W-:Y:S01]  /*0990*/  SHF.R.S32.HI R9, RZ, 0x1f, R19 ;  /* 0x0000001fff097819 */ /* 0x000fe20000011413 */
[----:B------:R-:W-:Y:S01]  /*09a0*/  IMAD R8, R27, c[0x0][0x1c0], RZ ;  /* 0x000070001b087a24 */ /* 0x000fe200078e02ff */
[----:B------:R-:W-:Y:S01]  /*09b0*/  LOP3.LUT R12, R25, 0xfffffff0, RZ, 0xc0, !PT ;  /* 0xfffffff0190c7812 */ /* 0x000fe200078ec0ff */
[----:B-1----:R-:W-:Y:S01]  /*09c0*/  IMAD.WIDE.U32 R2, R22, c[0x0][0x1b8], RZ ;  /* 0x00006e0016027a25 */ /* 0x002fe200078e00ff */
[----:B------:R-:W-:Y:S02]  /*09d0*/  LEA.HI R160, R23, R174, RZ, 0x5 ;  /* 0x000000ae17a07211 */ /* 0x000fe400078f28ff */
[----:B---3--:R-:W-:Y:S01]  /*09e0*/  LEA R11, R29, R5, 0x7 ;  /* 0x000000051d0b7211 */ /* 0x008fe200078e38ff */
[----:B------:R-:W-:Y:S01]  /*09f0*/  IMAD.IADD R3, R3, 0x1, R0 ;  /* 0x0000000103037824 */ /* 0x000fe200078e0200 */
[----:B------:R-:W-:Y:S01]  /*0a00*/  ISETP.GE.AND P3, PT, R4, c[0x0][0x1d4], PT ;  /* 0x0000750004007a0c */ /* 0x000fe20003f66270 */
[----:B------:R-:W-:-:S02]  /*0a10*/  IMAD.SHL.U32 R0, R24, 0x40, RZ ;  /* 0x0000004018007824 */ /* 0x000fc400078e00ff */
[----:B------:R-:W-:Y:S01]  /*0a20*/  @P0 IMAD.HI.U32 R5, R11, c[0x0][0x2c8], RZ ;  /* 0x0000b2000b050a27 */ /* 0x000fe200078e00ff */
[----:B------:R-:W-:Y:S02]  /*0a30*/  P2R R31, PR, RZ, 0x8 ;  /* 0x00000008ff1f7803 */ /* 0x000fe40000000000 */
[----:B------:R-:W-:Y:S01]  /*0a40*/  LOP3.LUT R0, R0, 0xc0, RZ, 0xc0, !PT ;  /* 0x000000c000007812 */ /* 0x000fe200078ec0ff */
[C---:B------:R-:W-:Y:S02]  /*0a50*/  IMAD R8, R28.reuse, c[0x0][0x1c4], R8 ;  /* 0x000071001c087a24 */ /* 0x040fe400078e0208 */
[----:B------:R-:W-:Y:S01]  /*0a60*/  IMAD.WIDE.U32 R2, R28, c[0x0][0x1c0], R2 ;  /* 0x000070001c027a25 */ /* 0x000fe200078e0002 */
[----:B------:R-:W-:Y:S01]  /*0a70*/  LOP3.LUT R7, R0, 0x18, R4, 0xf8, !PT ;  /* 0x0000001800077812 */ /* 0x000fe200078ef804 */
[----:B------:R1:W-:Y:S01]  /*0a80*/  STL [R1+0x5c], R31 ;  /* 0x00005c1f01007387 */ /* 0x0003e20000100800 */
[----:B------:R-:W-:Y:S01]  /*0a90*/  SHF.R.U32.HI R6, RZ, 0x3, R0 ;  /* 0x00000003ff067819 */ /* 0x000fe20000011600 */
[----:B------:R-:W-:Y:S01]  /*0aa0*/  IMAD.MOV.U32 R0, RZ, RZ, R11 ;  /* 0x000000ffff007224 */ /* 0x000fe200078e000b */
[----:B------:R-:W-:Y:S01]  /*0ab0*/  @P0 SHF.R.U32.HI R0, RZ, c[0x0][0x2cc], R5 ;  /* 0x0000b300ff000a19 */ /* 0x000fe20000011605 */
[----:B------:R-:W-:Y:S01]  /*0ac0*/  IMAD.IADD R3, R3, 0x1, R8 ;  /* 0x0000000103037824 */ /* 0x000fe200078e0208 */
[----:B------:R-:W-:Y:S01]  /*0ad0*/  LOP3.LUT R233, R7, R6, RZ, 0x3c, !PT ;  /* 0x0000000607e97212 */ /* 0x000fe200078e3cff */
[----:B------:R-:W-:Y:S01]  /*0ae0*/  IMAD R7, R9, c[0x0][0x1e0], RZ ;  /* 0x0000780009077a24 */ /* 0x000fe200078e02ff */
[--C-:B------:R-:W-:Y:S01]  /*0af0*/  SHF.R.S32.HI R10, RZ, 0x1f, R0.reuse ;  /* 0x0000001fff0a7819 */ /* 0x100fe20000011400 */
[----:B------:R-:W-:Y:S01]  /*0b00*/  IMAD.MOV R13, RZ, RZ, -R0 ;  /* 0x000000ffff0d7224 */ /* 0x000fe200078e0a00 */
[----:B------:R-:W-:Y:S01]  /*0b10*/  SHF.R.S32.HI R5, RZ, 0x1f, R4 ;  /* 0x0000001fff057819 */ /* 0x000fe20000011404 */
[----:B------:R-:W-:-:S04]  /*0b20*/  IMAD.WIDE.U32 R2, R0, c[0x0][0x1b0], R2 ;  /* 0x00006c0000027a25 */ /* 0x000fc800078e0002 */
[----:B------:R-:W-:Y:S02]  /*0b30*/  IMAD R10, R10, c[0x0][0x1b0], RZ ;  /* 0x00006c000a0a7a24 */ /* 0x000fe400078e02ff */
[----:B------:R-:W-:Y:S02]  /*0b40*/  IMAD R6, R9, c[0x0][0x208], RZ ;  /* 0x0000820009067a24 */ /* 0x000fe400078e02ff */
[----:B------:R-:W-:Y:S02]  /*0b50*/  IMAD R0, R0, c[0x0][0x1b4], R10 ;  /* 0x00006d0000007a24 */ /* 0x000fe400078e020a */
[----:B------:R-:W-:Y:S02]  /*0b60*/  IMAD R10, R13, c[0x0][0x2c4], R11 ;  /* 0x0000b1000d0a7a24 */ /* 0x000fe400078e020b */
[----:B------:R-:W-:Y:S01]  /*0b70*/  IMAD.IADD R18, R174, 0x1, -R12 ;  /* 0x00000001ae127824 */ /* 0x000fe200078e0a0c */
[----:B------:R-:W-:Y:S01]  /*0b80*/  IADD3 R3, R3, R0, RZ ;  /* 0x0000000003037210 */ /* 0x000fe20007ffe0ff */
[C---:B------:R-:W-:Y:S01]  /*0b90*/  IMAD R14, R19.reuse, c[0x0][0x1e4], R7 ;  /* 0x00007900130e7a24 */ /* 0x040fe200078e0207 */
[----:B------:R-:W-:Y:S01]  /*0ba0*/  SHF.R.S32.HI R0, RZ, 0x1f, R10 ;  /* 0x0000001fff007819 */ /* 0x000fe2000001140a */
[C---:B------:R-:W-:Y:S01]  /*0bb0*/  IMAD R15, R19.reuse, c[0x0][0x20c], R6 ;  /* 0x00008300130f7a24 */ /* 0x040fe200078e0206 */
[----:B------:R-:W-:Y:S01]  /*0bc0*/  LEA.HI R21, R18, R18, RZ, 0x1 ;  /* 0x0000001212157211 */ /* 0x000fe200078f08ff */
[----:B------:R-:W-:-:S03]  /*0bd0*/  IMAD.WIDE.U32 R8, R19, c[0x0][0x1e0], R4 ;  /* 0x0000780013087a25 */ /* 0x000fc600078e0004 */
[----:B------:R-:W-:Y:S01]  /*0be0*/  SHF.R.S32.HI R12, RZ, 0x1, R21 ;  /* 0x00000001ff0c7819 */ /* 0x000fe20000011415 */
[----:B------:R-:W-:Y:S01]  /*0bf0*/  IMAD.WIDE.U32 R6, R19, c[0x0][0x208], R4 ;  /* 0x0000820013067a25 */ /* 0x000fe200078e0004 */
[----:B------:R-:W-:Y:S02]  /*0c00*/  IADD3 R9, R9, R14, RZ ;  /* 0x0000000e09097210 */ /* 0x000fe40007ffe0ff */
[----:B------:R-:W-:Y:S01]  /*0c10*/  SHF.R.S32.HI R13, RZ, 0x1f, R21 ;  /* 0x0000001fff0d7819 */ /* 0x000fe20000011415 */
[----:B------:R-:W-:Y:S02]  /*0c20*/  IMAD R0, R0, c[0x0][0x1a8], RZ ;  /* 0x00006a0000007a24 */ /* 0x000fe400078e02ff */
[----:B------:R-:W-:Y:S02]  /*0c30*/  IMAD.IADD R7, R7, 0x1, R15 ;  /* 0x0000000107077824 */ /* 0x000fe400078e020f */
[C---:B------:R-:W-:Y:S02]  /*0c40*/  IMAD R14, R16.reuse, c[0x0][0x1e8], RZ ;  /* 0x00007a00100e7a24 */ /* 0x040fe400078e02ff */
[----:B------:R-:W-:-:S02]  /*0c50*/  IMAD R15, R16, c[0x0][0x210], RZ ;  /* 0x00008400100f7a24 */ /* 0x000fc400078e02ff */
[----:B------:R-:W-:Y:S01]  /*0c60*/  IMAD R16, R10, c[0x0][0x1ac], R0 ;  /* 0x00006b000a107a24 */ /* 0x000fe200078e0200 */
[----:B------:R-:W-:Y:S01]  /*0c70*/  IADD3 R0, R4, 0x40, RZ ;  /* 0x0000004004007810 */ /* 0x000fe20007ffe0ff */
[----:B------:R-:W-:Y:S01]  /*0c80*/  IMAD.WIDE.U32 R10, R10, c[0x0][0x1a8], R2 ;  /* 0x00006a000a0a7a25 */ /* 0x000fe200078e0002 */
[----:B------:R-:W-:Y:S02]  /*0c90*/  LEA.HI R2, R13, R12, RZ, 0x2 ;  /* 0x0000000c0d027211 */ /* 0x000fe400078f10ff */
[----:B------:R-:W-:Y:S01]  /*0ca0*/  ISETP.GE.AND P6, PT, R0, c[0x0][0x1d4], PT ;  /* 0x0000750000007a0c */ /* 0x000fe20003fc6270 */
[----:B------:R-:W-:Y:S01]  /*0cb0*/  IMAD R14, R22, c[0x0][0x1ec], R14 ;  /* 0x00007b00160e7a24 */ /* 0x000fe200078e020e */
[----:B------:R-:W-:Y:S01]  /*0cc0*/  LOP3.LUT R13, R2, 0xfffffffc, RZ, 0xc0, !PT ;  /* 0xfffffffc020d7812 */ /* 0x000fe200078ec0ff */
[----:B------:R-:W-:Y:S01]  /*0cd0*/  IMAD R15, R22, c[0x0][0x214], R15 ;  /* 0x00008500160f7a24 */ /* 0x000fe200078e020f */
[----:B------:R-:W-:Y:S01]  /*0ce0*/  ISETP.GE.AND P5, PT, R0, c[0x0][0x198], PT ;  /* 0x0000660000007a0c */ /* 0x000fe20003fa6270 */
[----:B------:R-:W-:-:S04]  /*0cf0*/  IMAD.WIDE.U32 R8, R22, c[0x0][0x1e8], R8 ;  /* 0x00007a0016087a25 */ /* 0x000fc800078e0008 */
[----:B------:R-:W-:-:S04]  /*0d00*/  IMAD.WIDE.U32 R2, R22, c[0x0][0x210], R6 ;  /* 0x0000840016027a25 */ /* 0x000fc800078e0006 */
[----:B------:R-:W-:Y:S01]  /*0d10*/  IMAD.IADD R0, R11, 0x1, R16 ;  /* 0x000000010b007824 */ /* 0x000fe200078e0210 */
[----:B------:R-:W-:Y:S01]  /*0d20*/  LEA R16, P0, R10, c[0x0][0x160], 0x1 ;  /* 0x000058000a107a11 */ /* 0x000fe200078008ff */
[----:B------:R-:W-:Y:S02]  /*0d30*/  IMAD.IADD R22, R12, 0x1, -R13 ;  /* 0x000000010c167824 */ /* 0x000fe400078e0a0d */
[----:B------:R-:W-:Y:S01]  /*0d40*/  IMAD.IADD R13, R9, 0x1, R14 ;  /* 0x00000001090d7824 */ /* 0x000fe200078e020e */
[----:B------:R-:W-:Y:S01]  /*0d50*/  IADD3 R9, R3, R15, RZ ;  /* 0x0000000f03097210 */ /* 0x000fe20007ffe0ff */
[----:B------:R-:W-:Y:S01]  /*0d60*/  IMAD.MOV.U32 R12, RZ, RZ, R8 ;  /* 0x000000ffff0c7224 */ /* 0x000fe200078e0008 */
[----:B------:R-:W-:Y:S01]  /*0d70*/  LEA.HI.X R15, R10, c[0x0][0x164], R0, 0x1, P0 ;  /* 0x000059000a0f7a11 */ /* 0x000fe200000f0c00 */
[----:B------:R-:W-:Y:S01]  /*0d80*/  IMAD.MOV.U32 R23, RZ, RZ, 0x10 ;  /* 0x00000010ff177424 */ /* 0x000fe200078e00ff */
[----:B------:R-:W-:Y:S01]  /*0d90*/  LEA.HI R0, R20, R19, RZ, 0x1 ;  /* 0x0000001314007211 */ /* 0x000fe200078f08ff */
[----:B------:R1:W3:Y:S01]  /*0da0*/  SHFL.IDX PT, R6, R16, RZ, 0x1c1f ;  /* 0x001c1fff10067589 */ /* 0x0002e200000e0000 */
[----:B------:R-:W-:-:S02]  /*0db0*/  SHF.R.S32.HI R20, RZ, 0x5, R160 ;  /* 0x00000005ff147819 */ /* 0x000fc400000114a0 */
[----:B------:R-:W-:Y:S01]  /*0dc0*/  LOP3.LUT R0, R0, 0x7fffffe, RZ, 0xc0, !PT ;  /* 0x07fffffe00007812 */ /* 0x000fe200078ec0ff */
[----:B------:R1:W4:Y:S01]  /*0dd0*/  SHFL.IDX PT, R7, R15, RZ, 0x1c1f ;  /* 0x001c1fff0f077589 */ /* 0x00032200000e0000 */
[----:B------:R-:W-:Y:S02]  /*0de0*/  IADD3 R14, R4, 0x20, RZ ;  /* 0x00000020040e7810 */ /* 0x000fe40007ffe0ff */
[----:B------:R-:W-:Y:S02]  /*0df0*/  IADD3 R0, R19, -R0, RZ ;  /* 0x8000000013007210 */ /* 0x000fe40007ffe0ff */
[----:B------:R-:W-:Y:S02]  /*0e00*/  MOV R8, R2 ;  /* 0x0000000200087202 */ /* 0x000fe40000000f00 */
[----:B------:R-:W-:Y:S01]  /*0e10*/  ISETP.GE.AND P4, PT, R14, c[0x0][0x1d4], PT ;  /* 0x000075000e007a0c */ /* 0x000fe20003f86270 */
[----:B------:R-:W-:Y:S01]  /*0e20*/  IMAD R11, R20, 0x8, R0 ;  /* 0x00000008140b7824 */ /* 0x000fe200078e0200 */
[----:B------:R-:W-:-:S02]  /*0e30*/  LOP3.LUT P2, RZ, R22, 0x2, RZ, 0xc0, !PT ;  /* 0x0000000216ff7812 */ /* 0x000fc4000784c0ff */
[----:B------:R-:W-:Y:S01]  /*0e40*/  P2R R34, PR, RZ, 0x10 ;  /* 0x00000010ff227803 */ /* 0x000fe20000000000 */
[----:B------:R-:W-:Y:S01]  /*0e50*/  IMAD.U32 R233, R11, 0x20, R233 ;  /* 0x000000200be97824 */ /* 0x000fe200078e00e9 */
[----:B------:R-:W-:-:S03]  /*0e60*/  ISETP.GE.AND P4, PT, R14, c[0x0][0x198], PT ;  /* 0x000066000e007a0c */ /* 0x000fc60003f86270 */
[----:B------:R1:W-:Y:S01]  /*0e70*/  STL [R1+0x58], R34 ;  /* 0x0000582201007387 */ /* 0x0003e20000100800 */
[--C-:B--2---:R-:W-:Y:S01]  /*0e80*/  @P1 SHF.R.S32.HI R3, RZ, 0x1f, R17.reuse ;  /* 0x0000001fff031819 */ /* 0x104fe20000011411 */
[----:B------:R-:W-:Y:S01]  /*0e90*/  @P1 IMAD.MOV.U32 R2, RZ, RZ, R17 ;  /* 0x000000ffff021224 */ /* 0x000fe200078e0011 */
[----:B------:R-:W-:Y:S01]  /*0ea0*/  @!P1 MOV R3, R27 ;  /* 0x0000001b00039202 */ /* 0x000fe20000000f00 */
[----:B------:R-:W-:Y:S01]  /*0eb0*/  @!P1 IMAD.MOV.U32 R2, RZ, RZ, R28 ;  /* 0x000000ffff029224 */ /* 0x000fe200078e001c */
[----:B------:R-:W-:Y:S01]  /*0ec0*/  ISETP.GE.AND P1, PT, R4, c[0x0][0x198], PT ;  /* 0x0000660004007a0c */ /* 0x000fe20003f26270 */
[----:B------:R-:W-:Y:S02]  /*0ed0*/  IMAD R17, R29, 0x80, R19 ;  /* 0x000000801d117824 */ /* 0x000fe400078e0213 */
[C---:B------:R-:W-:Y:S02]  /*0ee0*/  IMAD R10, R3.reuse, c[0x0][0x1f0], RZ ;  /* 0x00007c00030a7a24 */ /* 0x040fe400078e02ff */
[----:B------:R-:W-:Y:S01]  /*0ef0*/  IMAD R0, R3, c[0x0][0x218], RZ ;  /* 0x0000860003007a24 */ /* 0x000fe200078e02ff */
[----:B------:R-:W-:Y:S01]  /*0f00*/  ISETP.GE.AND P0, PT, R17, UR4, PT ;  /* 0x0000000411007c0c */ /* 0x000fe2000bf06270 */
[C---:B------:R-:W-:Y:S01]  /*0f10*/  IMAD R10, R2.reuse, c[0x0][0x1f4], R10 ;  /* 0x00007d00020a7a24 */ /* 0x040fe200078e020a */
[----:B------:R-:W-:Y:S01]  /*0f20*/  SEL R3, R23, 0xfffffff0, !P2 ;  /* 0xfffffff017037807 */ /* 0x000fe20005000000 */
[----:B------:R-:W-:-:S02]  /*0f30*/  IMAD R0, R2, c[0x0][0x21c], R0 ;  /* 0x0000870002007a24 */ /* 0x000fc400078e0200 */
[----:B------:R-:W-:Y:S01]  /*0f40*/  IMAD.WIDE.U32 R36, R2, c[0x0][0x1f0], R12 ;  /* 0x00007c0002247a25 */ /* 0x000fe200078e000c */
[----:B------:R-:W-:-:S03]  /*0f50*/  SEL R12, RZ, 0x1, P3 ;  /* 0x00000001ff0c7807 */ /* 0x000fc60001800000 */
[----:B------:R-:W-:Y:S01]  /*0f60*/  IMAD.WIDE.U32 R32, R2, c[0x0][0x218], R8 ;  /* 0x0000860002207a25 */ /* 0x000fe200078e0008 */
[----:B------:R-:W-:Y:S01]  /*0f70*/  IADD3 R39, R37, R10, RZ ;  /* 0x0000000a25277210 */ /* 0x000fe20007ffe0ff */
[----:B------:R1:W-:Y:S02]  /*0f80*/  STL.64 [R1+0x48], R36 ;  /* 0x0000482401007387 */ /* 0x0003e40000100a00 */
[----:B------:R-:W-:Y:S02]  /*0f90*/  IMAD.IADD R30, R33, 0x1, R0 ;  /* 0x00000001211e7824 */ /* 0x000fe400078e0200 */
[----:B------:R1:W-:Y:S04]  /*0fa0*/  STL.64 [R1+0x40], R32 ;  /* 0x0000402001007387 */ /* 0x0003e80000100a00 */
[----:B------:R1:W-:Y:S04]  /*0fb0*/  STL [R1+0x30], R30 ;  /* 0x0000301e01007387 */ /* 0x0003e80000100800 */
[----:B------:R1:W-:Y:S01]  /*0fc0*/  STL [R1+0x3c], R39 ;  /* 0x00003c2701007387 */ /* 0x0003e20000100800 */
[----:B------:R-:W-:Y:S05]  /*0fd0*/  @P0 BRA `(.L_x_5) ;  /* 0x0000010000000947 */ /* 0x000fea0003800000 */
[----:B---34-:R-:W-:Y:S02]  /*0fe0*/  IADD3 R0, R4, 0x40, RZ ;  /* 0x0000004004007810 */ /* 0x018fe40007ffe0ff */
[----:B------:R-:W-:-:S02]  /*0ff0*/  SHF.R.S32.HI R8, RZ, 0x1f, R14 ;  /* 0x0000001fff087819 */ /* 0x000fc4000001140e */
[----:B------:R-:W-:Y:S02]  /*1000*/  SHF.R.S32.HI R2, RZ, 0x1f, R0 ;  /* 0x0000001fff027819 */ /* 0x000fe40000011400 */
[----:B------:R-:W-:Y:S02]  /*1010*/  LEA.HI R10, R8, R14, RZ, 0x3 ;  /* 0x0000000e080a7211 */ /* 0x000fe400078f18ff */
[----:B------:R-:W-:Y:S01]  /*1020*/  LEA.HI R2, R2, R0, RZ, 0x3 ;  /* 0x0000000002027211 */ /* 0x000fe200078f18ff */
[----:B------:R-:W-:Y:S01]  /*1030*/  IMAD.SHL.U32 R0, R233, 0x2, RZ ;  /* 0x00000002e9007824 */ /* 0x000fe200078e00ff */
[----:B------:R-:W-:Y:S02]  /*1040*/  LEA R8, P0, R4, R6, 0x1 ;  /* 0x0000000604087211 */ /* 0x000fe400078008ff */
[----:B------:R-:W-:Y:S02]  /*1050*/  LOP3.LUT R10, R10, 0xfffffff8, RZ, 0xc0, !PT ;  /* 0xfffffff80a0a7812 */ /* 0x000fe400078ec0ff */
[----:B------:R-:W-:-:S02]  /*1060*/  LOP3.LUT R2, R2, 0xfffffff8, RZ, 0xc0, !PT ;  /* 0xfffffff802027812 */ /* 0x000fc400078ec0ff */
[----:B------:R-:W-:Y:S01]  /*1070*/  LEA.HI.X R9, R4, R7, R5, 0x1, P0 ;  /* 0x0000000704097211 */ /* 0x000fe200000f0c05 */
[----:B------:R-:W-:-:S04]  /*1080*/  IMAD.WIDE R10, R10, 0x2, R6 ;  /* 0x000000020a0a7825 */ /* 0x000fc800078e0206 */
[----:B------:R-:W-:Y:S01]  /*1090*/  IMAD.WIDE R6, R2, 0x2, R6 ;  /* 0x0000000202067825 */ /* 0x000fe200078e0206 */
[----:B------:R-:W-:Y:S01]  /*10a0*/  @!PT LDS RZ, [RZ] ;  /* 0x00000000fffff984 */ /* 0x000fe20000000800 */
[----:B------:R2:W-:Y:S04]  /*10b0*/  LDGSTS.E.BYPASS.LTC128B.128 [R0+0x6100], [R8.64], !P1 ;  /* 0x0610000008007fae */ /* 0x0005e8000c901d46 */
[----:B------:R2:W-:Y:S04]  /*10c0*/  LDGSTS.E.BYPASS.LTC128B.128 [R0+0x8100], [R10.64], !P4 ;  /* 0x081000000a007fae */ /* 0x0005e8000e101d46 */
[----:B------:R2:W-:Y:S02]  /*10d0*/  LDGSTS.E.BYPASS.LTC128B.128 [R0+0xa100], [R6.64], !P5 ;  /* 0x0a10000006007fae */ /* 0x0005e4000e901d46 */
.L_x_5:
[----:B---34-:R-:W-:Y:S05]  /*10e0*/  BSYNC B0 ;  /* 0x0000000000007941 */ /* 0x018fea0003800000 */
.L_x_4:
[----:B--2---:R-:W-:Y:S01]  /*10f0*/  IADD3 R0, R17, 0x20, RZ ;  /* 0x0000002011007810 */ /* 0x004fe20007ffe0ff */
[----:B------:R2:W3:Y:S01]  /*1100*/  SHFL.IDX PT, R7, R15, 0x1, 0x1c1f ;  /* 0x003c1f000f077f89 */ /* 0x0004e200000e0000 */
[----:B------:R-:W-:Y:S02]  /*1110*/  BSSY B0, `(.L_x_6) ;  /* 0x0000014000007945 */ /* 0x000fe40003800000 */
[----:B------:R-:W-:Y:S01]  /*1120*/  ISETP.GE.AND P0, PT, R0, UR4, PT ;  /* 0x0000000400007c0c */ /* 0x000fe2000bf06270 */
[----:B------:R2:W4:-:S12]  /*1130*/  SHFL.IDX PT, R6, R16, 0x1, 0x1c1f ;  /* 0x003c1f0010067f89 */ /* 0x00051800000e0000 */
[----:B------:R-:W-:Y:S05]  /*1140*/  @P0 BRA `(.L_x_7) ;  /* 0x0000010000000947 */ /* 0x000fea0003800000 */
[----:B------:R-:W-:Y:S02]  /*1150*/  IADD3 R0, R4, 0x40, RZ ;  /* 0x0000004004007810 */ /* 0x000fe40007ffe0ff */
[----:B------:R-:W-:Y:S02]  /*1160*/  SHF.R.S32.HI R8, RZ, 0x1f, R14 ;  /* 0x0000001fff087819 */ /* 0x000fe4000001140e */
[----:B------:R-:W-:Y:S02]  /*1170*/  SHF.R.S32.HI R2, RZ, 0x1f, R0 ;  /* 0x0000001fff027819 */ /* 0x000fe40000011400 */
[----:B------:R-:W-:Y:S02]  /*1180*/  LEA.HI R10, R8, R14, RZ, 0x3 ;  /* 0x0000000e080a7211 */ /* 0x000fe400078f18ff */
[----:B------:R-:W-:Y:S01]  /*1190*/  LEA.HI R2, R2, R0, RZ, 0x3 ;  /* 0x0000000002027211 */ /* 0x000fe200078f18ff */
[----:B------:R-:W-:Y:S01]  /*11a0*/  IMAD.SHL.U32 R0, R233, 0x2, RZ ;  /* 0x00000002e9007824 */ /* 0x000fe200078e00ff */
[----:B----4-:R-:W-:-:S02]  /*11b0*/  LEA R8, P0, R4, R6, 0x1 ;  /* 0x0000000604087211 */ /* 0x010fc400078008ff */
[----:B------:R-:W-:Y:S02]  /*11c0*/  LOP3.LUT R10, R10, 0xfffffff8, RZ, 0xc0, !PT ;  /* 0xfffffff80a0a7812 */ /* 0x000fe400078ec0ff */
[----:B------:R-:W-:Y:S02]  /*11d0*/  LOP3.LUT R2, R2, 0xfffffff8, RZ, 0xc0, !PT ;  /* 0xfffffff802027812 */ /* 0x000fe400078ec0ff */
[----:B---3--:R-:W-:Y:S01]  /*11e0*/  LEA.HI.X R9, R4, R7, R5, 0x1, P0 ;  /* 0x0000000704097211 */ /* 0x008fe200000f0c05 */
[----:B------:R-:W-:-:S04]  /*11f0*/  IMAD.WIDE R10, R10, 0x2, R6 ;  /* 0x000000020a0a7825 */ /* 0x000fc800078e0206 */
[----:B------:R-:W-:Y:S01]  /*1200*/  IMAD.WIDE R6, R2, 0x2, R6 ;  /* 0x0000000202067825 */ /* 0x000fe200078e0206 */
[----:B------:R-:W-:Y:S01]  /*1210*/  @!PT LDS RZ, [RZ] ;  /* 0x00000000fffff984 */ /* 0x000fe20000000800 */
[----:B------:R3:W-:Y:S04]  /*1220*/  LDGSTS.E.BYPASS.LTC128B.128 [R0+0x6900], [R8.64], !P1 ;  /* 0x0690000008007fae */ /* 0x0007e8000c901d46 */
[----:B------:R3:W-:Y:S04]  /*1230*/  LDGSTS.E.BYPASS.LTC128B.128 [R0+0x8900], [R10.64], !P4 ;  /* 0x089000000a007fae */ /* 0x0007e8000e101d46 */
[----:B------:R3:W-:Y:S02]  /*1240*/  LDGSTS.E.BYPASS.LTC128B.128 [R0+0xa900], [R6.64], !P5 ;  /* 0x0a90000006007fae */ /* 0x0007e4000e901d46 */
.L_x_7:
[----:B------:R-:W-:Y:S05]  /*1250*/  BSYNC B0 ;  /* 0x0000000000007941 */ /* 0x000fea0003800000 */
.L_x_6:
[----:B---3--:R-:W-:Y:S01]  /*1260*/  IADD3 R0, R17, 0x40, RZ ;  /* 0x0000004011007810 */ /* 0x008fe20007ffe0ff */
[----:B------:R3:W1:Y:S01]  /*1270*/  SHFL.IDX PT, R7, R15, 0x2, 0x1c1f ;  /* 0x005c1f000f077f89 */ /* 0x00066200000e0000 */
[----:B------:R-:W-:Y:S02]  /*1280*/  BSSY B0, `(.L_x_8) ;  /* 0x0000014000007945 */ /* 0x000fe40003800000 */
[----:B------:R-:W-:Y:S01]  /*1290*/  ISETP.GE.AND P0, PT, R0, UR4, PT ;  /* 0x0000000400007c0c */ /* 0x000fe2000bf06270 */
[----:B----4-:R3:W4:-:S12]  /*12a0*/  SHFL.IDX PT, R6, R16, 0x2, 0x1c1f ;  /* 0x005c1f0010067f89 */ /* 0x01071800000e0000 */
        /* <DEDUP_REMOVED lines=10> */
[----:B-1----:R-:W-:Y:S01]  /*1350*/  LEA.HI.X R9, R4, R7, R5, 0x1, P0 ;  /* 0x0000000704097211 */ /* 0x002fe200000f0c05 */
[----:B------:R-:W-:-:S04]  /*1360*/  IMAD.WIDE R10, R10, 0x2, R6 ;  /* 0x000000020a0a7825 */ /* 0x000fc800078e0206 */
[----:B------:R-:W-:Y:S01]  /*1370*/  IMAD.WIDE R6, R2, 0x2, R6 ;  /* 0x0000000202067825 */ /* 0x000fe200078e0206 */
[----:B------:R-:W-:Y:S01]  /*1380*/  @!PT LDS RZ, [RZ] ;  /* 0x00000000fffff984 */ /* 0x000fe20000000800 */
[----:B------:R1:W-:Y:S04]  /*1390*/  LDGSTS.E.BYPASS.LTC128B.128 [R0+0x7100], [R8.64], !P1 ;  /* 0x0710000008007fae */ /* 0x0003e8000c901d46 */
[----:B------:R1:W-:Y:S04]  /*13a0*/  LDGSTS.E.BYPASS.LTC128B.128 [R0+0x9100], [R10.64], !P4 ;  /* 0x091000000a007fae */ /* 0x0003e8000e101d46 */
[----:B------:R1:W-:Y:S02]  /*13b0*/  LDGSTS.E.BYPASS.LTC128B.128 [R0+0xb100], [R6.64], !P5 ;  /* 0x0b10000006007fae */ /* 0x0003e4000e901d46 */
.L_x_9:
[----:B------:R-:W-:Y:S05]  /*13c0*/  BSYNC B0 ;  /* 0x0000000000007941 */ /* 0x000fea0003800000 */
.L_x_8:
[----:B-1--4-:R-:W1:Y:S01]  /*13d0*/  SHFL.IDX PT, R6, R16, 0x3, 0x1c1f ;  /* 0x007c1f0010067f89 */ /* 0x012e6200000e0000 */
[----:B------:R-:W-:Y:S01]  /*13e0*/  IADD3 R0, R17, 0x60, RZ ;  /* 0x0000006011007810 */ /* 0x000fe20007ffe0ff */
[----:B------:R-:W-:Y:S01]  /*13f0*/  IMAD.MOV.U32 R161, RZ, RZ, 0x6 ;  /* 0x00000006ffa17424 */ /* 0x000fe200078e00ff */
[----:B------:R-:W-:Y:S01]  /*1400*/  IADD3 R148, R173, -0x1, RZ ;  /* 0xffffffffad947810 */ /* 0x000fe20007ffe0ff */
[----:B------:R4:W5:Y:S01]  /*1410*/  SHFL.IDX PT, R7, R15, 0x3, 0x1c1f ;  /* 0x007c1f000f077f89 */ /* 0x00096200000e0000 */
[----:B------:R-:W-:Y:S01]  /*1420*/  ISETP.GE.AND P3, PT, R0, UR4, PT ;  /* 0x0000000400007c0c */ /* 0x000fe2000bf66270 */
[----:B------:R-:W-:Y:S01]  /*1430*/  IMAD.SHL.U32 R233, R233, 0x2, RZ ;  /* 0x00000002e9e97824 */ /* 0x000fe200078e00ff */
[----:B------:R-:W-:Y:S01]  /*1440*/  IADD3 R2, -R19, c[0x0][0x1d0], RZ ;  /* 0x0000740013027a10 */ /* 0x000fe20007ffe1ff */
[----:B------:R-:W-:Y:S01]  /*1450*/  IMAD.MOV.U32 R166, RZ, RZ, R38 ;  /* 0x000000ffffa67224 */ /* 0x000fe200078e0026 */
[----:B------:R-:W-:Y:S01]  /*1460*/  SHF.R.S32.HI R13, RZ, 0x1f, R18 ;  /* 0x0000001fff0d7819 */ /* 0x000fe20000011412 */
[----:B------:R-:W-:Y:S01]  /*1470*/  IMAD.MOV.U32 R167, RZ, RZ, R39 ;  /* 0x000000ffffa77224 */ /* 0x000fe200078e0027 */
[----:B------:R-:W-:Y:S01]  /*1480*/  IADD3 R163, R173, -0x2, RZ ;  /* 0xfffffffeada37810 */ /* 0x000fe20007ffe0ff */
[----:B------:R-:W-:Y:S01]  /*1490*/  IMAD R2, R148, -0x40, R2 ;  /* 0xffffffc094027824 */ /* 0x000fe200078e0202 */
[----:B------:R-:W-:Y:S01]  /*14a0*/  LEA.HI R13, R13, R18, RZ, 0x3 ;  /* 0x000000120d0d7211 */ /* 0x000fe200078f18ff */
[----:B------:R-:W-:-:S02]  /*14b0*/  IMAD.MOV.U32 R166, RZ, RZ, R36 ;  /* 0x000000ffffa67224 */ /* 0x000fc400078e0024 */
[----:B------:R-:W-:Y:S01]  /*14c0*/  IMAD.MOV.U32 R159, RZ, RZ, -0x40 ;  /* 0xffffffc0ff9f7424 */ /* 0x000fe200078e00ff */
[----:B------:R-:W-:Y:S01]  /*14d0*/  ISETP.GE.AND P2, PT, R2, 0x1, PT ;  /* 0x000000010200780c */ /* 0x000fe20003f46270 */
[----:B------:R-:W-:Y:S01]  /*14e0*/  IMAD.MOV.U32 R17, RZ, RZ, c[0x0][0x20c] ;  /* 0x00008300ff117624 */ /* 0x000fe200078e00ff */
[----:B------:R-:W-:Y:S01]  /*14f0*/  STL.64 [R1+0x38], R166 ;  /* 0x000038a601007387 */ /* 0x000fe20000100a00 */
[----:B------:R-:W-:Y:S01]  /*1500*/  IMAD R159, R148, R159, c[0x0][0x1d0] ;  /* 0x00007400949f7624 */ /* 0x000fe200078e029f */
[C---:B-1----:R-:W-:Y:S02]  /*1510*/  @!P3 LEA R8, P0, R4.reuse, R6, 0x1 ;  /* 0x000000060408b211 */ /* 0x042fe400078008ff */
[----:B--234-:R-:W-:Y:S02]  /*1520*/  SHF.R.S32.HI R15, RZ, 0x1f, R148 ;  /* 0x0000001fff0f7819 */ /* 0x01cfe40000011494 */
[C---:B-----5:R-:W-:Y:S01]  /*1530*/  @!P3 LEA.HI.X R9, R4.reuse, R7, R5, 0x1, P0 ;  /* 0x000000070409b211 */ /* 0x060fe200000f0c05 */
[----:B------:R-:W-:Y:S01]  /*1540*/  IMAD.MOV.U32 R5, RZ, RZ, c[0x0][0x1e0] ;  /* 0x00007800ff057624 */ /* 0x000fe200078e00ff */
[----:B------:R-:W-:-:S03]  /*1550*/  @!P3 IADD3 R4, R4, 0x40, RZ ;  /* 0x000000400404b810 */ /* 0x000fc60007ffe0ff */
[----:B------:R-:W-:Y:S01]  /*1560*/  @!PT LDS RZ, [RZ] ;  /* 0x00000000fffff984 */ /* 0x000fe20000000800 */
[----:B------:R1:W-:Y:S01]  /*1570*/  @!P3 LDGSTS.E.BYPASS.LTC128B.128 [R233+0x7900], [R8.64], !P1 ;  /* 0x0790000008e9bfae */ /* 0x0003e2000c901d46 */
[C---:B------:R-:W-:Y:S01]  /*1580*/  SHF.L.U64.HI R161, R5.reuse, R161, c[0x0][0x1e4] ;  /* 0x0000790005a17619 */ /* 0x040fe200000102a1 */
[C---:B------:R-:W-:Y:S01]  /*1590*/  IMAD.SHL.U32 R162, R5.reuse, 0x40, RZ ;  /* 0x0000004005a27824 */ /* 0x040fe200078e00ff */
[----:B------:R-:W-:Y:S01]  /*15a0*/  ISETP.GE.AND P1, PT, R2, 0x21, PT ;  /* 0x000000210200780c */ /* 0x000fe20003f26270 */
[----:B------:R-:W-:Y:S02]  /*15b0*/  IMAD.SHL.U32 R164, R5, 0x20, RZ ;  /* 0x0000002005a47824 */ /* 0x000fe400078e00ff */
[----:B------:R-:W-:-:S04]  /*15c0*/  IMAD R0, R161, R148, RZ ;  /* 0x00000094a1007224 */ /* 0x000fc800078e02ff */
[-C--:B------:R-:W-:Y:S02]  /*15d0*/  IMAD R0, R15, R162.reuse, R0 ;  /* 0x000000a20f007224 */ /* 0x080fe400078e0200 */
[----:B-1----:R-:W-:-:S04]  /*15e0*/  IMAD.WIDE.U32 R8, R148, R162, R166 ;  /* 0x000000a294087225 */ /* 0x002fc800078e00a6 */
[----:B------:R-:W-:Y:S01]  /*15f0*/  IMAD.IADD R0, R9, 0x1, R0 ;  /* 0x0000000109007824 */ /* 0x000fe200078e0200 */
[----:B------:R-:W-:Y:S01]  /*1600*/  @P2 LEA R10, P0, R8, c[0x0][0x1c8], 0x1 ;  /* 0x00007200080a2a11 */ /* 0x000fe200078008ff */
[----:B------:R-:W-:-:S03]  /*1610*/  IMAD.MOV.U32 R9, RZ, RZ, 0x5 ;  /* 0x00000005ff097424 */ /* 0x000fc600078e00ff */
[----:B------:R-:W-:Y:S02]  /*1620*/  @P2 LEA.HI.X R11, R8, c[0x0][0x1cc], R0, 0x1, P0 ;  /* 0x00007300080b2a11 */ /* 0x000fe400000f0c00 */
[----:B------:R-:W-:Y:S02]  /*1630*/  @P1 IADD3 R2, P0, R164, R8, RZ ;  /* 0x00000008a4021210 */ /* 0x000fe40007f1e0ff */
[----:B------:R-:W-:Y:S02]  /*1640*/  @!P3 SHF.R.S32.HI R8, RZ, 0x1f, R14 ;  /* 0x0000001fff08b819 */ /* 0x000fe4000001140e */
[----:B------:R-:W-:Y:S02]  /*1650*/  SHF.L.U64.HI R165, R5, R9, c[0x0][0x1e4] ;  /* 0x0000790005a57619 */ /* 0x000fe40000010209 */
[----:B------:R-:W-:Y:S02]  /*1660*/  @!P3 LEA.HI R8, R8, R14, RZ, 0x3 ;  /* 0x0000000e0808b211 */ /* 0x000fe400078f18ff */
[----:B------:R-:W-:Y:S01]  /*1670*/  SHF.R.S32.HI R14, RZ, 0x4, R25 ;  /* 0x00000004ff0e7819 */ /* 0x000fe20000011419 */
[----:B------:R-:W-:Y:S01]  /*1680*/  @P1 IMAD.X R0, R165, 0x1, R0, P0 ;  /* 0x00000001a5001824 */ /* 0x000fe200000e0600 */
[----:B------:R-:W-:-:S05]  /*1690*/  @!P3 LOP3.LUT R8, R8, 0xfffffff8, RZ, 0xc0, !PT ;  /* 0xfffffff80808b812 */ /* 0x000fca00078ec0ff */
[----:B------:R-:W-:-:S05]  /*16a0*/  @!P3 IMAD.WIDE R8, R8, 0x2, R6 ;  /* 0x000000020808b825 */ /* 0x000fca00078e0206 */
[----:B------:R1:W-:Y:S01]  /*16b0*/  @!P3 LDGSTS.E.BYPASS.LTC128B.128 [R233+0x9900], [R8.64], !P4 ;  /* 0x0990000008e9bfae */ /* 0x0003e2000e101d46 */
[----:B------:R-:W-:-:S04]  /*16c0*/  ISETP.NE.AND P4, PT, R34, RZ, PT ;  /* 0x000000ff2200720c */ /* 0x000fc80003f85270 */
[----:B------:R-:W-:Y:S02]  /*16d0*/  SEL R5, RZ, 0x2, P4 ;  /* 0x00000002ff057807 */ /* 0x000fe40002000000 */
[----:B-1----:R-:W-:-:S04]  /*16e0*/  @P1 LEA R8, P0, R2, c[0x0][0x1c8], 0x1 ;  /* 0x0000720002081a11 */ /* 0x002fc800078008ff */
[----:B------:R-:W-:Y:S02]  /*16f0*/  @P1 LEA.HI.X R9, R2, c[0x0][0x1cc], R0, 0x1, P0 ;  /* 0x0000730002091a11 */ /* 0x000fe400000f0c00 */
[----:B------:R-:W-:Y:S02]  /*1700*/  @!P3 SHF.R.S32.HI R0, RZ, 0x1f, R4 ;  /* 0x0000001fff00b819 */ /* 0x000fe40000011404 */
[----:B------:R-:W-:Y:S02]  /*1710*/  SEL R2, RZ, 0x4, P6 ;  /* 0x00000004ff027807 */ /* 0x000fe40003000000 */
[----:B------:R-:W-:Y:S02]  /*1720*/  @!P3 LEA.HI R4, R0, R4, RZ, 0x3 ;  /* 0x000000040004b211 */ /* 0x000fe400078f18ff */
[----:B------:R-:W-:Y:S02]  /*1730*/  LOP3.LUT R0, R26, 0xfffffff8, RZ, 0xc0, !PT ;  /* 0xfffffff81a007812 */ /* 0x000fe400078ec0ff */
[----:B------:R-:W-:-:S02]  /*1740*/  @!P3 LOP3.LUT R4, R4, 0xfffffff8, RZ, 0xc0, !PT ;  /* 0xfffffff80404b812 */ /* 0x000fc400078ec0ff */
[----:B------:R-:W-:Y:S01]  /*1750*/  IADD3 R16, R2, R5, R12 ;  /* 0x0000000502107210 */ /* 0x000fe20007ffe00c */
[----:B------:R-:W-:Y:S01]  /*1760*/  IMAD.IADD R0, R174, 0x1, -R0 ;  /* 0x00000001ae007824 */ /* 0x000fe200078e0a00 */
[----:B------:R-:W-:Y:S01]  /*1770*/  LEA.HI R5, R25, R14, RZ, 0x1 ;  /* 0x0000000e19057211 */ /* 0x000fe200078f08ff */
[----:B------:R-:W-:Y:S01]  /*1780*/  @!P3 IMAD.WIDE R6, R4, 0x2, R6 ;  /* 0x000000020406b825 */ /* 0x000fe200078e0206 */
[----:B------:R-:W-:Y:S02]  /*1790*/  LOP3.LUT R4, R21, 0x7fffffe, RZ, 0xc0, !PT ;  /* 0x07fffffe15047812 */ /* 0x000fe400078ec0ff */
[----:B------:R-:W-:Y:S02]  /*17a0*/  LEA.HI R2, R0, R0, RZ, 0x1 ;  /* 0x0000000000027211 */ /* 0x000fe400078f08ff */
[----:B------:R1:W-:Y:S01]  /*17b0*/  @!P3 LDGSTS.E.BYPASS.LTC128B.128 [R233+0xb900], [R6.64], !P5 ;  /* 0x0b90000006e9bfae */ /* 0x0003e2000e901d46 */
[----:B------:R-:W-:Y:S01]  /*17c0*/  ISETP.NE.AND P5, PT, R31, RZ, PT ;  /* 0x000000ff1f00720c */ /* 0x000fe20003fa5270 */
[----:B------:R-:W-:Y:S01]  /*17d0*/  IMAD.IADD R151, R18, 0x1, -R4 ;  /* 0x0000000112977824 */ /* 0x000fe200078e0a04 */
[----:B------:R-:W-:Y:S01]  /*17e0*/  LOP3.LUT R5, R5, 0xfffffffe, RZ, 0xc0, !PT ;  /* 0xfffffffe05057812 */ /* 0x000fe200078ec0ff */
[----:B------:R-:W0:Y:S01]  /*17f0*/  LDGDEPBAR ;  /* 0x00000000000079af */ /* 0x000e220000000000 */
[----:B------:R-:W-:-:S03]  /*1800*/  LOP3.LUT R12, R2, 0x3fffffe, RZ, 0xc0, !PT ;  /* 0x03fffffe020c7812 */ /* 0x000fc600078ec0ff */
[----:B------:R-:W-:Y:S01]  /*1810*/  BAR.SYNC.DEFER_BLOCKING 0x0 ;  /* 0x0000000000007b1d */ /* 0x000fe20000010000 */
[----:B------:R-:W-:Y:S02]  /*1820*/  IMAD.IADD R4, R14, 0x1, -R5 ;  /* 0x000000010e047824 */ /* 0x000fe400078e0a05 */
[----:B------:R-:W-:Y:S02]  /*1830*/  IMAD.IADD R5, R0, 0x1, -R12 ;  /* 0x0000000100057824 */ /* 0x000fe400078e0a0c */
[----:B------:R-:W-:Y:S02]  /*1840*/  IMAD.SHL.U32 R0, R22, 0x40, RZ ;  /* 0x0000004016007824 */ /* 0x000fe400078e00ff */
[----:B------:R-:W-:-:S03]  /*1850*/  IMAD.SHL.U32 R12, R24, 0x8, RZ ;  /* 0x00000008180c7824 */ /* 0x000fc600078e00ff */
[----:B------:R-:W-:Y:S02]  /*1860*/  LOP3.LUT R0, R0, 0xc0, RZ, 0xc0, !PT ;  /* 0x000000c000007812 */ /* 0x000fe400078ec0ff */
[----:B-1----:R-:W-:Y:S01]  /*1870*/  SHF.R.S32.HI R7, RZ, 0x1, R2 ;  /* 0x00000001ff077819 */ /* 0x002fe20000011402 */
[----:B------:R-:W-:Y:S01]  /*1880*/  IMAD.SHL.U32 R2, R4, 0x8, RZ ;  /* 0x0000000804027824 */ /* 0x000fe200078e00ff */
[----:B------:R-:W-:Y:S01]  /*1890*/  @!PT LDS RZ, [RZ] ;  /* 0x00000000fffff984 */ /* 0x000fe20000000800 */
[----:B------:R-:W-:Y:S01]  /*18a0*/  @!PT LDS RZ, [RZ] ;  /* 0x00000000fffff984 */ /* 0x000fe20000000800 */
[----:B------:R-:W-:Y:S01]  /*18b0*/  @!PT LDS RZ, [RZ] ;  /* 0x00000000fffff984 */ /* 0x000fe20000000800 */
[----:B------:R1:W-:Y:S04]  /*18c0*/  @P2 LDGSTS.E.BYPASS.LTC128B.128 [R233+0x3100], [R10.64], !P5 ;  /* 0x031000000ae92fae */ /* 0x0003e8000e901d46 */
[----:B------:R-:W-:Y:S01]  /*18d0*/  LOP3.LUT R6, R0, 0x8, R2, 0xf8, !PT ;  /* 0x0000000800067812 */ /* 0x000fe200078ef802 */
[----:B------:R-:W-:Y:S01]  /*18e0*/  IMAD.SHL.U32 R2, R13, 0x20, RZ ;  /* 0x000000200d027824 */ /* 0x000fe200078e00ff */
[----:B------:R1:W-:Y:S04]  /*18f0*/  @P2 LDGSTS.E.BYPASS.LTC128B.128 [R233+0x4100], [R10.64+0x40], !P4 ;  /* 0x041000400ae92fae */ /* 0x0003e8000e101d46 */
[----:B------:R-:W-:Y:S01]  /*1900*/  LOP3.LUT R149, R2, 0xffffff00, RZ, 0xc0, !PT ;  /* 0xffffff0002957812 */ /* 0x000fe200078ec0ff */
[----:B------:R1:W-:Y:S01]  /*1910*/  @P2 LDGSTS.E.BYPASS.LTC128B.128 [R233+0x5100], [R10.64+0x80], !P6 ;  /* 0x051000800ae92fae */ /* 0x0003e2000f101d46 */
[----:B------:R-:W-:-:S03]  /*1920*/  LOP3.LUT P2, RZ, R7, 0x2, RZ, 0xc0, !PT ;  /* 0x0000000207ff7812 */ /* 0x000fc6000784c0ff */
[----:B------:R2:W-:Y:S04]  /*1930*/  @P1 LDGSTS.E.BYPASS.LTC128B.128 [R233+0x3900], [R8.64], !P5 ;  /* 0x0390000008e91fae */ /* 0x0005e8000e901d46 */
[----:B------:R2:W-:Y:S04]  /*1940*/  @P1 LDGSTS.E.BYPASS.LTC128B.128 [R233+0x4900], [R8.64+0x40], !P4 ;  /* 0x0490004008e91fae */ /* 0x0005e8000e101d46 */
[----:B------:R2:W-:Y:S01]  /*1950*/  @P1 LDGSTS.E.BYPASS.LTC128B.128 [R233+0x5900], [R8.64+0x80], !P6 ;  /* 0x0590008008e91fae */ /* 0x0005e2000f101d46 */
[----:B------:R-:W-:-:S03]  /*1960*/  LOP3.LUT P1, RZ, R16, 0x2, RZ, 0xc0, !PT ;  /* 0x0000000210ff7812 */ /* 0x000fc6000782c0ff */
[----:B------:R-:W0:Y:S01]  /*1970*/  LDGDEPBAR ;  /* 0x00000000000079af */ /* 0x000e220000000000 */
[----:B-1----:R-:W-:-:S04]  /*1980*/  IMAD.WIDE.U32 R10, R148, c[0x0][0x208], RZ ;  /* 0x00008200940a7a25 */ /* 0x002fc800078e00ff */
[----:B--2---:R-:W-:Y:S01]  /*1990*/  IMAD R9, R4, 0x8, R5 ;  /* 0x0000000804097824 */ /* 0x004fe200078e0205 */
[----:B------:R-:W-:Y:S01]  /*19a0*/  SHF.R.U32.HI R5, RZ, 0x3, R0 ;  /* 0x00000003ff057819 */ /* 0x000fe20000011600 */
[----:B------:R-:W-:Y:S01]  /*19b0*/  IMAD.SHL.U32 R4, R7, 0x40, RZ ;  /* 0x0000004007047824 */ /* 0x000fe200078e00ff */
[----:B------:R-:W-:-:S04]  /*19c0*/  DEPBAR.LE SB0, 0x1 ;  /* 0x000080400000791a */ /* 0x000fc80000000000 */
[----:B------:R-:W-:Y:S01]  /*19d0*/  LOP3.LUT R0, R4, 0xc0, RZ, 0xc0, !PT ;  /* 0x000000c004007812 */ /* 0x000fe200078ec0ff */
[----:B------:R-:W-:-:S04]  /*19e0*/  DEPBAR.LE SB0, 0x0 ;  /* 0x000080000000791a */ /* 0x000fc80000000000 */
[----:B------:R-:W-:Y:S01]  /*19f0*/  IMAD R8, R15, c[0x0][0x208], RZ ;  /* 0x000082000f087a24 */ /* 0x000fe200078e02ff */
[----:B------:R-:W-:Y:S01]  /*1a00*/  LOP3.LUT R2, R0, 0x8, R12, 0xf8, !PT ;  /* 0x0000000800027812 */ /* 0x000fe200078ef80c */
[----:B------:R-:W-:Y:S01]  /*1a10*/  IMAD.MOV.U32 R15, RZ, RZ, c[0x0][0x208] ;  /* 0x00008200ff0f7624 */ /* 0x000fe200078e00ff */
[----:B------:R-:W-:Y:S01]  /*1a20*/  SHF.R.U32.HI R0, RZ, 0x3, R0 ;  /* 0x00000003ff007819 */ /* 0x000fe20000011600 */
[----:B------:R-:W-:Y:S01]  /*1a30*/  IMAD R8, R148, c[0x0][0x20c], R8 ;  /* 0x0000830094087a24 */ /* 0x000fe200078e0208 */
[----:B------:R-:W-:Y:S01]  /*1a40*/  LOP3.LUT R150, R6, R5, RZ, 0x3c, !PT ;  /* 0x0000000506967212 */ /* 0x000fe200078e3cff */
[----:B------:R-:W-:Y:S01]  /*1a50*/  IMAD R5, R20, 0x200, R149 ;  /* 0x0000020014057824 */ /* 0x000fe200078e0295 */
[----:B------:R-:W-:Y:S01]  /*1a60*/  LOP3.LUT R4, R2, R0, RZ, 0x3c, !PT ;  /* 0x0000000002047212 */ /* 0x000fe200078e3cff */
[----:B------:R-:W-:Y:S01]  /*1a70*/  IMAD.IADD R0, R11, 0x1, R8 ;  /* 0x000000010b007824 */ /* 0x000fe200078e0208 */
[----:B------:R-:W-:Y:S01]  /*1a80*/  BAR.SYNC.DEFER_BLOCKING 0x0 ;  /* 0x0000000000007b1d */ /* 0x000fe20000010000 */
[----:B------:R-:W-:Y:S01]  /*1a90*/  LEA R6, P0, R10, R32, 0x6 ;  /* 0x000000200a067211 */ /* 0x000fe200078030ff */
[----:B------:R-:W-:-:S03]  /*1aa0*/  IMAD R2, R151, 0x20, R5 ;  /* 0x0000002097027824 */ /* 0x000fc600078e0205 */
[----:B------:R-:W-:Y:S01]  /*1ab0*/  LEA.HI.X R5, R10, R30, R0, 0x6, P0 ;  /* 0x0000001e0a057211 */ /* 0x000fe200000f3400 */
[----:B------:R-:W-:Y:S01]  /*1ac0*/  IMAD.IADD R2, R150, 0x1, R2 ;  /* 0x0000000196027824 */ /* 0x000fe200078e0202 */
[----:B------:R-:W-:Y:S01]  /*1ad0*/  LEA R12, P0, R6, c[0x0][0x1f8], 0x1 ;  /* 0x00007e00060c7a11 */ /* 0x000fe200078008ff */
[----:B------:R-:W-:Y:S02]  /*1ae0*/  IMAD.U32 R0, R9, 0x20, R4 ;  /* 0x0000002009007824 */ /* 0x000fe400078e0004 */
[----:B------:R-:W-:Y:S01]  /*1af0*/  IMAD.SHL.U32 R219, R2, 0x2, RZ ;  /* 0x0000000202db7824 */ /* 0x000fe200078e00ff */
[----:B------:R-:W-:Y:S01]  /*1b00*/  LEA.HI.X R13, R6, c[0x0][0x1fc], R5, 0x1, P0 ;  /* 0x00007f00060d7a11 */ /* 0x000fe200000f0c05 */
[----:B------:R-:W-:Y:S01]  /*1b10*/  IMAD.SHL.U32 R216, R0, 0x2, RZ ;  /* 0x0000000200d87824 */ /* 0x000fe200078e00ff */
[----:B------:R-:W-:Y:S01]  /*1b20*/  LEA R14, P0, R15, R12, 0x6 ;  /* 0x0000000c0f0e7211 */ /* 0x000fe200078030ff */
[----:B------:R-:W-:Y:S02]  /*1b30*/  IMAD R220, R3, 0x2, R219 ;  /* 0x0000000203dc7824 */ /* 0x000fe400078e02db */
[----:B------:R-:W-:Y:S01]  /*1b40*/  IMAD.IADD R0, R159, 0x1, -R19 ;  /* 0x000000019f007824 */ /* 0x000fe200078e0a13 */
[----:B------:R-:W-:-:S02]  /*1b50*/  IADD3 R2, R216, 0x3100, RZ ;  /* 0x00003100d8027810 */ /* 0x000fc40007ffe0ff */
[----:B------:R-:W-:Y:S02]  /*1b60*/  IADD3 R221, R216, 0x3120, RZ ;  /* 0x00003120d8dd7810 */ /* 0x000fe40007ffe0ff */
[----:B------:R-:W-:Y:S02]  /*1b70*/  @P2 IADD3 R221, R2, -0x20, RZ ;  /* 0xffffffe002dd2810 */ /* 0x000fe40007ffe0ff */
[C---:B------:R-:W-:Y:S01]  /*1b80*/  ISETP.LT.OR P3, PT, R0.reuse, 0x1, P5 ;  /* 0x000000010000780c */ /* 0x040fe20002f61670 */
[----:B------:R-:W-:Y:S01]  /*1b90*/  LDSM.16.M88.4 R8, [R219+0x6100] ;  /* 0x00610000db08783b */ /* 0x000fe20000000200 */
[----:B------:R-:W-:Y:S02]  /*1ba0*/  ISETP.LT.OR P2, PT, R0, 0x1, !P1 ;  /* 0x000000010000780c */ /* 0x000fe40004f41670 */
[----:B------:R-:W-:Y:S01]  /*1bb0*/  LEA.HI.X R15, R15, R13, R17, 0x6, P0 ;  /* 0x0000000d0f0f7211 */ /* 0x000fe200000f3411 */
[----:B------:R-:W1:Y:S01]  /*1bc0*/  LDSM.16.M88.4 R20, [R216+0x3100] ;  /* 0x00310000d814783b */ /* 0x000e620000000200 */
[----:B------:R-:W-:-:S02]  /*1bd0*/  LOP3.LUT P0, RZ, R16, 0x4, RZ, 0xc0, !PT ;  /* 0x0000000410ff7812 */ /* 0x000fc4000780c0ff */
[C---:B------:R-:W-:Y:S01]  /*1be0*/  ISETP.LT.OR P1, PT, R0.reuse, 0x21, !P1 ;  /* 0x000000210000780c */ /* 0x040fe20004f21670 */
[----:B------:R-:W2:Y:S04]  /*1bf0*/  LDSM.16.M88.4 R4, [R219+0x7100] ;  /* 0x00710000db04783b */ /* 0x000ea80000000200 */
[----:B------:R-:W3:Y:S04]  /*1c00*/  LDSM.16.M88.4 R32, [R216+0x3500] ;  /* 0x00350000d820783b */ /* 0x000ee80000000200 */
[----:B------:R-:W4:Y:S04]  /*1c10*/  LDSM.16.M88.4 R44, [R216+0x3900] ;  /* 0x00390000d82c783b */ /* 0x000f280000000200 */
[----:B------:R-:W5:Y:S04]  /*1c20*/  LDSM.16.M88.4 R40, [R216+0x3d00] ;  /* 0x003d0000d828783b */ /* 0x000f680000000200 */
[----:B------:R-:W-:Y:S04]  /*1c30*/  LDSM.16.M88.4 R36, [R220+0x6100] ;  /* 0x00610000dc24783b */ /* 0x000fe80000000200 */
[----:B------:R-:W4:Y:S04]  /*1c40*/  LDSM.16.M88.4 R48, [R221] ;  /* 0x00000000dd30783b */ /* 0x000f280000000200 */
[----:B------:R-:W5:Y:S04]  /*1c50*/  LDSM.16.M88.4 R16, [R220+0x7100] ;  /* 0x00710000dc10783b */ /* 0x000f680000000200 */
[----:B------:R-:W-:Y:S04]  /*1c60*/  LDSM.16.M88.4 R60, [R221+0x400] ;  /* 0x00040000dd3c783b */ /* 0x000fe80000000200 */
[----:B------:R-:W-:Y:S04]  /*1c70*/  LDSM.16.M88.4 R72, [R221+0x800] ;  /* 0x00080000dd48783b */ /* 0x000fe80000000200 */
[----:B------:R-:W-:Y:S01]  /*1c80*/  LDSM.16.M88.4 R84, [R221+0xc00] ;  /* 0x000c0000dd54783b */ /* 0x000fe20000000200 */
[----:B-1----:R-:W-:Y:S03]  /*1c90*/  HMMA.16816.F32.BF16 R24, R8, R20, RZ ;  /* 0x000000140818723c */ /* 0x002fe600000418ff */
[----:B------:R-:W-:Y:S01]  /*1ca0*/  @!PT LDS RZ, [RZ] ;  /* 0x00000000fffff984 */ /* 0x000fe20000000800 */
[----:B------:R-:W-:Y:S01]  /*1cb0*/  @!PT LDS RZ, [RZ] ;  /* 0x00000000fffff984 */ /* 0x000fe20000000800 */
[----:B------:R-:W-:Y:S01]  /*1cc0*/  @!PT LDS RZ, [RZ] ;  /* 0x00000000fffff984 */ /* 0x000fe20000000800 */
[----:B------:R1:W-:Y:S01]  /*1cd0*/  LDGSTS.E.BYPASS.LTC128B.128 [R233+0x100], [R12.64], !P3 ;  /* 0x001000000ce97fae */ /* 0x0003e2000d901d46 */
[----:B------:R-:W-:-:S02]  /*1ce0*/  ISETP.LT.OR P3, PT, R0, 0x1, !P0 ;  /* 0x000000010000780c */ /* 0x000fc40004761670 */
[C---:B------:R-:W-:Y:S01]  /*1cf0*/  ISETP.LT.OR P0, PT, R0.reuse, 0x21, !P0 ;  /* 0x000000210000780c */ /* 0x040fe20004701670 */
[----:B------:R1:W-:Y:S01]  /*1d00*/  LDGSTS.E.BYPASS.LTC128B.128 [R233+0x1100], [R12.64+0x40], !P2 ;  /* 0x011000400ce97fae */ /* 0x0003e2000d101d46 */
[----:B------:R-:W-:Y:S01]  /*1d10*/  ISETP.LT.OR P2, PT, R0, 0x21, P5 ;  /* 0x000000210000780c */ /* 0x000fe20002f41670 */
[C---:B--2---:R-:W-:Y:S08]  /*1d20*/  HMMA.16816.F32.BF16 R52, R4.reuse, R20, RZ ;  /* 0x000000140434723c */ /* 0x044ff000000418ff */
[----:B------:R1:W-:Y:S01]  /*1d30*/  LDGSTS.E.BYPASS.LTC128B.128 [R233+0x2100], [R12.64+0x80], !P3 ;  /* 0x021000800ce97fae */ /* 0x0003e2000d901d46 */
[C---:B---3--:R-:W-:Y:S03]  /*1d40*/  HMMA.16816.F32.BF16 R68, R4.reuse, R32, RZ ;  /* 0x000000200444723c */ /* 0x048fe600000418ff */
[----:B------:R1:W-:Y:S04]  /*1d50*/  LDGSTS.E.BYPASS.LTC128B.128 [R233+0x900], [R14.64], !P2 ;  /* 0x009000000ee97fae */ /* 0x0003e8000d101d46 */
[----:B------:R1:W-:Y:S01]  /*1d60*/  LDGSTS.E.BYPASS.LTC128B.128 [R233+0x1900], [R14.64+0x40], !P1 ;  /* 0x019000400ee97fae */ /* 0x0003e2000c901d46 */
[----:B----4-:R-:W-:Y:S01]  /*1d70*/  HMMA.16816.F32.BF16 R56, R4, R44, RZ ;  /* 0x0000002c0438723c */ /* 0x010fe200000418ff */
[----:B------:R-:W-:-:S02]  /*1d80*/  ISETP.GT.AND P1, PT, R148, R181, PT ;  /* 0x000000b59400720c */ /* 0x000fc40003f24270 */
[----:B------:R1:W-:Y:S04]  /*1d90*/  LDGSTS.E.BYPASS.LTC128B.128 [R233+0x2900], [R14.64+0x80], !P0 ;  /* 0x029000800ee97fae */ /* 0x0003e8000c101d46 */
[----:B------:R-:W-:Y:S01]  /*1da0*/  LDSM.16.M88.4 R64, [R216+0x4100] ;  /* 0x00410000d840783b */ /* 0x000fe20000000200 */
[C---:B-----5:R-:W-:Y:S03]  /*1db0*/  HMMA.16816.F32.BF16 R76, R4.reuse, R40, RZ ;  /* 0x00000028044c723c */ /* 0x060fe600000418ff */
[----:B------:R-:W2:Y:S04]  /*1dc0*/  LDSM.16.M88.4 R28, [R219+0x8100] ;  /* 0x00810000db1c783b */ /* 0x000ea80000000200 */
[----:B------:R-:W-:Y:S01]  /*1dd0*/  LDSM.16.M88.4 R80, [R221+0x1000] ;  /* 0x00100000dd50783b */ /* 0x000fe20000000200 */
[C---:B------:R-:W-:Y:S03]  /*1de0*/  HMMA.16816.F32.BF16 R112, R4.reuse, R22, RZ ;  /* 0x000000160470723c */ /* 0x040fe600000418ff */
[----:B------:R-:W0:Y:S05]  /*1df0*/  LDGDEPBAR ;  /* 0x00000000000079af */ /* 0x000e2a0000000000 */
[C---:B------:R-:W-:Y:S01]  /*1e00*/  HMMA.16816.F32.BF16 R108, R4.reuse, R34, RZ ;  /* 0x00000022046c723c */ /* 0x040fe200000418ff */
[----:B-1----:R-:W-:Y:S07]  /*1e10*/  LDSM.16.M88.4 R12, [R220+0x9100] ;  /* 0x00910000dc0c783b */ /* 0x002fee0000000200 */
[C---:B------:R-:W-:Y:S08]  /*1e20*/  HMMA.16816.F32.BF16 R104, R4.reuse, R46, RZ ;  /* 0x0000002e0468723c */ /* 0x040ff000000418ff */
[----:B------:R-:W-:Y:S08]  /*1e30*/  HMMA.16816.F32.BF16 R96, R4, R42, RZ ;  /* 0x0000002a0460723c */ /* 0x000ff000000418ff */
[----:B------:R-:W-:Y:S01]  /*1e40*/  HMMA.16816.F32.BF16 R4, R36, R48, R24 ;  /* 0x000000302404723c */ /* 0x000fe20000041818 */
[----:B------:R-:W1:Y:S07]  /*1e50*/  LDSM.16.M88.4 R24, [R219+0x9100] ;  /* 0x00910000db18783b */ /* 0x000e6e0000000200 */
[C---:B------:R-:W-:Y:S01]  /*1e60*/  HMMA.16816.F32.BF16 R92, R8.reuse, R22, RZ ;  /* 0x00000016085c723c */ /* 0x040fe200000418ff */
[----:B------:R-:W3:Y:S07]  /*1e70*/  LDSM.16.M88.4 R20, [R220+0x8100] ;  /* 0x00810000dc14783b */ /* 0x000eee0000000200 */
[C---:B------:R-:W-:Y:S08]  /*1e80*/  HMMA.16816.F32.BF16 R88, R8.reuse, R32, RZ ;  /* 0x000000200858723c */ /* 0x040ff000000418ff */
[----:B------:R-:W-:Y:S08]  /*1e90*/  HMMA.16816.F32.BF16 R120, R8, R34, RZ ;  /* 0x000000220878723c */ /* 0x000ff000000418ff */
[----:B------:R-:W-:Y:S08]  /*1ea0*/  HMMA.16816.F32.BF16 R32, R16, R48, R52 ;  /* 0x000000301020723c */ /* 0x000ff00000041834 */
[----:B--2---:R-:W-:Y:S08]  /*1eb0*/  HMMA.16816.F32.BF16 R4, R28, R64, R4 ;  /* 0x000000401c04723c */ /* 0x004ff00000041804 */
[C---:B------:R-:W-:Y:S08]  /*1ec0*/  HMMA.16816.F32.BF16 R100, R8.reuse, R44, RZ ;  /* 0x0000002c0864723c */ /* 0x040ff000000418ff */
[C---:B------:R-:W-:Y:S08]  /*1ed0*/  HMMA.16816.F32.BF16 R128, R8.reuse, R46, RZ ;  /* 0x0000002e0880723c */ /* 0x040ff000000418ff */
[C---:B------:R-:W-:Y:S08]  /*1ee0*/  HMMA.16816.F32.BF16 R116, R8.reuse, R40, RZ ;  /* 0x000000280874723c */ /* 0x040ff000000418ff */
[----:B------:R-:W-:Y:S01]  /*1ef0*/  HMMA.16816.F32.BF16 R124, R8, R42, RZ ;  /* 0x0000002a087c723c */ /* 0x000fe200000418ff */
[----:B------:R-:W-:Y:S04]  /*1f00*/  LDSM.16.M88.4 R8, [R219+0xa100] ;  /* 0x00a10000db08783b */ /* 0x000fe80000000200 */
[----:B------:R-:W-:Y:S03]  /*1f10*/  LDSM.16.M88.4 R40, [R216+0x4500] ;  /* 0x00450000d828783b */ /* 0x000fe60000000200 */
[----:B------:R-:W-:Y:S01]  /*1f20*/  HMMA.16816.F32.BF16 R136, R16, R72, R56 ;  /* 0x000000481088723c */ /* 0x000fe20000041838 */
[----:B------:R-:W2:Y:S07]  /*1f30*/  LDSM.16.M88.4 R56, [R216+0x5100] ;  /* 0x00510000d838783b */ /* 0x000eae0000000200 */
[----:B-1----:R-:W-:Y:S01]  /*1f40*/  HMMA.16816.F32.BF16 R44, R24, R64, R32 ;  /* 0x00000040182c723c */ /* 0x002fe20000041820 */
[----:B------:R-:W-:Y:S07]  /*1f50*/  LDSM.16.M88.4 R32, [R220+0xa100] ;  /* 0x00a10000dc20783b */ /* 0x000fee0000000200 */
[----:B------:R-:W-:Y:S08]  /*1f60*/  HMMA.16816.F32.BF16 R52, R36, R50, R92 ;  /* 0x000000322434723c */ /* 0x000ff0000004185c */
[C---:B------:R-:W-:Y:S08]  /*1f70*/  HMMA.16816.F32.BF16 R144, R16.reuse, R84, R76 ;  /* 0x000000541090723c */ /* 0x040ff0000004184c */
[C---:B------:R-:W-:Y:S01]  /*1f80*/  HMMA.16816.F32.BF16 R76, R16.reuse, R50, R112 ;  /* 0x00000032104c723c */ /* 0x040fe20000041870 */
[----:B------:R-:W-:Y:S07]  /*1f90*/  LDSM.16.M88.4 R48, [R221+0x2000] ;  /* 0x00200000dd30783b */ /* 0x000fee0000000200 */
[C---:B------:R-:W-:Y:S08]  /*1fa0*/  HMMA.16816.F32.BF16 R132, R16.reuse, R60, R68 ;  /* 0x0000003c1084723c */ /* 0x040ff00000041844 */
[C---:B------:R-:W-:Y:S08]  /*1fb0*/  HMMA.16816.F32.BF16 R108, R16.reuse, R62, R108 ;  /* 0x0000003e106c723c */ /* 0x040ff0000004186c */
[C---:B------:R-:W-:Y:S08]  /*1fc0*/  HMMA.16816.F32.BF16 R112, R16.reuse, R74, R104 ;  /* 0x0000004a1070723c */ /* 0x040ff00000041868 */
[----:B------:R-:W-:Y:S08]  /*1fd0*/  HMMA.16816.F32.BF16 R140, R16, R86, R96 ;  /* 0x00000056108c723c */ /* 0x000ff00000041860 */
[----:B---3--:R-:W-:Y:S01]  /*1fe0*/  HMMA.16816.F32.BF16 R16, R20, R80, R4 ;  /* 0x000000501410723c */ /* 0x008fe20000041804 */
[----:B------:R-:W1:Y:S07]  /*1ff0*/  LDSM.16.M88.4 R4, [R219+0xb100] ;  /* 0x00b10000db04783b */ /* 0x000e6e0000000200 */
[C---:B------:R-:W-:Y:S08]  /*2000*/  HMMA.16816.F32.BF16 R68, R36.reuse, R60, R88 ;  /* 0x0000003c2444723c */ /* 0x040ff00000041858 */
[----:B------:R-:W-:Y:S08]  /*2010*/  HMMA.16816.F32.BF16 R88, R36, R62, R120 ;  /* 0x0000003e2458723c */ /* 0x000ff00000041878 */
[----:B------:R-:W-:Y:S08]  /*2020*/  HMMA.16816.F32.BF16 R60, R12, R80, R44 ;  /* 0x000000500c3c723c */ /* 0x000ff0000004182c */
[----:B------:R-:W-:Y:S08]  /*2030*/  HMMA.16816.F32.BF16 R44, R28, R66, R52 ;  /* 0x000000421c2c723c */ /* 0x000ff00000041834 */
[----:B--2---:R-:W-:Y:S01]  /*2040*/  HMMA.16816.F32.BF16 R52, R8, R56, R16 ;  /* 0x000000380834723c */ /* 0x004fe20000041810 */
[----:B------:R-:W2:Y:S07]  /*2050*/  LDSM.16.M88.4 R16, [R220+0xb100] ;  /* 0x00b10000dc10783b */ /* 0x000eae0000000200 */
[----:B------:R-:W-:Y:S08]  /*2060*/  HMMA.16816.F32.BF16 R76, R24, R66, R76 ;  /* 0x00000042184c723c */ /* 0x000ff0000004184c */
[C---:B------:R-:W-:Y:S08]  /*2070*/  HMMA.16816.F32.BF16 R100, R36.reuse, R72, R100 ;  /* 0x000000482464723c */ /* 0x040ff00000041864 */
[C---:B------:R-:W-:Y:S08]  /*2080*/  HMMA.16816.F32.BF16 R116, R36.reuse, R84, R116 ;  /* 0x000000542474723c */ /* 0x040ff00000041874 */
[C---:B------:R-:W-:Y:S08]  /*2090*/  HMMA.16816.F32.BF16 R128, R36.reuse, R74, R128 ;  /* 0x0000004a2480723c */ /* 0x040ff00000041880 */
[----:B------:R-:W-:Y:S01]  /*20a0*/  HMMA.16816.F32.BF16 R124, R36, R86, R124 ;  /* 0x00000056247c723c */ /* 0x000fe2000004187c */
[----:B------:R-:W3:Y:S07]  /*20b0*/  LDSM.16.M88.4 R36, [R221+0x1400] ;  /* 0x00140000dd24783b */ /* 0x000eee0000000200 */
[----:B------:R-:W-:Y:S08]  /*20c0*/  HMMA.16816.F32.BF16 R44, R20, R82, R44 ;  /* 0x00000052142c723c */ /* 0x000ff0000004182c */
[----:B-1----:R-:W-:Y:S08]  /*20d0*/  HMMA.16816.F32.BF16 R72, R4, R56, R60 ;  /* 0x000000380448723c */ /* 0x002ff0000004183c */
[----:B------:R-:W-:Y:S01]  /*20e0*/  HMMA.16816.F32.BF16 R84, R32, R48, R52 ;  /* 0x000000302054723c */ /* 0x000fe20000041834 */
[----:B------:R-:W-:Y:S07]  /*20f0*/  LDSM.16.M88.4 R52, [R216+0x4900] ;  /* 0x00490000d834783b */ /* 0x000fee0000000200 */
[----:B------:R-:W-:Y:S08]  /*2100*/  HMMA.16816.F32.BF16 R60, R12, R82, R76 ;  /* 0x000000520c3c723c */ /* 0x000ff0000004184c */
[-C--:B------:R-:W-:Y:S08]  /*2110*/  HMMA.16816.F32.BF16 R64, R28, R40.reuse, R68 ;  /* 0x000000281c40723c */ /* 0x080ff00000041844 */
[----:B------:R-:W-:Y:S01]  /*2120*/  HMMA.16816.F32.BF16 R68, R24, R40, R132 ;  /* 0x000000281844723c */ /* 0x000fe20000041884 */
[----:B------:R-:W-:-:S04]  /*2130*/  FMUL.FTZ R0, R84, c[0x0][0x320] ;  /* 0x0000c80054007a20 */ /* 0x000fc80000410000 */
[----:B------:R1:W-:Y:S03]  /*2140*/  MUFU.TANH R158, R0 ;  /* 0x00000000009e7308 */ /* 0x0003e60000002400 */
[-C--:B------:R-:W-:Y:S08]  /*2150*/  HMMA.16816.F32.BF16 R96, R24, R42.reuse, R108 ;  /* 0x0000002a1860723c */ /* 0x080ff0000004186c */
[----:B------:R-:W-:Y:S01]  /*2160*/  HMMA.16816.F32.BF16 R92, R28, R42, R88 ;  /* 0x0000002a1c5c723c */ /* 0x000fe20000041858 */
[----:B-1----:R-:W-:-:S07]  /*2170*/  FMUL.FTZ R0, R85, c[0x0][0x320] ;  /* 0x0000c80055007a20 */ /* 0x002fce0000410000 */
[----:B------:R-:W-:Y:S01]  /*2180*/  HMMA.16816.F32.BF16 R40, R8, R58, R44 ;  /* 0x0000003a0828723c */ /* 0x000fe2000004182c */
[----:B------:R-:W1:Y:S01]  /*2190*/  LDSM.16.M88.4 R44, [R216+0x5500] ;  /* 0x00550000d82c783b */ /* 0x000e620000000200 */
[----:B------:R4:W-:Y:S06]  /*21a0*/  MUFU.TANH R157, R0 ;  /* 0x00000000009d7308 */ /* 0x0009ec0000002400 */
[----:B--2---:R-:W-:Y:S08]  /*21b0*/  HMMA.16816.F32.BF16 R76, R16, R48, R72 ;  /* 0x00000030104c723c */ /* 0x004ff00000041848 */
[----:B------:R-:W-:Y:S01]  /*21c0*/  HMMA.16816.F32.BF16 R56, R4, R58, R60 ;  /* 0x0000003a0438723c */ /* 0x000fe2000004183c */
[----:B----4-:R-:W-:-:S04]  /*21d0*/  FMUL.FTZ R0, R86, c[0x0][0x320] ;  /* 0x0000c80056007a20 */ /* 0x010fc80000410000 */
[----:B------:R2:W-:Y:S03]  /*21e0*/  MUFU.TANH R156, R0 ;  /* 0x00000000009c7308 */ /* 0x0005e60000002400 */
[----:B---3--:R-:W-:Y:S08]  /*21f0*/  HMMA.16816.F32.BF16 R64, R20, R36, R64 ;  /* 0x000000241440723c */ /* 0x008ff00000041840 */
[----:B------:R-:W-:Y:S01]  /*2200*/  HMMA.16816.F32.BF16 R60, R32, R50, R40 ;  /* 0x00000032203c723c */ /* 0x000fe20000041828 */
[----:B------:R-:W3:Y:S01]  /*2210*/  LDSM.16.M88.4 R40, [R221+0x2400] ;  /* 0x00240000dd28783b */ /* 0x000ee20000000200 */
[----:B--2---:R-:W-:-:S06]  /*2220*/  FMUL.FTZ R0, R87, c[0x0][0x320] ;  /* 0x0000c80057007a20 */ /* 0x004fcc0000410000 */
[----:B------:R-:W-:Y:S01]  /*2230*/  HMMA.16816.F32.BF16 R72, R16, R50, R56 ;  /* 0x000000321048723c */ /* 0x000fe20000041838 */
[----:B------:R2:W-:Y:S07]  /*2240*/  MUFU.TANH R155, R0 ;  /* 0x00000000009b7308 */ /* 0x0005ee0000002400 */
[----:B-1----:R-:W-:Y:S08]  /*2250*/  HMMA.16816.F32.BF16 R48, R8, R44, R64 ;  /* 0x0000002c0830723c */ /* 0x002ff00000041840 */
[----:B------:R-:W-:Y:S01]  /*2260*/  HMMA.16816.F32.BF16 R68, R12, R36, R68 ;  /* 0x000000240c44723c */ /* 0x000fe20000041844 */
[----:B--2---:R-:W-:-:S04]  /*2270*/  FMUL.FTZ R0, R76, c[0x0][0x320] ;  /* 0x0000c8004c007a20 */ /* 0x004fc80000410000 */
[----:B------:R1:W2:Y:S03]  /*2280*/  MUFU.TANH R154, R0 ;  /* 0x00000000009a7308 */ /* 0x0002a60000002400 */
[-C--:B------:R-:W-:Y:S08]  /*2290*/  HMMA.16816.F32.BF16 R88, R28, R52.reuse, R100 ;  /* 0x000000341c58723c */ /* 0x080ff00000041864 */
[----:B------:R-:W-:Y:S01]  /*22a0*/  HMMA.16816.F32.BF16 R100, R24, R52, R136 ;  /* 0x000000341864723c */ /* 0x000fe20000041888 */
[----:B-1----:R-:W-:-:S07]  /*22b0*/  FMUL.FTZ R0, R77, c[0x0][0x320] ;  /* 0x0000c8004d007a20 */ /* 0x002fce0000410000 */
[----:B------:R-:W-:Y:S01]  /*22c0*/  HMMA.16816.F32.BF16 R56, R20, R38, R92 ;  /* 0x000000261438723c */ /* 0x000fe2000004185c */
[----:B------:R1:W4:Y:S07]  /*22d0*/  MUFU.TANH R153, R0 ;  /* 0x0000000000997308 */ /* 0x00032e0000002400 */
[----:B---3--:R-:W-:Y:S01]  /*22e0*/  HMMA.16816.F32.BF16 R64, R32, R40, R48 ;  /* 0x000000282040723c */ /* 0x008fe20000041830 */
[----:B------:R-:W-:Y:S07]  /*22f0*/  LDSM.16.M88.4 R48, [R221+0x1800] ;  /* 0x00180000dd30783b */ /* 0x000fee0000000200 */
[----:B------:R-:W-:Y:S01]  /*2300*/  HMMA.16816.F32.BF16 R68, R4, R44, R68 ;  /* 0x0000002c0444723c */ /* 0x000fe20000041844 */
[----:B-1----:R-:W-:-:S04]  /*2310*/  FMUL.FTZ R0, R78, c[0x0][0x320] ;  /* 0x0000c8004e007a20 */ /* 0x002fc80000410000 */
[----:B------:R1:W3:Y:S03]  /*2320*/  MUFU.TANH R152, R0 ;  /* 0x0000000000987308 */ /* 0x0002e60000002400 */
[----:B------:R-:W-:Y:S01]  /*2330*/  HMMA.16816.F32.BF16 R80, R12, R38, R96 ;  /* 0x000000260c50723c */ /* 0x000fe20000041860 */
[----:B------:R-:W-:Y:S07]  /*2340*/  LDSM.16.M88.4 R36, [R216+0x5900] ;  /* 0x00590000d824783b */ /* 0x000fee0000000200 */
[----:B------:R-:W-:Y:S01]  /*2350*/  HMMA.16816.F32.BF16 R56, R8, R46, R56 ;  /* 0x0000002e0838723c */ /* 0x000fe20000041838 */
[----:B-1----:R-:W-:-:S02]  /*2360*/  FMUL.FTZ R0, R79, c[0x0][0x320] ;  /* 0x0000c8004f007a20 */ /* 0x002fc40000410000 */
[----:B------:R-:W1:Y:S05]  /*2370*/  LDSM.16.M88.4 R76, [R216+0x4d00] ;  /* 0x004d0000d84c783b */ /* 0x000e6a0000000200 */
[----:B------:R-:W-:Y:S01]  /*2380*/  HMMA.16816.F32.BF16 R84, R16, R40, R68 ;  /* 0x000000281054723c */ /* 0x000fe20000041844 */
[----:B------:R5:W-:Y:S07]  /*2390*/  MUFU.TANH R138, R0 ;  /* 0x00000000008a7308 */ /* 0x000bee0000002400 */
[-C--:B------:R-:W-:Y:S08]  /*23a0*/  HMMA.16816.F32.BF16 R92, R24, R54.reuse, R112 ;  /* 0x00000036185c723c */ /* 0x080ff00000041870 */
[----:B------:R-:W-:Y:S01]  /*23b0*/  HMMA.16816.F32.BF16 R52, R28, R54, R128 ;  /* 0x000000361c34723c */ /* 0x000fe20000041880 */
[----:B-----5:R-:W-:-:S04]  /*23c0*/  FMUL.FTZ R0, R60, c[0x0][0x320] ;  /* 0x0000c8003c007a20 */ /* 0x020fc80000410000 */
[----:B------:R5:W-:Y:S03]  /*23d0*/  MUFU.TANH R139, R0 ;  /* 0x00000000008b7308 */ /* 0x000be60000002400 */
[----:B------:R-:W-:Y:S01]  /*23e0*/  HMMA.16816.F32.BF16 R68, R4, R46, R80 ;  /* 0x0000002e0444723c */ /* 0x000fe20000041850 */
[----:B------:R-:W2:Y:S07]  /*23f0*/  LDSM.16.M88.4 R44, [R221+0x2800] ;  /* 0x00280000dd2c783b */ /* 0x000eae0000000200 */
[----:B------:R-:W-:Y:S01]  /*2400*/  HMMA.16816.F32.BF16 R56, R32, R42, R56 ;  /* 0x0000002a2038723c */ /* 0x000fe20000041838 */
[----:B-----5:R-:W-:-:S07]  /*2410*/  FMUL.FTZ R0, R61, c[0x0][0x320] ;  /* 0x0000c8003d007a20 */ /* 0x020fce0000410000 */
[C---:B-1----:R-:W-:Y:S01]  /*2420*/  HMMA.16816.F32.BF16 R104, R24.reuse, R76, R144 ;  /* 0x0000004c1868723c */ /* 0x042fe20000041890 */
[----:B------:R1:W-:Y:S07]  /*2430*/  MUFU.TANH R123, R0 ;  /* 0x00000000007b7308 */ /* 0x0003ee0000002400 */
[----:B------:R-:W-:Y:S08]  /*2440*/  HMMA.16816.F32.BF16 R96, R24, R78, R140 ;  /* 0x0000004e1860723c */ /* 0x000ff0000004188c */
[----:B------:R-:W-:Y:S01]  /*2450*/  HMMA.16816.F32.BF16 R24, R12, R48, R100 ;  /* 0x000000300c18723c */ /* 0x000fe20000041864 */
[----:B-1----:R-:W-:-:S04]  /*2460*/  FMUL.FTZ R0, R62, c[0x0][0x320] ;  /* 0x0000c8003e007a20 */ /* 0x002fc80000410000 */
[----:B------:R1:W-:Y:S03]  /*2470*/  MUFU.TANH R122, R0 ;  /* 0x00000000007a7308 */ /* 0x0003e60000002400 */
[----:B------:R-:W-:Y:S08]  /*2480*/  HMMA.16816.F32.BF16 R52, R20, R50, R52 ;  /* 0x000000321434723c */ /* 0x000ff00000041834 */
[----:B------:R-:W-:Y:S01]  /*2490*/  HMMA.16816.F32.BF16 R68, R16, R42, R68 ;  /* 0x0000002a1044723c */ /* 0x000fe20000041844 */
[----:B------:R-:W5:Y:S01]  /*24a0*/  LDSM.16.M88.4 R40, [R221+0x1c00] ;  /* 0x001c0000dd28783b */ /* 0x000f620000000200 */
[----:B-1----:R-:W-:-:S06]  /*24b0*/  FMUL.FTZ R0, R63, c[0x0][0x320] ;  /* 0x0000c8003f007a20 */ /* 0x002fcc0000410000 */
[----:B------:R-:W-:Y:S01]  /*24c0*/  HMMA.16816.F32.BF16 R60, R20, R48, R88 ;  /* 0x00000030143c723c */ /* 0x000fe20000041858 */
[----:B------:R1:W-:Y:S07]  /*24d0*/  MUFU.TANH R121, R0 ;  /* 0x0000000000797308 */ /* 0x0003ee0000002400 */
[----:B------:R-:W-:Y:S08]  /*24e0*/  HMMA.16816.F32.BF16 R24, R4, R36, R24 ;  /* 0x000000240418723c */ /* 0x000ff00000041818 */
[----:B------:R-:W-:Y:S01]  /*24f0*/  HMMA.16816.F32.BF16 R48, R12, R50, R92 ;  /* 0x000000320c30723c */ /* 0x000fe2000004185c */
[----:B-1----:R-:W-:-:S04]  /*2500*/  FMUL.FTZ R0, R72, c[0x0][0x320] ;  /* 0x0000c80048007a20 */ /* 0x002fc80000410000 */
[----:B------:R1:W1:Y:S03]  /*2510*/  MUFU.TANH R120, R0 ;  /* 0x0000000000787308 */ /* 0x0002660000002400 */
[----:B------:R-:W-:Y:S01]  /*2520*/  HMMA.16816.F32.BF16 R60, R8, R36, R60 ;  /* 0x00000024083c723c */ /* 0x000fe2000004183c */
[----:B-1----:R-:W-:-:S04]  /*2530*/  FMUL.FTZ R0, R73, c[0x0][0x320] ;  /* 0x0000c80049007a20 */ /* 0x002fc80000410000 */
[----:B------:R1:W1:Y:S11]  /*2540*/  MUFU.TANH R111, R0 ;  /* 0x00000000006f7308 */ /* 0x0002760000002400 */
[----:B------:R-:W-:Y:S08]  /*2550*/  @!UPT UIADD3 URZ, URZ, URZ, URZ ;  /* 0x0000003f3f3ff290 */ /* 0x000ff0000fffe03f */
[----:B--2---:R-:W-:Y:S01]  /*2560*/  HMMA.16816.F32.BF16 R60, R32, R44, R60 ;  /* 0x0000002c203c723c */ /* 0x004fe2000004183c */
[----:B-1----:R-:W-:-:S04]  /*2570*/  FMUL.FTZ R0, R74, c[0x0][0x320] ;  /* 0x0000c8004a007a20 */ /* 0x002fc80000410000 */
[----:B------:R1:W2:Y:S11]  /*2580*/  MUFU.TANH R109, R0 ;  /* 0x00000000006d7308 */ /* 0x0002b60000002400 */
[----:B------:R-:W-:Y:S08]  /*2590*/  @!UPT UIADD3 URZ, URZ, URZ, URZ ;  /* 0x0000003f3f3ff290 */ /* 0x000ff0000fffe03f */
[----:B------:R-:W-:Y:S02]  /*25a0*/  FMUL.FTZ R63, R63, c[0x0][0x320] ;  /* 0x0000c8003f3f7a20 */ /* 0x000fe40000410000 */
[----:B-1----:R-:W-:-:S04]  /*25b0*/  FMUL.FTZ R0, R75, c[0x0][0x320] ;  /* 0x0000c8004b007a20 */ /* 0x002fc80000410000 */
[----:B------:R-:W-:Y:S01]  /*25c0*/  MUFU.TANH R63, R63 ;  /* 0x0000003f003f7308 */ /* 0x000fe20000002400 */
[C---:B------:R-:W-:Y:S07]  /*25d0*/  HMMA.16816.F32.BF16 R72, R28.reuse, R76, R116 ;  /* 0x0000004c1c48723c */ /* 0x040fee0000041874 */
[----:B------:R1:W-:Y:S01]  /*25e0*/  MUFU.TANH R108, R0 ;  /* 0x00000000006c7308 */ /* 0x0003e20000002400 */
[----:B------:R-:W-:Y:S08]  /*25f0*/  HMMA.16816.F32.BF16 R76, R28, R78, R124 ;  /* 0x0000004e1c4c723c */ /* 0x000ff0000004187c */
[----:B------:R-:W-:Y:S01]  /*2600*/  HMMA.16816.F32.BF16 R28, R8, R38, R52 ;  /* 0x00000026081c723c */ /* 0x000fe20000041834 */
[----:B-1----:R-:W-:-:S07]  /*2610*/  FMUL.FTZ R0, R64, c[0x0][0x320] ;  /* 0x0000c80040007a20 */ /* 0x002fce0000410000 */
[----:B------:R-:W-:Y:S01]  /*2620*/  HMMA.16816.F32.BF16 R36, R4, R38, R48 ;  /* 0x000000260424723c */ /* 0x000fe20000041830 */
[----:B------:R1:W-:Y:S11]  /*2630*/  MUFU.TANH R110, R0 ;  /* 0x00000000006e7308 */ /* 0x0003f60000002400 */
[----:B------:R-:W-:Y:S04]  /*2640*/  @!UPT UIADD3 URZ, URZ, URZ, URZ ;  /* 0x0000003f3f3ff290 */ /* 0x000fe8000fffe03f */
[----:B------:R-:W-:Y:S01]  /*2650*/  HMMA.16816.F32.BF16 R52, R32, R46, R28 ;  /* 0x0000002e2034723c */ /* 0x000fe2000004181c */
[----:B------:R-:W-:Y:S01]  /*2660*/  LDSM.16.M88.4 R28, [R221+0x2c00] ;  /* 0x002c0000dd1c783b */ /* 0x000fe20000000200 */
[----:B-1----:R-:W-:-:S04]  /*2670*/  FMUL.FTZ R0, R65, c[0x0][0x320] ;  /* 0x0000c80041007a20 */ /* 0x002fc80000410000 */
[----:B------:R1:W-:Y:S02]  /*2680*/  MUFU.TANH R132, R0 ;  /* 0x0000000000847308 */ /* 0x0003e40000002400 */
[----:B-1----:R-:W-:Y:S11]  /*2690*/  FMUL.FTZ R0, R66, c[0x0][0x320] ;  /* 0x0000c80042007a20 */ /* 0x002ff60000410000 */
[----:B------:R-:W-:Y:S05]  /*26a0*/  @!UPT UIADD3 URZ, URZ, URZ, URZ ;  /* 0x0000003f3f3ff290 */ /* 0x000fea000fffe03f */
[----:B------:R-:W-:Y:S01]  /*26b0*/  FMUL.FTZ R2, R55, c[0x0][0x320] ;  /* 0x0000c80037027a20 */ /* 0x000fe20000410000 */
[----:B------:R1:W-:Y:S01]  /*26c0*/  MUFU.TANH R137, R0 ;  /* 0x0000000000897308 */ /* 0x0003e20000002400 */
[----:B------:R-:W-:Y:S02]  /*26d0*/  FMUL.FTZ R54, R54, c[0x0][0x320] ;  /* 0x0000c80036367a20 */ /* 0x000fe40000410000 */
[----:B-1----:R-:W-:Y:S02]  /*26e0*/  FMUL.FTZ R0, R67, c[0x0][0x320] ;  /* 0x0000c80043007a20 */ /* 0x002fe40000410000 */
[----:B-----5:R-:W-:Y:S03]  /*26f0*/  HMMA.16816.F32.BF16 R64, R12, R40, R104 ;  /* 0x000000280c40723c */ /* 0x020fe60000041868 */
[----:B------:R1:W-:Y:S02]  /*2700*/  MUFU.TANH R136, R0 ;  /* 0x0000000000887308 */ /* 0x0003e40000002400 */
[----:B-1----:R-:W-:-:S06]  /*2710*/  FMUL.FTZ R0, R84, c[0x0][0x320] ;  /* 0x0000c80054007a20 */ /* 0x002fcc0000410000 */
[----:B------:R1:W5:Y:S02]  /*2720*/  MUFU.TANH R88, R0 ;  /* 0x0000000000587308 */ /* 0x0003640000002400 */
[----:B-1----:R-:W-:-:S06]  /*2730*/  FMUL.FTZ R0, R85, c[0x0][0x320] ;  /* 0x0000c80055007a20 */ /* 0x002fcc0000410000 */
[----:B------:R1:W1:Y:S02]  /*2740*/  MUFU.TANH R84, R0 ;  /* 0x0000000000547308 */ /* 0x0002640000002400 */
[----:B-1----:R-:W-:-:S06]  /*2750*/  FMUL.FTZ R0, R86, c[0x0][0x320] ;  /* 0x0000c80056007a20 */ /* 0x002fcc0000410000 */
[----:B------:R1:W1:Y:S02]  /*2760*/  MUFU.TANH R100, R0 ;  /* 0x0000000000647308 */ /* 0x0002640000002400 */
[----:B-1----:R-:W-:-:S06]  /*2770*/  FMUL.FTZ R0, R87, c[0x0][0x320] ;  /* 0x0000c80057007a20 */ /* 0x002fcc0000410000 */
[----:B------:R1:W-:Y:S02]  /*2780*/  MUFU.TANH R101, R0 ;  /* 0x0000000000657308 */ /* 0x0003e40000002400 */
[----:B-1----:R-:W-:-:S06]  /*2790*/  FMUL.FTZ R0, R56, c[0x0][0x320] ;  /* 0x0000c80038007a20 */ /* 0x002fcc0000410000 */
[----:B------:R1:W-:Y:S02]  /*27a0*/  MUFU.TANH R134, R0 ;  /* 0x0000000000867308 */ /* 0x0003e40000002400 */
[----:B-1----:R-:W-:-:S06]  /*27b0*/  FMUL.FTZ R0, R57, c[0x0][0x320] ;  /* 0x0000c80039007a20 */ /* 0x002fcc0000410000 */
[----:B------:R1:W-:Y:S02]  /*27c0*/  MUFU.TANH R133, R0 ;  /* 0x0000000000857308 */ /* 0x0003e40000002400 */
[----:B-1----:R-:W-:-:S06]  /*27d0*/  FMUL.FTZ R0, R58, c[0x0][0x320] ;  /* 0x0000c8003a007a20 */ /* 0x002fcc0000410000 */
[----:B------:R1:W-:Y:S02]  /*27e0*/  MUFU.TANH R135, R0 ;  /* 0x0000000000877308 */ /* 0x0003e40000002400 */
[----:B-1----:R-:W-:Y:S02]  /*27f0*/  FMUL.FTZ R0, R59, c[0x0][0x320] ;  /* 0x0000c8003b007a20 */ /* 0x002fe40000410000 */
[----:B------:R-:W-:Y:S01]  /*2800*/  HMMA.16816.F32.BF16 R56, R16, R44, R24 ;  /* 0x0000002c1038723c */ /* 0x000fe20000041818 */
[----:B------:R-:W1:Y:S03]  /*2810*/  LDSM.16.M88.4 R24, [R216+0x5d00] ;  /* 0x005d0000d818783b */ /* 0x000e660000000200 */
[----:B------:R2:W-:Y:S01]  /*2820*/  MUFU.TANH R144, R0 ;  /* 0x0000000000907308 */ /* 0x0005e20000002400 */
[----:B------:R-:W-:-:S04]  /*2830*/  DEPBAR.LE SB0, 0x0 ;  /* 0x000080000000791a */ /* 0x000fc80000000000 */
[----:B------:R-:W-:Y:S01]  /*2840*/  HMMA.16816.F32.BF16 R44, R16, R46, R36 ;  /* 0x0000002e102c723c */ /* 0x000fe20000041824 */
[----:B--2---:R-:W-:-:S04]  /*2850*/  FMUL.FTZ R0, R68, c[0x0][0x320] ;  /* 0x0000c80044007a20 */ /* 0x004fc80000410000 */
[----:B------:R2:W1:Y:S10]  /*2860*/  MUFU.TANH R83, R0 ;  /* 0x0000000000537308 */ /* 0x0004740000002400 */
[----:B------:R-:W-:-:S02]  /*2870*/  FMUL.FTZ R59, R59, c[0x0][0x320] ;  /* 0x0000c8003b3b7a20 */ /* 0x000fc40000410000 */
[----:B------:R-:W-:Y:S02]  /*2880*/  FMUL.FTZ R58, R58, c[0x0][0x320] ;  /* 0x0000c8003a3a7a20 */ /* 0x000fe40000410000 */
[----:B------:R-:W-:Y:S02]  /*2890*/  FMUL.FTZ R56, R56, c[0x0][0x320] ;  /* 0x0000c80038387a20 */ /* 0x000fe40000410000 */
[----:B------:R-:W-:Y:S02]  /*28a0*/  FMUL.FTZ R57, R57, c[0x0][0x320] ;  /* 0x0000c80039397a20 */ /* 0x000fe40000410000 */
[----:B------:R-:W-:Y:S01]  /*28b0*/  MUFU.TANH R147, R56 ;  /* 0x0000003800937308 */ /* 0x000fe20000002400 */
[----:B--2---:R-:W-:-:S07]  /*28c0*/  FMUL.FTZ R0, R69, c[0x0][0x320] ;  /* 0x0000c80045007a20 */ /* 0x004fce0000410000 */
[----:B------:R-:W-:Y:S08]  /*28d0*/  MUFU.TANH R56, R2 ;  /* 0x0000000200387308 */ /* 0x000ff00000002400 */
[----:B------:R2:W-:Y:S08]  /*28e0*/  MUFU.TANH R82, R0 ;  /* 0x0000000000527308 */ /* 0x0005f00000002400 */
[----:B------:R-:W-:Y:S01]  /*28f0*/  MUFU.TANH R172, R57 ;  /* 0x0000003900ac7308 */ /* 0x000fe20000002400 */
[----:B--2---:R-:W-:-:S07]  /*2900*/  FMUL.FTZ R0, R70, c[0x0][0x320] ;  /* 0x0000c80046007a20 */ /* 0x004fce0000410000 */
[----:B------:R-:W-:Y:S08]  /*2910*/  MUFU.TANH R57, R54 ;  /* 0x0000003600397308 */ /* 0x000ff00000002400 */
[----:B------:R2:W-:Y:S02]  /*2920*/  MUFU.TANH R81, R0 ;  /* 0x0000000000517308 */ /* 0x0005e40000002400 */
[----:B--2---:R-:W-:-:S02]  /*2930*/  FMUL.FTZ R0, R71, c[0x0][0x320] ;  /* 0x0000c80047007a20 */ /* 0x004fc40000410000 */
[----:B------:R-:W-:Y:S04]  /*2940*/  HMMA.16816.F32.BF16 R68, R12, R42, R96 ;  /* 0x0000002a0c44723c */ /* 0x000fe80000041860 */
[----:B------:R2:W1:Y:S04]  /*2950*/  MUFU.TANH R80, R0 ;  /* 0x0000000000507308 */ /* 0x0004680000002400 */
[C---:B------:R-:W-:Y:S08]  /*2960*/  HMMA.16816.F32.BF16 R12, R20.reuse, R40, R72 ;  /* 0x00000028140c723c */ /* 0x040ff00000041848 */
[----:B------:R-:W-:Y:S01]  /*2970*/  HMMA.16816.F32.BF16 R20, R20, R42, R76 ;  /* 0x0000002a1414723c */ /* 0x000fe2000004184c */
[----:B--2---:R-:W-:-:S02]  /*2980*/  FMUL.FTZ R0, R60, c[0x0][0x320] ;  /* 0x0000c8003c007a20 */ /* 0x004fc40000410000 */
[----:B------:R-:W-:Y:S05]  /*2990*/  MUFU.TANH R60, R59 ;  /* 0x0000003b003c7308 */ /* 0x000fea0000002400 */
[-C--:B-1----:R-:W-:Y:S03]  /*29a0*/  HMMA.16816.F32.BF16 R40, R4, R24.reuse, R64 ;  /* 0x000000180428723c */ /* 0x082fe60000041840 */
[----:B------:R1:W-:Y:S05]  /*29b0*/  MUFU.TANH R177, R0 ;  /* 0x0000000000b17308 */ /* 0x0003ea0000002400 */
[----:B------:R-:W-:Y:S08]  /*29c0*/  HMMA.16816.F32.BF16 R12, R8, R24, R12 ;  /* 0x00000018080c723c */ /* 0x000ff0000004180c */
[----:B------:R-:W-:Y:S01]  /*29d0*/  HMMA.16816.F32.BF16 R36, R4, R26, R68 ;  /* 0x0000001a0424723c */ /* 0x000fe20000041844 */
[----:B-1----:R-:W-:-:S02]  /*29e0*/  FMUL.FTZ R0, R61, c[0x0][0x320] ;  /* 0x0000c8003d007a20 */ /* 0x002fc40000410000 */
[----:B------:R-:W-:Y:S04]  /*29f0*/  MUFU.TANH R61, R58 ;  /* 0x0000003a003d7308 */ /* 0x000fe80000002400 */
[----:B------:R-:W-:Y:S01]  /*2a00*/  @P1 SHF.R.S32.HI R7, RZ, 0x1f, R163 ;  /* 0x0000001fff071819 */ /* 0x000fe200000114a3 */
[----:B------:R-:W-:Y:S01]  /*2a10*/  HMMA.16816.F32.BF16 R48, R8, R26, R20 ;  /* 0x0000001a0830723c */ /* 0x000fe20000041814 */
[----:B------:R-:W-:-:S04]  /*2a20*/  @P1 IMAD R6, R161, R163, RZ ;  /* 0x000000a3a1061224 */ /* 0x000fc800078e02ff */
[----:B------:R-:W-:Y:S01]  /*2a30*/  @P1 IMAD R6, R7, R162, R6 ;  /* 0x000000a207061224 */ /* 0x000fe200078e0206 */
[----:B------:R1:W-:Y:S01]  /*2a40*/  MUFU.TANH R179, R0 ;  /* 0x0000000000b37308 */ /* 0x0003e20000002400 */
[----:B------:R-:W-:Y:S01]  /*2a50*/  FMUL.FTZ R8, R44, c[0x0][0x320] ;  /* 0x0000c8002c087a20 */ /* 0x000fe20000410000 */
[C---:B------:R-:W-:Y:S01]  /*2a60*/  HMMA.16816.F32.BF16 R24, R32.reuse, R28, R12 ;  /* 0x0000001c2018723c */ /* 0x040fe2000004180c */
[----:B------:R-:W-:Y:S02]  /*2a70*/  FMUL.FTZ R7, R45, c[0x0][0x320] ;  /* 0x0000c8002d077a20 */ /* 0x000fe40000410000 */
[----:B-1----:R-:W-:Y:S11]  /*2a80*/  FMUL.FTZ R0, R62, c[0x0][0x320] ;  /* 0x0000c8003e007a20 */ /* 0x002ff60000410000 */
[----:B------:R-:W-:Y:S02]  /*2a90*/  @!UPT UIADD3 URZ, URZ, URZ, URZ ;  /* 0x0000003f3f3ff290 */ /* 0x000fe4000fffe03f */
[----:B------:R-:W-:Y:S01]  /*2aa0*/  HMMA.16816.F32.BF16 R32, R32, R30, R48 ;  /* 0x0000001e2020723c */ /* 0x000fe20000041830 */
[----:B------:R1:W-:Y:S02]  /*2ab0*/  MUFU.TANH R62, R0 ;  /* 0x00000000003e7308 */ /* 0x0003e40000002400 */
[----:B-1----:R-:W-:-:S06]  /*2ac0*/  FMUL.FTZ R0, R52, c[0x0][0x320] ;  /* 0x0000c80034007a20 */ /* 0x002fcc0000410000 */
[----:B------:R1:W-:Y:S08]  /*2ad0*/  MUFU.TANH R52, R8 ;  /* 0x0000000800347308 */ /* 0x0003f00000002400 */
[----:B------:R2:W-:Y:S01]  /*2ae0*/  MUFU.TANH R59, R0 ;  /* 0x00000000003b7308 */ /* 0x0005e20000002400 */
[C---:B-1----:R-:W-:Y:S07]  /*2af0*/  HMMA.16816.F32.BF16 R8, R16.reuse, R28, R40 ;  /* 0x0000001c1008723c */ /* 0x042fee0000041828 */
[----:B------:R-:W-:Y:S01]  /*2b00*/  MUFU.TANH R40, R7 ;  /* 0x0000000700287308 */ /* 0x000fe20000002400 */
[----:B--2---:R-:W-:Y:S01]  /*2b10*/  FMUL.FTZ R0, R53, c[0x0][0x320] ;  /* 0x0000c80035007a20 */ /* 0x004fe20000410000 */
[----:B------:R-:W-:Y:S06]  /*2b20*/  HMMA.16816.F32.BF16 R16, R16, R30, R36 ;  /* 0x0000001e1010723c */ /* 0x000fec0000041824 */
[----:B------:R1:W-:Y:S02]  /*2b30*/  MUFU.TANH R58, R0 ;  /* 0x00000000003a7308 */ /* 0x0003e40000002400 */
[----:B-1----:R-:W-:-:S05]  /*2b40*/  LOP3.LUT R0, R160, 0xffffffe0, RZ, 0xc0, !PT ;  /* 0xffffffe0a0007812 */ /* 0x002fca00078ec0ff */
[----:B------:R-:W-:-:S05]  /*2b50*/  IMAD.IADD R0, R174, 0x1, -R0 ;  /* 0x00000001ae007824 */ /* 0x000fca00078e0a00 */
[----:B------:R-:W-:-:S04]  /*2b60*/  SHF.R.S32.HI R4, RZ, 0x1f, R0 ;  /* 0x0000001fff047819 */ /* 0x000fc80000011400 */
[----:B------:R-:W-:Y:S01]  /*2b70*/  LEA.HI R2, R4, R0, RZ, 0x2 ;  /* 0x0000000004027211 */ /* 0x000fe200078f10ff */
[----:B------:R-:W-:-:S03]  /*2b80*/  @P1 IMAD.WIDE.U32 R4, R163, R162, R166 ;  /* 0x000000a2a3041225 */ /* 0x000fc600078e00a6 */
[----:B------:R-:W-:Y:S01]  /*2b90*/  LOP3.LUT R2, R2, 0x7ffffffc, RZ, 0xc0, !PT ;  /* 0x7ffffffc02027812 */ /* 0x000fe200078ec0ff */
[----:B------:R-:W-:Y:S01]  /*2ba0*/  BAR.SYNC.DEFER_BLOCKING 0x0 ;  /* 0x0000000000007b1d */ /* 0x000fe20000010000 */
[----:B------:R-:W-:-:S03]  /*2bb0*/  @P1 LEA R14, P0, R4, c[0x0][0x1c8], 0x1 ;  /* 0x00007200040e1a11 */ /* 0x000fc600078008ff */
[----:B------:R-:W-:Y:S02]  /*2bc0*/  IMAD.IADD R0, R0, 0x1, -R2 ;  /* 0x0000000100007824 */ /* 0x000fe400078e0a02 */
[----:B------:R-:W-:Y:S02]  /*2bd0*/  @P1 IMAD.IADD R2, R5, 0x1, R6 ;  /* 0x0000000105021824 */ /* 0x000fe400078e0206 */
[----:B------:R-:W-:Y:S02]  /*2be0*/  IMAD R0, R0, -0x2, R159 ;  /* 0xfffffffe00007824 */ /* 0x000fe400078e029f */
[----:B------:R-:W-:Y:S01]  /*2bf0*/  FMUL.FTZ R5, R16, c[0x0][0x320] ;  /* 0x0000c80010057a20 */ /* 0x000fe20000410000 */
[----:B------:R-:W-:Y:S01]  /*2c00*/  @P1 LEA.HI.X R15, R4, c[0x0][0x1cc], R2, 0x1, P0 ;  /* 0x00007300040f1a11 */ /* 0x000fe200000f0c02 */
[----:B------:R-:W-:Y:S01]  /*2c10*/  FMUL.FTZ R2, R47, c[0x0][0x320] ;  /* 0x0000c8002f027a20 */ /* 0x000fe20000410000 */
[----:B------:R-:W-:Y:S01]  /*2c20*/  ISETP.GT.AND P2, PT, R0, RZ, PT ;  /* 0x000000ff0000720c */ /* 0x000fe20003f44270 */
[----:B------:R-:W-:Y:S01]  /*2c30*/  FMUL.FTZ R4, R46, c[0x0][0x320] ;  /* 0x0000c8002e047a20 */ /* 0x000fe20000410000 */
[C---:B------:R-:W-:Y:S01]  /*2c40*/  ISETP.GT.AND P0, PT, R0.reuse, 0x1, PT ;  /* 0x000000010000780c */ /* 0x040fe20003f04270 */
[----:B------:R1:W-:Y:S01]  /*2c50*/  MUFU.TANH R12, R2 ;  /* 0x00000002000c7308 */ /* 0x0003e20000002400 */
[----:B------:R-:W-:-:S02]  /*2c60*/  ISETP.GT.AND P3, PT, R0, 0x8, PT ;  /* 0x000000080000780c */ /* 0x000fc40003f64270 */
[----:B------:R-:W-:Y:S02]  /*2c70*/  FSEL R21, R154, -INF , P2 ;  /* 0xff8000009a157808 */ /* 0x000fe40001000000 */
[----:B----4-:R-:W-:Y:S02]  /*2c80*/  FSEL R22, R153, -INF , P0 ;  /* 0xff80000099167808 */ /* 0x010fe40000000000 */
[----:B---3--:R-:W-:Y:S01]  /*2c90*/  FSEL R28, R152, -INF , P2 ;  /* 0xff800000981c7808 */ /* 0x008fe20001000000 */
[----:B------:R2:W3:Y:S01]  /*2ca0*/  MUFU.TANH R7, R4 ;  /* 0x0000000400077308 */ /* 0x0004e20000002400 */
[----:B------:R-:W-:Y:S01]  /*2cb0*/  FSEL R43, R156, -INF , P2 ;  /* 0xff8000009c2b7808 */ /* 0x000fe20001000000 */
[----:B------:R-:W-:Y:S01]  /*2cc0*/  @!PT LDS RZ, [RZ] ;  /* 0x00000000fffff984 */ /* 0x000fe20000000800 */
[----:B------:R-:W-:Y:S01]  /*2cd0*/  @!PT LDS RZ, [RZ] ;  /* 0x00000000fffff984 */ /* 0x000fe20000000800 */
[----:B------:R-:W-:Y:S01]  /*2ce0*/  @!PT LDS RZ, [RZ] ;  /* 0x00000000fffff984 */ /* 0x000fe20000000800 */
[----:B------:R4:W-:Y:S01]  /*2cf0*/  @P1 LDGSTS.E.BYPASS.LTC128B.128 [R233+0x3100], [R14.64], !P5 ;  /* 0x031000000ee91fae */ /* 0x0009e2000e901d46 */
[----:B------:R-:W-:Y:S02]  /*2d00*/  FSEL R38, R158, -INF , P2 ;  /* 0xff8000009e267808 */ /* 0x000fe40001000000 */
[----:B------:R-:W-:Y:S01]  /*2d10*/  ISETP.GT.AND P2, PT, R0, 0x9, PT ;  /* 0x000000090000780c */ /* 0x000fe20003f44270 */
[----:B------:R4:W-:Y:S01]  /*2d20*/  @P1 LDGSTS.E.BYPASS.LTC128B.128 [R233+0x4100], [R14.64+0x40], !P4 ;  /* 0x041000400ee91fae */ /* 0x0009e2000e101d46 */
[----:B------:R-:W-:Y:S01]  /*2d30*/  FSEL R23, R120, -INF , P3 ;  /* 0xff80000078177808 */ /* 0x000fe20001800000 */
[----:B-1----:R-:W-:Y:S01]  /*2d40*/  FMUL.FTZ R2, R24, c[0x0][0x320] ;  /* 0x0000c80018027a20 */ /* 0x002fe20000410000 */
[----:B------:R-:W-:Y:S01]  /*2d50*/  FSEL R29, R138, -INF , P0 ;  /* 0xff8000008a1d7808 */ /* 0x000fe20000000000 */
[----:B------:R4:W-:Y:S01]  /*2d60*/  @P1 LDGSTS.E.BYPASS.LTC128B.128 [R233+0x5100], [R14.64+0x80], !P6 ;  /* 0x051000800ee91fae */ /* 0x0009e2000f101d46 */
[----:B------:R-:W-:Y:S01]  /*2d70*/  FSEL R46, R155, -INF , P0 ;  /* 0xff8000009b2e7808 */ /* 0x000fe20000000000 */
[----:B------:R1:W-:Y:S01]  /*2d80*/  MUFU.TANH R20, R2 ;  /* 0x0000000200147308 */ /* 0x0003e20000002400 */
[----:B------:R-:W-:-:S02]  /*2d90*/  FSEL R39, R157, -INF , P0 ;  /* 0xff8000009d277808 */ /* 0x000fc40000000000 */
[----:B------:R-:W-:Y:S01]  /*2da0*/  ISETP.GT.AND P0, PT, R0, 0x10, PT ;  /* 0x000000100000780c */ /* 0x000fe20003f04270 */
[----:B--2---:R-:W-:Y:S01]  /*2db0*/  FMUL.FTZ R4, R9, c[0x0][0x320] ;  /* 0x0000c80009047a20 */ /* 0x004fe20000410000 */
[----:B------:R-:W-:Y:S02]  /*2dc0*/  FSEL R24, R111, -INF , P2 ;  /* 0xff8000006f187808 */ /* 0x000fe40001000000 */
[----:B------:R-:W-:Y:S01]  /*2dd0*/  FSEL R36, R109, -INF , P3 ;  /* 0xff8000006d247808 */ /* 0x000fe20001800000 */
[----:B------:R2:W-:Y:S01]  /*2de0*/  MUFU.TANH R16, R4 ;  /* 0x0000000400107308 */ /* 0x0005e20000002400 */
[----:B------:R-:W-:Y:S02]  /*2df0*/  FSEL R45, R122, -INF , P3 ;  /* 0xff8000007a2d7808 */ /* 0x000fe40001800000 */
[----:B------:R-:W-:Y:S02]  /*2e00*/  FSEL R41, R139, -INF , P3 ;  /* 0xff8000008b297808 */ /* 0x000fe40001800000 */
[----:B------:R-:W-:-:S02]  /*2e10*/  ISETP.GT.AND P3, PT, R0, 0x11, PT ;  /* 0x000000110000780c */ /* 0x000fc40003f64270 */
[----:B-----5:R-:W-:Y:S01]  /*2e20*/  FSEL R47, R88, -INF , P0 ;  /* 0xff800000582f7808 */ /* 0x020fe20000000000 */
[----:B-1----:R-:W-:Y:S01]  /*2e30*/  FMUL.FTZ R2, R26, c[0x0][0x320] ;  /* 0x0000c8001a027a20 */ /* 0x002fe20000410000 */
[----:B------:R-:W-:Y:S01]  /*2e40*/  FSEL R37, R108, -INF , P2 ;  /* 0xff8000006c257808 */ /* 0x000fe20001000000 */
[----:B------:R1:W-:Y:S01]  /*2e50*/  MUFU.TANH R9, R5 ;  /* 0x0000000500097308 */ /* 0x0003e20000002400 */
[----:B------:R-:W-:Y:S02]  /*2e60*/  FSEL R44, R121, -INF , P2 ;  /* 0xff800000792c7808 */ /* 0x000fe40001000000 */
[----:B------:R-:W-:Y:S02]  /*2e70*/  FSEL R42, R123, -INF , P2 ;  /* 0xff8000007b2a7808 */ /* 0x000fe40001000000 */
[----:B------:R-:W-:Y:S01]  /*2e80*/  ISETP.GT.AND P2, PT, R0, 0x18, PT ;  /* 0x000000180000780c */ /* 0x000fe20003f44270 */
[----:B--2---:R-:W-:Y:S01]  /*2e90*/  FMUL.FTZ R4, R17, c[0x0][0x320] ;  /* 0x0000c80011047a20 */ /* 0x004fe20000410000 */
[----:B------:R-:W-:Y:S01]  /*2ea0*/  FSEL R54, R84, -INF , P3 ;  /* 0xff80000054367808 */ /* 0x000fe20001800000 */
[----:B------:R2:W-:Y:S01]  /*2eb0*/  MUFU.TANH R13, R2 ;  /* 0x00000002000d7308 */ /* 0x0005e20000002400 */
[----:B------:R-:W-:-:S02]  /*2ec0*/  FSEL R100, R100, -INF , P0 ;  /* 0xff80000064647808 */ /* 0x000fc40000000000 */
[----:B------:R-:W-:Y:S02]  /*2ed0*/  FSEL R137, R137, -INF , P0 ;  /* 0xff80000089897808 */ /* 0x000fe40000000000 */
[----:B------:R-:W-:Y:S02]  /*2ee0*/  FSEL R107, R110, -INF , P0 ;  /* 0xff8000006e6b7808 */ /* 0x000fe40000000000 */
[----:B------:R-:W-:Y:S01]  /*2ef0*/  ISETP.GT.AND P0, PT, R0, 0x19, PT ;  /* 0x000000190000780c */ /* 0x000fe20003f04270 */
[----:B-1----:R-:W-:Y:S01]  /*2f00*/  FMUL.FTZ R5, R11, c[0x0][0x320] ;  /* 0x0000c8000b057a20 */ /* 0x002fe20000410000 */
[----:B------:R-:W-:Y:S02]  /*2f10*/  FSEL R53, R83, -INF , P2 ;  /* 0xff80000053357808 */ /* 0x000fe40001000000 */
[----:B------:R-:W-:Y:S02]  /*2f20*/  FSEL R106, R80, -INF , P0 ;  /* 0xff800000506a7808 */ /* 0x000fe40000000000 */
[----:B------:R-:W-:-:S02]  /*2f30*/  FSEL R55, R82, -INF , P0 ;  /* 0xff80000052377808 */ /* 0x000fc40000000000 */
[----:B------:R-:W-:Y:S01]  /*2f40*/  FSEL R144, R144, -INF , P0 ;  /* 0xff80000090907808 */ /* 0x000fe20000000000 */
[----:B--2---:R-:W-:Y:S01]  /*2f50*/  FMUL.FTZ R2, R8, c[0x0][0x320] ;  /* 0x0000c80008027a20 */ /* 0x004fe20000410000 */
[----:B------:R-:W-:Y:S02]  /*2f60*/  FSEL R133, R133, -INF , P0 ;  /* 0xff80000085857808 */ /* 0x000fe40000000000 */
[----:B------:R-:W-:Y:S01]  /*2f70*/  FSEL R101, R101, -INF , P3 ;  /* 0xff80000065657808 */ /* 0x000fe20001800000 */
[----:B------:R1:W-:Y:S01]  /*2f80*/  MUFU.TANH R8, R2 ;  /* 0x0000000200087308 */ /* 0x0003e20000002400 */
[----:B------:R-:W-:Y:S02]  /*2f90*/  FSEL R136, R136, -INF , P3 ;  /* 0xff80000088887808 */ /* 0x000fe40001800000 */
[----:B------:R-:W-:Y:S02]  /*2fa0*/  FSEL R132, R132, -INF , P3 ;  /* 0xff80000084847808 */ /* 0x000fe40001800000 */
[----:B------:R-:W-:-:S02]  /*2fb0*/  ISETP.GT.AND P0, PT, R0, 0x28, PT ;  /* 0x000000280000780c */ /* 0x000fc40003f04270 */
[----:B------:R-:W-:Y:S02]  /*2fc0*/  ISETP.GT.AND P3, PT, R0, 0x20, PT ;  /* 0x000000200000780c */ /* 0x000fe40003f64270 */
[----:B------:R-:W-:Y:S02]  /*2fd0*/  FSEL R105, R81, -INF , P2 ;  /* 0xff80000051697808 */ /* 0x000fe40001000000 */
[----:B------:R-:W-:Y:S02]  /*2fe0*/  FSEL R135, R135, -INF , P2 ;  /* 0xff80000087877808 */ /* 0x000fe40001000000 */
[----:B------:R-:W-:Y:S02]  /*2ff0*/  FSEL R134, R134, -INF , P2 ;  /* 0xff80000086867808 */ /* 0x000fe40001000000 */
[----:B---3--:R-:W-:Y:S01]  /*3000*/  FSEL R175, R7, -INF , P0 ;  /* 0xff80000007af7808 */ /* 0x008fe20000000000 */
[----:B-1----:R-:W-:Y:S01]  /*3010*/  FMUL.FTZ R2, R10, c[0x0][0x320] ;  /* 0x0000c8000a027a20 */ /* 0x002fe20000410000 */
[----:B------:R-:W-:Y:S01]  /*3020*/  ISETP.GT.AND P2, PT, R0, 0x21, PT ;  /* 0x000000210000780c */ /* 0x000fe20003f44270 */
[----:B------:R1:W-:Y:S01]  /*3030*/  MUFU.TANH R7, R4 ;  /* 0x0000000400077308 */ /* 0x0003e20000002400 */
[----:B------:R-:W-:-:S02]  /*3040*/  FSEL R147, R147, -INF , P3 ;  /* 0xff80000093937808 */ /* 0x000fc40001800000 */
[----:B------:R-:W-:Y:S02]  /*3050*/  FSEL R172, R172, -INF , P2 ;  /* 0xff800000acac7808 */ /* 0x000fe40001000000 */
[----:B------:R-:W-:Y:S02]  /*3060*/  FSEL R173, R61, -INF , P3 ;  /* 0xff8000003dad7808 */ /* 0x000fe40001800000 */
[----:B------:R-:W-:Y:S01]  /*3070*/  FSEL R186, R62, -INF , P3 ;  /* 0xff8000003eba7808 */ /* 0x000fe20001800000 */
[----:B------:R2:W3:Y:S01]  /*3080*/  MUFU.TANH R6, R2 ;  /* 0x0000000200067308 */ /* 0x0004e20000002400 */
[----:B------:R-:W-:Y:S02]  /*3090*/  FSEL R177, R177, -INF , P3 ;  /* 0xff800000b1b17808 */ /* 0x000fe40001800000 */
[----:B------:R-:W-:Y:S02]  /*30a0*/  FSEL R174, R60, -INF , P2 ;  /* 0xff8000003cae7808 */ /* 0x000fe40001000000 */
[----:B------:R-:W-:-:S02]  /*30b0*/  FSEL R187, R63, -INF , P2 ;  /* 0xff8000003fbb7808 */ /* 0x000fc40001000000 */
[----:B------:R-:W-:Y:S01]  /*30c0*/  FSEL R179, R179, -INF , P2 ;  /* 0xff800000b3b37808 */ /* 0x000fe20001000000 */
[----:B------:R5:W3:Y:S01]  /*30d0*/  MUFU.TANH R10, R5 ;  /* 0x00000005000a7308 */ /* 0x000ae20000002400 */
[----:B-1----:R-:W-:Y:S02]  /*30e0*/  FMNMX.FTZ R4, R28, R29, !PT ;  /* 0x0000001d1c047209 */ /* 0x002fe40007810000 */
[----:B------:R-:W-:Y:S02]  /*30f0*/  ISETP.GT.AND P3, PT, R0, 0x29, PT ;  /* 0x000000290000780c */ /* 0x000fe40003f64270 */
[----:B------:R-:W-:Y:S02]  /*3100*/  FMNMX.FTZ R4, R36, R4, !PT ;  /* 0x0000000424047209 */ /* 0x000fe40007810000 */
[----:B------:R-:W-:Y:S02]  /*3110*/  ISETP.GT.AND P2, PT, R0, 0x30, PT ;  /* 0x000000300000780c */ /* 0x000fe40003f44270 */
[----:B--2---:R-:W-:-:S02]  /*3120*/  FMNMX.FTZ R2, R21, R22, !PT ;  /* 0x0000001615027209 */ /* 0x004fc40007810000 */
[----:B------:R-:W-:Y:S02]  /*3130*/  FSEL R146, R52, -INF , P0 ;  /* 0xff80000034927808 */ /* 0x000fe40000000000 */
[----:B------:R-:W-:Y:S02]  /*3140*/  FMNMX.FTZ R2, R23, R2, !PT ;  /* 0x0000000217027209 */ /* 0x000fe40007810000 */
[----:B------:R-:W-:Y:S01]  /*3150*/  FMNMX.FTZ R4, R37, R4, !PT ;  /* 0x0000000425047209 */ /* 0x000fe20007810000 */
[----:B-----5:R-:W-:Y:S01]  /*3160*/  FMUL.FTZ R5, R19, c[0x0][0x320] ;  /* 0x0000c80013057a20 */ /* 0x020fe20000410000 */
[----:B------:R-:W-:Y:S02]  /*3170*/  FMNMX.FTZ R2, R24, R2, !PT ;  /* 0x0000000218027209 */ /* 0x000fe40007810000 */
[----:B------:R-:W-:Y:S02]  /*3180*/  FSEL R185, R57, -INF , P0 ;  /* 0xff80000039b97808 */ /* 0x000fe40000000000 */
[----:B------:R-:W-:-:S02]  /*3190*/  FMNMX.FTZ R2, R47, R2, !PT ;  /* 0x000000022f027209 */ /* 0x000fc40007810000 */
[----:B------:R-:W-:Y:S02]  /*31a0*/  FSEL R184, R59, -INF , P0 ;  /* 0xff8000003bb87808 */ /* 0x000fe40000000000 */
[----:B------:R-:W-:Y:S02]  /*31b0*/  FMNMX.FTZ R2, R54, R2, !PT ;  /* 0x0000000236027209 */ /* 0x000fe40007810000 */
[----:B------:R-:W-:Y:S02]  /*31c0*/  FSEL R176, R12, -INF , P3 ;  /* 0xff8000000cb07808 */ /* 0x000fe40001800000 */
[----:B------:R-:W-:Y:S02]  /*31d0*/  FMNMX.FTZ R2, R53, R2, !PT ;  /* 0x0000000235027209 */ /* 0x000fe40007810000 */
[----:B------:R-:W-:Y:S02]  /*31e0*/  FSEL R145, R40, -INF , P3 ;  /* 0xff80000028917808 */ /* 0x000fe40001800000 */
[----:B------:R-:W-:-:S02]  /*31f0*/  FMNMX.FTZ R2, R55, R2, !PT ;  /* 0x0000000237027209 */ /* 0x000fc40007810000 */
[----:B------:R-:W-:Y:S02]  /*3200*/  FSEL R192, R56, -INF , P3 ;  /* 0xff80000038c07808 */ /* 0x000fe40001800000 */
[----:B------:R-:W-:Y:S02]  /*3210*/  FMNMX.FTZ R2, R147, R2, !PT ;  /* 0x0000000293027209 */ /* 0x000fe40007810000 */
[----:B------:R-:W-:Y:S02]  /*3220*/  FSEL R178, R58, -INF , P3 ;  /* 0xff8000003ab27808 */ /* 0x000fe40001800000 */
[----:B------:R-:W-:Y:S02]  /*3230*/  FMNMX.FTZ R2, R172, R2, !PT ;  /* 0x00000002ac027209 */ /* 0x000fe40007810000 */
[----:B---3--:R-:W-:Y:S02]  /*3240*/  FSEL R227, R6, -INF , P2 ;  /* 0xff80000006e37808 */ /* 0x008fe40001000000 */
[----:B------:R-:W-:-:S02]  /*3250*/  FSEL R210, R8, -INF , P2 ;  /* 0xff80000008d27808 */ /* 0x000fc40001000000 */
[----:B------:R-:W-:Y:S01]  /*3260*/  FSEL R180, R13, -INF , P2 ;  /* 0xff8000000db47808 */ /* 0x000fe20001000000 */
[----:B------:R1:W2:Y:S01]  /*3270*/  MUFU.TANH R8, R5 ;  /* 0x0000000500087308 */ /* 0x0002a20000002400 */
[----:B------:R-:W-:Y:S02]  /*3280*/  FSEL R244, R20, -INF , P2 ;  /* 0xff80000014f47808 */ /* 0x000fe40001000000 */
[C---:B------:R-:W-:Y:S02]  /*3290*/  ISETP.GT.AND P0, PT, R0.reuse, 0x31, PT ;  /* 0x000000310000780c */ /* 0x040fe40003f04270 */
[C---:B------:R-:W-:Y:S02]  /*32a0*/  ISETP.GT.AND P3, PT, R0.reuse, 0x38, PT ;  /* 0x000000380000780c */ /* 0x040fe40003f64270 */
[----:B------:R-:W-:Y:S02]  /*32b0*/  ISETP.GT.AND P2, PT, R0, 0x39, PT ;  /* 0x000000390000780c */ /* 0x000fe40003f44270 */
[----:B------:R-:W-:-:S02]  /*32c0*/  FMNMX.FTZ R0, R146, R2, !PT ;  /* 0x0000000292007209 */ /* 0x000fc40007810000 */
[----:B------:R-:W-:Y:S01]  /*32d0*/  FMNMX.FTZ R2, R100, R4, !PT ;  /* 0x0000000464027209 */ /* 0x000fe20007810000 */
[----:B------:R-:W-:Y:S01]  /*32e0*/  FMUL.FTZ R4, R18, c[0x0][0x320] ;  /* 0x0000c80012047a20 */ /* 0x000fe20000410000 */
[----:B------:R-:W-:Y:S02]  /*32f0*/  FMNMX.FTZ R0, R145, R0, !PT ;  /* 0x0000000091007209 */ /* 0x000fe40007810000 */
[----:B------:R-:W-:Y:S01]  /*3300*/  FMNMX.FTZ R2, R101, R2, !PT ;  /* 0x0000000265027209 */ /* 0x000fe20007810000 */
[----:B-1----:R-:W-:Y:S01]  /*3310*/  FMUL.FTZ R5, R25, c[0x0][0x320] ;  /* 0x0000c80019057a20 */ /* 0x002fe20000410000 */
[----:B------:R-:W-:Y:S02]  /*3320*/  FSEL R203, R16, -INF , P0 ;  /* 0xff80000010cb7808 */ /* 0x000fe40000000000 */
[----:B------:R-:W-:Y:S01]  /*3330*/  FMNMX.FTZ R0, R210, R0, !PT ;  /* 0x00000000d2007209 */ /* 0x000fe20007810000 */
[----:B------:R-:W-:Y:S01]  /*3340*/  MUFU.TANH R12, R5 ;  /* 0x00000005000c7308 */ /* 0x000fe20000002400 */
[----:B------:R-:W-:-:S02]  /*3350*/  FMNMX.FTZ R2, R105, R2, !PT ;  /* 0x0000000269027209 */ /* 0x000fc40007810000 */
[----:B------:R-:W-:Y:S02]  /*3360*/  FSEL R204, R9, -INF , P3 ;  /* 0xff80000009cc7808 */ /* 0x000fe40001800000 */
[----:B------:R-:W-:Y:S02]  /*3370*/  FMNMX.FTZ R0, R203, R0, !PT ;  /* 0x00000000cb007209 */ /* 0x000fe40007810000 */
[----:B------:R-:W-:Y:S01]  /*3380*/  FMNMX.FTZ R2, R106, R2, !PT ;  /* 0x000000026a027209 */ /* 0x000fe20007810000 */
[----:B------:R1:W3:Y:S01]  /*3390*/  MUFU.TANH R9, R4 ;  /* 0x0000000400097308 */ /* 0x0002e20000002400 */
[----:B------:R-:W-:Y:S02]  /*33a0*/  FSEL R206, R7, -INF , P2 ;  /* 0xff80000007ce7808 */ /* 0x000fe40001000000 */
[----:B------:R-:W-:Y:S02]  /*33b0*/  FMNMX.FTZ R0, R204, R0, !PT ;  /* 0x00000000cc007209 */ /* 0x000fe40007810000 */
[----:B------:R-:W-:-:S02]  /*33c0*/  FMNMX.FTZ R2, R173, R2, !PT ;  /* 0x00000002ad027209 */ /* 0x000fc40007810000 */
[----:B------:R-:W-:Y:S02]  /*33d0*/  FMNMX.FTZ R6, R206, R0, !PT ;  /* 0x00000000ce067209 */ /* 0x000fe40007810000 */
[----:B------:R-:W-:Y:S02]  /*33e0*/  FMNMX.FTZ R0, R174, R2, !PT ;  /* 0x00000002ae007209 */ /* 0x000fe40007810000 */
[----:B------:R-:W-:Y:S01]  /*33f0*/  FSEL R207, R10, -INF , P0 ;  /* 0xff8000000acf7808 */ /* 0x000fe20000000000 */
[----:B------:R-:W5:Y:S01]  /*3400*/  SHFL.BFLY PT, R7, R6, 0x2, 0x1f ;  /* 0x0c401f0006077f89 */ /* 0x000f6200000e0000 */
[----:B------:R-:W-:Y:S02]  /*3410*/  FMNMX.FTZ R0, R175, R0, !PT ;  /* 0x00000000af007209 */ /* 0x000fe40007810000 */
[----:B--2---:R-:W-:Y:S01]  /*3420*/  FSEL R209, R8, -INF , P2 ;  /* 0xff80000008d17808 */ /* 0x004fe20001000000 */
[----:B------:R-:W-:Y:S01]  /*3430*/  FMUL.FTZ R8, R33, c[0x0][0x320] ;  /* 0x0000c80021087a20 */ /* 0x000fe20000410000 */
[----:B-1----:R-:W-:-:S02]  /*3440*/  FMNMX.FTZ R4, R38, R39, !PT ;  /* 0x0000002726047209 */ /* 0x002fc40007810000 */
[----:B------:R-:W-:Y:S02]  /*3450*/  FMNMX.FTZ R0, R176, R0, !PT ;  /* 0x00000000b0007209 */ /* 0x000fe40007810000 */
[----:B------:R-:W-:Y:S01]  /*3460*/  FMNMX.FTZ R4, R41, R4, !PT ;  /* 0x0000000429047209 */ /* 0x000fe20007810000 */
[----:B------:R-:W-:Y:S01]  /*3470*/  MUFU.TANH R8, R8 ;  /* 0x0000000800087308 */ /* 0x000fe20000002400 */
[----:B------:R-:W-:Y:S02]  /*3480*/  FMNMX.FTZ R0, R227, R0, !PT ;  /* 0x00000000e3007209 */ /* 0x000fe40007810000 */
[----:B------:R-:W-:Y:S01]  /*3490*/  FMNMX.FTZ R2, R42, R4, !PT ;  /* 0x000000042a027209 */ /* 0x000fe20007810000 */
[----:B------:R-:W-:Y:S01]  /*34a0*/  FMUL.FTZ R4, R32, c[0x0][0x320] ;  /* 0x0000c80020047a20 */ /* 0x000fe20000410000 */
[----:B---3--:R-:W-:Y:S01]  /*34b0*/  FSEL R205, R9, -INF , P3 ;  /* 0xff80000009cd7808 */ /* 0x008fe20001800000 */
[----:B------:R-:W-:Y:S01]  /*34c0*/  FMUL.FTZ R9, R35, c[0x0][0x320] ;  /* 0x0000c80023097a20 */ /* 0x000fe20000410000 */
[----:B------:R-:W-:Y:S01]  /*34d0*/  FMNMX.FTZ R2, R107, R2, !PT ;  /* 0x000000026b027209 */ /* 0x000fe20007810000 */
[----:B------:R1:W2:Y:S01]  /*34e0*/  MUFU.TANH R11, R4 ;  /* 0x00000004000b7308 */ /* 0x0002a20000002400 */
[----:B------:R-:W-:-:S02]  /*34f0*/  FMNMX.FTZ R0, R207, R0, !PT ;  /* 0x00000000cf007209 */ /* 0x000fc40007810000 */
[----:B------:R-:W-:Y:S02]  /*3500*/  FMNMX.FTZ R2, R132, R2, !PT ;  /* 0x0000000284027209 */ /* 0x000fe40007810000 */
[----:B------:R-:W-:Y:S02]  /*3510*/  FMNMX.FTZ R0, R205, R0, !PT ;  /* 0x00000000cd007209 */ /* 0x000fe40007810000 */
[----:B------:R-:W-:Y:S02]  /*3520*/  FMNMX.FTZ R2, R134, R2, !PT ;  /* 0x0000000286027209 */ /* 0x000fe40007810000 */
[----:B------:R-:W-:Y:S02]  /*3530*/  FMNMX.FTZ R5, R209, R0, !PT ;  /* 0x00000000d1057209 */ /* 0x000fe40007810000 */
[----:B------:R-:W-:Y:S02]  /*3540*/  FMNMX.FTZ R2, R133, R2, !PT ;  /* 0x0000000285027209 */ /* 0x000fe40007810000 */
[----:B-----5:R-:W-:Y:S01]  /*3550*/  FMNMX.FTZ R102, R6, R7, !PT ;  /* 0x0000000706667209 */ /* 0x020fe20007810000 */
[----:B------:R-:W-:Y:S01]  /*3560*/  FMUL.FTZ R6, R27, c[0x0][0x320] ;  /* 0x0000c8001b067a20 */ /* 0x000fe20000410000 */
[----:B------:R-:W-:Y:S01]  /*3570*/  FMNMX.FTZ R2, R177, R2, !PT ;  /* 0x00000002b1027209 */ /* 0x000fe20007810000 */
[----:B------:R-:W3:Y:S01]  /*3580*/  SHFL.BFLY PT, R7, R5, 0x2, 0x1f ;  /* 0x0c401f0005077f89 */ /* 0x000ee200000e0000 */
[----:B-1----:R-:W-:Y:S01]  /*3590*/  FMNMX.FTZ R4, R43, R46, !PT ;  /* 0x0000002e2b047209 */ /* 0x002fe20007810000 */
[----:B------:R1:W5:Y:S01]  /*35a0*/  MUFU.TANH R10, R6 ;  /* 0x00000006000a7308 */ /* 0x0003620000002400 */
[----:B------:R-:W-:-:S02]  /*35b0*/  FMNMX.FTZ R0, R179, R2, !PT ;  /* 0x00000002b3007209 */ /* 0x000fc40007810000 */
[----:B------:R-:W-:Y:S02]  /*35c0*/  FMNMX.FTZ R4, R45, R4, !PT ;  /* 0x000000042d047209 */ /* 0x000fe40007810000 */
[----:B------:R-:W-:Y:S02]  /*35d0*/  FMNMX.FTZ R0, R184, R0, !PT ;  /* 0x00000000b8007209 */ /* 0x000fe40007810000 */
[----:B------:R-:W-:Y:S02]  /*35e0*/  FMNMX.FTZ R2, R44, R4, !PT ;  /* 0x000000042c027209 */ /* 0x000fe40007810000 */
[----:B------:R-:W-:Y:S01]  /*35f0*/  FMNMX.FTZ R0, R178, R0, !PT ;  /* 0x00000000b2007209 */ /* 0x000fe20007810000 */
[----:B------:R-:W4:Y:S01]  /*3600*/  SHFL.BFLY PT, R4, R102, 0x1, 0x1f ;  /* 0x0c201f0066047f89 */ /* 0x000f2200000e0000 */
[----:B------:R-:W-:Y:S02]  /*3610*/  FMNMX.FTZ R2, R137, R2, !PT ;  /* 0x0000000289027209 */ /* 0x000fe40007810000 */
[----:B------:R-:W-:-:S02]  /*3620*/  FSEL R208, R12, -INF , P0 ;  /* 0xff8000000cd07808 */ /* 0x000fc40000000000 */
[----:B------:R-:W-:Y:S01]  /*3630*/  FMNMX.FTZ R0, R244, R0, !PT ;  /* 0x00000000f4007209 */ /* 0x000fe20007810000 */
[----:B-1----:R-:W-:Y:S01]  /*3640*/  FMUL.FTZ R6, R34, c[0x0][0x320] ;  /* 0x0000c80022067a20 */ /* 0x002fe20000410000 */
[----:B------:R-:W-:Y:S02]  /*3650*/  FMNMX.FTZ R2, R136, R2, !PT ;  /* 0x0000000288027209 */ /* 0x000fe40007810000 */
[----:B--2---:R-:W-:Y:S02]  /*3660*/  FSEL R215, R11, -INF , P3 ;  /* 0xff8000000bd77808 */ /* 0x004fe40001800000 */
[----:B------:R-:W-:Y:S01]  /*3670*/  FMNMX.FTZ R0, R208, R0, !PT ;  /* 0x00000000d0007209 */ /* 0x000fe20007810000 */
[----:B------:R1:W2:Y:S01]  /*3680*/  MUFU.TANH R11, R6 ;  /* 0x00000006000b7308 */ /* 0x0002a20000002400 */
[----:B------:R-:W-:Y:S02]  /*3690*/  FMNMX.FTZ R2, R135, R2, !PT ;  /* 0x0000000287027209 */ /* 0x000fe40007810000 */
[----:B------:R-:W-:-:S02]  /*36a0*/  FSEL R224, R8, -INF , P2 ;  /* 0xff80000008e07808 */ /* 0x000fc40001000000 */
[----:B------:R-:W-:Y:S02]  /*36b0*/  FMNMX.FTZ R0, R215, R0, !PT ;  /* 0x00000000d7007209 */ /* 0x000fe40007810000 */
[----:B------:R-:W-:Y:S02]  /*36c0*/  FMNMX.FTZ R2, R144, R2, !PT ;  /* 0x0000000290027209 */ /* 0x000fe40007810000 */
[----:B---3--:R-:W-:Y:S02]  /*36d0*/  FMNMX.FTZ R7, R5, R7, !PT ;  /* 0x0000000705077209 */ /* 0x008fe40007810000 */
[----:B------:R-:W-:Y:S01]  /*36e0*/  FMNMX.FTZ R2, R186, R2, !PT ;  /* 0x00000002ba027209 */ /* 0x000fe20007810000 */
[----:B------:R3:W3:Y:S01]  /*36f0*/  MUFU.TANH R5, R9 ;  /* 0x0000000900057308 */ /* 0x0006e20000002400 */
[----:B-----5:R-:W-:Y:S02]  /*3700*/  FSEL R223, R10, -INF , P0 ;  /* 0xff8000000adf7808 */ /* 0x020fe40000000000 */
[----:B----4-:R-:W-:Y:S01]  /*3710*/  FMNMX.FTZ R102, R102, R4, !PT ;  /* 0x0000000466667209 */ /* 0x010fe20007810000 */
[----:B------:R-:W-:Y:S01]  /*3720*/  IMAD R4, R151, 0x20, R149 ;  /* 0x0000002097047824 */ /* 0x000fe200078e0295 */
[----:B-1----:R-:W-:-:S02]  /*3730*/  FMNMX.FTZ R6, R224, R0, !PT ;  /* 0x00000000e0067209 */ /* 0x002fc40007810000 */
[----:B------:R-:W-:Y:S01]  /*3740*/  FMNMX.FTZ R0, R187, R2, !PT ;  /* 0x00000002bb007209 */ /* 0x000fe20007810000 */
[C---:B------:R-:W-:Y:S01]  /*3750*/  FMUL.FTZ R13, R102.reuse, c[0x0][0x2d0] ;  /* 0x0000b400660d7a20 */ /* 0x040fe20000410000 */
[----:B--2---:R-:W-:Y:S01]  /*3760*/  FSEL R222, R11, -INF , P3 ;  /* 0xff8000000bde7808 */ /* 0x004fe20001800000 */
[----:B------:R-:W1:Y:S01]  /*3770*/  SHFL.BFLY PT, R8, R6, 0x2, 0x1f ;  /* 0x0c401f0006087f89 */ /* 0x000e6200000e0000 */
[----:B------:R-:W-:Y:S02]  /*3780*/  FMNMX.FTZ R0, R185, R0, !PT ;  /* 0x00000000b9007209 */ /* 0x000fe40007810000 */
[----:B------:R-:W-:Y:S02]  /*3790*/  FSETP.NEU.FTZ.AND P0, PT, R102, -INF , PT ;  /* 0xff8000006600780b */ /* 0x000fe40003f1d000 */
[----:B------:R-:W-:Y:S01]  /*37a0*/  FMNMX.FTZ R0, R192, R0, !PT ;  /* 0x00000000c0007209 */ /* 0x000fe20007810000 */
[----:B---3--:R-:W2:Y:S01]  /*37b0*/  SHFL.BFLY PT, R9, R7, 0x1, 0x1f ;  /* 0x0c201f0007097f89 */ /* 0x008ea200000e0000 */
[----:B------:R-:W-:-:S02]  /*37c0*/  FSEL R225, R5, -INF , P2 ;  /* 0xff80000005e17808 */ /* 0x000fc40001000000 */
[----:B------:R-:W-:Y:S02]  /*37d0*/  FMNMX.FTZ R2, R180, R0, !PT ;  /* 0x00000000b4027209 */ /* 0x000fe40007810000 */
[----:B------:R-:W-:Y:S02]  /*37e0*/  FSEL R13, R13, RZ, P0 ;  /* 0x000000ff0d0d7208 */ /* 0x000fe40000000000 */
[----:B------:R-:W-:-:S03]  /*37f0*/  FMNMX.FTZ R2, R223, R2, !PT ;  /* 0x00000002df027209 */ /* 0x000fc60007810000 */
[--C-:B------:R-:W-:Y:S01]  /*3800*/  FFMA.FTZ R0, R21, c[0x0][0x2d0], -R13.reuse ;  /* 0x0000b40015007a23 */ /* 0x100fe2000001080d */
[----:B------:R-:W-:Y:S01]  /*3810*/  FMNMX.FTZ R2, R222, R2, !PT ;  /* 0x00000002de027209 */ /* 0x000fe20007810000 */
[----:B------:R-:W-:Y:S02]  /*3820*/  FFMA.FTZ R5, R22, c[0x0][0x2d0], -R13 ;  /* 0x0000b40016057a23 */ /* 0x000fe4000001080d */
[----:B------:R3:W-:Y:S01]  /*3830*/  MUFU.EX2 R252, R0 ;  /* 0x0000000000fc7308 */ /* 0x0007e20000000800 */
[----:B-1----:R-:W-:Y:S02]  /*3840*/  FMNMX.FTZ R8, R6, R8, !PT ;  /* 0x0000000806087209 */ /* 0x002fe40007810000 */
[----:B------:R-:W-:-:S05]  /*3850*/  FMNMX.FTZ R6, R225, R2, !PT ;  /* 0x00000002e1067209 */ /* 0x000fca0007810000 */
[----:B------:R1:W-:Y:S01]  /*3860*/  MUFU.EX2 R250, R5 ;  /* 0x0000000500fa7308 */ /* 0x0003e20000000800 */
[----:B------:R-:W4:Y:S01]  /*3870*/  SHFL.BFLY PT, R10, R8, 0x1, 0x1f ;  /* 0x0c201f00080a7f89 */ /* 0x000f2200000e0000 */
[----:B--2---:R-:W-:Y:S01]  /*3880*/  FMNMX.FTZ R2, R7, R9, !PT ;  /* 0x0000000907027209 */ /* 0x004fe20007810000 */
[----:B------:R-:W-:Y:S02]  /*3890*/  FFMA.FTZ R7, R23, c[0x0][0x2d0], -R13 ;  /* 0x0000b40017077a23 */ /* 0x000fe4000001080d */
[----:B------:R-:W2:Y:S02]  /*38a0*/  SHFL.BFLY PT, R9, R6, 0x2, 0x1f ;  /* 0x0c401f0006097f89 */ /* 0x000ea400000e0000 */
[----:B------:R-:W-:Y:S01]  /*38b0*/  FMUL.FTZ R12, R2, c[0x0][0x2d0] ;  /* 0x0000b400020c7a20 */ /* 0x000fe20000410000 */
[----:B------:R5:W-:Y:S01]  /*38c0*/  MUFU.EX2 R249, R7 ;  /* 0x0000000700f97308 */ /* 0x000be20000000800 */
[----:B---3--:R-:W-:Y:S01]  /*38d0*/  IMAD.IADD R0, R150, 0x1, R4 ;  /* 0x0000000196007824 */ /* 0x008fe200078e0204 */
[----:B------:R-:W-:Y:S01]  /*38e0*/  @P1 LEA R4, P0, R164, R14, 0x1 ;  /* 0x0000000ea4041211 */ /* 0x000fe200078008ff */
[----:B------:R-:W-:-:S02]  /*38f0*/  IMAD.MOV.U32 R14, RZ, RZ, R163 ;  /* 0x000000ffff0e7224 */ /* 0x000fc400078e00a3 */
[----:B------:R-:W-:Y:S01]  /*3900*/  IMAD.SHL.U32 R217, R0, 0x2, RZ ;  /* 0x0000000200d97824 */ /* 0x000fe200078e00ff */
[----:B-1----:R-:W-:-:S03]  /*3910*/  @P1 LEA.HI.X R5, R164, R15, R165, 0x1, P0 ;  /* 0x0000000fa4051211 */ /* 0x002fc600000f0ca5 */
[----:B------:R-:W-:Y:S01]  /*3920*/  IMAD R218, R3, 0x2, R217 ;  /* 0x0000000203da7824 */ /* 0x000fe200078e02d9 */
[----:B------:R-:W-:Y:S01]  /*3930*/  FSETP.NEU.FTZ.AND P0, PT, R2, -INF , PT ;  /* 0xff8000000200780b */ /* 0x000fe20003f1d000 */
[----:B------:R-:W-:Y:S01]  /*3940*/  IMAD.MOV.U32 R15, RZ, RZ, R181 ;  /* 0x000000ffff0f7224 */ /* 0x000fe200078e00b5 */
[----:B------:R2:W-:Y:S02]  /*3950*/  @P1 LDGSTS.E.BYPASS.LTC128B.128 [R233+0x3900], [R4.64], !P5 ;  /* 0x0390000004e91fae */ /* 0x0005e4000e901d46 */
[----:B------:R-:W-:Y:S01]  /*3960*/  FSEL R12, R12, RZ, P0 ;  /* 0x000000ff0c0c7208 */ /* 0x000fe20000000000 */
[----:B-----5:R-:W-:Y:S01]  /*3970*/  FFMA.FTZ R7, R24, c[0x0][0x2d0], -R13 ;  /* 0x0000b40018077a23 */ /* 0x020fe2000001080d */
[----:B------:R2:W-:Y:S01]  /*3980*/  @P1 LDGSTS.E.BYPASS.LTC128B.128 [R233+0x4900], [R4.64+0x40], !P4 ;  /* 0x0490004004e91fae */ /* 0x0005e2000e101d46 */
[----:B----4-:R-:W-:Y:S02]  /*3990*/  FMNMX.FTZ R104, R8, R10, !PT ;  /* 0x0000000a08687209 */ /* 0x010fe40007810000 */
[--C-:B------:R-:W-:Y:S01]  /*39a0*/  FFMA.FTZ R0, R29, c[0x0][0x2d0], -R12.reuse ;  /* 0x0000b4001d007a23 */ /* 0x100fe2000001080c */
[----:B------:R1:W3:Y:S01]  /*39b0*/  MUFU.EX2 R251, R7 ;  /* 0x0000000700fb7308 */ /* 0x0002e20000000800 */
[----:B------:R2:W-:Y:S01]  /*39c0*/  @P1 LDGSTS.E.BYPASS.LTC128B.128 [R233+0x5900], [R4.64+0x80], !P6 ;  /* 0x0590008004e91fae */ /* 0x0005e2000f101d46 */
[----:B------:R-:W-:Y:S01]  /*39d0*/  FSETP.NEU.FTZ.AND P0, PT, R104, -INF , PT ;  /* 0xff8000006800780b */ /* 0x000fe20003f1d000 */
[----:B------:R-:W-:-:S02]  /*39e0*/  FFMA.FTZ R3, R37, c[0x0][0x2d0], -R12 ;  /* 0x0000b40025037a23 */ /* 0x000fc4000001080c */
[----:B------:R-:W-:Y:S03]  /*39f0*/  LDSM.16.MT88.4 R24, [R217+0x100] ;  /* 0x00010000d918783b */ /* 0x000fe60000004200 */
[----:B------:R4:W-:Y:S01]  /*3a00*/  MUFU.EX2 R246, R0 ;  /* 0x0000000000f67308 */ /* 0x0009e20000000800 */
[----:B------:R-:W-:Y:S04]  /*3a10*/  LDSM.16.MT88.4 R16, [R218+0x100] ;  /* 0x00010000da10783b */ /* 0x000fe80000004200 */
[----:B------:R-:W-:Y:S03]  /*3a20*/  LDSM.16.MT88.4 R20, [R217+0x1100] ;  /* 0x00110000d914783b */ /* 0x000fe60000004200 */
[----:B------:R-:W-:Y:S01]  /*3a30*/  MUFU.EX2 R247, R3 ;  /* 0x0000000300f77308 */ /* 0x000fe20000000800 */
[--C-:B-1----:R-:W-:Y:S01]  /*3a40*/  FFMA.FTZ R7, R28, c[0x0][0x2d0], -R12.reuse ;  /* 0x0000b4001c077a23 */ /* 0x102fe2000001080c */
[----:B------:R-:W-:Y:S04]  /*3a50*/  LDSM.16.MT88.4 R32, [R217+0x2100] ;  /* 0x00210000d920783b */ /* 0x000fe80000004200 */
[----:B------:R-:W-:Y:S01]  /*3a60*/  LDSM.16.MT88.4 R28, [R218+0x1100] ;  /* 0x00110000da1c783b */ /* 0x000fe20000004200 */
[----:B----4-:R-:W-:Y:S01]  /*3a70*/  FFMA.FTZ R0, R36, c[0x0][0x2d0], -R12 ;  /* 0x0000b40024007a23 */ /* 0x010fe2000001080c */
[----:B------:R-:W-:Y:S02]  /*3a80*/  MUFU.EX2 R248, R7 ;  /* 0x0000000700f87308 */ /* 0x000fe40000000800 */
[----:B------:R-:W0:Y:S01]  /*3a90*/  LDGDEPBAR ;  /* 0x00000000000079af */ /* 0x000e220000000000 */
[----:B--2---:R-:W-:-:S02]  /*3aa0*/  FMNMX.FTZ R4, R6, R9, !PT ;  /* 0x0000000906047209 */ /* 0x004fc40007810000 */
[----:B---3--:R-:W-:-:S03]  /*3ab0*/  F2FP.BF16.PACK_AB R6, R251, R249 ;  /* 0x000000f9fb06723e */ /* 0x008fc600000010ff */
[----:B------:R-:W1:Y:S01]  /*3ac0*/  SHFL.BFLY PT, R5, R4, 0x1, 0x1f ;  /* 0x0c201f0004057f89 */ /* 0x000e6200000e0000 */
[----:B------:R2:W3:Y:S02]  /*3ad0*/  MUFU.EX2 R245, R0 ;  /* 0x0000000000f57308 */ /* 0x0004e40000000800 */
[----:B--2---:R-:W-:Y:S01]  /*3ae0*/  FMUL.FTZ R0, R104, c[0x0][0x2d0] ;  /* 0x0000b40068007a20 */ /* 0x004fe20000410000 */
[----:B---3--:R-:W-:-:S04]  /*3af0*/  F2FP.BF16.PACK_AB R7, R247, R245 ;  /* 0x000000f5f707723e */ /* 0x008fc800000010ff */
[----:B------:R-:W-:Y:S02]  /*3b00*/  FSEL R0, R0, RZ, P0 ;  /* 0x000000ff00007208 */ /* 0x000fe40000000000 */
[----:B-1----:R-:W-:Y:S02]  /*3b10*/  FMNMX.FTZ R103, R4, R5, !PT ;  /* 0x0000000504677209 */ /* 0x002fe40007810000 */
[----:B------:R-:W-:Y:S01]  /*3b20*/  F2FP.BF16.PACK_AB R4, R250, R252 ;  /* 0x000000fcfa04723e */ /* 0x000fe200000010ff */
[--C-:B------:R-:W-:Y:S01]  /*3b30*/  FFMA.FTZ R3, R38, c[0x0][0x2d0], -R0.reuse ;  /* 0x0000b40026037a23 */ /* 0x100fe20000010800 */
[----:B------:R-:W-:Y:S01]  /*3b40*/  FSETP.NEU.FTZ.AND P0, PT, R103, -INF , PT ;  /* 0xff8000006700780b */ /* 0x000fe20003f1d000 */
[--C-:B------:R-:W-:Y:S01]  /*3b50*/  FFMA.FTZ R8, R41, c[0x0][0x2d0], -R0.reuse ;  /* 0x0000b40029087a23 */ /* 0x100fe20000010800 */
[----:B------:R-:W-:Y:S01]  /*3b60*/  F2FP.BF16.PACK_AB R5, R246, R248 ;  /* 0x000000f8f605723e */ /* 0x000fe200000010ff */
[----:B------:R1:W-:Y:S06]  /*3b70*/  MUFU.EX2 R241, R3 ;  /* 0x0000000300f17308 */ /* 0x0003ec0000000800 */
[C---:B------:R-:W-:Y:S02]  /*3b80*/  HMMA.16816.F32.BF16 R120, R4.reuse, R24, RZ ;  /* 0x000000180478723c */ /* 0x040fe400000418ff */
[----:B------:R2:W-:Y:S06]  /*3b90*/  MUFU.EX2 R242, R8 ;  /* 0x0000000800f27308 */ /* 0x0005ec0000000800 */
[----:B------:R-:W-:Y:S01]  /*3ba0*/  HMMA.16816.F32.BF16 R116, R4, R16, RZ ;  /* 0x000000100474723c */ /* 0x000fe200000418ff */
[----:B-1----:R-:W-:-:S02]  /*3bb0*/  FFMA.FTZ R3, R39, c[0x0][0x2d0], -R0 ;  /* 0x0000b40027037a23 */ /* 0x002fc40000010800 */
[----:B------:R-:W1:Y:S02]  /*3bc0*/  LDSM.16.MT88.4 R36, [R218+0x2100] ;  /* 0x00210000da24783b */ /* 0x000e640000004200 */
[----:B------:R3:W-:Y:S03]  /*3bd0*/  MUFU.EX2 R236, R3 ;  /* 0x0000000300ec7308 */ /* 0x0007e60000000800 */
[----:B------:R-:W-:Y:S01]  /*3be0*/  HMMA.16816.F32.BF16 R112, R4, R20, RZ ;  /* 0x000000140470723c */ /* 0x000fe200000418ff */
[----:B--2---:R-:W-:-:S04]  /*3bf0*/  FFMA.FTZ R8, R42, c[0x0][0x2d0], -R0 ;  /* 0x0000b4002a087a23 */ /* 0x004fc80000010800 */
[----:B------:R-:W2:Y:S03]  /*3c00*/  MUFU.EX2 R243, R8 ;  /* 0x0000000800f37308 */ /* 0x000ea60000000800 */
[----:B------:R-:W-:Y:S01]  /*3c10*/  HMMA.16816.F32.BF16 R108, R4, R28, RZ ;  /* 0x0000001c046c723c */ /* 0x000fe200000418ff */
[----:B---3--:R-:W-:-:S07]  /*3c20*/  FMUL.FTZ R3, R103, c[0x0][0x2d0] ;  /* 0x0000b40067037a20 */ /* 0x008fce0000410000 */
[----:B------:R-:W-:Y:S01]  /*3c30*/  HMMA.16816.F32.BF16 R96, R4, R32, RZ ;  /* 0x000000200460723c */ /* 0x000fe200000418ff */
[----:B------:R-:W-:Y:S02]  /*3c40*/  FSEL R3, R3, RZ, P0 ;  /* 0x000000ff03037208 */ /* 0x000fe40000000000 */
[----:B--2---:R-:W-:-:S03]  /*3c50*/  F2FP.BF16.PACK_AB R10, R243, R242 ;  /* 0x000000f2f30a723e */ /* 0x004fc600000010ff */
[--C-:B------:R-:W-:Y:S02]  /*3c60*/  FFMA.FTZ R8, R43, c[0x0][0x2d0], -R3.reuse ;  /* 0x0000b4002b087a23 */ /* 0x100fe40000010803 */
[C---:B------:R-:W-:Y:S01]  /*3c70*/  HMMA.16816.F32.BF16 R88, R4.reuse, R26, RZ ;  /* 0x0000001a0458723c */ /* 0x040fe200000418ff */
[----:B------:R-:W-:Y:S01]  /*3c80*/  LDSM.16.MT88.4 R40, [R218+0x2500] ;  /* 0x00250000da28783b */ /* 0x000fe20000004200 */
[----:B------:R2:W-:Y:S06]  /*3c90*/  MUFU.EX2 R232, R8 ;  /* 0x0000000800e87308 */ /* 0x0005ec0000000800 */
[C---:B------:R-:W-:Y:S08]  /*3ca0*/  HMMA.16816.F32.BF16 R84, R4.reuse, R18, RZ ;  /* 0x000000120454723c */ /* 0x040ff000000418ff */
[----:B-1----:R-:W-:Y:S01]  /*3cb0*/  HMMA.16816.F32.BF16 R92, R4, R36, RZ ;  /* 0x00000024045c723c */ /* 0x002fe200000418ff */
[----:B--2---:R-:W-:-:S04]  /*3cc0*/  FFMA.FTZ R8, R46, c[0x0][0x2d0], -R3 ;  /* 0x0000b4002e087a23 */ /* 0x004fc80000010803 */
[----:B------:R1:W2:Y:S03]  /*3cd0*/  MUFU.EX2 R231, R8 ;  /* 0x0000000800e77308 */ /* 0x0002a60000000800 */
[C---:B------:R-:W-:Y:S08]  /*3ce0*/  HMMA.16816.F32.BF16 R80, R4.reuse, R22, RZ ;  /* 0x000000160450723c */ /* 0x040ff000000418ff */
[----:B------:R-:W-:Y:S01]  /*3cf0*/  HMMA.16816.F32.BF16 R76, R4, R30, RZ ;  /* 0x0000001e044c723c */ /* 0x000fe200000418ff */
[----:B-1----:R-:W-:-:S07]  /*3d00*/  FFMA.FTZ R8, R45, c[0x0][0x2d0], -R3 ;  /* 0x0000b4002d087a23 */ /* 0x002fce0000010803 */
[C---:B------:R-:W-:Y:S01]  /*3d10*/  HMMA.16816.F32.BF16 R72, R4.reuse, R34, RZ ;  /* 0x000000220448723c */ /* 0x040fe200000418ff */
[----:B--2---:R-:W-:Y:S01]  /*3d20*/  F2FP.BF16.PACK_AB R9, R231, R232 ;  /* 0x000000e8e709723e */ /* 0x004fe200000010ff */
[----:B------:R1:W-:Y:S06]  /*3d30*/  MUFU.EX2 R235, R8 ;  /* 0x0000000800eb7308 */ /* 0x0003ec0000000800 */
[----:B------:R-:W-:Y:S07]  /*3d40*/  HMMA.16816.F32.BF16 R64, R4, R38, RZ ;  /* 0x000000260440723c */ /* 0x000fee00000418ff */
[----:B------:R-:W-:-:S02]  /*3d50*/  FFMA.FTZ R4, R47, c[0x0][0x2d0], -R13 ;  /* 0x0000b4002f047a23 */ /* 0x000fc4000001080d */
[----:B-1----:R-:W-:Y:S02]  /*3d60*/  FFMA.FTZ R8, R44, c[0x0][0x2d0], -R3 ;  /* 0x0000b4002c087a23 */ /* 0x002fe40000010803 */
[----:B------:R1:W-:Y:S08]  /*3d70*/  MUFU.EX2 R234, R4 ;  /* 0x0000000400ea7308 */ /* 0x0003f00000000800 */
[----:B------:R2:W3:Y:S01]  /*3d80*/  MUFU.EX2 R240, R8 ;  /* 0x0000000800f07308 */ /* 0x0004e20000000800 */
[----:B-1----:R-:W-:-:S07]  /*3d90*/  FFMA.FTZ R4, R54, c[0x0][0x2d0], -R13 ;  /* 0x0000b40036047a23 */ /* 0x002fce000001080d */
[----:B------:R1:W-:Y:S01]  /*3da0*/  MUFU.EX2 R239, R4 ;  /* 0x0000000400ef7308 */ /* 0x0003e20000000800 */
[----:B--2---:R-:W-:Y:S02]  /*3db0*/  F2FP.BF16.PACK_AB R8, R236, R241 ;  /* 0x000000f1ec08723e */ /* 0x004fe400000010ff */
[----:B---3--:R-:W-:-:S07]  /*3dc0*/  F2FP.BF16.PACK_AB R11, R240, R235 ;  /* 0x000000ebf00b723e */ /* 0x008fce00000010ff */
[----:B------:R-:W-:Y:S01]  /*3dd0*/  HMMA.16816.F32.BF16 R68, R8, R24, RZ ;  /* 0x000000180844723c */ /* 0x000fe200000418ff */
[----:B-1----:R-:W-:-:S04]  /*3de0*/  FFMA.FTZ R4, R53, c[0x0][0x2d0], -R13 ;  /* 0x0000b40035047a23 */ /* 0x002fc8000001080d */
[----:B------:R1:W-:Y:S03]  /*3df0*/  MUFU.EX2 R238, R4 ;  /* 0x0000000400ee7308 */ /* 0x0003e60000000800 */
[C---:B------:R-:W-:Y:S01]  /*3e00*/  HMMA.16816.F32.BF16 R140, R8.reuse, R26, RZ ;  /* 0x0000001a088c723c */ /* 0x040fe200000418ff */
[----:B------:R-:W2:Y:S07]  /*3e10*/  LDSM.16.MT88.4 R24, [R217+0x500] ;  /* 0x00050000d918783b */ /* 0x000eae0000004200 */
[----:B------:R-:W-:Y:S01]  /*3e20*/  HMMA.16816.F32.BF16 R60, R8, R16, RZ ;  /* 0x00000010083c723c */ /* 0x000fe200000418ff */
[----:B-1----:R-:W-:-:S07]  /*3e30*/  FFMA.FTZ R4, R55, c[0x0][0x2d0], -R13 ;  /* 0x0000b40037047a23 */ /* 0x002fce000001080d */
[C---:B------:R-:W-:Y:S01]  /*3e40*/  HMMA.16816.F32.BF16 R128, R8.reuse, R18, RZ ;  /* 0x000000120880723c */ /* 0x040fe200000418ff */
[----:B------:R-:W-:Y:S01]  /*3e50*/  LDSM.16.MT88.4 R16, [R217+0x1500] ;  /* 0x00150000d910783b */ /* 0x000fe20000004200 */
[----:B------:R1:W3:Y:S06]  /*3e60*/  MUFU.EX2 R237, R4 ;  /* 0x0000000400ed7308 */ /* 0x0002ec0000000800 */
[C---:B------:R-:W-:Y:S08]  /*3e70*/  HMMA.16816.F32.BF16 R56, R8.reuse, R20, RZ ;  /* 0x000000140838723c */ /* 0x040ff000000418ff */
[----:B------:R-:W-:Y:S01]  /*3e80*/  HMMA.16816.F32.BF16 R124, R8, R22, RZ ;  /* 0x00000016087c723c */ /* 0x000fe200000418ff */
[----:B------:R-:W4:Y:S01]  /*3e90*/  LDSM.16.MT88.4 R20, [R218+0x500] ;  /* 0x00050000da14783b */ /* 0x000f220000004200 */
[----:B-1----:R-:W-:Y:S01]  /*3ea0*/  FFMA.FTZ R4, R100, c[0x0][0x2d0], -R12 ;  /* 0x0000b40064047a23 */ /* 0x002fe2000001080c */
[----:B---3--:R-:W-:-:S03]  /*3eb0*/  F2FP.BF16.PACK_AB R6, R237, R238 ;  /* 0x000000eeed06723e */ /* 0x008fc600000010ff */
[----:B------:R1:W-:Y:S02]  /*3ec0*/  MUFU.EX2 R226, R4 ;  /* 0x0000000400e27308 */ /* 0x0003e40000000800 */
[C---:B------:R-:W-:Y:S08]  /*3ed0*/  HMMA.16816.F32.BF16 R52, R8.reuse, R28, RZ ;  /* 0x0000001c0834723c */ /* 0x040ff000000418ff */
[----:B------:R-:W-:Y:S01]  /*3ee0*/  HMMA.16816.F32.BF16 R148, R8, R30, RZ ;  /* 0x0000001e0894723c */ /* 0x000fe200000418ff */
[----:B------:R-:W-:Y:S01]  /*3ef0*/  LDSM.16.MT88.4 R28, [R218+0x1500] ;  /* 0x00150000da1c783b */ /* 0x000fe20000004200 */
[----:B-1----:R-:W-:-:S06]  /*3f00*/  FFMA.FTZ R4, R101, c[0x0][0x2d0], -R12 ;  /* 0x0000b40065047a23 */ /* 0x002fcc000001080c */
[C---:B------:R-:W-:Y:S01]  /*3f10*/  HMMA.16816.F32.BF16 R48, R8.reuse, R32, RZ ;  /* 0x000000200830723c */ /* 0x040fe200000418ff */
[----:B------:R1:W3:Y:S07]  /*3f20*/  MUFU.EX2 R230, R4 ;  /* 0x0000000400e67308 */ /* 0x0002ee0000000800 */
[C---:B------:R-:W-:Y:S01]  /*3f30*/  HMMA.16816.F32.BF16 R156, R8.reuse, R34, RZ ;  /* 0x00000022089c723c */ /* 0x040fe200000418ff */
[----:B------:R-:W5:Y:S07]  /*3f40*/  LDSM.16.MT88.4 R32, [R217+0x2500] ;  /* 0x00250000d920783b */ /* 0x000f6e0000004200 */
[----:B------:R-:W-:Y:S01]  /*3f50*/  HMMA.16816.F32.BF16 R44, R8, R36, RZ ;  /* 0x00000024082c723c */ /* 0x000fe200000418ff */
[----:B-1----:R-:W-:Y:S01]  /*3f60*/  FFMA.FTZ R4, R105, c[0x0][0x2d0], -R12 ;  /* 0x0000b40069047a23 */ /* 0x002fe2000001080c */
[----:B---3--:R-:W-:-:S03]  /*3f70*/  F2FP.BF16.PACK_AB R5, R230, R226 ;  /* 0x000000e2e605723e */ /* 0x008fc600000010ff */
[----:B------:R1:W-:Y:S03]  /*3f80*/  MUFU.EX2 R229, R4 ;  /* 0x0000000400e57308 */ /* 0x0003e60000000800 */
[----:B------:R-:W-:Y:S01]  /*3f90*/  HMMA.16816.F32.BF16 R160, R8, R38, RZ ;  /* 0x0000002608a0723c */ /* 0x000fe200000418ff */
[----:B------:R-:W-:Y:S06]  /*3fa0*/  LDSM.16.MT88.4 R36, [R218+0x2900] ;  /* 0x00290000da24783b */ /* 0x000fec0000004200 */
[----:B------:R-:W-:-:S04]  /*3fb0*/  FFMA.FTZ R8, R134, c[0x0][0x2d0], -R0 ;  /* 0x0000b40086087a23 */ /* 0x000fc80000010800 */
[----:B------:R3:W-:Y:S01]  /*3fc0*/  MUFU.EX2 R212, R8 ;  /* 0x0000000800d47308 */ /* 0x0007e20000000800 */
[----:B-1----:R-:W-:-:S07]  /*3fd0*/  FFMA.FTZ R4, R106, c[0x0][0x2d0], -R12 ;  /* 0x0000b4006a047a23 */ /* 0x002fce000001080c */
[----:B------:R1:W1:Y:S01]  /*3fe0*/  MUFU.EX2 R228, R4 ;  /* 0x0000000400e47308 */ /* 0x0002620000000800 */
[----:B---3--:R-:W-:-:S07]  /*3ff0*/  FFMA.FTZ R8, R133, c[0x0][0x2d0], -R0 ;  /* 0x0000b40085087a23 */ /* 0x008fce0000010800 */
[----:B------:R3:W-:Y:S01]  /*4000*/  MUFU.EX2 R211, R8 ;  /* 0x0000000800d37308 */ /* 0x0007e20000000800 */
[----:B-1----:R-:W-:Y:S01]  /*4010*/  FFMA.FTZ R4, R107, c[0x0][0x2d0], -R0 ;  /* 0x0000b4006b047a23 */ /* 0x002fe20000010800 */
[----:B------:R-:W-:-:S06]  /*4020*/  F2FP.BF16.PACK_AB R7, R228, R229 ;  /* 0x000000e5e407723e */ /* 0x000fcc00000010ff */
[----:B------:R1:W-:Y:S01]  /*4030*/  MUFU.EX2 R214, R4 ;  /* 0x0000000400d67308 */ /* 0x0003e20000000800 */
[----:B---3--:R-:W-:-:S07]  /*4040*/  FFMA.FTZ R8, R137, c[0x0][0x2d0], -R3 ;  /* 0x0000b40089087a23 */ /* 0x008fce0000010803 */
[----:B------:R3:W-:Y:S01]  /*4050*/  MUFU.EX2 R201, R8 ;  /* 0x0000000800c97308 */ /* 0x0007e20000000800 */
[----:B-1----:R-:W-:-:S07]  /*4060*/  FFMA.FTZ R4, R132, c[0x0][0x2d0], -R0 ;  /* 0x0000b40084047a23 */ /* 0x002fce0000010800 */
[----:B------:R1:W1:Y:S01]  /*4070*/  MUFU.EX2 R213, R4 ;  /* 0x0000000400d57308 */ /* 0x0002620000000800 */
[----:B---3--:R-:W-:-:S07]  /*4080*/  FFMA.FTZ R8, R136, c[0x0][0x2d0], -R3 ;  /* 0x0000b40088087a23 */ /* 0x008fce0000010803 */
[----:B------:R3:W3:Y:S01]  /*4090*/  MUFU.EX2 R202, R8 ;  /* 0x0000000800ca7308 */ /* 0x0006e20000000800 */
[----:B-1----:R-:W-:-:S07]  /*40a0*/  F2FP.BF16.PACK_AB R4, R239, R234 ;  /* 0x000000eaef04723e */ /* 0x002fce00000010ff */
[----:B--2---:R-:W-:Y:S01]  /*40b0*/  HMMA.16816.F32.BF16 R168, R4, R24, R120 ;  /* 0x0000001804a8723c */ /* 0x004fe20000041878 */
[----:B---3--:R-:W-:-:S07]  /*40c0*/  FFMA.FTZ R8, R135, c[0x0][0x2d0], -R3 ;  /* 0x0000b40087087a23 */ /* 0x008fce0000010803 */
[C---:B----4-:R-:W-:Y:S01]  /*40d0*/  HMMA.16816.F32.BF16 R164, R4.reuse, R20, R116 ;  /* 0x0000001404a4723c */ /* 0x050fe20000041874 */
[----:B------:R1:W-:Y:S07]  /*40e0*/  MUFU.EX2 R200, R8 ;  /* 0x0000000800c87308 */ /* 0x0003ee0000000800 */
[C---:B------:R-:W-:Y:S08]  /*40f0*/  HMMA.16816.F32.BF16 R152, R4.reuse, R16, R112 ;  /* 0x000000100498723c */ /* 0x040ff00000041870 */
[----:B-----5:R-:W-:Y:S01]  /*4100*/  HMMA.16816.F32.BF16 R120, R4, R32, R96 ;  /* 0x000000200478723c */ /* 0x020fe20000041860 */
[----:B-1----:R-:W-:-:S04]  /*4110*/  FFMA.FTZ R8, R144, c[0x0][0x2d0], -R3 ;  /* 0x0000b40090087a23 */ /* 0x002fc80000010803 */
[----:B------:R1:W2:Y:S03]  /*4120*/  MUFU.EX2 R199, R8 ;  /* 0x0000000800c77308 */ /* 0x0002a60000000800 */
[C---:B------:R-:W-:Y:S08]  /*4130*/  HMMA.16816.F32.BF16 R112, R4.reuse, R40, R92 ;  /* 0x000000280470723c */ /* 0x040ff0000004185c */
[----:B------:R-:W-:Y:S01]  /*4140*/  HMMA.16816.F32.BF16 R116, R4, R26, R88 ;  /* 0x0000001a0474723c */ /* 0x000fe20000041858 */
[----:B-1----:R-:W-:-:S07]  /*4150*/  FFMA.FTZ R8, R147, c[0x0][0x2d0], -R13 ;  /* 0x0000b40093087a23 */ /* 0x002fce000001080d */
[C---:B------:R-:W-:Y:S01]  /*4160*/  HMMA.16816.F32.BF16 R132, R4.reuse, R22, R84 ;  /* 0x000000160484723c */ /* 0x040fe20000041854 */
[----:B------:R1:W-:Y:S07]  /*4170*/  MUFU.EX2 R198, R8 ;  /* 0x0000000800c67308 */ /* 0x0003ee0000000800 */
[C---:B------:R-:W-:Y:S08]  /*4180*/  HMMA.16816.F32.BF16 R136, R4.reuse, R28, R108 ;  /* 0x0000001c0488723c */ /* 0x040ff0000004186c */
[----:B------:R-:W-:Y:S01]  /*4190*/  HMMA.16816.F32.BF16 R96, R4, R18, R80 ;  /* 0x000000120460723c */ /* 0x000fe20000041850 */
[----:B-1----:R-:W-:-:S04]  /*41a0*/  FFMA.FTZ R8, R172, c[0x0][0x2d0], -R13 ;  /* 0x0000b400ac087a23 */ /* 0x002fc8000001080d */
[----:B------:R1:W3:Y:S03]  /*41b0*/  MUFU.EX2 R197, R8 ;  /* 0x0000000800c57308 */ /* 0x0002e60000000800 */
[C---:B------:R-:W-:Y:S08]  /*41c0*/  HMMA.16816.F32.BF16 R92, R4.reuse, R30, R76 ;  /* 0x0000001e045c723c */ /* 0x040ff0000004184c */
[----:B------:R-:W-:Y:S01]  /*41d0*/  HMMA.16816.F32.BF16 R88, R4, R34, R72 ;  /* 0x000000220458723c */ /* 0x000fe20000041848 */
[----:B-1----:R-:W-:-:S07]  /*41e0*/  FFMA.FTZ R8, R146, c[0x0][0x2d0], -R13 ;  /* 0x0000b40092087a23 */ /* 0x002fce000001080d */
[----:B------:R-:W-:Y:S01]  /*41f0*/  HMMA.16816.F32.BF16 R84, R4, R42, R64 ;  /* 0x0000002a0454723c */ /* 0x000fe20000041840 */
[----:B------:R1:W-:Y:S06]  /*4200*/  MUFU.EX2 R196, R8 ;  /* 0x0000000800c47308 */ /* 0x0003ec0000000800 */
[----:B------:R-:W-:Y:S02]  /*4210*/  F2FP.BF16.PACK_AB R4, R213, R214 ;  /* 0x000000d6d504723e */ /* 0x000fe400000010ff */
[----:B------:R-:W-:Y:S02]  /*4220*/  F2FP.BF16.PACK_AB R6, R211, R212 ;  /* 0x000000d4d306723e */ /* 0x000fe400000010ff */
[----:B------:R-:W-:-:S02]  /*4230*/  F2FP.BF16.PACK_AB R5, R202, R201 ;  /* 0x000000c9ca05723e */ /* 0x000fc400000010ff */
[----:B--2---:R-:W-:Y:S01]  /*4240*/  F2FP.BF16.PACK_AB R7, R199, R200 ;  /* 0x000000c8c707723e */ /* 0x004fe200000010ff */
[----:B-1----:R-:W-:-:S06]  /*4250*/  FFMA.FTZ R8, R145, c[0x0][0x2d0], -R13 ;  /* 0x0000b40091087a23 */ /* 0x002fcc000001080d */
[C---:B------:R-:W-:Y:S01]  /*4260*/  HMMA.16816.F32.BF16 R188, R4.reuse, R40, R44 ;  /* 0x0000002804bc723c */ /* 0x040fe2000004182c */
[----:B------:R1:W2:Y:S07]  /*4270*/  MUFU.EX2 R183, R8 ;  /* 0x0000000800b77308 */ /* 0x0002ae0000000800 */
[C---:B------:R-:W-:Y:S07]  /*4280*/  HMMA.16816.F32.BF16 R44, R4.reuse, R30, R148 ;  /* 0x0000001e042c723c */ /* 0x040fee0000041894 */
[----:B------:R-:W-:Y:S01]  /*4290*/  IMAD.MOV.U32 R151, RZ, RZ, R180 ;  /* 0x000000ffff977224 */ /* 0x000fe200078e00b4 */
[----:B------:R-:W-:Y:S01]  /*42a0*/  HMMA.16816.F32.BF16 R80, R4, R24, R68 ;  /* 0x000000180450723c */ /* 0x000fe20000041844 */
[----:B-1----:R-:W-:-:S04]  /*42b0*/  FFMA.FTZ R8, R173, c[0x0][0x2d0], -R12 ;  /* 0x0000b400ad087a23 */ /* 0x002fc8000001080c */
[----:B------:R1:W-:Y:S03]  /*42c0*/  MUFU.EX2 R182, R8 ;  /* 0x0000000800b67308 */ /* 0x0003e60000000800 */
[C---:B------:R-:W-:Y:S08]  /*42d0*/  HMMA.16816.F32.BF16 R64, R4.reuse, R32, R48 ;  /* 0x000000200440723c */ /* 0x040ff00000041830 */
[----:B------:R-:W-:Y:S01]  /*42e0*/  HMMA.16816.F32.BF16 R76, R4, R20, R60 ;  /* 0x00000014044c723c */ /* 0x000fe2000004183c */
[----:B-1----:R-:W-:-:S07]  /*42f0*/  FFMA.FTZ R8, R174, c[0x0][0x2d0], -R12 ;  /* 0x0000b400ae087a23 */ /* 0x002fce000001080c */
[C---:B------:R-:W-:Y:S01]  /*4300*/  HMMA.16816.F32.BF16 R72, R4.reuse, R16, R56 ;  /* 0x000000100448723c */ /* 0x040fe20000041838 */
[----:B------:R1:W4:Y:S07]  /*4310*/  MUFU.EX2 R181, R8 ;  /* 0x0000000800b57308 */ /* 0x00032e0000000800 */
[C---:B------:R-:W-:Y:S01]  /*4320*/  HMMA.16816.F32.BF16 R68, R4.reuse, R28, R52 ;  /* 0x0000001c0444723c */ /* 0x040fe20000041834 */
[----:B------:R-:W-:Y:S07]  /*4330*/  LDSM.16.MT88.4 R28, [R218+0x1900] ;  /* 0x00190000da1c783b */ /* 0x000fee0000004200 */
[C---:B------:R-:W-:Y:S01]  /*4340*/  HMMA.16816.F32.BF16 R48, R4.reuse, R18, R124 ;  /* 0x000000120430723c */ /* 0x040fe2000004187c */
[--C-:B-1----:R-:W-:Y:S01]  /*4350*/  FFMA.FTZ R8, R175, c[0x0][0x2d0], -R12.reuse ;  /* 0x0000b400af087a23 */ /* 0x102fe2000001080c */
[----:B------:R-:W1:Y:S03]  /*4360*/  LDSM.16.MT88.4 R16, [R218+0x900] ;  /* 0x00090000da10783b */ /* 0x000e660000004200 */
[----:B------:R5:W-:Y:S03]  /*4370*/  MUFU.EX2 R175, R8 ;  /* 0x0000000800af7308 */ /* 0x000be60000000800 */
[C---:B------:R-:W-:Y:S01]  /*4380*/  HMMA.16816.F32.BF16 R60, R4.reuse, R26, R140 ;  /* 0x0000001a043c723c */ /* 0x040fe2000004188c */
[----:B------:R-:W1:Y:S07]  /*4390*/  LDSM.16.MT88.4 R24, [R217+0x900] ;  /* 0x00090000d918783b */ /* 0x000e6e0000004200 */
[----:B------:R-:W-:Y:S01]  /*43a0*/  HMMA.16816.F32.BF16 R52, R4, R22, R128 ;  /* 0x000000160434723c */ /* 0x000fe20000041880 */
[----:B------:R-:W1:Y:S01]  /*43b0*/  LDSM.16.MT88.4 R20, [R217+0x1900] ;  /* 0x00190000d914783b */ /* 0x000e620000004200 */
[----:B-----5:R-:W-:-:S06]  /*43c0*/  FFMA.FTZ R8, R176, c[0x0][0x2d0], -R12 ;  /* 0x0000b400b0087a23 */ /* 0x020fcc000001080c */
[C---:B------:R-:W-:Y:S01]  /*43d0*/  HMMA.16816.F32.BF16 R56, R4.reuse, R34, R156 ;  /* 0x000000220438723c */ /* 0x040fe2000004189c */
[----:B------:R5:W2:Y:S01]  /*43e0*/  MUFU.EX2 R180, R8 ;  /* 0x0000000800b47308 */ /* 0x000aa20000000800 */
[----:B------:R-:W1:Y:S06]  /*43f0*/  LDSM.16.MT88.4 R32, [R217+0x2900] ;  /* 0x00290000d920783b */ /* 0x000e6c0000004200 */
[----:B------:R-:W-:Y:S07]  /*4400*/  HMMA.16816.F32.BF16 R40, R4, R42, R160 ;  /* 0x0000002a0428723c */ /* 0x000fee00000418a0 */
[----:B---3--:R-:W-:Y:S01]  /*4410*/  F2FP.BF16.PACK_AB R4, R197, R198 ;  /* 0x000000c6c504723e */ /* 0x008fe200000010ff */
[----:B-----5:R-:W-:Y:S01]  /*4420*/  FFMA.FTZ R8, R177, c[0x0][0x2d0], -R0 ;  /* 0x0000b400b1087a23 */ /* 0x020fe20000010800 */
[----:B--2---:R-:W-:-:S02]  /*4430*/  F2FP.BF16.PACK_AB R6, R183, R196 ;  /* 0x000000c4b706723e */ /* 0x004fc400000010ff */
[----:B----4-:R-:W-:Y:S01]  /*4440*/  F2FP.BF16.PACK_AB R5, R181, R182 ;  /* 0x000000b6b505723e */ /* 0x010fe200000010ff */
[----:B------:R2:W-:Y:S01]  /*4450*/  MUFU.EX2 R174, R8 ;  /* 0x0000000800ae7308 */ /* 0x0005e20000000800 */
[----:B------:R-:W-:-:S07]  /*4460*/  F2FP.BF16.PACK_AB R7, R180, R175 ;  /* 0x000000afb407723e */ /* 0x000fce00000010ff */
[----:B-1----:R-:W-:Y:S01]  /*4470*/  HMMA.16816.F32.BF16 R128, R4, R16, R164 ;  /* 0x000000100480723c */ /* 0x002fe200000418a4 */
[----:B--2---:R-:W-:-:S07]  /*4480*/  FFMA.FTZ R8, R179, c[0x0][0x2d0], -R0 ;  /* 0x0000b400b3087a23 */ /* 0x004fce0000010800 */
[C---:B------:R-:W-:Y:S01]  /*4490*/  HMMA.16816.F32.BF16 R108, R4.reuse, R24, R168 ;  /* 0x00000018046c723c */ /* 0x040fe200000418a8 */
[----:B------:R-:W-:Y:S01]  /*44a0*/  LDSM.16.MT88.4 R168, [R218+0x1d00] ;  /* 0x001d0000daa8783b */ /* 0x000fe20000004200 */
[----:B------:R1:W2:Y:S06]  /*44b0*/  MUFU.EX2 R107, R8 ;  /* 0x00000008006b7308 */ /* 0x0002ac0000000800 */
[C---:B------:R-:W-:Y:S01]  /*44c0*/  HMMA.16816.F32.BF16 R144, R4.reuse, R20, R152 ;  /* 0x000000140490723c */ /* 0x040fe20000041898 */
[----:B------:R-:W-:Y:S07]  /*44d0*/  LDSM.16.MT88.4 R152, [R217+0x1d00] ;  /* 0x001d0000d998783b */ /* 0x000fee0000004200 */
[----:B------:R-:W-:Y:S01]  /*44e0*/  HMMA.16816.F32.BF16 R160, R4, R28, R136 ;  /* 0x0000001c04a0723c */ /* 0x000fe20000041888 */
[----:B------:R-:W-:Y:S01]  /*44f0*/  LDSM.16.MT88.4 R136, [R218+0xd00] ;  /* 0x000d0000da88783b */ /* 0x000fe20000004200 */
[----:B-1----:R-:W-:-:S04]  /*4500*/  FFMA.FTZ R8, R184, c[0x0][0x2d0], -R0 ;  /* 0x0000b400b8087a23 */ /* 0x002fc80000010800 */
[----:B------:R1:W-:Y:S02]  /*4510*/  MUFU.EX2 R172, R8 ;  /* 0x0000000800ac7308 */ /* 0x0003e40000000800 */
[C---:B------:R-:W-:Y:S08]  /*4520*/  HMMA.16816.F32.BF16 R116, R4.reuse, R26, R116 ;  /* 0x0000001a0474723c */ /* 0x040ff00000041874 */
[----:B------:R-:W-:Y:S01]  /*4530*/  HMMA.16816.F32.BF16 R132, R4, R18, R132 ;  /* 0x000000120484723c */ /* 0x000fe20000041884 */
[----:B-1----:R-:W-:-:S07]  /*4540*/  FFMA.FTZ R8, R178, c[0x0][0x2d0], -R0 ;  /* 0x0000b400b2087a23 */ /* 0x002fce0000010800 */
[C---:B------:R-:W-:Y:S01]  /*4550*/  HMMA.16816.F32.BF16 R96, R4.reuse, R22, R96 ;  /* 0x000000160460723c */ /* 0x040fe20000041860 */
[----:B------:R1:W3:Y:S07]  /*4560*/  MUFU.EX2 R173, R8 ;  /* 0x0000000800ad7308 */ /* 0x0002ee0000000800 */
[C---:B------:R-:W-:Y:S08]  /*4570*/  HMMA.16816.F32.BF16 R164, R4.reuse, R30, R92 ;  /* 0x0000001e04a4723c */ /* 0x040ff0000004185c */
[----:B------:R-:W-:Y:S01]  /*4580*/  HMMA.16816.F32.BF16 R88, R4, R34, R88 ;  /* 0x000000220458723c */ /* 0x000fe20000041858 */
[----:B-1----:R-:W-:-:S04]  /*4590*/  FFMA.FTZ R8, R186, c[0x0][0x2d0], -R3 ;  /* 0x0000b400ba087a23 */ /* 0x002fc80000010803 */
[----:B------:R1:W-:Y:S02]  /*45a0*/  MUFU.EX2 R106, R8 ;  /* 0x00000008006a7308 */ /* 0x0003e40000000800 */
[----:B-1----:R-:W-:-:S06]  /*45b0*/  FFMA.FTZ R8, R187, c[0x0][0x2d0], -R3 ;  /* 0x0000b400bb087a23 */ /* 0x002fcc0000010803 */
[----:B------:R1:W4:Y:S02]  /*45c0*/  MUFU.EX2 R105, R8 ;  /* 0x0000000800697308 */ /* 0x0003240000000800 */
[--C-:B-1----:R-:W-:Y:S02]  /*45d0*/  FFMA.FTZ R8, R185, c[0x0][0x2d0], -R3.reuse ;  /* 0x0000b400b9087a23 */ /* 0x102fe40000010803 */
[----:B------:R-:W-:Y:S01]  /*45e0*/  HMMA.16816.F32.BF16 R184, R4, R32, R120 ;  /* 0x0000002004b8723c */ /* 0x000fe20000041878 */
[----:B------:R-:W-:Y:S03]  /*45f0*/  LDSM.16.MT88.4 R120, [R217+0xd00] ;  /* 0x000d0000d978783b */ /* 0x000fe60000004200 */
[----:B------:R1:W-:Y:S02]  /*4600*/  MUFU.EX2 R101, R8 ;  /* 0x0000000800657308 */ /* 0x0003e40000000800 */
[----:B-1----:R-:W-:-:S02]  /*4610*/  FFMA.FTZ R8, R192, c[0x0][0x2d0], -R3 ;  /* 0x0000b400c0087a23 */ /* 0x002fc40000010803 */
[C---:B------:R-:W-:Y:S04]  /*4620*/  HMMA.16816.F32.BF16 R192, R4.reuse, R36, R112 ;  /* 0x0000002404c0723c */ /* 0x040fe80000041870 */
[----:B------:R1:W5:Y:S04]  /*4630*/  MUFU.EX2 R100, R8 ;  /* 0x0000000800647308 */ /* 0x0003680000000800 */
[----:B------:R-:W-:Y:S07]  /*4640*/  HMMA.16816.F32.BF16 R112, R4, R38, R84 ;  /* 0x000000260470723c */ /* 0x000fee0000041854 */
[----:B--2---:R-:W-:-:S02]  /*4650*/  F2FP.BF16.PACK_AB R4, R107, R174 ;  /* 0x000000ae6b04723e */ /* 0x004fc400000010ff */
[----:B---3--:R-:W-:Y:S01]  /*4660*/  F2FP.BF16.PACK_AB R6, R173, R172 ;  /* 0x000000acad06723e */ /* 0x008fe200000010ff */
[----:B-1----:R-:W-:Y:S01]  /*4670*/  FFMA.FTZ R8, R210, c[0x0][0x2d0], -R13 ;  /* 0x0000b400d2087a23 */ /* 0x002fe2000001080d */
[----:B----4-:R-:W-:Y:S01]  /*4680*/  F2FP.BF16.PACK_AB R5, R105, R106 ;  /* 0x0000006a6905723e */ /* 0x010fe200000010ff */
[----:B------:R-:W-:Y:S01]  /*4690*/  IMAD.MOV.U32 R210, RZ, RZ, R14 ;  /* 0x000000ffffd27224 */ /* 0x000fe200078e000e */
[----:B-----5:R-:W-:-:S07]  /*46a0*/  F2FP.BF16.PACK_AB R7, R100, R101 ;  /* 0x000000656407723e */ /* 0x020fce00000010ff */
[C---:B------:R-:W-:Y:S08]  /*46b0*/  HMMA.16816.F32.BF16 R156, R4.reuse, R26, R60 ;  /* 0x0000001a049c723c */ /* 0x040ff0000004183c */
[C---:B------:R-:W-:Y:S01]  /*46c0*/  HMMA.16816.F32.BF16 R60, R4.reuse, R18, R52 ;  /* 0x00000012043c723c */ /* 0x040fe20000041834 */
[----:B------:R1:W-:Y:S06]  /*46d0*/  MUFU.EX2 R52, R8 ;  /* 0x0000000800347308 */ /* 0x0003ec0000000800 */
[----:B------:R-:W-:Y:S01]  /*46e0*/  IMAD.MOV.U32 R55, RZ, RZ, R15 ;  /* 0x000000ffff377224 */ /* 0x000fe200078e000f */
[----:B------:R-:W-:Y:S01]  /*46f0*/  HMMA.16816.F32.BF16 R176, R4, R24, R80 ;  /* 0x0000001804b0723c */ /* 0x000fe20000041850 */
[----:B------:R-:W2:Y:S03]  /*4700*/  LDSM.16.MT88.4 R80, [R217+0x2d00] ;  /* 0x002d0000d950783b */ /* 0x000ea60000004200 */
[----:B------:R-:W-:-:S04]  /*4710*/  ISETP.GE.AND P0, PT, R210, R55, PT ;  /* 0x00000037d200720c */ /* 0x000fc80003f06270 */
[----:B------:R-:W-:Y:S01]  /*4720*/  HMMA.16816.F32.BF16 R48, R4, R22, R48 ;  /* 0x000000160430723c */ /* 0x000fe20000041830 */
[----:B-1----:R-:W-:-:S04]  /*4730*/  FFMA.FTZ R8, R203, c[0x0][0x2d0], -R13 ;  /* 0x0000b400cb087a23 */ /* 0x002fc8000001080d */
[----:B------:R1:W3:Y:S03]  /*4740*/  MUFU.EX2 R27, R8 ;  /* 0x00000008001b7308 */ /* 0x0002e60000000800 */
[C---:B------:R-:W-:Y:S08]  /*4750*/  HMMA.16816.F32.BF16 R140, R4.reuse, R20, R72 ;  /* 0x00000014048c723c */ /* 0x040ff00000041848 */
[----:B------:R-:W-:Y:S01]  /*4760*/  HMMA.16816.F32.BF16 R124, R4, R16, R76 ;  /* 0x00000010047c723c */ /* 0x000fe2000004184c */
[----:B-1----:R-:W-:Y:S01]  /*4770*/  FFMA.FTZ R8, R204, c[0x0][0x2d0], -R13 ;  /* 0x0000b400cc087a23 */ /* 0x002fe2000001080d */
[----:B---3--:R-:W-:-:S06]  /*4780*/  F2FP.BF16.PACK_AB R92, R27, R52 ;  /* 0x000000341b5c723e */ /* 0x008fcc00000010ff */
        /* <DEDUP_REMOVED lines=8> */
[----:B-1----:R-:W-:Y:S01]  /*4810*/  FFMA.FTZ R8, R227, c[0x0][0x2d0], -R12 ;  /* 0x0000b400e3087a23 */ /* 0x002fe2000001080c */
[----:B---3--:R-:W-:-:S06]  /*4820*/  F2FP.BF16.PACK_AB R94, R25, R26 ;  /* 0x0000001a195e723e */ /* 0x008fcc00000010ff */
[----:B------:R-:W-:Y:S01]  /*4830*/  HMMA.16816.F32.BF16 R40, R4, R38, R40 ;  /* 0x000000260428723c */ /* 0x000fe20000041828 */
[----:B------:R1:W-:Y:S06]  /*4840*/  MUFU.EX2 R24, R8 ;  /* 0x0000000800187308 */ /* 0x0003ec0000000800 */
[----:B------:R-:W-:Y:S02]  /*4850*/  FFMA.FTZ R4, R215, c[0x0][0x2d0], -R0 ;  /* 0x0000b400d7047a23 */ /* 0x000fe40000010800 */
[----:B------:R-:W-:Y:S02]  /*4860*/  FADD.FTZ R5, R232, R231 ;  /* 0x000000e7e8057221 */ /* 0x000fe40000010000 */
[----:B------:R3:W-:Y:S01]  /*4870*/  MUFU.EX2 R18, R4 ;  /* 0x0000000400127308 */ /* 0x0007e20000000800 */
[----:B-1----:R-:W-:-:S07]  /*4880*/  FFMA.FTZ R8, R207, c[0x0][0x2d0], -R12 ;  /* 0x0000b400cf087a23 */ /* 0x002fce000001080c */
[----:B------:R1:W4:Y:S01]  /*4890*/  MUFU.EX2 R23, R8 ;  /* 0x0000000800177308 */ /* 0x0003220000000800 */
[----:B---3--:R-:W-:-:S04]  /*48a0*/  FADD.FTZ R4, R252, R250 ;  /* 0x000000fafc047221 */ /* 0x008fc80000010000 */
[----:B------:R-:W-:Y:S02]  /*48b0*/  FADD.FTZ R7, R249, R4 ;  /* 0x00000004f9077221 */ /* 0x000fe40000010000 */
[----:B-1----:R-:W-:Y:S01]  /*48c0*/  FFMA.FTZ R8, R205, c[0x0][0x2d0], -R12 ;  /* 0x0000b400cd087a23 */ /* 0x002fe2000001080c */
[----:B----4-:R-:W-:-:S03]  /*48d0*/  F2FP.BF16.PACK_AB R93, R23, R24 ;  /* 0x00000018175d723e */ /* 0x010fc600000010ff */
[----:B------:R1:W-:Y:S02]  /*48e0*/  MUFU.EX2 R21, R8 ;  /* 0x0000000800157308 */ /* 0x0003e40000000800 */
[----:B-1----:R-:W-:Y:S02]  /*48f0*/  FFMA.FTZ R8, R209, c[0x0][0x2d0], -R12 ;  /* 0x0000b400d1087a23 */ /* 0x002fe4000001080c */
[----:B------:R-:W-:-:S04]  /*4900*/  FADD.FTZ R12, R235, R5 ;  /* 0x00000005eb0c7221 */ /* 0x000fc80000010000 */
[----:B------:R1:W3:Y:S01]  /*4910*/  MUFU.EX2 R22, R8 ;  /* 0x0000000800167308 */ /* 0x0002e20000000800 */
[----:B------:R-:W-:Y:S02]  /*4920*/  FADD.FTZ R4, R240, R12 ;  /* 0x0000000cf0047221 */ /* 0x000fe40000010000 */
[----:B-1----:R-:W-:Y:S01]  /*4930*/  FFMA.FTZ R8, R244, c[0x0][0x2d0], -R0 ;  /* 0x0000b400f4087a23 */ /* 0x002fe20000010800 */
[----:B---3--:R-:W-:-:S04]  /*4940*/  F2FP.BF16.PACK_AB R95, R22, R21 ;  /* 0x00000015165f723e */ /* 0x008fc800000010ff */
[----:B------:R1:W-:Y:S03]  /*4950*/  MUFU.EX2 R20, R8 ;  /* 0x0000000800147308 */ /* 0x0003e60000000800 */
[C---:B--2---:R-:W-:Y:S08]  /*4960*/  HMMA.16816.F32.BF16 R76, R92.reuse, R82, R88 ;  /* 0x000000525c4c723c */ /* 0x044ff00000041858 */
[----:B------:R-:W-:Y:S01]  /*4970*/  HMMA.16816.F32.BF16 R108, R92, R120, R108 ;  /* 0x000000785c6c723c */ /* 0x000fe2000004186c */
[----:B-1----:R-:W-:-:S02]  /*4980*/  FFMA.FTZ R8, R208, c[0x0][0x2d0], -R0 ;  /* 0x0000b400d0087a23 */ /* 0x002fc40000010800 */
[----:B------:R-:W-:Y:S02]  /*4990*/  FFMA.FTZ R0, R224, c[0x0][0x2d0], -R0 ;  /* 0x0000b400e0007a23 */ /* 0x000fe40000010800 */
[----:B------:R1:W2:Y:S03]  /*49a0*/  MUFU.EX2 R19, R8 ;  /* 0x0000000800137308 */ /* 0x0002a60000000800 */
[C---:B------:R-:W-:Y:S05]  /*49b0*/  HMMA.16816.F32.BF16 R116, R92.reuse, R122, R116 ;  /* 0x0000007a5c74723c */ /* 0x040fea0000041874 */
[----:B------:R3:W4:Y:S03]  /*49c0*/  MUFU.EX2 R17, R0 ;  /* 0x0000000000117308 */ /* 0x0007260000000800 */
[C---:B------:R-:W-:Y:S01]  /*49d0*/  HMMA.16816.F32.BF16 R128, R92.reuse, R136, R128 ;  /* 0x000000885c80723c */ /* 0x040fe20000041880 */
[----:B-1----:R-:W1:Y:S07]  /*49e0*/  LDSM.16.MT88.4 R8, [R218+0x2d00] ;  /* 0x002d0000da08783b */ /* 0x002e6e0000004200 */
[----:B------:R-:W-:Y:S01]  /*49f0*/  HMMA.16816.F32.BF16 R132, R92, R138, R132 ;  /* 0x0000008a5c84723c */ /* 0x000fe20000041884 */
[----:B---3--:R-:W-:-:S07]  /*4a00*/  FFMA.FTZ R0, R151, c[0x0][0x2d0], -R3 ;  /* 0x0000b40097007a23 */ /* 0x008fce0000010803 */
[C---:B------:R-:W-:Y:S01]  /*4a10*/  HMMA.16816.F32.BF16 R144, R92.reuse, R152, R144 ;  /* 0x000000985c90723c */ /* 0x040fe20000041890 */
[----:B------:R3:W-:Y:S07]  /*4a20*/  MUFU.EX2 R13, R0 ;  /* 0x00000000000d7308 */ /* 0x0007ee0000000800 */
[C---:B------:R-:W-:Y:S07]  /*4a30*/  HMMA.16816.F32.BF16 R148, R92.reuse, R154, R96 ;  /* 0x0000009a5c94723c */ /* 0x040fee0000041860 */
[----:B--2---:R-:W-:Y:S01]  /*4a40*/  F2FP.BF16.PACK_AB R96, R19, R20 ;  /* 0x000000141360723e */ /* 0x004fe200000010ff */
[----:B------:R-:W-:Y:S01]  /*4a50*/  HMMA.16816.F32.BF16 R160, R92, R168, R160 ;  /* 0x000000a85ca0723c */ /* 0x000fe200000418a0 */
[----:B----4-:R-:W-:Y:S01]  /*4a60*/  F2FP.BF16.PACK_AB R98, R17, R18 ;  /* 0x000000121162723e */ /* 0x010fe200000010ff */
[----:B---3--:R-:W-:-:S04]  /*4a70*/  FFMA.FTZ R0, R223, c[0x0][0x2d0], -R3 ;  /* 0x0000b400df007a23 */ /* 0x008fc80000010803 */
[----:B------:R2:W3:Y:S02]  /*4a80*/  MUFU.EX2 R14, R0 ;  /* 0x00000000000e7308 */ /* 0x0004e40000000800 */
[C---:B------:R-:W-:Y:S08]  /*4a90*/  HMMA.16816.F32.BF16 R164, R92.reuse, R170, R164 ;  /* 0x000000aa5ca4723c */ /* 0x040ff000000418a4 */
[----:B------:R-:W-:Y:S01]  /*4aa0*/  HMMA.16816.F32.BF16 R72, R92, R80, R184 ;  /* 0x000000505c48723c */ /* 0x000fe200000418b8 */
[--C-:B--2---:R-:W-:Y:S01]  /*4ab0*/  FFMA.FTZ R0, R222, c[0x0][0x2d0], -R3.reuse ;  /* 0x0000b400de007a23 */ /* 0x104fe20000010803 */
[----:B---3--:R-:W-:Y:S01]  /*4ac0*/  F2FP.BF16.PACK_AB R97, R14, R13 ;  /* 0x0000000d0e61723e */ /* 0x008fe200000010ff */
[----:B------:R-:W-:-:S05]  /*4ad0*/  FFMA.FTZ R3, R225, c[0x0][0x2d0], -R3 ;  /* 0x0000b400e1037a23 */ /* 0x000fca0000010803 */
[C---:B-1----:R-:W-:Y:S01]  /*4ae0*/  HMMA.16816.F32.BF16 R88, R92.reuse, R8, R192 ;  /* 0x000000085c58723c */ /* 0x042fe200000418c0 */
[----:B------:R1:W-:Y:S07]  /*4af0*/  MUFU.EX2 R15, R0 ;  /* 0x00000000000f7308 */ /* 0x0003ee0000000800 */
[----:B------:R-:W-:Y:S01]  /*4b00*/  HMMA.16816.F32.BF16 R92, R92, R10, R112 ;  /* 0x0000000a5c5c723c */ /* 0x000fe20000041870 */
[----:B------:R2:W3:Y:S01]  /*4b10*/  MUFU.EX2 R16, R3 ;  /* 0x0000000300107308 */ /* 0x0004e20000000800 */
[----:B-1----:R-:W-:-:S04]  /*4b20*/  FADD.FTZ R0, R241, R236 ;  /* 0x000000ecf1007221 */ /* 0x002fc80000010000 */
[----:B------:R-:W-:Y:S02]  /*4b30*/  FADD.FTZ R0, R242, R0 ;  /* 0x00000000f2007221 */ /* 0x000fe40000010000 */
[----:B--2---:R-:W-:Y:S01]  /*4b40*/  FADD.FTZ R3, R248, R246 ;  /* 0x000000f6f8037221 */ /* 0x004fe20000010000 */
[----:B---3--:R-:W-:Y:S01]  /*4b50*/  F2FP.BF16.PACK_AB R99, R16, R15 ;  /* 0x0000000f1063723e */ /* 0x008fe200000010ff */
[----:B------:R-:W-:Y:S02]  /*4b60*/  FADD.FTZ R5, R243, R0 ;  /* 0x00000000f3057221 */ /* 0x000fe40000010000 */
[----:B------:R-:W-:Y:S02]  /*4b70*/  FADD.FTZ R6, R245, R3 ;  /* 0x00000003f5067221 */ /* 0x000fe40000010000 */
[----:B------:R-:W-:Y:S02]  /*4b80*/  FADD.FTZ R3, R251, R7 ;  /* 0x00000007fb037221 */ /* 0x000fe40000010000 */
[----:B------:R-:W-:Y:S01]  /*4b90*/  FADD.FTZ R0, R247, R6 ;  /* 0x00000006f7007221 */ /* 0x000fe20000010000 */
[----:B------:R-:W-:Y:S01]  /*4ba0*/  HMMA.16816.F32.BF16 R112, R96, R120, R176 ;  /* 0x000000786070723c */ /* 0x000fe200000418b0 */
[----:B------:R-:W-:-:S02]  /*4bb0*/  FADD.FTZ R7, R214, R5 ;  /* 0x00000005d6077221 */ /* 0x000fc40000010000 */
[----:B------:R-:W-:Y:S02]  /*4bc0*/  FADD.FTZ R5, R226, R0 ;  /* 0x00000000e2057221 */ /* 0x000fe40000010000 */
[----:B------:R-:W-:Y:S02]  /*4bd0*/  FADD.FTZ R0, R213, R7 ;  /* 0x00000007d5007221 */ /* 0x000fe40000010000 */
[----:B------:R-:W-:Y:S01]  /*4be0*/  FADD.FTZ R6, R201, R4 ;  /* 0x00000004c9067221 */ /* 0x000fe20000010000 */
[----:B------:R-:W-:Y:S01]  /*4bf0*/  HMMA.16816.F32.BF16 R120, R96, R122, R156 ;  /* 0x0000007a6078723c */ /* 0x000fe2000004189c */
[----:B------:R-:W-:Y:S02]  /*4c00*/  FADD.FTZ R4, R234, R3 ;  /* 0x00000003ea047221 */ /* 0x000fe40000010000 */
[----:B------:R-:W-:Y:S02]  /*4c10*/  FADD.FTZ R0, R212, R0 ;  /* 0x00000000d4007221 */ /* 0x000fe40000010000 */
[----:B------:R-:W-:-:S02]  /*4c20*/  FADD.FTZ R3, R202, R6 ;  /* 0x00000006ca037221 */ /* 0x000fc40000010000 */
[----:B------:R-:W-:Y:S01]  /*4c30*/  FADD.FTZ R5, R230, R5 ;  /* 0x00000005e6057221 */ /* 0x000fe20000010000 */
[C---:B------:R-:W-:Y:S01]  /*4c40*/  HMMA.16816.F32.BF16 R156, R96.reuse, R168, R68 ;  /* 0x000000a8609c723c */ /* 0x040fe20000041844 */
        /* <DEDUP_REMOVED lines=44> */
[----:B------:R1:W-:Y:S01]  /*4f10*/  STL [R1], R0 ;  /* 0x0000000001007387 */ /* 0x0003e20000100800 */
[----:B------:R-:W-:Y:S01]  /*4f20*/  FADD.FTZ R4, R26, R4 ;  /* 0x000000041a047221 */ /* 0x000fe20000010000 */
[----:B------:R-:W-:Y:S01]  /*4f30*/  HMMA.16816.F32.BF16 R96, R96, R10, R40 ;  /* 0x0000000a6060723c */ /* 0x000fe20000041828 */
[----:B------:R-:W-:Y:S02]  /*4f40*/  FADD.FTZ R6, R16, R3 ;  /* 0x0000000310067221 */ /* 0x000fe40000010000 */
[----:B------:R-:W-:-:S03]  /*4f50*/  FADD.FTZ R3, R25, R4 ;  /* 0x0000000419037221 */ /* 0x000fc60000010000 */
[----:B------:R2:W-:Y:S01]  /*4f60*/  STL [R1+0x4], R6 ;  /* 0x0000040601007387 */ /* 0x0005e20000100800 */
[----:B-1----:R-:W-:-:S05]  /*4f70*/  FADD.FTZ R0, R22, R5 ;  /* 0x0000000516007221 */ /* 0x002fca0000010000 */
[----:B------:R2:W-:Y:S04]  /*4f80*/  STL [R1+0xc], R0 ;  /* 0x00000c0001007387 */ /* 0x0005e80000100800 */
[----:B------:R2:W-:Y:S01]  /*4f90*/  STL [R1+0x8], R3 ;  /* 0x0000080301007387 */ /* 0x0005e20000100800 */
[----:B------:R-:W-:Y:S05]  /*4fa0*/  @!P0 BRA `(.L_x_10) ;  /* 0x0000402000008947 */ /* 0x000fea0003800000 */
[----:B------:R-:W3:Y:S04]  /*4fb0*/  LDL.64 R30, [R1+0x40] ;  /* 0x00004000011e7983 */ /* 0x000ee80000100a00 */
[----:B------:R-:W4:Y:S04]  /*4fc0*/  LDL.64 R28, [R1+0x48] ;  /* 0x00004800011c7983 */ /* 0x000f280000100a00 */
[----:B------:R-:W5:Y:S04]  /*4fd0*/  LDL R53, [R1+0x30] ;  /* 0x0000300001357983 */ /* 0x000f680000100800 */
[----:B--2---:R-:W2:Y:S01]  /*4fe0*/  LDL.64 R54, [R1+0x38] ;  /* 0x0000380001367983 */ /* 0x004ea20000100a00 */
[----:B------:R-:W-:Y:S01]  /*4ff0*/  IMAD.MOV.U32 R106, RZ, RZ, R2 ;  /* 0x000000ffff6a7224 */ /* 0x000fe200078e0002 */
[C---:B------:R-:W-:Y:S01]  /*5000*/  IADD3 R232, R221.reuse, 0x400, RZ ;  /* 0x00000400dde87810 */ /* 0x040fe20007ffe0ff */
[----:B------:R-:W-:Y:S01]  /*5010*/  IMAD.MOV.U32 R234, RZ, RZ, R210 ;  /* 0x000000ffffea7224 */ /* 0x000fe200078e00d2 */
[C---:B------:R-:W-:Y:S01]  /*5020*/  IADD3 R231, R221.reuse, 0x800, RZ ;  /* 0x00000800dde77810 */ /* 0x040fe20007ffe0ff */
[----:B------:R-:W-:Y:S01]  /*5030*/  IMAD.MOV.U32 R100, RZ, RZ, R103 ;  /* 0x000000ffff647224 */ /* 0x000fe200078e0067 */
[C---:B------:R-:W-:Y:S01]  /*5040*/  IADD3 R230, R221.reuse, 0xc00, RZ ;  /* 0x00000c00dde67810 */ /* 0x040fe20007ffe0ff */
[----:B------:R-:W-:Y:S01]  /*5050*/  IMAD.MOV.U32 R3, RZ, RZ, R104 ;  /* 0x000000ffff037224 */ /* 0x000fe200078e0068 */
[C---:B------:R-:W-:Y:S01]  /*5060*/  IADD3 R229, R221.reuse, 0x1000, RZ ;  /* 0x00001000dde57810 */ /* 0x040fe20007ffe0ff */
[----:B------:R-:W-:Y:S01]  /*5070*/  IMAD.MOV.U32 R105, RZ, RZ, R102 ;  /* 0x000000ffff697224 */ /* 0x000fe200078e0066 */
[----:B------:R-:W-:-:S02]  /*5080*/  IADD3 R228, R221, 0x1400, RZ ;  /* 0x00001400dde47810 */ /* 0x000fc40007ffe0ff */
[C---:B------:R-:W-:Y:S02]  /*5090*/  IADD3 R227, R221.reuse, 0x1800, RZ ;  /* 0x00001800dde37810 */ /* 0x040fe40007ffe0ff */
[C---:B------:R-:W-:Y:S02]  /*50a0*/  IADD3 R226, R221.reuse, 0x1c00, RZ ;  /* 0x00001c00dde27810 */ /* 0x040fe40007ffe0ff */
[C---:B------:R-:W-:Y:S02]  /*50b0*/  IADD3 R225, R221.reuse, 0x2000, RZ ;  /* 0x00002000dde17810 */ /* 0x040fe40007ffe0ff */
[C---:B------:R-:W-:Y:S02]  /*50c0*/  IADD3 R224, R221.reuse, 0x2400, RZ ;  /* 0x00002400dde07810 */ /* 0x040fe40007ffe0ff */
[C---:B------:R-:W-:Y:S02]  /*50d0*/  IADD3 R223, R221.reuse, 0x2800, RZ ;  /* 0x00002800dddf7810 */ /* 0x040fe40007ffe0ff */
[----:B------:R-:W-:-:S02]  /*50e0*/  IADD3 R222, R221, 0x2c00, RZ ;  /* 0x00002c00ddde7810 */ /* 0x000fc40007ffe0ff */
[C---:B---3--:R-:W-:Y:S02]  /*50f0*/  IADD3 R0, P3, R30.reuse, 0x20, RZ ;  /* 0x000000201e007810 */ /* 0x048fe40007f7e0ff */
[----:B------:R-:W-:Y:S02]  /*5100*/  IADD3 R4, P2, R30, 0x40, RZ ;  /* 0x000000401e047810 */ /* 0x000fe40007f5e0ff */
[C---:B----4-:R-:W-:Y:S01]  /*5110*/  IADD3 R2, P1, R28.reuse, 0x20, RZ ;  /* 0x000000201c027810 */ /* 0x050fe20007f3e0ff */
[----:B------:R1:W-:Y:S04]  /*5120*/  STL [R1+0x2c], R0 ;  /* 0x00002c0001007387 */ /* 0x0003e80000100800 */
[----:B------:R5:W-:Y:S04]  /*5130*/  STL [R1+0x24], R4 ;  /* 0x0000240401007387 */ /* 0x000be80000100800 */
[----:B------:R2:W-:Y:S01]  /*5140*/  STL [R1+0x1c], R2 ;  /* 0x00001c0201007387 */ /* 0x0005e20000100800 */
[----:B-1----:R-:W-:Y:S01]  /*5150*/  IADD3 R0, P0, R28, 0x40, RZ ;  /* 0x000000401c007810 */ /* 0x002fe20007f1e0ff */
[----:B-----5:R-:W-:-:S04]  /*5160*/  IMAD.X R4, RZ, RZ, R53, P2 ;  /* 0x000000ffff047224 */ /* 0x020fc800010e0635 */
[----:B------:R1:W-:Y:S01]  /*5170*/  STL [R1+0x14], R0 ;  /* 0x0000140001007387 */ /* 0x0003e20000100800 */
[----:B--2---:R-:W-:Y:S02]  /*5180*/  IMAD.X R2, RZ, RZ, R55, P1 ;  /* 0x000000ffff027224 */ /* 0x004fe400008e0637 */
[----:B-1----:R-:W-:-:S05]  /*5190*/  IMAD.X R0, RZ, RZ, R53, P3 ;  /* 0x000000ffff007224 */ /* 0x002fca00018e0635 */
[----:B------:R1:W-:Y:S04]  /*51a0*/  STL [R1+0x28], R0 ;  /* 0x0000280001007387 */ /* 0x0003e80000100800 */
[----:B------:R2:W-:Y:S01]  /*51b0*/  STL [R1+0x20], R4 ;  /* 0x0000200401007387 */ /* 0x0005e20000100800 */
[----:B-1----:R-:W-:-:S05]  /*51c0*/  IMAD.X R0, RZ, RZ, R55, P0 ;  /* 0x000000ffff007224 */ /* 0x002fca00000e0637 */
[----:B------:R2:W-:Y:S04]  /*51d0*/  STL [R1+0x10], R0 ;  /* 0x0000100001007387 */ /* 0x0005e80000100800 */
[----:B------:R2:W-:Y:S02]  /*51e0*/  STL [R1+0x18], R2 ;  /* 0x0000180201007387 */ /* 0x0005e40000100800 */
.L_x_11:
[----:B--2---:R-:W2:Y:S01]  /*51f0*/  LDL R0, [R1+0x58] ;  /* 0x0000580001007983 */ /* 0x004ea20000100800 */
[----:B------:R-:W-:Y:S04]  /*5200*/  DEPBAR.LE SB0, 0x0 ;  /* 0x000080000000791a */ /* 0x000fe80000000000 */
[----:B------:R-:W3:Y:S01]  /*5210*/  LDL.64 R194, [R1+0x40] ;  /* 0x0000400001c27983 */ /* 0x000ee20000100a00 */
[----:B------:R-:W-:Y:S01]  /*5220*/  IMAD.WIDE.U32 R44, R234, c[0x0][0x208], RZ ;  /* 0x00008200ea2c7a25 */ /* 0x000fe200078e00ff */
[----:B------:R-:W-:Y:S02]  /*5230*/  MOV R54, c[0x0][0x208] ;  /* 0x0000820000367a02 */ /* 0x000fe40000000f00 */
[----:B------:R-:W-:Y:S02]  /*5240*/  MOV R55, c[0x0][0x20c] ;  /* 0x0000830000377a02 */ /* 0x000fe40000000f00 */
[----:B------:R-:W4:Y:S01]  /*5250*/  LDL R2, [R1+0x5c] ;  /* 0x00005c0001027983 */ /* 0x000f220000100800 */
[----:B------:R-:W-:Y:S03]  /*5260*/  SHF.L.U32 R52, R44, 0x6, RZ ;  /* 0x000000062c347819 */ /* 0x000fe600000006ff */
[----:B------:R-:W5:Y:S04]  /*5270*/  LDL R59, [R1+0x2c] ;  /* 0x00002c00013b7983 */ /* 0x000f680000100800 */
[----:B------:R-:W5:Y:S04]  /*5280*/  LDL R56, [R1+0x28] ;  /* 0x0000280001387983 */ /* 0x000f680000100800 */
[----:B------:R-:W5:Y:S04]  /*5290*/  LDL R57, [R1+0x30] ;  /* 0x0000300001397983 */ /* 0x000f680000100800 */
[----:B------:R-:W5:Y:S04]  /*52a0*/  LDL R58, [R1+0x24] ;  /* 0x00002400013a7983 */ /* 0x000f680000100800 */
[----:B------:R-:W5:Y:S04]  /*52b0*/  LDL R193, [R1+0x20] ;  /* 0x0000200001c17983 */ /* 0x000f680000100800 */
[----:B------:R-:W-:Y:S08]  /*52c0*/  BAR.SYNC.DEFER_BLOCKING 0x0 ;  /* 0x0000000000007b1d */ /* 0x000ff00000010000 */
[----:B------:R-:W-:Y:S08]  /*52d0*/  LDSM.16.M88.4 R64, [R219+0x6100] ;  /* 0x00610000db40783b */ /* 0x000ff00000000200 */
[----:B------:R-:W1:Y:S08]  /*52e0*/  LDSM.16.M88.4 R16, [R216+0x3100] ;  /* 0x00310000d810783b */ /* 0x000e700000000200 */
[----:B------:R-:W1:Y:S08]  /*52f0*/  LDSM.16.M88.4 R60, [R219+0x7100] ;  /* 0x00710000db3c783b */ /* 0x000e700000000200 */
[----:B------:R-:W1:Y:S08]  /*5300*/  LDSM.16.M88.4 R32, [R216+0x3500] ;  /* 0x00350000d820783b */ /* 0x000e700000000200 */
[----:B------:R-:W1:Y:S08]  /*5310*/  LDSM.16.M88.4 R48, [R216+0x3900] ;  /* 0x00390000d830783b */ /* 0x000e700000000200 */
[----:B------:R-:W2:Y:S01]  /*5320*/  LDSM.16.M88.4 R172, [R216+0x3d00] ;  /* 0x003d0000d8ac783b */ /* 0x000ea20000000200 */
[-C--:B-1----:R-:W-:Y:S07]  /*5330*/  HMMA.16816.F32.BF16 R4, R64, R16.reuse, RZ ;  /* 0x000000104004723c */ /* 0x082fee00000418ff */
[----:B------:R-:W-:Y:S01]  /*5340*/  LDSM.16.M88.4 R176, [R220+0x6100] ;  /* 0x00610000dcb0783b */ /* 0x000fe20000000200 */
[C---:B------:R-:W-:Y:S07]  /*5350*/  HMMA.16816.F32.BF16 R8, R60.reuse, R16, RZ ;  /* 0x000000103c08723c */ /* 0x040fee00000418ff */
[----:B------:R-:W1:Y:S01]  /*5360*/  LDSM.16.M88.4 R180, [R221] ;  /* 0x00000000ddb4783b */ /* 0x000e620000000200 */
[-C--:B------:R-:W-:Y:S07]  /*5370*/  HMMA.16816.F32.BF16 R12, R60, R18.reuse, RZ ;  /* 0x000000123c0c723c */ /* 0x080fee00000418ff */
[----:B------:R-:W1:Y:S01]  /*5380*/  LDSM.16.M88.4 R184, [R220+0x7100] ;  /* 0x00710000dcb8783b */ /* 0x000e620000000200 */
[C---:B------:R-:W-:Y:S07]  /*5390*/  HMMA.16816.F32.BF16 R16, R64.reuse, R18, RZ ;  /* 0x000000124010723c */ /* 0x040fee00000418ff */
[----:B------:R-:W1:Y:S01]  /*53a0*/  LDSM.16.M88.4 R188, [R232] ;  /* 0x00000000e8bc783b */ /* 0x000e620000000200 */
[-C--:B------:R-:W-:Y:S07]  /*53b0*/  HMMA.16816.F32.BF16 R20, R64, R32.reuse, RZ ;  /* 0x000000204014723c */ /* 0x080fee00000418ff */
[----:B------:R-:W-:Y:S01]  /*53c0*/  LDSM.16.M88.4 R196, [R230] ;  /* 0x00000000e6c4783b */ /* 0x000fe20000000200 */
[C---:B------:R-:W-:Y:S08]  /*53d0*/  HMMA.16816.F32.BF16 R24, R60.reuse, R32, RZ ;  /* 0x000000203c18723c */ /* 0x040ff000000418ff */
[-C--:B------:R-:W-:Y:S08]  /*53e0*/  HMMA.16816.F32.BF16 R28, R60, R34.reuse, RZ ;  /* 0x000000223c1c723c */ /* 0x080ff000000418ff */
[C---:B------:R-:W-:Y:S08]  /*53f0*/  HMMA.16816.F32.BF16 R32, R64.reuse, R34, RZ ;  /* 0x000000224020723c */ /* 0x040ff000000418ff */
[-C--:B------:R-:W-:Y:S08]  /*5400*/  HMMA.16816.F32.BF16 R36, R64, R48.reuse, RZ ;  /* 0x000000304024723c */ /* 0x080ff000000418ff */
[C---:B------:R-:W-:Y:S02]  /*5410*/  HMMA.16816.F32.BF16 R40, R60.reuse, R48, RZ ;  /* 0x000000303c28723c */ /* 0x040fe400000418ff */
[----:B--2---:R-:W-:Y:S02]  /*5420*/  ISETP.NE.AND P4, PT, R0, RZ, PT ;  /* 0x000000ff0000720c */ /* 0x004fe40003f85270 */
[----:B------:R-:W-:Y:S05]  /*5430*/  SHF.R.S32.HI R0, RZ, 0x1f, R234 ;  /* 0x0000001fff007819 */ /* 0x000fea00000114ea */
[----:B------:R-:W-:Y:S04]  /*5440*/  IMAD R0, R0, c[0x0][0x208], RZ ;  /* 0x0000820000007a24 */ /* 0x000fe800078e02ff */
[----:B------:R-:W-:Y:S01]  /*5450*/  IMAD R0, R234, c[0x0][0x20c], R0 ;  /* 0x00008300ea007a24 */ /* 0x000fe200078e0200 */
[----:B----4-:R-:W-:Y:S02]  /*5460*/  ISETP.NE.AND P5, PT, R2, RZ, PT ;  /* 0x000000ff0200720c */ /* 0x010fe40003fa5270 */
[C---:B---3--:R-:W-:Y:S02]  /*5470*/  IADD3 R2, P3, R52.reuse, R194, RZ ;  /* 0x000000c234027210 */ /* 0x048fe40007f7e0ff */
[----:B------:R-:W-:Y:S02]  /*5480*/  IADD3 R0, R45, R0, RZ ;  /* 0x000000002d007210 */ /* 0x000fe40007ffe0ff */
[----:B-----5:R-:W-:Y:S02]  /*5490*/  IADD3 R48, P1, R52, R59, RZ ;  /* 0x0000003b34307210 */ /* 0x020fe40007f3e0ff */
[----:B------:R-:W-:Y:S02]  /*54a0*/  SHF.L.U64.HI R0, R44, 0x6, R0 ;  /* 0x000000062c007819 */ /* 0x000fe40000010200 */
[-C--:B------:R-:W-:Y:S01]  /*54b0*/  HMMA.16816.F32.BF16 R44, R60, R50.reuse, RZ ;  /* 0x000000323c2c723c */ /* 0x080fe200000418ff */
[----:B------:R-:W-:Y:S02]  /*54c0*/  LEA R208, P2, R2, c[0x0][0x1f8], 0x1 ;  /* 0x00007e0002d07a11 */ /* 0x000fe400078408ff */
[----:B------:R-:W-:Y:S02]  /*54d0*/  LEA R206, P0, R48, c[0x0][0x1f8], 0x1 ;  /* 0x00007e0030ce7a11 */ /* 0x000fe400078008ff */
[C---:B------:R-:W-:Y:S02]  /*54e0*/  IADD3.X R49, R0.reuse, R57, RZ, P3, !PT ;  /* 0x0000003900317210 */ /* 0x040fe40001ffe4ff */
[----:B------:R-:W-:Y:S02]  /*54f0*/  IADD3.X R53, R0, R56, RZ, P1, !PT ;  /* 0x0000003800357210 */ /* 0x000fe40000ffe4ff */
[----:B------:R-:W-:Y:S03]  /*5500*/  LEA.HI.X R209, R2, c[0x0][0x1fc], R49, 0x1, P2 ;  /* 0x00007f0002d17a11 */ /* 0x000fe600010f0c31 */
[----:B------:R-:W-:Y:S02]  /*5510*/  LEA.HI.X R207, R48, c[0x0][0x1fc], R53, 0x1, P0 ;  /* 0x00007f0030cf7a11 */ /* 0x000fe400000f0c35 */
[C---:B------:R-:W-:Y:S02]  /*5520*/  HMMA.16816.F32.BF16 R48, R64.reuse, R50, RZ ;  /* 0x000000324030723c */ /* 0x040fe400000418ff */
[----:B------:R-:W-:Y:S02]  /*5530*/  LEA R2, P0, R54, R52, 0x5 ;  /* 0x0000003436027211 */ /* 0x000fe400078028ff */
[----:B------:R-:W-:Y:S02]  /*5540*/  IADD3 R102, P3, R52, R58, RZ ;  /* 0x0000003a34667210 */ /* 0x000fe40007f7e0ff */
[----:B------:R-:W-:Y:S02]  /*5550*/  LEA.HI.X R101, R54, R0, R55, 0x5, P0 ;  /* 0x0000000036657211 */ /* 0x000fe400000f2c37 */
[-C--:B------:R-:W-:Y:S01]  /*5560*/  HMMA.16816.F32.BF16 R52, R64, R172.reuse, RZ ;  /* 0x000000ac4034723c */ /* 0x080fe200000418ff */
[C---:B------:R-:W-:Y:S03]  /*5570*/  IADD3 R103, P2, R2.reuse, R194, RZ ;  /* 0x000000c202677210 */ /* 0x040fe60007f5e0ff */
[C---:B------:R-:W-:Y:S02]  /*5580*/  IADD3 R104, P1, R2.reuse, R59, RZ ;  /* 0x0000003b02687210 */ /* 0x040fe40007f3e0ff */
[----:B------:R-:W-:Y:S02]  /*5590*/  IADD3 R2, P0, R2, R58, RZ ;  /* 0x0000003a02027210 */ /* 0x000fe40007f1e0ff */
[C---:B------:R-:W-:Y:S04]  /*55a0*/  IADD3.X R192, R101.reuse, R56, RZ, P1, !PT ;  /* 0x0000003865c07210 */ /* 0x040fe80000ffe4ff */
[C---:B------:R-:W-:Y:S02]  /*55b0*/  IADD3.X R107, R101.reuse, R57, RZ, P2, !PT ;  /* 0x00000039656b7210 */ /* 0x040fe400017fe4ff */
[C---:B------:R-:W-:Y:S02]  /*55c0*/  HMMA.16816.F32.BF16 R56, R60.reuse, R172, RZ ;  /* 0x000000ac3c38723c */ /* 0x040fe400000418ff */
[-C--:B------:R-:W-:Y:S02]  /*55d0*/  IADD3.X R0, R0, R193.reuse, RZ, P3, !PT ;  /* 0x000000c100007210 */ /* 0x080fe40001ffe4ff */
[C---:B------:R-:W-:Y:S02]  /*55e0*/  LEA R202, P1, R104.reuse, c[0x0][0x1f8], 0x1 ;  /* 0x00007e0068ca7a11 */ /* 0x040fe400078208ff */
[----:B------:R-:W-:Y:S02]  /*55f0*/  IADD3.X R101, R101, R193, RZ, P0, !PT ;  /* 0x000000c165657210 */ /* 0x000fe400007fe4ff */
[-C--:B------:R-:W-:Y:S01]  /*5600*/  HMMA.16816.F32.BF16 R60, R60, R174.reuse, RZ ;  /* 0x000000ae3c3c723c */ /* 0x080fe200000418ff */
[----:B------:R-:W-:Y:S02]  /*5610*/  LEA.HI.X R203, R104, c[0x0][0x1fc], R192, 0x1, P1 ;  /* 0x00007f0068cb7a11 */ /* 0x000fe400008f0cc0 */
[----:B------:R-:W2:Y:S01]  /*5620*/  LDSM.16.M88.4 R192, [R231] ;  /* 0x00000000e7c0783b */ /* 0x000ea20000000200 */
[C---:B------:R-:W-:Y:S02]  /*5630*/  LEA R200, P3, R102.reuse, c[0x0][0x1f8], 0x1 ;  /* 0x00007e0066c87a11 */ /* 0x040fe400078608ff */
[C---:B------:R-:W-:Y:S02]  /*5640*/  LEA R204, P2, R103.reuse, c[0x0][0x1f8], 0x1 ;  /* 0x00007e0067cc7a11 */ /* 0x040fe400078408ff */
[----:B------:R-:W-:Y:S03]  /*5650*/  HMMA.16816.F32.BF16 R64, R64, R174, RZ ;  /* 0x000000ae4040723c */ /* 0x000fe600000418ff */
[----:B------:R-:W-:Y:S01]  /*5660*/  @!PT LDS RZ, [RZ] ;  /* 0x00000000fffff984 */ /* 0x000fe20000000800 */
[----:B------:R-:W-:Y:S01]  /*5670*/  @!PT LDS RZ, [RZ] ;  /* 0x00000000fffff984 */ /* 0x000fe20000000800 */
[----:B------:R-:W-:Y:S01]  /*5680*/  @!PT LDS RZ, [RZ] ;  /* 0x00000000fffff984 */ /* 0x000fe20000000800 */
[----:B------:R3:W-:Y:S01]  /*5690*/  LDGSTS.E.BYPASS.LTC128B.128 [R233+0x100], [R208.64], !P5 ;  /* 0x00100000d0e97fae */ /* 0x0007e2000e901d46 */
[----:B------:R-:W-:Y:S02]  /*56a0*/  LEA.HI.X R201, R102, c[0x0][0x1fc], R0, 0x1, P3 ;  /* 0x00007f0066c97a11 */ /* 0x000fe400018f0c00 */
[----:B------:R-:W-:Y:S02]  /*56b0*/  LEA.HI.X R205, R103, c[0x0][0x1fc], R107, 0x1, P2 ;  /* 0x00007f0067cd7a11 */ /* 0x000fe400010f0c6b */
[-C--:B-1----:R-:W-:Y:S03]  /*56c0*/  HMMA.16816.F32.BF16 R4, R176, R180.reuse, R4 ;  /* 0x000000b4b004723c */ /* 0x082fe60000041804 */
[----:B------:R1:W-:Y:S02]  /*56d0*/  LDGSTS.E.BYPASS.LTC128B.128 [R233+0x1100], [R206.64], !P4 ;  /* 0x01100000cee97fae */ /* 0x0003e4000e101d46 */
[C---:B------:R-:W-:Y:S03]  /*56e0*/  LEA R172, P0, R2.reuse, c[0x0][0x1f8], 0x1 ;  /* 0x00007e0002ac7a11 */ /* 0x040fe600078008ff */
[C---:B------:R-:W-:Y:S03]  /*56f0*/  HMMA.16816.F32.BF16 R8, R184.reuse, R180, R8 ;  /* 0x000000b4b808723c */ /* 0x040fe60000041808 */
[----:B------:R4:W-:Y:S01]  /*5700*/  LDGSTS.E.BYPASS.LTC128B.128 [R233+0x2100], [R200.64], !P6 ;  /* 0x02100000c8e97fae */ /* 0x0009e2000f101d46 */
[----:B------:R-:W-:Y:S04]  /*5710*/  LEA.HI.X R173, R2, c[0x0][0x1fc], R101, 0x1, P0 ;  /* 0x00007f0002ad7a11 */ /* 0x000fe800000f0c65 */
[-C--:B------:R-:W-:Y:S03]  /*5720*/  HMMA.16816.F32.BF16 R12, R184, R182.reuse, R12 ;  /* 0x000000b6b80c723c */ /* 0x080fe6000004180c */
[----:B------:R1:W-:Y:S05]  /*5730*/  LDGSTS.E.BYPASS.LTC128B.128 [R233+0x900], [R204.64], !P5 ;  /* 0x00900000cce97fae */ /* 0x0003ea000e901d46 */
[C---:B------:R-:W-:Y:S03]  /*5740*/  HMMA.16816.F32.BF16 R16, R176.reuse, R182, R16 ;  /* 0x000000b6b010723c */ /* 0x040fe60000041810 */
[----:B------:R4:W-:Y:S05]  /*5750*/  LDGSTS.E.BYPASS.LTC128B.128 [R233+0x1900], [R202.64], !P4 ;  /* 0x01900000cae97fae */ /* 0x0009ea000e101d46 */
[-C--:B------:R-:W-:Y:S03]  /*5760*/  HMMA.16816.F32.BF16 R20, R176, R188.reuse, R20 ;  /* 0x000000bcb014723c */ /* 0x080fe60000041814 */
[----:B------:R5:W-:Y:S05]  /*5770*/  LDGSTS.E.BYPASS.LTC128B.128 [R233+0x2900], [R172.64], !P6 ;  /* 0x02900000ace97fae */ /* 0x000bea000f101d46 */
[C---:B------:R-:W-:Y:S03]  /*5780*/  HMMA.16816.F32.BF16 R24, R184.reuse, R188, R24 ;  /* 0x000000bcb818723c */ /* 0x040fe60000041818 */
[----:B------:R-:W-:Y:S05]  /*5790*/  LDSM.16.M88.4 R180, [R216+0x4500] ;  /* 0x00450000d8b4783b */ /* 0x000fea0000000200 */
[-C--:B------:R-:W-:Y:S03]  /*57a0*/  HMMA.16816.F32.BF16 R28, R184, R190.reuse, R28 ;  /* 0x000000beb81c723c */ /* 0x080fe6000004181c */
[----:B------:R-:W0:Y:S05]  /*57b0*/  LDGDEPBAR ;  /* 0x00000000000079af */ /* 0x000e2a0000000000 */
[C---:B------:R-:W-:Y:S03]  /*57c0*/  HMMA.16816.F32.BF16 R32, R176.reuse, R190, R32 ;  /* 0x000000beb020723c */ /* 0x040fe60000041820 */
[----:B----4-:R-:W-:Y:S05]  /*57d0*/  LDSM.16.M88.4 R200, [R216+0x4100] ;  /* 0x00410000d8c8783b */ /* 0x010fea0000000200 */
[-C--:B--2---:R-:W-:Y:S03]  /*57e0*/  HMMA.16816.F32.BF16 R36, R176, R192.reuse, R36 ;  /* 0x000000c0b024723c */ /* 0x084fe60000041824 */
[----:B-----5:R-:W2:Y:S05]  /*57f0*/  LDSM.16.M88.4 R172, [R219+0x8100] ;  /* 0x00810000dbac783b */ /* 0x020eaa0000000200 */
[C---:B------:R-:W-:Y:S03]  /*5800*/  HMMA.16816.F32.BF16 R40, R184.reuse, R192, R40 ;  /* 0x000000c0b828723c */ /* 0x040fe60000041828 */
[----:B-1----:R-:W1:Y:S05]  /*5810*/  LDSM.16.M88.4 R204, [R219+0x9100] ;  /* 0x00910000dbcc783b */ /* 0x002e6a0000000200 */
[-C--:B------:R-:W-:Y:S03]  /*5820*/  HMMA.16816.F32.BF16 R44, R184, R194.reuse, R44 ;  /* 0x000000c2b82c723c */ /* 0x080fe6000004182c */
[----:B------:R-:W-:Y:S05]  /*5830*/  LDSM.16.M88.4 R188, [R220+0x8100] ;  /* 0x00810000dcbc783b */ /* 0x000fea0000000200 */
[C---:B------:R-:W-:Y:S03]  /*5840*/  HMMA.16816.F32.BF16 R48, R176.reuse, R194, R48 ;  /* 0x000000c2b030723c */ /* 0x040fe60000041830 */
[----:B------:R-:W-:Y:S05]  /*5850*/  LDSM.16.M88.4 R192, [R229] ;  /* 0x00000000e5c0783b */ /* 0x000fea0000000200 */
[-C--:B------:R-:W-:Y:S03]  /*5860*/  HMMA.16816.F32.BF16 R52, R176, R196.reuse, R52 ;  /* 0x000000c4b034723c */ /* 0x080fe60000041834 */
[----:B---3--:R-:W-:Y:S05]  /*5870*/  LDSM.16.M88.4 R208, [R228] ;  /* 0x00000000e4d0783b */ /* 0x008fea0000000200 */
[C---:B------:R-:W-:Y:S03]  /*5880*/  HMMA.16816.F32.BF16 R56, R184.reuse, R196, R56 ;  /* 0x000000c4b838723c */ /* 0x040fe60000041838 */
[----:B------:R-:W-:Y:S05]  /*5890*/  LDSM.16.M88.4 R212, [R225] ;  /* 0x00000000e1d4783b */ /* 0x000fea0000000200 */
[-C--:B------:R-:W-:Y:S03]  /*58a0*/  HMMA.16816.F32.BF16 R60, R184, R198.reuse, R60 ;  /* 0x000000c6b83c723c */ /* 0x080fe6000004183c */
[----:B------:R-:W-:Y:S05]  /*58b0*/  LDSM.16.M88.4 R184, [R216+0x4d00] ;  /* 0x004d0000d8b8783b */ /* 0x000fea0000000200 */
[----:B------:R-:W-:Y:S03]  /*58c0*/  HMMA.16816.F32.BF16 R64, R176, R198, R64 ;  /* 0x000000c6b040723c */ /* 0x000fe60000041840 */
[----:B------:R-:W3:Y:S05]  /*58d0*/  LDSM.16.M88.4 R176, [R216+0x4900] ;  /* 0x00490000d8b0783b */ /* 0x000eea0000000200 */
[-C--:B--2---:R-:W-:Y:S03]  /*58e0*/  HMMA.16816.F32.BF16 R4, R172, R200.reuse, R4 ;  /* 0x000000c8ac04723c */ /* 0x084fe60000041804 */
[----:B------:R-:W2:Y:S05]  /*58f0*/  LDSM.16.M88.4 R196, [R220+0x9100] ;  /* 0x00910000dcc4783b */ /* 0x000eaa0000000200 */
[C---:B-1----:R-:W-:Y:S08]  /*5900*/  HMMA.16816.F32.BF16 R8, R204.reuse, R200, R8 ;  /* 0x000000c8cc08723c */ /* 0x042ff00000041808 */
[-C--:B------:R-:W-:Y:S08]  /*5910*/  HMMA.16816.F32.BF16 R12, R204, R202.reuse, R12 ;  /* 0x000000cacc0c723c */ /* 0x080ff0000004180c */
[C---:B------:R-:W-:Y:S01]  /*5920*/  HMMA.16816.F32.BF16 R16, R172.reuse, R202, R16 ;  /* 0x000000caac10723c */ /* 0x040fe20000041810 */
[----:B------:R-:W1:Y:S07]  /*5930*/  LDSM.16.M88.4 R200, [R227] ;  /* 0x00000000e3c8783b */ /* 0x000e6e0000000200 */
[-C--:B------:R-:W-:Y:S08]  /*5940*/  HMMA.16816.F32.BF16 R20, R172, R180.reuse, R20 ;  /* 0x000000b4ac14723c */ /* 0x080ff00000041814 */
[C---:B------:R-:W-:Y:S08]  /*5950*/  HMMA.16816.F32.BF16 R24, R204.reuse, R180, R24 ;  /* 0x000000b4cc18723c */ /* 0x040ff00000041818 */
[-C--:B------:R-:W-:Y:S08]  /*5960*/  HMMA.16816.F32.BF16 R28, R204, R182.reuse, R28 ;  /* 0x000000b6cc1c723c */ /* 0x080ff0000004181c */
[C---:B------:R-:W-:Y:S01]  /*5970*/  HMMA.16816.F32.BF16 R32, R172.reuse, R182, R32 ;  /* 0x000000b6ac20723c */ /* 0x040fe20000041820 */
[----:B------:R-:W4:Y:S07]  /*5980*/  LDSM.16.M88.4 R180, [R226] ;  /* 0x00000000e2b4783b */ /* 0x000f2e0000000200 */
[-C--:B---3--:R-:W-:Y:S08]  /*5990*/  HMMA.16816.F32.BF16 R36, R172, R176.reuse, R36 ;  /* 0x000000b0ac24723c */ /* 0x088ff00000041824 */
[C---:B------:R-:W-:Y:S08]  /*59a0*/  HMMA.16816.F32.BF16 R40, R204.reuse, R176, R40 ;  /* 0x000000b0cc28723c */ /* 0x040ff00000041828 */
[-C--:B------:R-:W-:Y:S08]  /*59b0*/  HMMA.16816.F32.BF16 R44, R204, R178.reuse, R44 ;  /* 0x000000b2cc2c723c */ /* 0x080ff0000004182c */
[C---:B------:R-:W-:Y:S01]  /*59c0*/  HMMA.16816.F32.BF16 R48, R172.reuse, R178, R48 ;  /* 0x000000b2ac30723c */ /* 0x040fe20000041830 */
[----:B------:R-:W-:Y:S07]  /*59d0*/  LDSM.16.M88.4 R176, [R216+0x5100] ;  /* 0x00510000d8b0783b */ /* 0x000fee0000000200 */
[-C--:B------:R-:W-:Y:S08]  /*59e0*/  HMMA.16816.F32.BF16 R52, R172, R184.reuse, R52 ;  /* 0x000000b8ac34723c */ /* 0x080ff00000041834 */
[C---:B------:R-:W-:Y:S08]  /*59f0*/  HMMA.16816.F32.BF16 R56, R204.reuse, R184, R56 ;  /* 0x000000b8cc38723c */ /* 0x040ff00000041838 */
[-C--:B------:R-:W-:Y:S01]  /*5a00*/  HMMA.16816.F32.BF16 R60, R204, R186.reuse, R60 ;  /* 0x000000bacc3c723c */ /* 0x080fe2000004183c */
[----:B------:R-:W-:Y:S07]  /*5a10*/  LDSM.16.M88.4 R204, [R216+0x5d00] ;  /* 0x005d0000d8cc783b */ /* 0x000fee0000000200 */
[----:B------:R-:W-:Y:S01]  /*5a20*/  HMMA.16816.F32.BF16 R64, R172, R186, R64 ;  /* 0x000000baac40723c */ /* 0x000fe20000041840 */
[----:B------:R-:W3:Y:S07]  /*5a30*/  LDSM.16.M88.4 R172, [R219+0xa100] ;  /* 0x00a10000dbac783b */ /* 0x000eee0000000200 */
[-C--:B------:R-:W-:Y:S01]  /*5a40*/  HMMA.16816.F32.BF16 R4, R188, R192.reuse, R4 ;  /* 0x000000c0bc04723c */ /* 0x080fe20000041804 */
[----:B------:R-:W5:Y:S07]  /*5a50*/  LDSM.16.M88.4 R184, [R219+0xb100] ;  /* 0x00b10000dbb8783b */ /* 0x000f6e0000000200 */
[C---:B--2---:R-:W-:Y:S08]  /*5a60*/  HMMA.16816.F32.BF16 R8, R196.reuse, R192, R8 ;  /* 0x000000c0c408723c */ /* 0x044ff00000041808 */
[-C--:B------:R-:W-:Y:S08]  /*5a70*/  HMMA.16816.F32.BF16 R12, R196, R194.reuse, R12 ;  /* 0x000000c2c40c723c */ /* 0x080ff0000004180c */
[C---:B------:R-:W-:Y:S01]  /*5a80*/  HMMA.16816.F32.BF16 R16, R188.reuse, R194, R16 ;  /* 0x000000c2bc10723c */ /* 0x040fe20000041810 */
[----:B------:R-:W2:Y:S07]  /*5a90*/  LDSM.16.M88.4 R192, [R216+0x5500] ;  /* 0x00550000d8c0783b */ /* 0x000eae0000000200 */
[-C--:B------:R-:W-:Y:S08]  /*5aa0*/  HMMA.16816.F32.BF16 R20, R188, R208.reuse, R20 ;  /* 0x000000d0bc14723c */ /* 0x080ff00000041814 */
[C---:B------:R-:W-:Y:S08]  /*5ab0*/  HMMA.16816.F32.BF16 R24, R196.reuse, R208, R24 ;  /* 0x000000d0c418723c */ /* 0x040ff00000041818 */
[-C--:B------:R-:W-:Y:S08]  /*5ac0*/  HMMA.16816.F32.BF16 R28, R196, R210.reuse, R28 ;  /* 0x000000d2c41c723c */ /* 0x080ff0000004181c */
[C---:B------:R-:W-:Y:S01]  /*5ad0*/  HMMA.16816.F32.BF16 R32, R188.reuse, R210, R32 ;  /* 0x000000d2bc20723c */ /* 0x040fe20000041820 */
[----:B------:R-:W-:Y:S07]  /*5ae0*/  LDSM.16.M88.4 R208, [R220+0xa100] ;  /* 0x00a10000dcd0783b */ /* 0x000fee0000000200 */
[-C--:B-1----:R-:W-:Y:S08]  /*5af0*/  HMMA.16816.F32.BF16 R36, R188, R200.reuse, R36 ;  /* 0x000000c8bc24723c */ /* 0x082ff00000041824 */
[C---:B------:R-:W-:Y:S08]  /*5b00*/  HMMA.16816.F32.BF16 R40, R196.reuse, R200, R40 ;  /* 0x000000c8c428723c */ /* 0x040ff00000041828 */
[-C--:B------:R-:W-:Y:S08]  /*5b10*/  HMMA.16816.F32.BF16 R44, R196, R202.reuse, R44 ;  /* 0x000000cac42c723c */ /* 0x080ff0000004182c */
[C---:B------:R-:W-:Y:S01]  /*5b20*/  HMMA.16816.F32.BF16 R48, R188.reuse, R202, R48 ;  /* 0x000000cabc30723c */ /* 0x040fe20000041830 */
[----:B------:R-:W1:Y:S07]  /*5b30*/  LDSM.16.M88.4 R200, [R216+0x5900] ;  /* 0x00590000d8c8783b */ /* 0x000e6e0000000200 */
[-C--:B----4-:R-:W-:Y:S08]  /*5b40*/  HMMA.16816.F32.BF16 R52, R188, R180.reuse, R52 ;  /* 0x000000b4bc34723c */ /* 0x090ff00000041834 */
[C---:B------:R-:W-:Y:S08]  /*5b50*/  HMMA.16816.F32.BF16 R56, R196.reuse, R180, R56 ;  /* 0x000000b4c438723c */ /* 0x040ff00000041838 */
[-C--:B------:R-:W-:Y:S08]  /*5b60*/  HMMA.16816.F32.BF16 R60, R196, R182.reuse, R60 ;  /* 0x000000b6c43c723c */ /* 0x080ff0000004183c */
[----:B------:R-:W-:Y:S08]  /*5b70*/  HMMA.16816.F32.BF16 R64, R188, R182, R64 ;  /* 0x000000b6bc40723c */ /* 0x000ff00000041840 */
[-C--:B---3--:R-:W-:Y:S08]  /*5b80*/  HMMA.16816.F32.BF16 R4, R172, R176.reuse, R4 ;  /* 0x000000b0ac04723c */ /* 0x088ff00000041804 */
[C---:B-----5:R-:W-:Y:S08]  /*5b90*/  HMMA.16816.F32.BF16 R8, R184.reuse, R176, R8 ;  /* 0x000000b0b808723c */ /* 0x060ff00000041808 */
[-C--:B------:R-:W-:Y:S08]  /*5ba0*/  HMMA.16816.F32.BF16 R12, R184, R178.reuse, R12 ;  /* 0x000000b2b80c723c */ /* 0x080ff0000004180c */
[C---:B------:R-:W-:Y:S01]  /*5bb0*/  HMMA.16816.F32.BF16 R16, R172.reuse, R178, R16 ;  /* 0x000000b2ac10723c */ /* 0x040fe20000041810 */
[----:B------:R-:W3:Y:S07]  /*5bc0*/  LDSM.16.M88.4 R176, [R220+0xb100] ;  /* 0x00b10000dcb0783b */ /* 0x000eee0000000200 */
[-C--:B--2---:R-:W-:Y:S08]  /*5bd0*/  HMMA.16816.F32.BF16 R20, R172, R192.reuse, R20 ;  /* 0x000000c0ac14723c */ /* 0x084ff00000041814 */
[C---:B------:R-:W-:Y:S08]  /*5be0*/  HMMA.16816.F32.BF16 R24, R184.reuse, R192, R24 ;  /* 0x000000c0b818723c */ /* 0x040ff00000041818 */
[-C--:B------:R-:W-:Y:S08]  /*5bf0*/  HMMA.16816.F32.BF16 R28, R184, R194.reuse, R28 ;  /* 0x000000c2b81c723c */ /* 0x080ff0000004181c */
[C---:B------:R-:W-:Y:S08]  /*5c00*/  HMMA.16816.F32.BF16 R32, R172.reuse, R194, R32 ;  /* 0x000000c2ac20723c */ /* 0x040ff00000041820 */
[-C--:B-1----:R-:W-:Y:S08]  /*5c10*/  HMMA.16816.F32.BF16 R36, R172, R200.reuse, R36 ;  /* 0x000000c8ac24723c */ /* 0x082ff00000041824 */
[C---:B------:R-:W-:Y:S08]  /*5c20*/  HMMA.16816.F32.BF16 R40, R184.reuse, R200, R40 ;  /* 0x000000c8b828723c */ /* 0x040ff00000041828 */
[-C--:B------:R-:W-:Y:S08]  /*5c30*/  HMMA.16816.F32.BF16 R44, R184, R202.reuse, R44 ;  /* 0x000000cab82c723c */ /* 0x080ff0000004182c */
[C---:B------:R-:W-:Y:S08]  /*5c40*/  HMMA.16816.F32.BF16 R48, R172.reuse, R202, R48 ;  /* 0x000000caac30723c */ /* 0x040ff00000041830 */
[-C--:B------:R-:W-:Y:S08]  /*5c50*/  HMMA.16816.F32.BF16 R52, R172, R204.reuse, R52 ;  /* 0x000000ccac34723c */ /* 0x080ff00000041834 */
[C---:B------:R-:W-:Y:S08]  /*5c60*/  HMMA.16816.F32.BF16 R56, R184.reuse, R204, R56 ;  /* 0x000000ccb838723c */ /* 0x040ff00000041838 */
[-C--:B------:R-:W-:Y:S08]  /*5c70*/  HMMA.16816.F32.BF16 R60, R184, R206.reuse, R60 ;  /* 0x000000ceb83c723c */ /* 0x080ff0000004183c */
[----:B------:R-:W-:Y:S08]  /*5c80*/  HMMA.16816.F32.BF16 R64, R172, R206, R64 ;  /* 0x000000ceac40723c */ /* 0x000ff00000041840 */
[-C--:B------:R-:W-:Y:S08]  /*5c90*/  HMMA.16816.F32.BF16 R4, R208, R212.reuse, R4 ;  /* 0x000000d4d004723c */ /* 0x080ff00000041804 */
[C---:B---3--:R-:W-:Y:S08]  /*5ca0*/  HMMA.16816.F32.BF16 R8, R176.reuse, R212, R8 ;  /* 0x000000d4b008723c */ /* 0x048ff00000041808 */
[-C--:B------:R-:W-:Y:S08]  /*5cb0*/  HMMA.16816.F32.BF16 R12, R176, R214.reuse, R12 ;  /* 0x000000d6b00c723c */ /* 0x080ff0000004180c */
[----:B------:R-:W-:Y:S01]  /*5cc0*/  FMUL.FTZ R4, R4, c[0x0][0x320] ;  /* 0x0000c80004047a20 */ /* 0x000fe20000410000 */
[C---:B------:R-:W-:Y:S03]  /*5cd0*/  HMMA.16816.F32.BF16 R16, R208.reuse, R214, R16 ;  /* 0x000000d6d010723c */ /* 0x040fe60000041810 */
[----:B------:R-:W-:Y:S01]  /*5ce0*/  MUFU.TANH R175, R4 ;  /* 0x0000000400af7308 */ /* 0x000fe20000002400 */
[----:B------:R-:W-:Y:S02]  /*5cf0*/  FMUL.FTZ R5, R5, c[0x0][0x320] ;  /* 0x0000c80005057a20 */ /* 0x000fe40000410000 */
[----:B------:R-:W-:Y:S02]  /*5d00*/  FMUL.FTZ R6, R6, c[0x0][0x320] ;  /* 0x0000c80006067a20 */ /* 0x000fe40000410000 */
[----:B------:R-:W-:Y:S04]  /*5d10*/  FMUL.FTZ R7, R7, c[0x0][0x320] ;  /* 0x0000c80007077a20 */ /* 0x000fe80000410000 */
[----:B------:R-:W-:Y:S01]  /*5d20*/  FMUL.FTZ R8, R8, c[0x0][0x320] ;  /* 0x0000c80008087a20 */ /* 0x000fe20000410000 */
[----:B------:R-:W-:Y:S01]  /*5d30*/  MUFU.TANH R174, R5 ;  /* 0x0000000500ae7308 */ /* 0x000fe20000002400 */
[----:B------:R-:W-:Y:S02]  /*5d40*/  FMUL.FTZ R9, R9, c[0x0][0x320] ;  /* 0x0000c80009097a20 */ /* 0x000fe40000410000 */
[----:B------:R-:W-:Y:S02]  /*5d50*/  FMUL.FTZ R10, R10, c[0x0][0x320] ;  /* 0x0000c8000a0a7a20 */ /* 0x000fe40000410000 */
[----:B------:R-:W-:Y:S02]  /*5d60*/  FMUL.FTZ R11, R11, c[0x0][0x320] ;  /* 0x0000c8000b0b7a20 */ /* 0x000fe40000410000 */
[----:B------:R-:W-:Y:S02]  /*5d70*/  FMUL.FTZ R12, R12, c[0x0][0x320] ;  /* 0x0000c8000c0c7a20 */ /* 0x000fe40000410000 */
[----:B------:R-:W-:Y:S01]  /*5d80*/  FMUL.FTZ R13, R13, c[0x0][0x320] ;  /* 0x0000c8000d0d7a20 */ /* 0x000fe20000410000 */
[----:B------:R-:W1:Y:S01]  /*5d90*/  MUFU.TANH R181, R6 ;  /* 0x0000000600b57308 */ /* 0x000e620000002400 */
[----:B------:R-:W-:Y:S02]  /*5da0*/  FMUL.FTZ R17, R17, c[0x0][0x320] ;  /* 0x0000c80011117a20 */ /* 0x000fe40000410000 */
[----:B------:R-:W-:Y:S02]  /*5db0*/  FMUL.FTZ R16, R16, c[0x0][0x320] ;  /* 0x0000c80010107a20 */ /* 0x000fe40000410000 */
[----:B------:R-:W-:Y:S02]  /*5dc0*/  FMUL.FTZ R14, R14, c[0x0][0x320] ;  /* 0x0000c8000e0e7a20 */ /* 0x000fe40000410000 */
[----:B------:R-:W-:Y:S02]  /*5dd0*/  FMUL.FTZ R15, R15, c[0x0][0x320] ;  /* 0x0000c8000f0f7a20 */ /* 0x000fe40000410000 */
[----:B------:R-:W-:Y:S01]  /*5de0*/  FMUL.FTZ R18, R18, c[0x0][0x320] ;  /* 0x0000c80012127a20 */ /* 0x000fe20000410000 */
[----:B------:R-:W-:Y:S01]  /*5df0*/  MUFU.TANH R16, R16 ;  /* 0x0000001000107308 */ /* 0x000fe20000002400 */
[----:B------:R-:W-:Y:S09]  /*5e00*/  FMUL.FTZ R19, R19, c[0x0][0x320] ;  /* 0x0000c80013137a20 */ /* 0x000ff20000410000 */
[----:B------:R2:W3:Y:S01]  /*5e10*/  MUFU.TANH R180, R7 ;  /* 0x0000000700b47308 */ /* 0x0004e20000002400 */
[----:B-1----:R-:W-:Y:S09]  /*5e20*/  FMNMX.FTZ R2, R181, R100, !PT ;  /* 0x00000064b5027209 */ /* 0x002ff20007810000 */
[----:B------:R-:W-:Y:S10]  /*5e30*/  MUFU.TANH R184, R12 ;  /* 0x0000000c00b87308 */ /* 0x000ff40000002400 */
[----:B------:R-:W1:Y:S01]  /*5e40*/  MUFU.TANH R182, R8 ;  /* 0x0000000800b67308 */ /* 0x000e620000002400 */
[----:B--2---:R-:W2:Y:S01]  /*5e50*/  LDSM.16.M88.4 R4, [R224] ;  /* 0x00000000e004783b */ /* 0x004ea20000000200 */
[----:B---3--:R-:W-:Y:S08]  /*5e60*/  FMNMX.FTZ R2, R180, R2, !PT ;  /* 0x00000002b4027209 */ /* 0x008ff00007810000 */
[----:B------:R-:W-:Y:S10]  /*5e70*/  MUFU.TANH R183, R13 ;  /* 0x0000000d00b77308 */ /* 0x000ff40000002400 */
[----:B------:R-:W3:Y:S01]  /*5e80*/  MUFU.TANH R185, R9 ;  /* 0x0000000900b97308 */ /* 0x000ee20000002400 */
[----:B-1----:R-:W-:Y:S09]  /*5e90*/  FMNMX.FTZ R0, R182, R105, !PT ;  /* 0x00000069b6007209 */ /* 0x002ff20007810000 */
[----:B------:R-:W-:Y:S10]  /*5ea0*/  MUFU.TANH R187, R14 ;  /* 0x0000000e00bb7308 */ /* 0x000ff40000002400 */
[----:B------:R-:W-:Y:S01]  /*5eb0*/  MUFU.TANH R188, R10 ;  /* 0x0000000a00bc7308 */ /* 0x000fe20000002400 */
[-C--:B--2---:R-:W-:Y:S03]  /*5ec0*/  HMMA.16816.F32.BF16 R20, R208, R4.reuse, R20 ;  /* 0x00000004d014723c */ /* 0x084fe60000041814 */
[----:B---3--:R-:W-:Y:S06]  /*5ed0*/  FMNMX.FTZ R0, R185, R0, !PT ;  /* 0x00000000b9007209 */ /* 0x008fec0007810000 */
[----:B------:R-:W-:Y:S03]  /*5ee0*/  MUFU.TANH R186, R15 ;  /* 0x0000000f00ba7308 */ /* 0x000fe60000002400 */
[----:B------:R-:W-:Y:S01]  /*5ef0*/  FMNMX.FTZ R0, R184, R0, !PT ;  /* 0x00000000b8007209 */ /* 0x000fe20007810000 */
[C---:B------:R-:W-:Y:S04]  /*5f00*/  HMMA.16816.F32.BF16 R24, R176.reuse, R4, R24 ;  /* 0x00000004b018723c */ /* 0x040fe80000041818 */
[----:B------:R-:W-:Y:S02]  /*5f10*/  FMNMX.FTZ R0, R183, R0, !PT ;  /* 0x00000000b7007209 */ /* 0x000fe40007810000 */
[----:B------:R1:W-:Y:S02]  /*5f20*/  MUFU.TANH R189, R11 ;  /* 0x0000000b00bd7308 */ /* 0x0003e40000002400 */
[-C--:B------:R-:W-:Y:S04]  /*5f30*/  HMMA.16816.F32.BF16 R28, R176, R6.reuse, R28 ;  /* 0x00000006b01c723c */ /* 0x080fe8000004181c */
[----:B------:R-:W-:Y:S04]  /*5f40*/  FMUL.FTZ R21, R21, c[0x0][0x320] ;  /* 0x0000c80015157a20 */ /* 0x000fe80000410000 */
[C---:B------:R-:W-:Y:S01]  /*5f50*/  HMMA.16816.F32.BF16 R32, R208.reuse, R6, R32 ;  /* 0x00000006d020723c */ /* 0x040fe20000041820 */
[----:B------:R-:W-:Y:S01]  /*5f60*/  MUFU.TANH R17, R17 ;  /* 0x0000001100117308 */ /* 0x000fe20000002400 */
[----:B------:R-:W-:Y:S02]  /*5f70*/  LDSM.16.M88.4 R4, [R222] ;  /* 0x00000000de04783b */ /* 0x000fe40000000200 */
[----:B------:R-:W-:Y:S02]  /*5f80*/  FMUL.FTZ R20, R20, c[0x0][0x320] ;  /* 0x0000c80014147a20 */ /* 0x000fe40000410000 */
[----:B------:R-:W-:Y:S02]  /*5f90*/  FMUL.FTZ R22, R22, c[0x0][0x320] ;  /* 0x0000c80016167a20 */ /* 0x000fe40000410000 */
[----:B------:R-:W-:Y:S03]  /*5fa0*/  FMUL.FTZ R24, R24, c[0x0][0x320] ;  /* 0x0000c80018187a20 */ /* 0x000fe60000410000 */
[----:B------:R-:W-:Y:S01]  /*5fb0*/  MUFU.TANH R192, R20 ;  /* 0x0000001400c07308 */ /* 0x000fe20000002400 */
[----:B------:R-:W-:Y:S02]  /*5fc0*/  FMUL.FTZ R23, R23, c[0x0][0x320] ;  /* 0x0000c80017177a20 */ /* 0x000fe40000410000 */
[----:B------:R-:W-:Y:S01]  /*5fd0*/  FMUL.FTZ R26, R26, c[0x0][0x320] ;  /* 0x0000c8001a1a7a20 */ /* 0x000fe20000410000 */
[----:B-1----:R-:W1:Y:S01]  /*5fe0*/  LDSM.16.M88.4 R8, [R223] ;  /* 0x00000000df08783b */ /* 0x002e620000000200 */
[----:B------:R-:W-:Y:S04]  /*5ff0*/  DEPBAR.LE SB0, 0x0 ;  /* 0x000080000000791a */ /* 0x000fe80000000000 */
[----:B------:R-:W-:Y:S01]  /*6000*/  FMUL.FTZ R31, R31, c[0x0][0x320] ;  /* 0x0000c8001f1f7a20 */ /* 0x000fe20000410000 */
[----:B------:R2:W3:Y:S01]  /*6010*/  MUFU.TANH R199, R24 ;  /* 0x0000001800c77308 */ /* 0x0004e20000002400 */
[----:B------:R-:W-:Y:S01]  /*6020*/  FMUL.FTZ R30, R30, c[0x0][0x320] ;  /* 0x0000c8001e1e7a20 */ /* 0x000fe20000410000 */
[----:B------:R-:W-:Y:S01]  /*6030*/  BAR.SYNC.DEFER_BLOCKING 0x0 ;  /* 0x0000000000007b1d */ /* 0x000fe20000010000 */
[----:B------:R-:W-:Y:S02]  /*6040*/  FMUL.FTZ R34, R34, c[0x0][0x320] ;  /* 0x0000c80022227a20 */ /* 0x000fe40000410000 */
[----:B------:R-:W-:Y:S02]  /*6050*/  FMUL.FTZ R28, R28, c[0x0][0x320] ;  /* 0x0000c8001c1c7a20 */ /* 0x000fe40000410000 */
[----:B------:R-:W-:Y:S02]  /*6060*/  FMUL.FTZ R32, R32, c[0x0][0x320] ;  /* 0x0000c80020207a20 */ /* 0x000fe40000410000 */
[----:B------:R-:W-:Y:S01]  /*6070*/  FMUL.FTZ R33, R33, c[0x0][0x320] ;  /* 0x0000c80021217a20 */ /* 0x000fe20000410000 */
[----:B------:R-:W4:Y:S01]  /*6080*/  MUFU.TANH R18, R18 ;  /* 0x0000001200127308 */ /* 0x000f220000002400 */
[----:B------:R-:W-:Y:S02]  /*6090*/  FMUL.FTZ R35, R35, c[0x0][0x320] ;  /* 0x0000c80023237a20 */ /* 0x000fe40000410000 */
[----:B------:R-:W-:Y:S02]  /*60a0*/  FMUL.FTZ R25, R25, c[0x0][0x320] ;  /* 0x0000c80019197a20 */ /* 0x000fe40000410000 */
[----:B------:R-:W-:Y:S02]  /*60b0*/  FMUL.FTZ R29, R29, c[0x0][0x320] ;  /* 0x0000c8001d1d7a20 */ /* 0x000fe40000410000 */
[----:B------:R-:W-:Y:S03]  /*60c0*/  FMUL.FTZ R27, R27, c[0x0][0x320] ;  /* 0x0000c8001b1b7a20 */ /* 0x000fe60000410000 */
[----:B------:R-:W-:Y:S01]  /*60d0*/  MUFU.TANH R235, R31 ;  /* 0x0000001f00eb7308 */ /* 0x000fe20000002400 */
[----:B--2---:R-:W2:Y:S01]  /*60e0*/  LDL R24, [R1+0x1c] ;  /* 0x00001c0001187983 */ /* 0x004ea20000100800 */
[----:B---3--:R-:W-:Y:S08]  /*60f0*/  FMNMX.FTZ R0, R199, R0, !PT ;  /* 0x00000000c7007209 */ /* 0x008ff00007810000 */
[----:B------:R3:W-:Y:S01]  /*6100*/  MUFU.TANH R193, R21 ;  /* 0x0000001500c17308 */ /* 0x0007e20000002400 */
[-C--:B-1----:R-:W-:Y:S05]  /*6110*/  HMMA.16816.F32.BF16 R36, R208, R8.reuse, R36 ;  /* 0x00000008d024723c */ /* 0x082fea0000041824 */
[----:B----4-:R-:W-:Y:S04]  /*6120*/  FMNMX.FTZ R2, R18, R2, !PT ;  /* 0x0000000212027209 */ /* 0x010fe80007810000 */
[----:B------:R-:W1:Y:S01]  /*6130*/  MUFU.TANH R19, R19 ;  /* 0x0000001300137308 */ /* 0x000e620000002400 */
[C---:B------:R-:W-:Y:S01]  /*6140*/  HMMA.16816.F32.BF16 R40, R176.reuse, R8, R40 ;  /* 0x00000008b028723c */ /* 0x040fe20000041828 */
[----:B------:R-:W4:Y:S08]  /*6150*/  LDL R8, [R1+0x54] ;  /* 0x0000540001087983 */ /* 0x000f300000100800 */
[----:B------:R-:W-:Y:S01]  /*6160*/  MUFU.TANH R190, R32 ;  /* 0x0000002000be7308 */ /* 0x000fe20000002400 */
[-C--:B------:R-:W-:Y:S01]  /*6170*/  HMMA.16816.F32.BF16 R44, R176, R10.reuse, R44 ;  /* 0x0000000ab02c723c */ /* 0x080fe2000004182c */
[----:B---3--:R-:W3:Y:S03]  /*6180*/  LDL R21, [R1+0x18] ;  /* 0x0000180001157983 */ /* 0x008ee60000100800 */
[----:B------:R-:W-:Y:S04]  /*6190*/  FMUL.FTZ R36, R36, c[0x0][0x320] ;  /* 0x0000c80024247a20 */ /* 0x000fe80000410000 */
[C---:B------:R-:W-:Y:S01]  /*61a0*/  HMMA.16816.F32.BF16 R48, R208.reuse, R10, R48 ;  /* 0x0000000ad030723c */ /* 0x040fe20000041830 */
[----:B------:R-:W5:Y:S03]  /*61b0*/  MUFU.TANH R196, R22 ;  /* 0x0000001600c47308 */ /* 0x000f660000002400 */
[----:B------:R-:W-:Y:S01]  /*61c0*/  FMUL.FTZ R37, R37, c[0x0][0x320] ;  /* 0x0000c80025257a20 */ /* 0x000fe20000410000 */
[----:B-1----:R-:W-:Y:S01]  /*61d0*/  FMNMX.FTZ R2, R19, R2, !PT ;  /* 0x0000000213027209 */ /* 0x002fe20007810000 */
[----:B------:R-:W-:Y:S02]  /*61e0*/  FMUL.FTZ R38, R38, c[0x0][0x320] ;  /* 0x0000c80026267a20 */ /* 0x000fe40000410000 */
[-C--:B------:R-:W-:Y:S03]  /*61f0*/  HMMA.16816.F32.BF16 R52, R208, R4.reuse, R52 ;  /* 0x00000004d034723c */ /* 0x080fe60000041834 */
[----:B------:R-:W-:Y:S01]  /*6200*/  MUFU.TANH R191, R33 ;  /* 0x0000002100bf7308 */ /* 0x000fe20000002400 */
[----:B------:R-:W-:Y:S02]  /*6210*/  FMUL.FTZ R39, R39, c[0x0][0x320] ;  /* 0x0000c80027277a20 */ /* 0x000fe40000410000 */
[----:B------:R-:W-:Y:S02]  /*6220*/  FMUL.FTZ R43, R43, c[0x0][0x320] ;  /* 0x0000c8002b2b7a20 */ /* 0x000fe40000410000 */
[C---:B------:R-:W-:Y:S04]  /*6230*/  HMMA.16816.F32.BF16 R56, R176.reuse, R4, R56 ;  /* 0x00000004b038723c */ /* 0x040fe80000041838 */
[----:B------:R-:W-:Y:S01]  /*6240*/  FMUL.FTZ R45, R45, c[0x0][0x320] ;  /* 0x0000c8002d2d7a20 */ /* 0x000fe20000410000 */
[----:B------:R1:W1:Y:S01]  /*6250*/  MUFU.TANH R197, R23 ;  /* 0x0000001700c57308 */ /* 0x0002620000002400 */
[----:B------:R-:W-:Y:S01]  /*6260*/  FMUL.FTZ R44, R44, c[0x0][0x320] ;  /* 0x0000c8002c2c7a20 */ /* 0x000fe20000410000 */
[----:B------:R-:W-:Y:S01]  /*6270*/  FMNMX.FTZ R4, R175, R3, !PT ;  /* 0x00000003af047209 */ /* 0x000fe20007810000 */
[-C--:B------:R-:W-:Y:S04]  /*6280*/  HMMA.16816.F32.BF16 R60, R176, R6.reuse, R60 ;  /* 0x00000006b03c723c */ /* 0x080fe8000004183c */
[----:B------:R-:W-:Y:S01]  /*6290*/  FMNMX.FTZ R4, R174, R4, !PT ;  /* 0x00000004ae047209 */ /* 0x000fe20007810000 */
[----:B------:R-:W-:Y:S01]  /*62a0*/  FMUL.FTZ R49, R49, c[0x0][0x320] ;  /* 0x0000c80031317a20 */ /* 0x000fe20000410000 */
[----:B-----5:R-:W-:Y:S01]  /*62b0*/  FMNMX.FTZ R2, R196, R2, !PT ;  /* 0x00000002c4027209 */ /* 0x020fe20007810000 */
[----:B------:R-:W-:Y:S01]  /*62c0*/  MUFU.TANH R176, R43 ;  /* 0x0000002b00b07308 */ /* 0x000fe20000002400 */
[----:B------:R-:W-:Y:S01]  /*62d0*/  FMUL.FTZ R55, R55, c[0x0][0x320] ;  /* 0x0000c80037377a20 */ /* 0x000fe20000410000 */
[----:B------:R-:W-:Y:S04]  /*62e0*/  HMMA.16816.F32.BF16 R64, R208, R6, R64 ;  /* 0x00000006d040723c */ /* 0x000fe80000041840 */
[----:B------:R-:W-:Y:S01]  /*62f0*/  FMNMX.FTZ R4, R16, R4, !PT ;  /* 0x0000000410047209 */ /* 0x000fe20007810000 */
[----:B------:R-:W-:Y:S01]  /*6300*/  FMUL.FTZ R52, R52, c[0x0][0x320] ;  /* 0x0000c80034347a20 */ /* 0x000fe20000410000 */
[----:B------:R-:W-:Y:S01]  /*6310*/  FMNMX.FTZ R5, R188, R106, !PT ;  /* 0x0000006abc057209 */ /* 0x000fe20007810000 */
[----:B------:R-:W-:Y:S01]  /*6320*/  FMUL.FTZ R53, R53, c[0x0][0x320] ;  /* 0x0000c80035357a20 */ /* 0x000fe20000410000 */
[----:B------:R-:W5:Y:S01]  /*6330*/  MUFU.TANH R241, R55 ;  /* 0x0000003700f17308 */ /* 0x000f620000002400 */
[----:B------:R-:W-:Y:S01]  /*6340*/  FMNMX.FTZ R4, R17, R4, !PT ;  /* 0x0000000411047209 */ /* 0x000fe20007810000 */
[----:B-1----:R-:W2:Y:S02]  /*6350*/  LDL.64 R22, [R1+0x38] ;  /* 0x0000380001167983 */ /* 0x002ea40000100a00 */
[----:B------:R-:W-:Y:S01]  /*6360*/  FMUL.FTZ R54, R54, c[0x0][0x320] ;  /* 0x0000c80036367a20 */ /* 0x000fe20000410000 */
[----:B------:R-:W-:Y:S01]  /*6370*/  FMNMX.FTZ R4, R192, R4, !PT ;  /* 0x00000004c0047209 */ /* 0x000fe20007810000 */
[----:B------:R-:W-:Y:S01]  /*6380*/  FMUL.FTZ R50, R50, c[0x0][0x320] ;  /* 0x0000c80032327a20 */ /* 0x000fe20000410000 */
[----:B------:R-:W-:Y:S01]  /*6390*/  FMNMX.FTZ R2, R197, R2, !PT ;  /* 0x00000002c5027209 */ /* 0x000fe20007810000 */
[----:B------:R-:W-:Y:S02]  /*63a0*/  FMUL.FTZ R51, R51, c[0x0][0x320] ;  /* 0x0000c80033337a20 */ /* 0x000fe40000410000 */
[----:B------:R-:W1:Y:S01]  /*63b0*/  MUFU.TANH R214, R36 ;  /* 0x0000002400d67308 */ /* 0x000e620000002400 */
[----:B------:R-:W-:Y:S01]  /*63c0*/  FMUL.FTZ R56, R56, c[0x0][0x320] ;  /* 0x0000c80038387a20 */ /* 0x000fe20000410000 */
[----:B------:R-:W-:Y:S01]  /*63d0*/  FMNMX.FTZ R4, R193, R4, !PT ;  /* 0x00000004c1047209 */ /* 0x000fe20007810000 */
[----:B------:R-:W-:Y:S01]  /*63e0*/  FMUL.FTZ R57, R57, c[0x0][0x320] ;  /* 0x0000c80039397a20 */ /* 0x000fe20000410000 */
[----:B------:R-:W-:Y:S01]  /*63f0*/  FMNMX.FTZ R5, R189, R5, !PT ;  /* 0x00000005bd057209 */ /* 0x000fe20007810000 */
[----:B------:R-:W-:Y:S01]  /*6400*/  FMUL.FTZ R60, R60, c[0x0][0x320] ;  /* 0x0000c8003c3c7a20 */ /* 0x000fe20000410000 */
[----:B------:R-:W-:Y:S01]  /*6410*/  FMNMX.FTZ R4, R190, R4, !PT ;  /* 0x00000004be047209 */ /* 0x000fe20007810000 */
[----:B------:R-:W-:Y:S01]  /*6420*/  FMUL.FTZ R65, R65, c[0x0][0x320] ;  /* 0x0000c80041417a20 */ /* 0x000fe20000410000 */
[----:B------:R-:W-:Y:S01]  /*6430*/  FMNMX.FTZ R5, R187, R5, !PT ;  /* 0x00000005bb057209 */ /* 0x000fe20007810000 */
[----:B------:R-:W-:Y:S01]  /*6440*/  FMUL.FTZ R66, R66, c[0x0][0x320] ;  /* 0x0000c80042427a20 */ /* 0x000fe20000410000 */
[----:B------:R-:W1:Y:S01]  /*6450*/  MUFU.TANH R194, R34 ;  /* 0x0000002200c27308 */ /* 0x000e620000002400 */
[----:B------:R-:W-:Y:S01]  /*6460*/  FMUL.FTZ R67, R67, c[0x0][0x320] ;  /* 0x0000c80043437a20 */ /* 0x000fe20000410000 */
[----:B------:R-:W-:Y:S01]  /*6470*/  FMNMX.FTZ R5, R186, R5, !PT ;  /* 0x00000005ba057209 */ /* 0x000fe20007810000 */
[----:B------:R-:W-:Y:S01]  /*6480*/  FMUL.FTZ R64, R64, c[0x0][0x320] ;  /* 0x0000c80040407a20 */ /* 0x000fe20000410000 */
[----:B-----5:R-:W-:Y:S01]  /*6490*/  MOV R211, R241 ;  /* 0x000000f100d37202 */ /* 0x020fe20000000f00 */
[----:B------:R-:W-:Y:S01]  /*64a0*/  FMUL.FTZ R61, R61, c[0x0][0x320] ;  /* 0x0000c8003d3d7a20 */ /* 0x000fe20000410000 */
[----:B------:R-:W-:Y:S01]  /*64b0*/  FMNMX.FTZ R4, R191, R4, !PT ;  /* 0x00000004bf047209 */ /* 0x000fe20007810000 */
[----:B------:R-:W-:Y:S02]  /*64c0*/  FMUL.FTZ R42, R42, c[0x0][0x320] ;  /* 0x0000c8002a2a7a20 */ /* 0x000fe40000410000 */
[----:B------:R-:W-:Y:S01]  /*64d0*/  FMUL.FTZ R46, R46, c[0x0][0x320] ;  /* 0x0000c8002e2e7a20 */ /* 0x000fe20000410000 */
[----:B------:R-:W5:Y:S01]  /*64e0*/  MUFU.TANH R215, R37 ;  /* 0x0000002500d77308 */ /* 0x000f620000002400 */
[----:B------:R-:W-:Y:S02]  /*64f0*/  FMUL.FTZ R48, R48, c[0x0][0x320] ;  /* 0x0000c80030307a20 */ /* 0x000fe40000410000 */
[----:B------:R-:W-:Y:S01]  /*6500*/  FMUL.FTZ R58, R58, c[0x0][0x320] ;  /* 0x0000c8003a3a7a20 */ /* 0x000fe20000410000 */
[----:B-1----:R-:W-:Y:S01]  /*6510*/  FMNMX.FTZ R4, R214, R4, !PT ;  /* 0x00000004d6047209 */ /* 0x002fe20007810000 */
[----:B------:R-:W-:Y:S02]  /*6520*/  FMUL.FTZ R59, R59, c[0x0][0x320] ;  /* 0x0000c8003b3b7a20 */ /* 0x000fe40000410000 */
[----:B------:R-:W-:Y:S02]  /*6530*/  FMUL.FTZ R62, R62, c[0x0][0x320] ;  /* 0x0000c8003e3e7a20 */ /* 0x000fe40000410000 */
[----:B------:R-:W-:Y:S01]  /*6540*/  FMUL.FTZ R40, R40, c[0x0][0x320] ;  /* 0x0000c80028287a20 */ /* 0x000fe20000410000 */
[----:B------:R-:W1:Y:S01]  /*6550*/  MUFU.TANH R195, R35 ;  /* 0x0000002300c37308 */ /* 0x000e620000002400 */
[----:B------:R-:W-:Y:S02]  /*6560*/  FMUL.FTZ R41, R41, c[0x0][0x320] ;  /* 0x0000c80029297a20 */ /* 0x000fe40000410000 */
[----:B------:R-:W-:Y:S01]  /*6570*/  FMUL.FTZ R47, R47, c[0x0][0x320] ;  /* 0x0000c8002f2f7a20 */ /* 0x000fe20000410000 */
[----:B------:R-:W-:Y:S06]  /*6580*/  FMNMX.FTZ R2, R194, R2, !PT ;  /* 0x00000002c2027209 */ /* 0x000fec0007810000 */
[----:B------:R-:W1:Y:S01]  /*6590*/  MUFU.TANH R243, R45 ;  /* 0x0000002d00f37308 */ /* 0x000e620000002400 */
[----:B-----5:R-:W-:Y:S09]  /*65a0*/  FMNMX.FTZ R4, R215, R4, !PT ;  /* 0x00000004d7047209 */ /* 0x020ff20007810000 */
[----:B------:R-:W5:Y:S01]  /*65b0*/  MUFU.TANH R202, R48 ;  /* 0x0000003000ca7308 */ /* 0x000f620000002400 */
[----:B-1----:R-:W-:Y:S09]  /*65c0*/  FMNMX.FTZ R2, R195, R2, !PT ;  /* 0x00000002c3027209 */ /* 0x002ff20007810000 */
[----:B------:R-:W1:Y:S01]  /*65d0*/  MUFU.TANH R236, R38 ;  /* 0x0000002600ec7308 */ /* 0x000e620000002400 */
[----:B------:R-:W-:Y:S09]  /*65e0*/  MOV R210, R243 ;  /* 0x000000f300d27202 */ /* 0x000ff20000000f00 */
[----:B------:R-:W1:Y:S01]  /*65f0*/  MUFU.TANH R198, R25 ;  /* 0x0000001900c67308 */ /* 0x000e620000002400 */
[----:B-----5:R-:W-:Y:S09]  /*6600*/  FMNMX.FTZ R4, R202, R4, !PT ;  /* 0x00000004ca047209 */ /* 0x020ff20007810000 */
[----:B------:R-:W5:Y:S01]  /*6610*/  MUFU.TANH R242, R44 ;  /* 0x0000002c00f27308 */ /* 0x000f620000002400 */
[----:B-1----:R-:W-:Y:S09]  /*6620*/  FMNMX.FTZ R2, R236, R2, !PT ;  /* 0x00000002ec027209 */ /* 0x002ff20007810000 */
[----:B------:R-:W1:Y:S01]  /*6630*/  MUFU.TANH R212, R49 ;  /* 0x0000003100d47308 */ /* 0x000e620000002400 */
[----:B------:R-:W-:Y:S09]  /*6640*/  FMNMX.FTZ R0, R198, R0, !PT ;  /* 0x00000000c6007209 */ /* 0x000ff20007810000 */
[----:B------:R-:W1:Y:S01]  /*6650*/  MUFU.TANH R246, R39 ;  /* 0x0000002700f67308 */ /* 0x000e620000002400 */
[----:B-----5:R-:W-:Y:S09]  /*6660*/  MOV R209, R242 ;  /* 0x000000f200d17202 */ /* 0x020ff20000000f00 */
[----:B------:R-:W5:Y:S01]  /*6670*/  MUFU.TANH R201, R28 ;  /* 0x0000001c00c97308 */ /* 0x000f620000002400 */
[----:B-1----:R-:W-:Y:S09]  /*6680*/  FMNMX.FTZ R4, R212, R4, !PT ;  /* 0x00000004d4047209 */ /* 0x002ff20007810000 */
[----:B------:R-:W1:Y:S01]  /*6690*/  MUFU.TANH R248, R52 ;  /* 0x0000003400f87308 */ /* 0x000e620000002400 */
[----:B------:R-:W-:Y:S09]  /*66a0*/  FMNMX.FTZ R2, R246, R2, !PT ;  /* 0x00000002f6027209 */ /* 0x000ff20007810000 */
[----:B------:R-:W1:Y:S01]  /*66b0*/  MUFU.TANH R249, R50 ;  /* 0x0000003200f97308 */ /* 0x000e620000002400 */
[----:B-----5:R-:W-:Y:S02]  /*66c0*/  FMNMX.FTZ R0, R201, R0, !PT ;  /* 0x00000000c9007209 */ /* 0x020fe40007810000 */
[----:B------:R-:W-:Y:S07]  /*66d0*/  MOV R28, 0x5 ;  /* 0x00000005001c7802 */ /* 0x000fee0000000f00 */
[----:B------:R-:W5:Y:S01]  /*66e0*/  MUFU.TANH R200, R29 ;  /* 0x0000001d00c87308 */ /* 0x000f620000002400 */
[----:B-1----:R-:W-:Y:S09]  /*66f0*/  FMNMX.FTZ R4, R248, R4, !PT ;  /* 0x00000004f8047209 */ /* 0x002ff20007810000 */
[----:B------:R-:W1:Y:S01]  /*6700*/  MUFU.TANH R244, R53 ;  /* 0x0000003500f47308 */ /* 0x000e620000002400 */
[----:B------:R-:W-:Y:S09]  /*6710*/  FMNMX.FTZ R2, R249, R2, !PT ;  /* 0x00000002f9027209 */ /* 0x000ff20007810000 */
[----:B------:R-:W1:Y:S01]  /*6720*/  MUFU.TANH R237, R51 ;  /* 0x0000003300ed7308 */ /* 0x000e620000002400 */
[----:B-----5:R-:W-:Y:S09]  /*6730*/  FMNMX.FTZ R0, R200, R0, !PT ;  /* 0x00000000c8007209 */ /* 0x020ff20007810000 */
        /* <DEDUP_REMOVED lines=9> */
[----:B------:R-:W-:Y:S04]  /*67d0*/  FMNMX.FTZ R2, R240, R2, !PT ;  /* 0x00000002f0027209 */ /* 0x000fe80007810000 */
[----:B------:R-:W-:Y:S05]  /*67e0*/  FMNMX.FTZ R2, R211, R2, !PT ;  /* 0x00000002d3027209 */ /* 0x000fea0007810000 */
[----:B------:R-:W3:Y:S01]  /*67f0*/  MUFU.TANH R243, R66 ;  /* 0x0000004200f37308 */ /* 0x000ee20000002400 */
[----:B-----5:R-:W-:Y:S04]  /*6800*/  FMNMX.FTZ R0, R247, R0, !PT ;  /* 0x00000000f7007209 */ /* 0x020fe80007810000 */
[----:B------:R-:W-:Y:S05]  /*6810*/  FMNMX.FTZ R0, R209, R0, !PT ;  /* 0x00000000d1007209 */ /* 0x000fea0007810000 */
[----:B------:R-:W5:Y:S01]  /*6820*/  MUFU.TANH R242, R67 ;  /* 0x0000004300f27308 */ /* 0x000f620000002400 */
[----:B------:R-:W-:Y:S02]  /*6830*/  FMNMX.FTZ R0, R210, R0, !PT ;  /* 0x00000000d2007209 */ /* 0x000fe40007810000 */
[C---:B----4-:R-:W-:Y:S02]  /*6840*/  ISETP.GT.AND P0, PT, R234.reuse, R8, PT ;  /* 0x00000008ea00720c */ /* 0x050fe40003f04270 */
[----:B------:R-:W-:Y:S02]  /*6850*/  IADD3 R234, R234, -0x1, RZ ;  /* 0xffffffffeaea7810 */ /* 0x000fe40007ffe0ff */
[----:B------:R-:W-:Y:S03]  /*6860*/  MOV R8, c[0x0][0x1e0] ;  /* 0x0000780000087a02 */ /* 0x000fe60000000f00 */
[----:B------:R-:W4:Y:S01]  /*6870*/  MUFU.TANH R51, R56 ;  /* 0x0000003800337308 */ /* 0x000f220000002400 */
[----:B-1----:R-:W-:Y:S02]  /*6880*/  FMNMX.FTZ R4, R179, R4, !PT ;  /* 0x00000004b3047209 */ /* 0x002fe40007810000 */
[----:B------:R-:W-:Y:S02]  /*6890*/  SHF.L.U32 R8, R8, 0x5, RZ ;  /* 0x0000000508087819 */ /* 0x000fe400000006ff */
[----:B---3--:R-:W-:Y:S01]  /*68a0*/  FMNMX.FTZ R2, R243, R2, !PT ;  /* 0x00000002f3027209 */ /* 0x008fe20007810000 */
[----:B------:R-:W1:Y:S04]  /*68b0*/  SHFL.BFLY PT, R7, R4, 0x2, 0x1f ;  /* 0x0c401f0004077f89 */ /* 0x000e6800000e0000 */
[----:B------:R-:W3:Y:S01]  /*68c0*/  MUFU.TANH R49, R57 ;  /* 0x0000003900317308 */ /* 0x000ee20000002400 */
[----:B-----5:R-:W-:Y:S05]  /*68d0*/  FMNMX.FTZ R2, R242, R2, !PT ;  /* 0x00000002f2027209 */ /* 0x020fea0007810000 */
[----:B------:R-:W5:Y:S04]  /*68e0*/  SHFL.BFLY PT, R6, R2, 0x2, 0x1f ;  /* 0x0c401f0002067f89 */ /* 0x000f6800000e0000 */
[----:B------:R-:W5:Y:S01]  /*68f0*/  MUFU.TANH R50, R60 ;  /* 0x0000003c00327308 */ /* 0x000f620000002400 */
[----:B----4-:R-:W-:Y:S09]  /*6900*/  FMNMX.FTZ R0, R51, R0, !PT ;  /* 0x0000000033007209 */ /* 0x010ff20007810000 */
[----:B------:R-:W4:Y:S01]  /*6910*/  MUFU.TANH R48, R61 ;  /* 0x0000003d00307308 */ /* 0x000f220000002400 */
[----:B-1----:R-:W-:Y:S02]  /*6920*/  FMNMX.FTZ R4, R4, R7, !PT ;  /* 0x0000000704047209 */ /* 0x002fe40007810000 */
[----:B---3--:R-:W-:Y:S03]  /*6930*/  FMNMX.FTZ R0, R49, R0, !PT ;  /* 0x0000000031007209 */ /* 0x008fe60007810000 */
[----:B------:R-:W1:Y:S04]  /*6940*/  SHFL.BFLY PT, R104, R4, 0x1, 0x1f ;  /* 0x0c201f0004687f89 */ /* 0x000e6800000e0000 */
[----:B------:R-:W3:Y:S01]  /*6950*/  MUFU.TANH R203, R26 ;  /* 0x0000001a00cb7308 */ /* 0x000ee20000002400 */
[----:B-----5:R-:W-:Y:S02]  /*6960*/  FMNMX.FTZ R2, R2, R6, !PT ;  /* 0x0000000602027209 */ /* 0x020fe40007810000 */
[----:B------:R-:W-:Y:S03]  /*6970*/  FMNMX.FTZ R0, R50, R0, !PT ;  /* 0x0000000032007209 */ /* 0x000fe60007810000 */
[----:B------:R-:W5:Y:S04]  /*6980*/  SHFL.BFLY PT, R103, R2, 0x1, 0x1f ;  /* 0x0c201f0002677f89 */ /* 0x000f6800000e0000 */
[----:B------:R-:W2:Y:S01]  /*6990*/  MUFU.TANH R204, R27 ;  /* 0x0000001b00cc7308 */ /* 0x000ea20000002400 */
[----:B----4-:R-:W-:Y:S05]  /*69a0*/  FMNMX.FTZ R0, R48, R0, !PT ;  /* 0x0000000030007209 */ /* 0x010fea0007810000 */
[----:B------:R-:W4:Y:S04]  /*69b0*/  SHFL.BFLY PT, R102, R0, 0x2, 0x1f ;  /* 0x0c401f0000667f89 */ /* 0x000f2800000e0000 */
[----:B------:R4:W4:Y:S01]  /*69c0*/  MUFU.TANH R213, R30 ;  /* 0x0000001e00d57308 */ /* 0x0009220000002400 */
[----:B-1----:R-:W-:Y:S02]  /*69d0*/  FMNMX.FTZ R104, R4, R104, !PT ;  /* 0x0000006804687209 */ /* 0x002fe40007810000 */
[----:B---3--:R-:W-:Y:S03]  /*69e0*/  FMNMX.FTZ R5, R203, R5, !PT ;  /* 0x00000005cb057209 */ /* 0x008fe60007810000 */
[----:B------:R-:W-:Y:S04]  /*69f0*/  FMUL.FTZ R173, R104, c[0x0][0x2d0] ;  /* 0x0000b40068ad7a20 */ /* 0x000fe80000410000 */
[----:B------:R-:W1:Y:S01]  /*6a00*/  MUFU.TANH R239, R42 ;  /* 0x0000002a00ef7308 */ /* 0x000e620000002400 */
[--C-:B------:R-:W-:Y:S01]  /*6a10*/  FFMA.FTZ R40, R193, c[0x0][0x2d0], -R173.reuse ;  /* 0x0000b400c1287a23 */ /* 0x100fe200000108ad */
[----:B-----5:R-:W-:Y:S02]  /*6a20*/  FMNMX.FTZ R103, R2, R103, !PT ;  /* 0x0000006702677209 */ /* 0x020fe40007810000 */
[----:B--2---:R-:W-:Y:S02]  /*6a30*/  FMNMX.FTZ R5, R204, R5, !PT ;  /* 0x00000005cc057209 */ /* 0x004fe40007810000 */
[----:B------:R-:W-:Y:S04]  /*6a40*/  MOV R27, c[0x0][0x1e0] ;  /* 0x00007800001b7a02 */ /* 0x000fe80000000f00 */
[----:B------:R-:W2:Y:S01]  /*6a50*/  MUFU.TANH R177, R46 ;  /* 0x0000002e00b17308 */ /* 0x000ea20000002400 */
[----:B------:R-:W-:Y:S02]  /*6a60*/  SHF.L.U64.HI R27, R27, R28, c[0x0][0x1e4] ;  /* 0x000079001b1b7619 */ /* 0x000fe4000001021c */
[----:B----4-:R-:W-:Y:S01]  /*6a70*/  FMNMX.FTZ R102, R0, R102, !PT ;  /* 0x0000006600667209 */ /* 0x010fe20007810000 */
[----:B------:R-:W3:Y:S01]  /*6a80*/  LDL.64 R30, [R1+0x48] ;  /* 0x00004800011e7983 */ /* 0x000ee20000100a00 */
[----:B------:R-:W-:Y:S04]  /*6a90*/  FMNMX.FTZ R5, R213, R5, !PT ;  /* 0x00000005d5057209 */ /* 0x000fe80007810000 */
[----:B------:R-:W-:Y:S01]  /*6aa0*/  FMNMX.FTZ R0, R235, R5, !PT ;  /* 0x00000005eb007209 */ /* 0x000fe20007810000 */
[----:B------:R-:W4:Y:S01]  /*6ab0*/  MUFU.TANH R178, R47 ;  /* 0x0000002f00b27308 */ /* 0x000f220000002400 */
[----:B------:R-:W5:Y:S02]  /*6ac0*/  SHFL.BFLY PT, R6, R102, 0x1, 0x1f ;  /* 0x0c201f0066067f89 */ /* 0x000f6400000e0000 */
[----:B-1----:R-:W-:Y:S01]  /*6ad0*/  FMNMX.FTZ R5, R239, R0, !PT ;  /* 0x00000000ef057209 */ /* 0x002fe20007810000 */
[----:B------:R-:W-:Y:S03]  /*6ae0*/  FMUL.FTZ R0, R63, c[0x0][0x320] ;  /* 0x0000c8003f007a20 */ /* 0x000fe60000410000 */
[----:B------:R-:W-:Y:S01]  /*6af0*/  FMNMX.FTZ R4, R176, R5, !PT ;  /* 0x00000005b0047209 */ /* 0x000fe20007810000 */
[--C-:B------:R-:W-:Y:S02]  /*6b00*/  FFMA.FTZ R5, R17, c[0x0][0x2d0], -R173.reuse ;  /* 0x0000b40011057a23 */ /* 0x100fe400000108ad */
[----:B------:R1:W-:Y:S01]  /*6b10*/  MUFU.TANH R172, R0 ;  /* 0x0000000000ac7308 */ /* 0x0003e20000002400 */
[----:B------:R-:W3:Y:S01]  /*6b20*/  LDL R17, [R1+0x14] ;  /* 0x0000140001117983 */ /* 0x000ee20000100800 */
[----:B--2---:R-:W-:Y:S08]  /*6b30*/  FMNMX.FTZ R4, R177, R4, !PT ;  /* 0x00000004b1047209 */ /* 0x004ff00007810000 */
[----:B------:R-:W2:Y:S01]  /*6b40*/  MUFU.EX2 R20, R5 ;  /* 0x0000000500147308 */ /* 0x000ea20000000800 */
[----:B----4-:R-:W-:Y:S01]  /*6b50*/  FMNMX.FTZ R2, R178, R4, !PT ;  /* 0x00000004b2027209 */ /* 0x010fe20007810000 */
[----:B------:R-:W-:Y:S01]  /*6b60*/  FFMA.FTZ R4, R175, c[0x0][0x2d0], -R173 ;  /* 0x0000b400af047a23 */ /* 0x000fe200000108ad */
[----:B-----5:R-:W-:Y:S01]  /*6b70*/  FMNMX.FTZ R102, R102, R6, !PT ;  /* 0x0000000666667209 */ /* 0x020fe20007810000 */
[----:B------:R-:W-:Y:S06]  /*6b80*/  @P0 IMAD.WIDE.U32 R6, R234, c[0x0][0x1e0], RZ ;  /* 0x00007800ea060a25 */ /* 0x000fec00078e00ff */
[----:B------:R4:W-:Y:S01]  /*6b90*/  MUFU.EX2 R42, R4 ;  /* 0x00000004002a7308 */ /* 0x0009e20000000800 */
[----:B------:R-:W-:Y:S02]  /*6ba0*/  FMUL.FTZ R175, R102, c[0x0][0x2d0] ;  /* 0x0000b40066af7a20 */ /* 0x000fe40000410000 */
[----:B-1----:R-:W-:Y:S02]  /*6bb0*/  FADD.FTZ R0, -R104, R3 ;  /* 0x0000000368007221 */ /* 0x002fe40000010100 */
[----:B------:R-:W-:Y:S02]  /*6bc0*/  FFMA.FTZ R11, R182, c[0x0][0x2d0], -R175 ;  /* 0x0000b400b60b7a23 */ /* 0x000fe400000108af */
[----:B------:R-:W-:Y:S03]  /*6bd0*/  FMUL.FTZ R0, R0, c[0x0][0x2d0] ;  /* 0x0000b40000007a20 */ /* 0x000fe60000410000 */
[----:B------:R-:W1:Y:S01]  /*6be0*/  MUFU.TANH R25, R58 ;  /* 0x0000003a00197308 */ /* 0x000e620000002400 */
[----:B--2---:R-:W-:Y:S09]  /*6bf0*/  MOV R182, R20 ;  /* 0x0000001400b67202 */ /* 0x004ff20000000f00 */
[----:B------:R2:W5:Y:S01]  /*6c00*/  MUFU.EX2 R101, R0 ;  /* 0x0000000000657308 */ /* 0x0005620000000800 */
[--C-:B----4-:R-:W-:Y:S02]  /*6c10*/  FFMA.FTZ R4, R174, c[0x0][0x2d0], -R173.reuse ;  /* 0x0000b400ae047a23 */ /* 0x110fe400000108ad */
[----:B------:R-:W-:Y:S07]  /*6c20*/  FMUL.FTZ R174, R103, c[0x0][0x2d0] ;  /* 0x0000b40067ae7a20 */ /* 0x000fee0000410000 */
[----:B------:R4:W-:Y:S01]  /*6c30*/  MUFU.EX2 R26, R4 ;  /* 0x00000004001a7308 */ /* 0x0009e20000000800 */
[--C-:B------:R-:W-:Y:S02]  /*6c40*/  FFMA.FTZ R5, R18, c[0x0][0x2d0], -R174.reuse ;  /* 0x0000b40012057a23 */ /* 0x100fe400000108ae */
[--C-:B------:R-:W-:Y:S01]  /*6c50*/  FFMA.FTZ R64, R195, c[0x0][0x2d0], -R174.reuse ;  /* 0x0000b400c3407a23 */ /* 0x100fe200000108ae */
[----:B-1----:R-:W-:Y:S01]  /*6c60*/  FMNMX.FTZ R2, R25, R2, !PT ;  /* 0x0000000219027209 */ /* 0x002fe20007810000 */
[--C-:B------:R-:W-:Y:S02]  /*6c70*/  FFMA.FTZ R56, R197, c[0x0][0x2d0], -R174.reuse ;  /* 0x0000b400c5387a23 */ /* 0x100fe400000108ae */
[----:B------:R-:W-:Y:S03]  /*6c80*/  FFMA.FTZ R60, R194, c[0x0][0x2d0], -R174 ;  /* 0x0000b400c23c7a23 */ /* 0x000fe600000108ae */
[----:B------:R1:W-:Y:S01]  /*6c90*/  MUFU.EX2 R46, R5 ;  /* 0x00000005002e7308 */ /* 0x0003e20000000800 */
[----:B--2---:R-:W-:Y:S02]  /*6ca0*/  FADD.FTZ R0, -R103, R100 ;  /* 0x0000006467007221 */ /* 0x004fe40000010100 */
[C---:B-----5:R-:W-:Y:S01]  /*6cb0*/  FMUL.FTZ R32, R101.reuse, R136 ;  /* 0x0000008865207220 */ /* 0x060fe20000410000 */
[----:B------:R-:W-:Y:S01]  /*6cc0*/  MOV R136, R243 ;  /* 0x000000f300887202 */ /* 0x000fe20000000f00 */
[----:B------:R-:W-:Y:S05]  /*6cd0*/  FMUL.FTZ R3, R0, c[0x0][0x2d0] ;  /* 0x0000b40000037a20 */ /* 0x000fea0000410000 */
[----:B------:R-:W2:Y:S01]  /*6ce0*/  MUFU.TANH R44, R59 ;  /* 0x0000003b002c7308 */ /* 0x000ea20000002400 */
[C---:B------:R-:W-:Y:S01]  /*6cf0*/  FMUL.FTZ R33, R101.reuse, R137 ;  /* 0x0000008965217220 */ /* 0x040fe20000410000 */
[----:B------:R-:W-:Y:S01]  /*6d00*/  MOV R137, R242 ;  /* 0x000000f200897202 */ /* 0x000fe20000000f00 */
[C---:B------:R-:W-:Y:S02]  /*6d10*/  FMUL.FTZ R65, R101.reuse, R169 ;  /* 0x000000a965417220 */ /* 0x040fe40000410000 */
[----:B----4-:R-:W-:Y:S02]  /*6d20*/  FFMA.FTZ R4, R16, c[0x0][0x2d0], -R173 ;  /* 0x0000b40010047a23 */ /* 0x010fe400000108ad */
[----:B------:R-:W4:Y:S01]  /*6d30*/  LDL R16, [R1+0x10] ;  /* 0x0000100001107983 */ /* 0x000f220000100800 */
[C---:B------:R-:W-:Y:S02]  /*6d40*/  FMUL.FTZ R68, R101.reuse, R68 ;  /* 0x0000004465447220 */ /* 0x040fe40000410000 */
[----:B------:R5:W-:Y:S01]  /*6d50*/  MUFU.EX2 R245, R4 ;  /* 0x0000000400f57308 */ /* 0x000be20000000800 */
[C---:B------:R-:W-:Y:S02]  /*6d60*/  FMUL.FTZ R69, R101.reuse, R69 ;  /* 0x0000004565457220 */ /* 0x040fe40000410000 */
[C---:B------:R-:W-:Y:S01]  /*6d70*/  FMUL.FTZ R80, R101.reuse, R80 ;  /* 0x0000005065507220 */ /* 0x040fe20000410000 */
[----:B-1----:R-:W-:Y:S01]  /*6d80*/  @P0 SHF.L.U32 R5, R6, 0x6, RZ ;  /* 0x0000000606050819 */ /* 0x002fe200000006ff */
[C---:B------:R-:W-:Y:S02]  /*6d90*/  FMUL.FTZ R81, R101.reuse, R81 ;  /* 0x0000005165517220 */ /* 0x040fe40000410000 */
[C---:B------:R-:W-:Y:S02]  /*6da0*/  FMUL.FTZ R84, R101.reuse, R84 ;  /* 0x0000005465547220 */ /* 0x040fe40000410000 */
[C---:B------:R-:W-:Y:S01]  /*6db0*/  FMUL.FTZ R85, R101.reuse, R85 ;  /* 0x0000005565557220 */ /* 0x040fe20000410000 */
[----:B------:R-:W-:Y:S01]  /*6dc0*/  MUFU.EX2 R43, R11 ;  /* 0x0000000b002b7308 */ /* 0x000fe20000000800 */
[C---:B------:R-:W-:Y:S02]  /*6dd0*/  FMUL.FTZ R96, R101.reuse, R96 ;  /* 0x0000006065607220 */ /* 0x040fe40000410000 */
[----:B------:R-:W-:Y:S01]  /*6de0*/  FMUL.FTZ R97, R101, R97 ;  /* 0x0000006165617220 */ /* 0x000fe20000410000 */
[----:B--2---:R-:W-:Y:S06]  /*6df0*/  FMNMX.FTZ R2, R44, R2, !PT ;  /* 0x000000022c027209 */ /* 0x004fec0007810000 */
[----:B------:R-:W1:Y:S01]  /*6e00*/  MUFU.TANH R107, R62 ;  /* 0x0000003e006b7308 */ /* 0x000e620000002400 */
[--C-:B-----5:R-:W-:Y:S09]  /*6e10*/  FFMA.FTZ R4, R181, c[0x0][0x2d0], -R174.reuse ;  /* 0x0000b400b5047a23 */ /* 0x120ff200000108ae */
[----:B------:R2:W-:Y:S10]  /*6e20*/  MUFU.EX2 R45, R4 ;  /* 0x00000004002d7308 */ /* 0x0005f40000000800 */
[----:B------:R5:W5:Y:S01]  /*6e30*/  MUFU.EX2 R100, R3 ;  /* 0x0000000300647308 */ /* 0x000b620000000800 */
[----:B-1----:R-:W-:Y:S01]  /*6e40*/  FMNMX.FTZ R0, R107, R2, !PT ;  /* 0x000000026b007209 */ /* 0x002fe20007810000 */
[----:B------:R-:W-:Y:S03]  /*6e50*/  FADD.FTZ R2, -R102, R105 ;  /* 0x0000006966027221 */ /* 0x000fe60000010100 */
[----:B------:R-:W-:Y:S05]  /*6e60*/  FMNMX.FTZ R0, R172, R0, !PT ;  /* 0x00000000ac007209 */ /* 0x000fea0007810000 */
[----:B------:R-:W-:Y:S01]  /*6e70*/  MUFU.EX2 R250, R40 ;  /* 0x0000002800fa7308 */ /* 0x000fe20000000800 */
[----:B--2---:R-:W-:Y:S09]  /*6e80*/  FFMA.FTZ R4, R180, c[0x0][0x2d0], -R174 ;  /* 0x0000b400b4047a23 */ /* 0x004ff200000108ae */
[----:B------:R1:W-:Y:S01]  /*6e90*/  MUFU.EX2 R181, R4 ;  /* 0x0000000400b57308 */ /* 0x0003e20000000800 */
[----:B-----5:R-:W-:Y:S02]  /*6ea0*/  FMUL.FTZ R3, R2, c[0x0][0x2d0] ;  /* 0x0000b40002037a20 */ /* 0x020fe40000410000 */
[----:B------:R-:W2:Y:S01]  /*6eb0*/  SHFL.BFLY PT, R2, R0, 0x2, 0x1f ;  /* 0x0c401f0000027f89 */ /* 0x000ea200000e0000 */
[C---:B------:R-:W-:Y:S01]  /*6ec0*/  FMUL.FTZ R34, R100.reuse, R138 ;  /* 0x0000008a64227220 */ /* 0x040fe20000410000 */
[----:B------:R-:W-:Y:S01]  /*6ed0*/  MOV R138, R241 ;  /* 0x000000f1008a7202 */ /* 0x000fe20000000f00 */
[C---:B------:R-:W-:Y:S04]  /*6ee0*/  FMUL.FTZ R35, R100.reuse, R139 ;  /* 0x0000008b64237220 */ /* 0x040fe80000410000 */
[----:B------:R-:W5:Y:S01]  /*6ef0*/  MUFU.EX2 R3, R3 ;  /* 0x0000000300037308 */ /* 0x000f620000000800 */
[----:B------:R-:W-:Y:S01]  /*6f00*/  MOV R139, R51 ;  /* 0x00000033008b7202 */ /* 0x000fe20000000f00 */
[C---:B------:R-:W-:Y:S02]  /*6f10*/  FMUL.FTZ R51, R100.reuse, R155 ;  /* 0x0000009b64337220 */ /* 0x040fe40000410000 */
[C---:B------:R-:W-:Y:S02]  /*6f20*/  FMUL.FTZ R66, R100.reuse, R170 ;  /* 0x000000aa64427220 */ /* 0x040fe40000410000 */
[C---:B------:R-:W-:Y:S02]  /*6f30*/  FMUL.FTZ R67, R100.reuse, R171 ;  /* 0x000000ab64437220 */ /* 0x040fe40000410000 */
[C---:B------:R-:W-:Y:S02]  /*6f40*/  FMUL.FTZ R70, R100.reuse, R70 ;  /* 0x0000004664467220 */ /* 0x040fe40000410000 */
[C---:B------:R-:W-:Y:S02]  /*6f50*/  FMUL.FTZ R71, R100.reuse, R71 ;  /* 0x0000004764477220 */ /* 0x040fe40000410000 */
[C---:B------:R-:W-:Y:S01]  /*6f60*/  FMUL.FTZ R82, R100.reuse, R82 ;  /* 0x0000005264527220 */ /* 0x040fe20000410000 */
[----:B-1----:R-:W-:Y:S01]  /*6f70*/  @P0 SHF.R.S32.HI R4, RZ, 0x1f, R234 ;  /* 0x0000001fff040819 */ /* 0x002fe200000114ea */
[C---:B------:R-:W-:Y:S02]  /*6f80*/  FMUL.FTZ R83, R100.reuse, R83 ;  /* 0x0000005364537220 */ /* 0x040fe40000410000 */
[----:B------:R-:W-:Y:S02]  /*6f90*/  FMUL.FTZ R86, R100, R86 ;  /* 0x0000005664567220 */ /* 0x000fe40000410000 */
[----:B------:R-:W-:Y:S01]  /*6fa0*/  @P0 IMAD R4, R4, c[0x0][0x1e0], RZ ;  /* 0x0000780004040a24 */ /* 0x000fe200078e02ff */
[----:B--2---:R-:W-:Y:S01]  /*6fb0*/  FMNMX.FTZ R0, R0, R2, !PT ;  /* 0x0000000200007209 */ /* 0x004fe20007810000 */
[----:B------:R-:W-:Y:S02]  /*6fc0*/  FMUL.FTZ R87, R100, R87 ;  /* 0x0000005764577220 */ /* 0x000fe40000410000 */
[----:B------:R-:W-:Y:S02]  /*6fd0*/  @P0 IMAD R4, R234, c[0x0][0x1e4], R4 ;  /* 0x00007900ea040a24 */ /* 0x000fe400078e0204 */
[----:B------:R-:W1:Y:S01]  /*6fe0*/  SHFL.BFLY PT, R2, R0, 0x1, 0x1f ;  /* 0x0c201f0000027f89 */ /* 0x000e6200000e0000 */
[C---:B-----5:R-:W-:Y:S01]  /*6ff0*/  FMUL.FTZ R28, R3.reuse, R132 ;  /* 0x00000084031c7220 */ /* 0x060fe20000410000 */
[----:B------:R-:W-:Y:S01]  /*7000*/  MOV R132, R43 ;  /* 0x0000002b00847202 */ /* 0x000fe20000000f00 */
[----:B------:R-:W-:Y:S01]  /*7010*/  FMUL.FTZ R29, R3, R133 ;  /* 0x00000085031d7220 */ /* 0x000fe20000410000 */
[----:B------:R-:W-:Y:S01]  /*7020*/  @P0 IADD3 R4, R7, R4, RZ ;  /* 0x0000000407040210 */ /* 0x000fe20007ffe0ff */
[C---:B------:R-:W-:Y:S01]  /*7030*/  FMUL.FTZ R40, R3.reuse, R144 ;  /* 0x0000009003287220 */ /* 0x040fe20000410000 */
[----:B------:R-:W-:Y:S01]  /*7040*/  MOV R144, R237 ;  /* 0x000000ed00907202 */ /* 0x000fe20000000f00 */
[C---:B------:R-:W-:Y:S01]  /*7050*/  FMUL.FTZ R41, R3.reuse, R145 ;  /* 0x0000009103297220 */ /* 0x040fe20000410000 */
[----:B------:R-:W-:Y:S01]  /*7060*/  @P0 SHF.L.U64.HI R4, R6, 0x6, R4 ;  /* 0x0000000606040819 */ /* 0x000fe20000010204 */
[C---:B------:R-:W-:Y:S01]  /*7070*/  FMUL.FTZ R57, R3.reuse, R161 ;  /* 0x000000a103397220 */ /* 0x040fe20000410000 */
[----:B------:R-:W-:Y:S01]  /*7080*/  MOV R145, R246 ;  /* 0x000000f600917202 */ /* 0x000fe20000000f00 */
[C---:B------:R-:W-:Y:S01]  /*7090*/  FMUL.FTZ R61, R3.reuse, R165 ;  /* 0x000000a5033d7220 */ /* 0x040fe20000410000 */
[----:B------:R-:W-:Y:S01]  /*70a0*/  MOV R133, R46 ;  /* 0x0000002e00857202 */ /* 0x000fe20000000f00 */
[----:B------:R2:W-:Y:S01]  /*70b0*/  MUFU.EX2 R246, R56 ;  /* 0x0000003800f67308 */ /* 0x0005e20000000800 */
[C---:B------:R-:W-:Y:S02]  /*70c0*/  FMUL.FTZ R72, R3.reuse, R72 ;  /* 0x0000004803487220 */ /* 0x040fe40000410000 */
[C---:B------:R-:W-:Y:S02]  /*70d0*/  FMUL.FTZ R73, R3.reuse, R73 ;  /* 0x0000004903497220 */ /* 0x040fe40000410000 */
[C---:B------:R-:W-:Y:S02]  /*70e0*/  FMUL.FTZ R76, R3.reuse, R76 ;  /* 0x0000004c034c7220 */ /* 0x040fe40000410000 */
[C---:B------:R-:W-:Y:S02]  /*70f0*/  FMUL.FTZ R77, R3.reuse, R77 ;  /* 0x0000004d034d7220 */ /* 0x040fe40000410000 */
[----:B------:R-:W-:Y:S01]  /*7100*/  FMUL.FTZ R88, R3, R88 ;  /* 0x0000005803587220 */ /* 0x000fe20000410000 */
[----:B-1----:R-:W-:Y:S01]  /*7110*/  FMNMX.FTZ R2, R0, R2, !PT ;  /* 0x0000000200027209 */ /* 0x002fe20007810000 */
[----:B------:R-:W-:Y:S02]  /*7120*/  FFMA.FTZ R0, R19, c[0x0][0x2d0], -R174 ;  /* 0x0000b40013007a23 */ /* 0x000fe400000108ae */
[----:B------:R-:W-:Y:S01]  /*7130*/  FFMA.FTZ R19, R184, c[0x0][0x2d0], -R175 ;  /* 0x0000b400b8137a23 */ /* 0x000fe200000108af */
[----:B------:R-:W-:Y:S01]  /*7140*/  MOV R184, R25 ;  /* 0x0000001900b87202 */ /* 0x000fe20000000f00 */
[----:B------:R-:W-:Y:S01]  /*7150*/  FMUL.FTZ R105, R2, c[0x0][0x2d0] ;  /* 0x0000b40002697a20 */ /* 0x000fe20000410000 */
[----:B------:R1:W-:Y:S01]  /*7160*/  MUFU.EX2 R180, R0 ;  /* 0x0000000000b47308 */ /* 0x0003e20000000800 */
[C---:B------:R-:W-:Y:S01]  /*7170*/  FMUL.FTZ R25, R3.reuse, R129 ;  /* 0x0000008103197220 */ /* 0x040fe20000410000 */
[----:B------:R-:W-:Y:S01]  /*7180*/  MOV R129, R44 ;  /* 0x0000002c00817202 */ /* 0x000fe20000000f00 */
[----:B------:R-:W-:Y:S02]  /*7190*/  FFMA.FTZ R44, R190, c[0x0][0x2d0], -R173 ;  /* 0x0000b400be2c7a23 */ /* 0x000fe400000108ad */
[C---:B------:R-:W-:Y:S02]  /*71a0*/  FMUL.FTZ R89, R3.reuse, R89 ;  /* 0x0000005903597220 */ /* 0x040fe40000410000 */
[C---:B--2---:R-:W-:Y:S02]  /*71b0*/  FMUL.FTZ R56, R3.reuse, R160 ;  /* 0x000000a003387220 */ /* 0x044fe40000410000 */
[C---:B------:R-:W-:Y:S01]  /*71c0*/  FMUL.FTZ R92, R3.reuse, R92 ;  /* 0x0000005c035c7220 */ /* 0x040fe20000410000 */
[----:B------:R2:W-:Y:S01]  /*71d0*/  MUFU.EX2 R20, R19 ;  /* 0x0000001300147308 */ /* 0x0005e20000000800 */
[----:B------:R-:W-:Y:S02]  /*71e0*/  FMUL.FTZ R93, R3, R93 ;  /* 0x0000005d035d7220 */ /* 0x000fe40000410000 */
[C---:B------:R-:W-:Y:S02]  /*71f0*/  FMUL.FTZ R98, R100.reuse, R98 ;  /* 0x0000006264627220 */ /* 0x040fe40000410000 */
[----:B------:R-:W-:Y:S02]  /*7200*/  FMUL.FTZ R99, R100, R99 ;  /* 0x0000006364637220 */ /* 0x000fe40000410000 */
[----:B------:R-:W-:Y:S06]  /*7210*/  FFMA.FTZ R107, R107, c[0x0][0x2d0], -R105 ;  /* 0x0000b4006b6b7a23 */ /* 0x000fec0000010869 */
[----:B------:R-:W-:Y:S01]  /*7220*/  MUFU.EX2 R107, R107 ;  /* 0x0000006b006b7308 */ /* 0x000fe20000000800 */
[----:B-1----:R-:W-:Y:S02]  /*7230*/  FADD.FTZ R0, -R2, R106 ;  /* 0x0000006a02007221 */ /* 0x002fe40000010100 */
[--C-:B------:R-:W-:Y:S02]  /*7240*/  FFMA.FTZ R106, R199, c[0x0][0x2d0], -R175.reuse ;  /* 0x0000b400c76a7a23 */ /* 0x100fe400000108af */
[----:B------:R-:W-:Y:S05]  /*7250*/  FMUL.FTZ R0, R0, c[0x0][0x2d0] ;  /* 0x0000b40000007a20 */ /* 0x000fea0000410000 */
[----:B------:R1:W-:Y:S01]  /*7260*/  MUFU.EX2 R243, R106 ;  /* 0x0000006a00f37308 */ /* 0x0003e20000000800 */
[----:B--2---:R-:W-:Y:S09]  /*7270*/  FMUL.FTZ R19, R100, R123 ;  /* 0x0000007b64137220 */ /* 0x004ff20000410000 */
[----:B------:R-:W2:Y:S01]  /*7280*/  MUFU.EX2 R0, R0 ;  /* 0x0000000000007308 */ /* 0x000ea20000000800 */
[--C-:B-1----:R-:W-:Y:S09]  /*7290*/  FFMA.FTZ R106, R198, c[0x0][0x2d0], -R175.reuse ;  /* 0x0000b400c66a7a23 */ /* 0x102ff200000108af */
[----:B------:R1:W-:Y:S01]  /*72a0*/  MUFU.EX2 R242, R106 ;  /* 0x0000006a00f27308 */ /* 0x0003e20000000800 */
[C---:B--2---:R-:W-:Y:S02]  /*72b0*/  FMUL.FTZ R47, R0.reuse, R151 ;  /* 0x00000097002f7220 */ /* 0x044fe40000410000 */
[C---:B------:R-:W-:Y:S02]  /*72c0*/  FMUL.FTZ R58, R0.reuse, R162 ;  /* 0x000000a2003a7220 */ /* 0x040fe40000410000 */
[C---:B------:R-:W-:Y:S02]  /*72d0*/  FMUL.FTZ R59, R0.reuse, R163 ;  /* 0x000000a3003b7220 */ /* 0x040fe40000410000 */
[C---:B------:R-:W-:Y:S02]  /*72e0*/  FMUL.FTZ R62, R0.reuse, R166 ;  /* 0x000000a6003e7220 */ /* 0x040fe40000410000 */
[C---:B------:R-:W-:Y:S02]  /*72f0*/  FMUL.FTZ R63, R0.reuse, R167 ;  /* 0x000000a7003f7220 */ /* 0x040fe40000410000 */
[C---:B------:R-:W-:Y:S01]  /*7300*/  FMUL.FTZ R74, R0.reuse, R74 ;  /* 0x0000004a004a7220 */ /* 0x040fe20000410000 */
[----:B---3--:R-:W-:Y:S01]  /*7310*/  @P0 IADD3 R7, P2, R5, R30, RZ ;  /* 0x0000001e05070210 */ /* 0x008fe20007f5e0ff */
[C---:B------:R-:W-:Y:S01]  /*7320*/  FMUL.FTZ R31, R0.reuse, R135 ;  /* 0x00000087001f7220 */ /* 0x040fe20000410000 */
[----:B------:R-:W-:Y:S01]  /*7330*/  MOV R135, R244 ;  /* 0x000000f400877202 */ /* 0x000fe20000000f00 */
[----:B------:R-:W-:Y:S01]  /*7340*/  FMUL.FTZ R75, R0, R75 ;  /* 0x0000004b004b7220 */ /* 0x000fe20000410000 */
[----:B------:R-:W-:Y:S01]  /*7350*/  @P0 LEA R14, P1, R7, c[0x0][0x1c8], 0x1 ;  /* 0x00007200070e0a11 */ /* 0x000fe200078208ff */
[----:B------:R2:W-:Y:S01]  /*7360*/  MUFU.EX2 R244, R64 ;  /* 0x0000004000f47308 */ /* 0x0005e20000000800 */
[----:B------:R-:W-:Y:S01]  /*7370*/  @P0 IADD3.X R6, R4, R23, RZ, P2, !PT ;  /* 0x0000001704060210 */ /* 0x000fe200017fe4ff */
[--C-:B-1----:R-:W-:Y:S02]  /*7380*/  FFMA.FTZ R106, R201, c[0x0][0x2d0], -R175.reuse ;  /* 0x0000b400c96a7a23 */ /* 0x102fe400000108af */
[C---:B------:R-:W-:Y:S01]  /*7390*/  FMUL.FTZ R78, R0.reuse, R78 ;  /* 0x0000004e004e7220 */ /* 0x040fe20000410000 */
[----:B------:R-:W-:Y:S01]  /*73a0*/  @P0 LEA.HI.X R15, R7, c[0x0][0x1cc], R6, 0x1, P1 ;  /* 0x00007300070f0a11 */ /* 0x000fe200008f0c06 */
[C---:B------:R-:W-:Y:S01]  /*73b0*/  FMUL.FTZ R79, R0.reuse, R79 ;  /* 0x0000004f004f7220 */ /* 0x040fe20000410000 */
[C---:B------:R-:W-:Y:S01]  /*73c0*/  @P0 IADD3 R6, P3, R5.reuse, R24, RZ ;  /* 0x0000001805060210 */ /* 0x040fe20007f7e0ff */
[C---:B------:R-:W-:Y:S02]  /*73d0*/  FMUL.FTZ R90, R0.reuse, R90 ;  /* 0x0000005a005a7220 */ /* 0x040fe40000410000 */
[----:B------:R1:W-:Y:S01]  /*73e0*/  @P0 LDGSTS.E.BYPASS.LTC128B.128 [R233+0x3100], [R14.64], !P5 ;  /* 0x031000000ee90fae */ /* 0x0003e2000e901d46 */
[----:B------:R3:W-:Y:S01]  /*73f0*/  MUFU.EX2 R241, R106 ;  /* 0x0000006a00f17308 */ /* 0x0007e20000000800 */
[----:B------:R-:W-:Y:S01]  /*7400*/  @P0 IADD3 R7, P2, R5, R17, RZ ;  /* 0x0000001105070210 */ /* 0x000fe20007f5e0ff */
[----:B------:R-:W-:Y:S01]  /*7410*/  FMUL.FTZ R91, R0, R91 ;  /* 0x0000005b005b7220 */ /* 0x000fe20000410000 */
[----:B------:R-:W-:Y:S01]  /*7420*/  @P0 IADD3 R5, P1, R8, R5, RZ ;  /* 0x0000000508050210 */ /* 0x000fe20007f3e0ff */
[----:B------:R-:W-:Y:S01]  /*7430*/  FMUL.FTZ R94, R0, R94 ;  /* 0x0000005e005e7220 */ /* 0x000fe20000410000 */
[----:B------:R-:W-:Y:S01]  /*7440*/  @P0 IADD3.X R8, R4, R21, RZ, P3, !PT ;  /* 0x0000001504080210 */ /* 0x000fe20001ffe4ff */
[----:B------:R-:W-:Y:S01]  /*7450*/  FMUL.FTZ R95, R0, R95 ;  /* 0x0000005f005f7220 */ /* 0x000fe20000410000 */
[C---:B------:R-:W-:Y:S04]  /*7460*/  @P0 LEA R10, P3, R6.reuse, c[0x0][0x1c8], 0x1 ;  /* 0x00007200060a0a11 */ /* 0x040fe800078608ff */
[----:B------:R-:W-:Y:S01]  /*7470*/  @P0 LEA.HI.X R11, R6, c[0x0][0x1cc], R8, 0x1, P3 ;  /* 0x00007300060b0a11 */ /* 0x000fe200018f0c08 */
[--C-:B------:R-:W-:Y:S01]  /*7480*/  FFMA.FTZ R6, R185, c[0x0][0x2d0], -R175.reuse ;  /* 0x0000b400b9067a23 */ /* 0x100fe200000108af */
[----:B------:R-:W-:Y:S01]  /*7490*/  MOV R185, R248 ;  /* 0x000000f800b97202 */ /* 0x000fe20000000f00 */
[----:B--2---:R-:W-:Y:S02]  /*74a0*/  FMUL.FTZ R64, R101, R168 ;  /* 0x000000a865407220 */ /* 0x004fe40000410000 */
[----:B------:R2:W-:Y:S01]  /*74b0*/  @P0 LDGSTS.E.BYPASS.LTC128B.128 [R233+0x4100], [R10.64], !P4 ;  /* 0x041000000ae90fae */ /* 0x0005e2000e101d46 */
[----:B---3--:R-:W-:Y:S02]  /*74c0*/  FFMA.FTZ R106, R200, c[0x0][0x2d0], -R175 ;  /* 0x0000b400c86a7a23 */ /* 0x008fe400000108af */
[C---:B-1----:R-:W-:Y:S02]  /*74d0*/  FMUL.FTZ R14, R0.reuse, R118 ;  /* 0x00000076000e7220 */ /* 0x042fe40000410000 */
[----:B------:R-:W-:Y:S02]  /*74e0*/  FMUL.FTZ R15, R0, R119 ;  /* 0x00000077000f7220 */ /* 0x000fe40000410000 */
[----:B--2---:R-:W-:Y:S01]  /*74f0*/  FFMA.FTZ R10, R188, c[0x0][0x2d0], -R105 ;  /* 0x0000b400bc0a7a23 */ /* 0x004fe20000010869 */
[----:B------:R-:W-:Y:S01]  /*7500*/  MOV R188, R247 ;  /* 0x000000f700bc7202 */ /* 0x000fe20000000f00 */
[C---:B------:R-:W-:Y:S02]  /*7510*/  FMUL.FTZ R11, R0.reuse, R111 ;  /* 0x0000006f000b7220 */ /* 0x040fe40000410000 */
[----:B------:R1:W-:Y:S02]  /*7520*/  MUFU.EX2 R205, R10 ;  /* 0x0000000a00cd7308 */ /* 0x0003e40000000800 */
[----:B-1----:R-:W-:Y:S01]  /*7530*/  FMUL.FTZ R10, R0, R110 ;  /* 0x0000006e000a7220 */ /* 0x002fe20000410000 */
[----:B----4-:R-:W-:Y:S02]  /*7540*/  @P0 IADD3.X R9, R4, R16, RZ, P2, !PT ;  /* 0x0000001004090210 */ /* 0x010fe400017fe4ff */
[----:B------:R-:W-:Y:S02]  /*7550*/  @P0 LEA R12, P2, R7, c[0x0][0x1c8], 0x1 ;  /* 0x00007200070c0a11 */ /* 0x000fe400078408ff */
[----:B------:R-:W-:Y:S01]  /*7560*/  @P0 IADD3.X R4, R27, R4, RZ, P1, !PT ;  /* 0x000000041b040210 */ /* 0x000fe20000ffe4ff */
[C---:B------:R-:W-:Y:S01]  /*7570*/  FMUL.FTZ R27, R0.reuse, R131 ;  /* 0x00000083001b7220 */ /* 0x040fe20000410000 */
[----:B------:R-:W-:Y:S02]  /*7580*/  @P0 LEA.HI.X R13, R7, c[0x0][0x1cc], R9, 0x1, P2 ;  /* 0x00007300070d0a11 */ /* 0x000fe400010f0c09 */
[C---:B------:R-:W-:Y:S02]  /*7590*/  @P0 IADD3 R7, P2, R5.reuse, R24, RZ ;  /* 0x0000001805070210 */ /* 0x040fe40007f5e0ff */
[----:B------:R1:W-:Y:S01]  /*75a0*/  MUFU.EX2 R24, R6 ;  /* 0x0000000600187308 */ /* 0x0003e20000000800 */
[C---:B------:R-:W-:Y:S01]  /*75b0*/  @P0 IADD3 R9, P3, R5.reuse, R30, RZ ;  /* 0x0000001e05090210 */ /* 0x040fe20007f7e0ff */
[----:B------:R2:W-:Y:S01]  /*75c0*/  @P0 LDGSTS.E.BYPASS.LTC128B.128 [R233+0x5100], [R12.64], !P6 ;  /* 0x051000000ce90fae */ /* 0x0005e2000f101d46 */
[----:B------:R-:W-:Y:S01]  /*75d0*/  @P0 IADD3 R5, P1, R5, R17, RZ ;  /* 0x0000001105050210 */ /* 0x000fe20007f3e0ff */
[----:B------:R-:W-:Y:S01]  /*75e0*/  FMUL.FTZ R30, R0, R134 ;  /* 0x00000086001e7220 */ /* 0x000fe20000410000 */
[C---:B------:R-:W-:Y:S02]  /*75f0*/  @P0 IADD3.X R17, R4.reuse, R23, RZ, P3, !PT ;  /* 0x0000001704110210 */ /* 0x040fe40001ffe4ff */
[C---:B------:R-:W-:Y:S02]  /*7600*/  @P0 LEA R8, P3, R9.reuse, c[0x0][0x1c8], 0x1 ;  /* 0x0000720009080a11 */ /* 0x040fe400078608ff */
[C---:B------:R-:W-:Y:S02]  /*7610*/  @P0 IADD3.X R18, R4.reuse, R21, RZ, P2, !PT ;  /* 0x0000001504120210 */ /* 0x040fe400017fe4ff */
[----:B------:R-:W-:Y:S01]  /*7620*/  @P0 LEA.HI.X R9, R9, c[0x0][0x1cc], R17, 0x1, P3 ;  /* 0x0000730009090a11 */ /* 0x000fe200018f0c11 */
[----:B------:R-:W-:Y:S01]  /*7630*/  FMUL.FTZ R17, R101, R121 ;  /* 0x0000007965117220 */ /* 0x000fe20000410000 */
[----:B------:R-:W-:Y:S02]  /*7640*/  @P0 IADD3.X R16, R4, R16, RZ, P1, !PT ;  /* 0x0000001004100210 */ /* 0x000fe40000ffe4ff */
[C---:B------:R-:W-:Y:S01]  /*7650*/  @P0 LEA R4, P1, R5.reuse, c[0x0][0x1c8], 0x1 ;  /* 0x0000720005040a11 */ /* 0x040fe200078208ff */
[----:B------:R3:W-:Y:S01]  /*7660*/  @P0 LDGSTS.E.BYPASS.LTC128B.128 [R233+0x3900], [R8.64], !P5 ;  /* 0x0390000008e90fae */ /* 0x0007e2000e901d46 */
[----:B------:R-:W-:Y:S02]  /*7670*/  MOV R131, R42 ;  /* 0x0000002a00837202 */ /* 0x000fe40000000f00 */
[----:B------:R-:W-:Y:S01]  /*7680*/  @P0 LEA.HI.X R5, R5, c[0x0][0x1cc], R16, 0x1, P1 ;  /* 0x0000730005050a11 */ /* 0x000fe200008f0c10 */
[----:B------:R-:W-:Y:S01]  /*7690*/  FFMA.FTZ R16, R183, c[0x0][0x2d0], -R175 ;  /* 0x0000b400b7107a23 */ /* 0x000fe200000108af */
[----:B------:R-:W-:Y:S02]  /*76a0*/  MOV R183, R20 ;  /* 0x0000001400b77202 */ /* 0x000fe40000000f00 */
[----:B------:R-:W-:Y:S01]  /*76b0*/  MOV R134, R245 ;  /* 0x000000f500867202 */ /* 0x000fe20000000f00 */
[----:B------:R-:W4:Y:S01]  /*76c0*/  MUFU.EX2 R252, R16 ;  /* 0x0000001000fc7308 */ /* 0x000f220000000800 */
[C---:B-1----:R-:W-:Y:S04]  /*76d0*/  @P0 LEA R6, P2, R7.reuse, c[0x0][0x1c8], 0x1 ;  /* 0x0000720007060a11 */ /* 0x042fe800078408ff */
[----:B------:R-:W-:Y:S01]  /*76e0*/  @P0 LEA.HI.X R7, R7, c[0x0][0x1cc], R18, 0x1, P2 ;  /* 0x0000730007070a11 */ /* 0x000fe200010f0c12 */
[C---:B--2---:R-:W-:Y:S02]  /*76f0*/  FMUL.FTZ R12, R3.reuse, R116 ;  /* 0x00000074030c7220 */ /* 0x044fe40000410000 */
[C---:B------:R-:W-:Y:S02]  /*7700*/  FMUL.FTZ R13, R3.reuse, R117 ;  /* 0x00000075030d7220 */ /* 0x040fe40000410000 */
[----:B------:R1:W-:Y:S01]  /*7710*/  @P0 LDGSTS.E.BYPASS.LTC128B.128 [R233+0x4900], [R6.64], !P4 ;  /* 0x0490000006e90fae */ /* 0x0003e2000e101d46 */
[----:B------:R-:W-:Y:S07]  /*7720*/  FMUL.FTZ R18, R100, R122 ;  /* 0x0000007a64127220 */ /* 0x000fee0000410000 */
[----:B------:R2:W-:Y:S01]  /*7730*/  @P0 LDGSTS.E.BYPASS.LTC128B.128 [R233+0x5900], [R4.64], !P6 ;  /* 0x0590000004e90fae */ /* 0x0005e2000f101d46 */
[C---:B---3--:R-:W-:Y:S02]  /*7740*/  FMUL.FTZ R8, R3.reuse, R108 ;  /* 0x0000006c03087220 */ /* 0x048fe40000410000 */
[----:B------:R-:W-:Y:S01]  /*7750*/  FMUL.FTZ R9, R3, R109 ;  /* 0x0000006d03097220 */ /* 0x000fe20000410000 */
[----:B----4-:R-:W-:Y:S01]  /*7760*/  F2FP.BF16.PACK_AB R110, R252, R183 ;  /* 0x000000b7fc6e723e */ /* 0x010fe200000010ff */
[----:B------:R-:W-:Y:S03]  /*7770*/  FMUL.FTZ R16, R101, R120 ;  /* 0x0000007865107220 */ /* 0x000fe60000410000 */
[----:B------:R-:W3:Y:S08]  /*7780*/  LDSM.16.MT88.4 R20, [R217+0x100] ;  /* 0x00010000d914783b */ /* 0x000ef00000004200 */
[----:B------:R-:W4:Y:S01]  /*7790*/  LDSM.16.MT88.4 R36, [R218+0x100] ;  /* 0x00010000da24783b */ /* 0x000f220000004200 */
[----:B-1----:R-:W-:Y:S01]  /*77a0*/  FMUL.FTZ R6, R100, R114 ;  /* 0x0000007264067220 */ /* 0x002fe20000410000 */
[----:B------:R-:W-:Y:S01]  /*77b0*/  F2FP.BF16.PACK_AB R114, R182, R245 ;  /* 0x000000f5b672723e */ /* 0x000fe200000010ff */
[----:B------:R-:W-:Y:S01]  /*77c0*/  FMUL.FTZ R7, R100, R115 ;  /* 0x0000007364077220 */ /* 0x000fe20000410000 */
[----:B------:R-:W-:Y:S01]  /*77d0*/  F2FP.BF16.PACK_AB R115, R180, R46 ;  /* 0x0000002eb473723e */ /* 0x000fe200000010ff */
[C---:B------:R-:W-:Y:S03]  /*77e0*/  FMUL.FTZ R46, R0.reuse, R150 ;  /* 0x00000096002e7220 */ /* 0x040fe60000410000 */
[----:B------:R-:W1:Y:S01]  /*77f0*/  LDSM.16.MT88.4 R52, [R217+0x1100] ;  /* 0x00110000d934783b */ /* 0x000e620000004200 */
[----:B------:R5:W-:Y:S01]  /*7800*/  MUFU.EX2 R245, R60 ;  /* 0x0000003c00f57308 */ /* 0x000be20000000800 */
[----:B--2---:R-:W-:Y:S01]  /*7810*/  FFMA.FTZ R4, R189, c[0x0][0x2d0], -R105 ;  /* 0x0000b400bd047a23 */ /* 0x004fe20000010869 */
[----:B------:R-:W-:Y:S01]  /*7820*/  MOV R189, R48 ;  /* 0x0000003000bd7202 */ /* 0x000fe20000000f00 */
[----:B------:R-:W-:Y:S01]  /*7830*/  FMUL.FTZ R5, R101, R113 ;  /* 0x0000007165057220 */ /* 0x000fe20000410000 */
[----:B------:R-:W-:Y:S01]  /*7840*/  F2FP.BF16.PACK_AB R113, R181, R45 ;  /* 0x0000002db571723e */ /* 0x000fe200000010ff */
[----:B------:R-:W-:Y:S02]  /*7850*/  FFMA.FTZ R48, R191, c[0x0][0x2d0], -R173 ;  /* 0x0000b400bf307a23 */ /* 0x000fe400000108ad */
[----:B------:R-:W2:Y:S01]  /*7860*/  LDSM.16.MT88.4 R116, [R218+0x1100] ;  /* 0x00110000da74783b */ /* 0x000ea20000004200 */
[----:B------:R-:W-:Y:S02]  /*7870*/  MOV R191, R185 ;  /* 0x000000b900bf7202 */ /* 0x000fe40000000f00 */
[----:B------:R3:W3:Y:S05]  /*7880*/  MUFU.EX2 R206, R4 ;  /* 0x0000000400ce7308 */ /* 0x0006ea0000000800 */
[----:B------:R-:W1:Y:S05]  /*7890*/  LDSM.16.MT88.4 R120, [R217+0x2100] ;  /* 0x00210000d978783b */ /* 0x000e6a0000004200 */
[----:B------:R4:W-:Y:S03]  /*78a0*/  MUFU.EX2 R248, R48 ;  /* 0x0000003000f87308 */ /* 0x0009e60000000800 */
[----:B------:R-:W-:Y:S01]  /*78b0*/  LDSM.16.MT88.4 R168, [R218+0x1d00] ;  /* 0x001d0000daa8783b */ /* 0x000fe20000004200 */
[----:B-----5:R-:W-:Y:S07]  /*78c0*/  FMUL.FTZ R60, R3, R164 ;  /* 0x000000a4033c7220 */ /* 0x020fee0000410000 */
[----:B------:R-:W0:Y:S01]  /*78d0*/  LDGDEPBAR ;  /* 0x00000000000079af */ /* 0x000e220000000000 */
[--C-:B---3--:R-:W-:Y:S01]  /*78e0*/  FFMA.FTZ R4, R187, c[0x0][0x2d0], -R105.reuse ;  /* 0x0000b400bb047a23 */ /* 0x108fe20000010869 */
[----:B------:R-:W-:Y:S01]  /*78f0*/  MOV R187, R26 ;  /* 0x0000001a00bb7202 */ /* 0x000fe20000000f00 */
[----:B------:R-:W-:Y:S01]  /*7900*/  FMUL.FTZ R26, R0, R130 ;  /* 0x00000082001a7220 */ /* 0x000fe20000410000 */
[----:B------:R-:W-:Y:S01]  /*7910*/  F2FP.BF16.PACK_AB R109, R206, R205 ;  /* 0x000000cdce6d723e */ /* 0x000fe200000010ff */
[----:B------:R3:W-:Y:S01]  /*7920*/  MUFU.EX2 R207, R4 ;  /* 0x0000000400cf7308 */ /* 0x0007e20000000800 */
[----:B------:R-:W-:Y:S01]  /*7930*/  MOV R130, R45 ;  /* 0x0000002d00827202 */ /* 0x000fe20000000f00 */
[----:B------:R-:W-:Y:S02]  /*7940*/  FMUL.FTZ R45, R3, R149 ;  /* 0x00000095032d7220 */ /* 0x000fe40000410000 */
[----:B----4-:R-:W-:Y:S02]  /*7950*/  FMUL.FTZ R48, R101, R152 ;  /* 0x0000009865307220 */ /* 0x010fe40000410000 */
[----:B---3--:R-:W-:Y:S01]  /*7960*/  FFMA.FTZ R4, R186, c[0x0][0x2d0], -R105 ;  /* 0x0000b400ba047a23 */ /* 0x008fe20000010869 */
[----:B------:R-:W-:Y:S01]  /*7970*/  MOV R186, R24 ;  /* 0x0000001800ba7202 */ /* 0x000fe20000000f00 */
[----:B------:R-:W-:Y:S01]  /*7980*/  FMUL.FTZ R24, R3, R128 ;  /* 0x0000008003187220 */ /* 0x000fe20000410000 */
[----:B------:R-:W-:Y:S01]  /*7990*/  MOV R128, R249 ;  /* 0x000000f900807202 */ /* 0x000fe20000000f00 */
[----:B------:R3:W4:Y:S01]  /*79a0*/  MUFU.EX2 R208, R4 ;  /* 0x0000000400d07308 */ /* 0x0007220000000800 */
[----:B------:R-:W-:Y:S01]  /*79b0*/  F2FP.BF16.PACK_AB R108, R186, R43 ;  /* 0x0000002bba6c723e */ /* 0x000fe200000010ff */
[----:B------:R-:W-:Y:S01]  /*79c0*/  FMUL.FTZ R43, R0, R147 ;  /* 0x00000093002b7220 */ /* 0x000fe20000410000 */
[----:B------:R-:W-:Y:S01]  /*79d0*/  MOV R147, R135 ;  /* 0x0000008700937202 */ /* 0x000fe20000000f00 */
[--C-:B------:R-:W-:Y:S01]  /*79e0*/  FFMA.FTZ R128, R128, c[0x0][0x2d0], -R174.reuse ;  /* 0x0000b40080807a23 */ /* 0x100fe200000108ae */
[----:B------:R-:W-:Y:S02]  /*79f0*/  MOV R135, R133 ;  /* 0x0000008500877202 */ /* 0x000fe40000000f00 */
[----:B------:R-:W-:Y:S03]  /*7a00*/  MOV R133, R131 ;  /* 0x0000008300857202 */ /* 0x000fe60000000f00 */
[----:B------:R5:W-:Y:S01]  /*7a10*/  MUFU.EX2 R249, R44 ;  /* 0x0000002c00f97308 */ /* 0x000be20000000800 */
[----:B---3--:R-:W-:Y:S01]  /*7a20*/  FMUL.FTZ R4, R101, R112 ;  /* 0x0000007065047220 */ /* 0x008fe20000410000 */
[----:B------:R-:W-:Y:S01]  /*7a30*/  F2FP.BF16.PACK_AB R112, R187, R42 ;  /* 0x0000002abb70723e */ /* 0x000fe200000010ff */
[----:B------:R-:W-:Y:S01]  /*7a40*/  FMUL.FTZ R42, R0, R146 ;  /* 0x00000092002a7220 */ /* 0x000fe20000410000 */
[----:B----4-:R-:W-:Y:S02]  /*7a50*/  F2FP.BF16.PACK_AB R111, R208, R207 ;  /* 0x000000cfd06f723e */ /* 0x010fe400000010ff */
[----:B------:R-:W-:Y:S03]  /*7a60*/  MOV R146, R236 ;  /* 0x000000ec00927202 */ /* 0x000fe60000000f00 */
[-C--:B------:R-:W-:Y:S05]  /*7a70*/  HMMA.16816.F32.BF16 R4, R112, R20.reuse, R4 ;  /* 0x000000147004723c */ /* 0x080fea0000041804 */
[----:B-----5:R-:W-:Y:S03]  /*7a80*/  FMUL.FTZ R44, R3, R148 ;  /* 0x00000094032c7220 */ /* 0x020fe60000410000 */
[C---:B------:R-:W-:Y:S07]  /*7a90*/  HMMA.16816.F32.BF16 R8, R108.reuse, R20, R8 ;  /* 0x000000146c08723c */ /* 0x040fee0000041808 */
[C---:B------:R-:W-:Y:S01]  /*7aa0*/  FMUL.FTZ R20, R101.reuse, R124 ;  /* 0x0000007c65147220 */ /* 0x040fe20000410000 */
[-C--:B------:R-:W-:Y:S04]  /*7ab0*/  HMMA.16816.F32.BF16 R12, R108, R22.reuse, R12 ;  /* 0x000000166c0c723c */ /* 0x080fe8000004180c */
[C---:B------:R-:W-:Y:S04]  /*7ac0*/  FMUL.FTZ R21, R101.reuse, R125 ;  /* 0x0000007d65157220 */ /* 0x040fe80000410000 */
[C---:B------:R-:W-:Y:S07]  /*7ad0*/  HMMA.16816.F32.BF16 R16, R112.reuse, R22, R16 ;  /* 0x000000167010723c */ /* 0x040fee0000041810 */
[C---:B------:R-:W-:Y:S02]  /*7ae0*/  FMUL.FTZ R22, R100.reuse, R126 ;  /* 0x0000007e64167220 */ /* 0x040fe40000410000 */
[----:B------:R-:W-:Y:S02]  /*7af0*/  FMUL.FTZ R23, R100, R127 ;  /* 0x0000007f64177220 */ /* 0x000fe40000410000 */
[----:B------:R-:W-:Y:S05]  /*7b00*/  LDSM.16.MT88.4 R124, [R218+0x500] ;  /* 0x00050000da7c783b */ /* 0x000fea0000004200 */
[-C--:B------:R-:W-:Y:S08]  /*7b10*/  HMMA.16816.F32.BF16 R20, R112, R36.reuse, R20 ;  /* 0x000000247014723c */ /* 0x080ff00000041814 */
[C---:B------:R-:W-:Y:S07]  /*7b20*/  HMMA.16816.F32.BF16 R24, R108.reuse, R36, R24 ;  /* 0x000000246c18723c */ /* 0x040fee0000041818 */
[----:B------:R-:W-:Y:S01]  /*7b30*/  FFMA.FTZ R36, R192, c[0x0][0x2d0], -R173 ;  /* 0x0000b400c0247a23 */ /* 0x000fe200000108ad */
[-C--:B------:R-:W-:Y:S03]  /*7b40*/  HMMA.16816.F32.BF16 R28, R108, R38.reuse, R28 ;  /* 0x000000266c1c723c */ /* 0x080fe6000004181c */
[----:B------:R3:W4:Y:S01]  /*7b50*/  MUFU.EX2 R251, R36 ;  /* 0x0000002400fb7308 */ /* 0x0007220000000800 */
[----:B------:R-:W-:Y:S01]  /*7b60*/  MOV R192, R50 ;  /* 0x0000003200c07202 */ /* 0x000fe20000000f00 */
[C---:B------:R-:W-:Y:S02]  /*7b70*/  FMUL.FTZ R50, R100.reuse, R154 ;  /* 0x0000009a64327220 */ /* 0x040fe40000410000 */
[C---:B------:R-:W-:Y:S01]  /*7b80*/  FMUL.FTZ R37, R101.reuse, R141 ;  /* 0x0000008d65257220 */ /* 0x040fe20000410000 */
[C---:B------:R-:W-:Y:S04]  /*7b90*/  HMMA.16816.F32.BF16 R32, R112.reuse, R38, R32 ;  /* 0x000000267020723c */ /* 0x040fe80000041820 */
[----:B------:R-:W-:Y:S02]  /*7ba0*/  MOV R141, R240 ;  /* 0x000000f0008d7202 */ /* 0x000fe40000000f00 */
[----:B------:R5:W-:Y:S01]  /*7bb0*/  MUFU.EX2 R240, R106 ;  /* 0x0000006a00f07308 */ /* 0x000be20000000800 */
[C---:B------:R-:W-:Y:S01]  /*7bc0*/  FMUL.FTZ R38, R100.reuse, R142 ;  /* 0x0000008e64267220 */ /* 0x040fe20000410000 */
[----:B------:R-:W-:Y:S01]  /*7bd0*/  MOV R142, R239 ;  /* 0x000000ef008e7202 */ /* 0x000fe20000000f00 */
[----:B------:R-:W-:Y:S03]  /*7be0*/  FMUL.FTZ R39, R100, R143 ;  /* 0x0000008f64277220 */ /* 0x000fe60000410000 */
[----:B------:R-:W-:Y:S01]  /*7bf0*/  MOV R143, R238 ;  /* 0x000000ee008f7202 */ /* 0x000fe20000000f00 */
[C---:B---3--:R-:W-:Y:S01]  /*7c00*/  FMUL.FTZ R36, R101.reuse, R140 ;  /* 0x0000008c65247220 */ /* 0x048fe20000410000 */
[----:B------:R-:W-:Y:S01]  /*7c10*/  MOV R140, R49 ;  /* 0x00000031008c7202 */ /* 0x000fe20000000f00 */
[----:B------:R-:W-:Y:S02]  /*7c20*/  FMUL.FTZ R49, R101, R153 ;  /* 0x0000009965317220 */ /* 0x000fe40000410000 */
[----:B------:R-:W-:Y:S03]  /*7c30*/  LDSM.16.MT88.4 R152, [R217+0x1d00] ;  /* 0x001d0000d998783b */ /* 0x000fe60000004200 */
[-C--:B-1----:R-:W-:Y:S03]  /*7c40*/  HMMA.16816.F32.BF16 R36, R112, R52.reuse, R36 ;  /* 0x000000347024723c */ /* 0x082fe60000041824 */
[--C-:B-----5:R-:W-:Y:S05]  /*7c50*/  FFMA.FTZ R106, R203, c[0x0][0x2d0], -R105.reuse ;  /* 0x0000b400cb6a7a23 */ /* 0x120fea0000010869 */
[C---:B------:R-:W-:Y:S07]  /*7c60*/  HMMA.16816.F32.BF16 R40, R108.reuse, R52, R40 ;  /* 0x000000346c28723c */ /* 0x040fee0000041828 */
[--C-:B------:R-:W-:Y:S01]  /*7c70*/  FFMA.FTZ R52, R196, c[0x0][0x2d0], -R174.reuse ;  /* 0x0000b400c4347a23 */ /* 0x100fe200000108ae */
[-C--:B------:R-:W-:Y:S01]  /*7c80*/  HMMA.16816.F32.BF16 R44, R108, R54.reuse, R44 ;  /* 0x000000366c2c723c */ /* 0x080fe2000004182c */
[----:B------:R1:W-:Y:S03]  /*7c90*/  MUFU.EX2 R196, R106 ;  /* 0x0000006a00c47308 */ /* 0x0003e60000000800 */
[C---:B------:R-:W-:Y:S04]  /*7ca0*/  FMUL.FTZ R53, R101.reuse, R157 ;  /* 0x0000009d65357220 */ /* 0x040fe80000410000 */
[C---:B------:R-:W-:Y:S03]  /*7cb0*/  HMMA.16816.F32.BF16 R48, R112.reuse, R54, R48 ;  /* 0x000000367030723c */ /* 0x040fe60000041830 */
[----:B------:R3:W5:Y:S04]  /*7cc0*/  MUFU.EX2 R247, R52 ;  /* 0x0000003400f77308 */ /* 0x0007680000000800 */
[C---:B------:R-:W-:Y:S02]  /*7cd0*/  FMUL.FTZ R54, R100.reuse, R158 ;  /* 0x0000009e64367220 */ /* 0x040fe40000410000 */
[----:B------:R-:W-:Y:S03]  /*7ce0*/  FMUL.FTZ R55, R100, R159 ;  /* 0x0000009f64377220 */ /* 0x000fe60000410000 */
[--C-:B-1----:R-:W-:Y:S04]  /*7cf0*/  FFMA.FTZ R106, R204, c[0x0][0x2d0], -R105.reuse ;  /* 0x0000b400cc6a7a23 */ /* 0x102fe80000010869 */
[----:B------:R1:W1:Y:S01]  /*7d00*/  MUFU.EX2 R195, R106 ;  /* 0x0000006a00c37308 */ /* 0x0002620000000800 */
[----:B---3--:R-:W-:Y:S07]  /*7d10*/  FMUL.FTZ R52, R101, R156 ;  /* 0x0000009c65347220 */ /* 0x008fee0000410000 */
[-C--:B--2---:R-:W-:Y:S08]  /*7d20*/  HMMA.16816.F32.BF16 R52, R112, R116.reuse, R52 ;  /* 0x000000747034723c */ /* 0x084ff00000041834 */
[C---:B------:R-:W-:Y:S04]  /*7d30*/  HMMA.16816.F32.BF16 R56, R108.reuse, R116, R56 ;  /* 0x000000746c38723c */ /* 0x040fe80000041838 */
[--C-:B-1----:R-:W-:Y:S02]  /*7d40*/  FFMA.FTZ R106, R213, c[0x0][0x2d0], -R105.reuse ;  /* 0x0000b400d56a7a23 */ /* 0x102fe40000010869 */
[----:B------:R-:W-:Y:S02]  /*7d50*/  MUFU.EX2 R213, R128 ;  /* 0x0000008000d57308 */ /* 0x000fe40000000800 */
[-C--:B------:R-:W-:Y:S08]  /*7d60*/  HMMA.16816.F32.BF16 R60, R108, R118.reuse, R60 ;  /* 0x000000766c3c723c */ /* 0x080ff0000004183c */
[C---:B------:R-:W-:Y:S01]  /*7d70*/  HMMA.16816.F32.BF16 R64, R112.reuse, R118, R64 ;  /* 0x000000767040723c */ /* 0x040fe20000041840 */
[----:B------:R1:W-:Y:S01]  /*7d80*/  MUFU.EX2 R190, R106 ;  /* 0x0000006a00be7308 */ /* 0x0003e20000000800 */
[----:B------:R-:W2:Y:S06]  /*7d90*/  LDSM.16.MT88.4 R116, [R218+0x2100] ;  /* 0x00210000da74783b */ /* 0x000eac0000004200 */
[-C--:B------:R-:W-:Y:S08]  /*7da0*/  HMMA.16816.F32.BF16 R68, R112, R120.reuse, R68 ;  /* 0x000000787044723c */ /* 0x080ff00000041844 */
[C---:B------:R-:W-:Y:S08]  /*7db0*/  HMMA.16816.F32.BF16 R72, R108.reuse, R120, R72 ;  /* 0x000000786c48723c */ /* 0x040ff00000041848 */
[-C--:B------:R-:W-:Y:S04]  /*7dc0*/  HMMA.16816.F32.BF16 R76, R108, R122.reuse, R76 ;  /* 0x0000007a6c4c723c */ /* 0x080fe8000004184c */
[----:B-1----:R-:W-:Y:S04]  /*7dd0*/  FFMA.FTZ R106, R235, c[0x0][0x2d0], -R105 ;  /* 0x0000b400eb6a7a23 */ /* 0x002fe80000010869 */
[C---:B------:R-:W-:Y:S01]  /*7de0*/  HMMA.16816.F32.BF16 R80, R112.reuse, R122, R80 ;  /* 0x0000007a7050723c */ /* 0x040fe20000041850 */
[----:B------:R1:W3:Y:S01]  /*7df0*/  MUFU.EX2 R193, R106 ;  /* 0x0000006a00c17308 */ /* 0x0002e20000000800 */
[----:B------:R-:W3:Y:S06]  /*7e00*/  LDSM.16.MT88.4 R120, [R217+0x500] ;  /* 0x00050000d978783b */ /* 0x000eec0000004200 */
[-C--:B--2---:R-:W-:Y:S08]  /*7e10*/  HMMA.16816.F32.BF16 R84, R112, R116.reuse, R84 ;  /* 0x000000747054723c */ /* 0x084ff00000041854 */
[C---:B------:R-:W-:Y:S04]  /*7e20*/  HMMA.16816.F32.BF16 R88, R108.reuse, R116, R88 ;  /* 0x000000746c58723c */ /* 0x040fe80000041858 */
[--C-:B-1----:R-:W-:Y:S04]  /*7e30*/  FFMA.FTZ R106, R214, c[0x0][0x2d0], -R173.reuse ;  /* 0x0000b400d66a7a23 */ /* 0x102fe800000108ad */
[-C--:B------:R-:W-:Y:S01]  /*7e40*/  HMMA.16816.F32.BF16 R92, R108, R118.reuse, R92 ;  /* 0x000000766c5c723c */ /* 0x080fe2000004185c */
[----:B------:R1:W-:Y:S06]  /*7e50*/  MUFU.EX2 R239, R106 ;  /* 0x0000006a00ef7308 */ /* 0x0003ec0000000800 */
[----:B----4-:R-:W-:Y:S01]  /*7e60*/  F2FP.BF16.PACK_AB R108, R250, R251 ;  /* 0x000000fbfa6c723e */ /* 0x010fe200000010ff */
[----:B------:R-:W-:Y:S01]  /*7e70*/  HMMA.16816.F32.BF16 R96, R112, R118, R96 ;  /* 0x000000767060723c */ /* 0x000fe20000041860 */
[----:B------:R-:W2:Y:S03]  /*7e80*/  LDSM.16.MT88.4 R116, [R217+0x1500] ;  /* 0x00150000d974783b */ /* 0x000ea60000004200 */
[----:B------:R-:W-:Y:S02]  /*7e90*/  F2FP.BF16.PACK_AB R110, R248, R249 ;  /* 0x000000f9f86e723e */ /* 0x000fe400000010ff */
[----:B-----5:R-:W-:Y:S02]  /*7ea0*/  F2FP.BF16.PACK_AB R109, R246, R247 ;  /* 0x000000f7f66d723e */ /* 0x020fe400000010ff */
[----:B------:R-:W-:Y:S04]  /*7eb0*/  F2FP.BF16.PACK_AB R111, R244, R245 ;  /* 0x000000f5f46f723e */ /* 0x000fe800000010ff */
[----:B------:R-:W-:Y:S02]  /*7ec0*/  F2FP.BF16.PACK_AB R112, R242, R243 ;  /* 0x000000f3f270723e */ /* 0x000fe400000010ff */
[----:B------:R-:W-:Y:S01]  /*7ed0*/  F2FP.BF16.PACK_AB R114, R240, R241 ;  /* 0x000000f1f072723e */ /* 0x000fe200000010ff */
[-C--:B---3--:R-:W-:Y:S05]  /*7ee0*/  HMMA.16816.F32.BF16 R4, R108, R120.reuse, R4 ;  /* 0x000000786c04723c */ /* 0x088fea0000041804 */
[--C-:B-1----:R-:W-:Y:S01]  /*7ef0*/  FFMA.FTZ R106, R215, c[0x0][0x2d0], -R173.reuse ;  /* 0x0000b400d76a7a23 */ /* 0x102fe200000108ad */
[----:B------:R-:W-:Y:S02]  /*7f00*/  F2FP.BF16.PACK_AB R113, R195, R196 ;  /* 0x000000c4c371723e */ /* 0x000fe400000010ff */
[----:B------:R-:W-:Y:S01]  /*7f10*/  F2FP.BF16.PACK_AB R115, R193, R190 ;  /* 0x000000bec173723e */ /* 0x000fe200000010ff */
[----:B------:R1:W3:Y:S06]  /*7f20*/  MUFU.EX2 R237, R106 ;  /* 0x0000006a00ed7308 */ /* 0x0002ec0000000800 */
[C---:B------:R-:W-:Y:S08]  /*7f30*/  HMMA.16816.F32.BF16 R8, R112.reuse, R120, R8 ;  /* 0x000000787008723c */ /* 0x040ff00000041808 */
[-C--:B------:R-:W-:Y:S08]  /*7f40*/  HMMA.16816.F32.BF16 R12, R112, R122.reuse, R12 ;  /* 0x0000007a700c723c */ /* 0x080ff0000004180c */
[C---:B------:R-:W-:Y:S01]  /*7f50*/  HMMA.16816.F32.BF16 R16, R108.reuse, R122, R16 ;  /* 0x0000007a6c10723c */ /* 0x040fe20000041810 */
[----:B------:R-:W4:Y:S03]  /*7f60*/  LDSM.16.MT88.4 R120, [R218+0x1500] ;  /* 0x00150000da78783b */ /* 0x000f260000004200 */
[--C-:B-1----:R-:W-:Y:S04]  /*7f70*/  FFMA.FTZ R106, R202, c[0x0][0x2d0], -R173.reuse ;  /* 0x0000b400ca6a7a23 */ /* 0x102fe800000108ad */
[-C--:B------:R-:W-:Y:S01]  /*7f80*/  HMMA.16816.F32.BF16 R20, R108, R124.reuse, R20 ;  /* 0x0000007c6c14723c */ /* 0x080fe20000041814 */
[----:B------:R1:W-:Y:S07]  /*7f90*/  MUFU.EX2 R238, R106 ;  /* 0x0000006a00ee7308 */ /* 0x0003ee0000000800 */
[C---:B------:R-:W-:Y:S08]  /*7fa0*/  HMMA.16816.F32.BF16 R24, R112.reuse, R124, R24 ;  /* 0x0000007c7018723c */ /* 0x040ff00000041818 */
[-C--:B------:R-:W-:Y:S08]  /*7fb0*/  HMMA.16816.F32.BF16 R28, R112, R126.reuse, R28 ;  /* 0x0000007e701c723c */ /* 0x080ff0000004181c */
[C---:B------:R-:W-:Y:S01]  /*7fc0*/  HMMA.16816.F32.BF16 R32, R108.reuse, R126, R32 ;  /* 0x0000007e6c20723c */ /* 0x040fe20000041820 */
[----:B------:R-:W5:Y:S03]  /*7fd0*/  LDSM.16.MT88.4 R124, [R217+0x2500] ;  /* 0x00250000d97c783b */ /* 0x000f660000004200 */
[----:B-1----:R-:W-:Y:S04]  /*7fe0*/  FFMA.FTZ R106, R212, c[0x0][0x2d0], -R173 ;  /* 0x0000b400d46a7a23 */ /* 0x002fe800000108ad */
[-C--:B--2---:R-:W-:Y:S01]  /*7ff0*/  HMMA.16816.F32.BF16 R36, R108, R116.reuse, R36 ;  /* 0x000000746c24723c */ /* 0x084fe20000041824 */
[----:B------:R1:W2:Y:S07]  /*8000*/  MUFU.EX2 R236, R106 ;  /* 0x0000006a00ec7308 */ /* 0x0002ae0000000800 */
[C---:B------:R-:W-:Y:S08]  /*8010*/  HMMA.16816.F32.BF16 R40, R112.reuse, R116, R40 ;  /* 0x000000747028723c */ /* 0x040ff00000041828 */
[-C--:B------:R-:W-:Y:S08]  /*8020*/  HMMA.16816.F32.BF16 R44, R112, R118.reuse, R44 ;  /* 0x00000076702c723c */ /* 0x080ff0000004182c */
[C---:B------:R-:W-:Y:S01]  /*8030*/  HMMA.16816.F32.BF16 R48, R108.reuse, R118, R48 ;  /* 0x000000766c30723c */ /* 0x040fe20000041830 */
[----:B------:R-:W2:Y:S03]  /*8040*/  LDSM.16.MT88.4 R116, [R218+0x2500] ;  /* 0x00250000da74783b */ /* 0x000ea60000004200 */
[--C-:B-1----:R-:W-:Y:S01]  /*8050*/  FFMA.FTZ R106, R146, c[0x0][0x2d0], -R174.reuse ;  /* 0x0000b400926a7a23 */ /* 0x102fe200000108ae */
[----:B------:R-:W-:Y:S02]  /*8060*/  MOV R146, R138 ;  /* 0x0000008a00927202 */ /* 0x000fe40000000f00 */
[----:B------:R-:W-:Y:S01]  /*8070*/  MOV R138, R134 ;  /* 0x00000086008a7202 */ /* 0x000fe20000000f00 */
[-C--:B----4-:R-:W-:Y:S01]  /*8080*/  HMMA.16816.F32.BF16 R52, R108, R120.reuse, R52 ;  /* 0x000000786c34723c */ /* 0x090fe20000041834 */
[----:B------:R1:W-:Y:S03]  /*8090*/  MUFU.EX2 R235, R106 ;  /* 0x0000006a00eb7308 */ /* 0x0003e60000000800 */
[----:B------:R-:W-:Y:S02]  /*80a0*/  MOV R134, R132 ;  /* 0x0000008400867202 */ /* 0x000fe40000000f00 */
[----:B------:R-:W-:Y:S02]  /*80b0*/  MOV R132, R130 ;  /* 0x0000008200847202 */ /* 0x000fe40000000f00 */
[C---:B------:R-:W-:Y:S08]  /*80c0*/  HMMA.16816.F32.BF16 R56, R112.reuse, R120, R56 ;  /* 0x000000787038723c */ /* 0x040ff00000041838 */
[-C--:B------:R-:W-:Y:S08]  /*80d0*/  HMMA.16816.F32.BF16 R60, R112, R122.reuse, R60 ;  /* 0x0000007a703c723c */ /* 0x080ff0000004183c */
[C---:B------:R-:W-:Y:S01]  /*80e0*/  HMMA.16816.F32.BF16 R64, R108.reuse, R122, R64 ;  /* 0x0000007a6c40723c */ /* 0x040fe20000041840 */
[----:B------:R-:W-:Y:S03]  /*80f0*/  LDSM.16.MT88.4 R120, [R218+0x900] ;  /* 0x00090000da78783b */ /* 0x000fe60000004200 */
[--C-:B-1----:R-:W-:Y:S01]  /*8100*/  FFMA.FTZ R106, R145, c[0x0][0x2d0], -R174.reuse ;  /* 0x0000b400916a7a23 */ /* 0x102fe200000108ae */
[----:B------:R-:W-:Y:S02]  /*8110*/  MOV R145, R141 ;  /* 0x0000008d00917202 */ /* 0x000fe40000000f00 */
[----:B------:R-:W-:Y:S01]  /*8120*/  MOV R141, R140 ;  /* 0x0000008c008d7202 */ /* 0x000fe20000000f00 */
[-C--:B-----5:R-:W-:Y:S01]  /*8130*/  HMMA.16816.F32.BF16 R68, R108, R124.reuse, R68 ;  /* 0x0000007c6c44723c */ /* 0x0a0fe20000041844 */
[----:B------:R1:W4:Y:S03]  /*8140*/  MUFU.EX2 R215, R106 ;  /* 0x0000006a00d77308 */ /* 0x0003260000000800 */
[----:B------:R-:W-:Y:S02]  /*8150*/  MOV R140, R192 ;  /* 0x000000c0008c7202 */ /* 0x000fe40000000f00 */
[----:B------:R-:W-:Y:S02]  /*8160*/  MOV R192, R139 ;  /* 0x0000008b00c07202 */ /* 0x000fe40000000f00 */
[C---:B------:R-:W-:Y:S04]  /*8170*/  HMMA.16816.F32.BF16 R72, R112.reuse, R124, R72 ;  /* 0x0000007c7048723c */ /* 0x040fe80000041848 */
[----:B------:R-:W-:Y:S02]  /*8180*/  MOV R139, R129 ;  /* 0x00000081008b7202 */ /* 0x000fe40000000f00 */
[----:B------:R-:W5:Y:S02]  /*8190*/  LDSM.16.MT88.4 R128, [R217+0x900] ;  /* 0x00090000d980783b */ /* 0x000f640000004200 */
[-C--:B------:R-:W-:Y:S08]  /*81a0*/  HMMA.16816.F32.BF16 R76, R112, R126.reuse, R76 ;  /* 0x0000007e704c723c */ /* 0x080ff0000004184c */
[C---:B------:R-:W-:Y:S01]  /*81b0*/  HMMA.16816.F32.BF16 R80, R108.reuse, R126, R80 ;  /* 0x0000007e6c50723c */ /* 0x040fe20000041850 */
[----:B------:R-:W-:Y:S03]  /*81c0*/  LDSM.16.MT88.4 R124, [R218+0x1900] ;  /* 0x00190000da7c783b */ /* 0x000fe60000004200 */
[--C-:B-1----:R-:W-:Y:S04]  /*81d0*/  FFMA.FTZ R106, R144, c[0x0][0x2d0], -R174.reuse ;  /* 0x0000b400906a7a23 */ /* 0x102fe800000108ae */
[-C--:B--2---:R-:W-:Y:S01]  /*81e0*/  HMMA.16816.F32.BF16 R84, R108, R116.reuse, R84 ;  /* 0x000000746c54723c */ /* 0x084fe20000041854 */
[----:B------:R1:W2:Y:S07]  /*81f0*/  MUFU.EX2 R214, R106 ;  /* 0x0000006a00d67308 */ /* 0x0002ae0000000800 */
[C---:B------:R-:W-:Y:S08]  /*8200*/  HMMA.16816.F32.BF16 R88, R112.reuse, R116, R88 ;  /* 0x000000747058723c */ /* 0x040ff00000041858 */
[-C--:B------:R-:W-:Y:S08]  /*8210*/  HMMA.16816.F32.BF16 R92, R112, R118.reuse, R92 ;  /* 0x00000076705c723c */ /* 0x080ff0000004185c */
[----:B------:R-:W-:Y:S01]  /*8220*/  HMMA.16816.F32.BF16 R96, R108, R118, R96 ;  /* 0x000000766c60723c */ /* 0x000fe20000041860 */
[----:B------:R-:W5:Y:S03]  /*8230*/  LDSM.16.MT88.4 R116, [R217+0x1900] ;  /* 0x00190000d974783b */ /* 0x000f660000004200 */
[--C-:B-1----:R-:W-:Y:S01]  /*8240*/  FFMA.FTZ R106, R143, c[0x0][0x2d0], -R175.reuse ;  /* 0x0000b4008f6a7a23 */ /* 0x102fe200000108af */
[----:B------:R-:W-:Y:S02]  /*8250*/  MOV R143, R136 ;  /* 0x00000088008f7202 */ /* 0x000fe40000000f00 */
[----:B------:R-:W-:Y:S01]  /*8260*/  MOV R136, R187 ;  /* 0x000000bb00887202 */ /* 0x000fe20000000f00 */
[----:B------:R1:W-:Y:S01]  /*8270*/  MUFU.EX2 R212, R106 ;  /* 0x0000006a00d47308 */ /* 0x0003e20000000800 */
[----:B---3--:R-:W-:Y:S03]  /*8280*/  F2FP.BF16.PACK_AB R108, R237, R239 ;  /* 0x000000efed6c723e */ /* 0x008fe600000010ff */
[----:B------:R-:W-:Y:S02]  /*8290*/  F2FP.BF16.PACK_AB R110, R236, R238 ;  /* 0x000000eeec6e723e */ /* 0x000fe400000010ff */
[----:B----4-:R-:W-:Y:S02]  /*82a0*/  F2FP.BF16.PACK_AB R109, R215, R235 ;  /* 0x000000ebd76d723e */ /* 0x010fe400000010ff */
[----:B--2---:R-:W-:Y:S07]  /*82b0*/  F2FP.BF16.PACK_AB R111, R214, R213 ;  /* 0x000000d5d66f723e */ /* 0x004fee00000010ff */
[-C--:B-----5:R-:W-:Y:S03]  /*82c0*/  HMMA.16816.F32.BF16 R4, R108, R128.reuse, R4 ;  /* 0x000000806c04723c */ /* 0x0a0fe60000041804 */
[--C-:B-1----:R-:W-:Y:S01]  /*82d0*/  FFMA.FTZ R106, R188, c[0x0][0x2d0], -R175.reuse ;  /* 0x0000b400bc6a7a23 */ /* 0x102fe200000108af */
[----:B------:R-:W-:Y:S03]  /*82e0*/  MOV R188, R211 ;  /* 0x000000d300bc7202 */ /* 0x000fe60000000f00 */
[----:B------:R1:W2:Y:S01]  /*82f0*/  MUFU.EX2 R211, R106 ;  /* 0x0000006a00d37308 */ /* 0x0002a20000000800 */
[----:B------:R-:W-:Y:S01]  /*8300*/  MOV R144, R188 ;  /* 0x000000bc00907202 */ /* 0x000fe20000000f00 */
[--C-:B-1----:R-:W-:Y:S03]  /*8310*/  FFMA.FTZ R106, R209, c[0x0][0x2d0], -R175.reuse ;  /* 0x0000b400d16a7a23 */ /* 0x102fe600000108af */
[----:B--2---:R-:W-:Y:S05]  /*8320*/  F2FP.BF16.PACK_AB R112, R211, R212 ;  /* 0x000000d4d370723e */ /* 0x004fea00000010ff */
[----:B------:R1:W-:Y:S02]  /*8330*/  MUFU.EX2 R209, R106 ;  /* 0x0000006a00d17308 */ /* 0x0003e40000000800 */
[----:B-1----:R-:W-:Y:S08]  /*8340*/  FFMA.FTZ R106, R210, c[0x0][0x2d0], -R175 ;  /* 0x0000b400d26a7a23 */ /* 0x002ff000000108af */
[----:B------:R1:W2:Y:S02]  /*8350*/  MUFU.EX2 R210, R106 ;  /* 0x0000006a00d27308 */ /* 0x0002a40000000800 */
[--C-:B-1----:R-:W-:Y:S01]  /*8360*/  FFMA.FTZ R106, R142, c[0x0][0x2d0], -R105.reuse ;  /* 0x0000b4008e6a7a23 */ /* 0x102fe20000010869 */
[----:B------:R-:W-:Y:S02]  /*8370*/  MOV R142, R137 ;  /* 0x00000089008e7202 */ /* 0x000fe40000000f00 */
[----:B------:R-:W-:Y:S05]  /*8380*/  MOV R137, R186 ;  /* 0x000000ba00897202 */ /* 0x000fea0000000f00 */
[----:B------:R1:W-:Y:S01]  /*8390*/  MUFU.EX2 R188, R106 ;  /* 0x0000006a00bc7308 */ /* 0x0003e20000000800 */
[----:B--2---:R-:W-:Y:S01]  /*83a0*/  F2FP.BF16.PACK_AB R114, R210, R209 ;  /* 0x000000d1d272723e */ /* 0x004fe200000010ff */
[--C-:B-1----:R-:W-:Y:S08]  /*83b0*/  FFMA.FTZ R106, R176, c[0x0][0x2d0], -R105.reuse ;  /* 0x0000b400b06a7a23 */ /* 0x102ff00000010869 */
[----:B------:R1:W2:Y:S02]  /*83c0*/  MUFU.EX2 R187, R106 ;  /* 0x0000006a00bb7308 */ /* 0x0002a40000000800 */
[--C-:B-1----:R-:W-:Y:S01]  /*83d0*/  FFMA.FTZ R106, R177, c[0x0][0x2d0], -R105.reuse ;  /* 0x0000b400b16a7a23 */ /* 0x102fe20000010869 */
[----:B--2---:R-:W-:Y:S07]  /*83e0*/  F2FP.BF16.PACK_AB R113, R187, R188 ;  /* 0x000000bcbb71723e */ /* 0x004fee00000010ff */
[----:B------:R1:W-:Y:S02]  /*83f0*/  MUFU.EX2 R186, R106 ;  /* 0x0000006a00ba7308 */ /* 0x0003e40000000800 */
[----:B-1----:R-:W-:Y:S08]  /*8400*/  FFMA.FTZ R106, R178, c[0x0][0x2d0], -R105 ;  /* 0x0000b400b26a7a23 */ /* 0x002ff00000010869 */
[----:B------:R1:W2:Y:S02]  /*8410*/  MUFU.EX2 R185, R106 ;  /* 0x0000006a00b97308 */ /* 0x0002a40000000800 */
[--C-:B-1----:R-:W-:Y:S01]  /*8420*/  FFMA.FTZ R106, R191, c[0x0][0x2d0], -R173.reuse ;  /* 0x0000b400bf6a7a23 */ /* 0x102fe200000108ad */
[----:B--2---:R-:W-:Y:S07]  /*8430*/  F2FP.BF16.PACK_AB R115, R185, R186 ;  /* 0x000000bab973723e */ /* 0x004fee00000010ff */
[----:B------:R1:W-:Y:S01]  /*8440*/  MUFU.EX2 R203, R106 ;  /* 0x0000006a00cb7308 */ /* 0x0003e20000000800 */
[C---:B------:R-:W-:Y:S07]  /*8450*/  HMMA.16816.F32.BF16 R8, R112.reuse, R128, R8 ;  /* 0x000000807008723c */ /* 0x040fee0000041808 */
[--C-:B------:R-:W-:Y:S01]  /*8460*/  FFMA.FTZ R128, R146, c[0x0][0x2d0], -R173.reuse ;  /* 0x0000b40092807a23 */ /* 0x100fe200000108ad */
[-C--:B------:R-:W-:Y:S03]  /*8470*/  HMMA.16816.F32.BF16 R12, R112, R130.reuse, R12 ;  /* 0x00000082700c723c */ /* 0x080fe6000004180c */
[----:B------:R-:W-:Y:S01]  /*8480*/  MUFU.EX2 R202, R128 ;  /* 0x0000008000ca7308 */ /* 0x000fe20000000800 */
[----:B------:R-:W-:Y:S04]  /*8490*/  MOV R146, R136 ;  /* 0x0000008800927202 */ /* 0x000fe80000000f00 */
[C---:B------:R-:W-:Y:S04]  /*84a0*/  HMMA.16816.F32.BF16 R16, R108.reuse, R130, R16 ;  /* 0x000000826c10723c */ /* 0x040fe80000041810 */
[--C-:B-1----:R-:W-:Y:S04]  /*84b0*/  FFMA.FTZ R106, R147, c[0x0][0x2d0], -R173.reuse ;  /* 0x0000b400936a7a23 */ /* 0x102fe800000108ad */
[-C--:B------:R-:W-:Y:S01]  /*84c0*/  HMMA.16816.F32.BF16 R20, R108, R120.reuse, R20 ;  /* 0x000000786c14723c */ /* 0x080fe20000041814 */
[----:B------:R1:W-:Y:S07]  /*84d0*/  MUFU.EX2 R204, R106 ;  /* 0x0000006a00cc7308 */ /* 0x0003ee0000000800 */
[C---:B------:R-:W-:Y:S08]  /*84e0*/  HMMA.16816.F32.BF16 R24, R112.reuse, R120, R24 ;  /* 0x000000787018723c */ /* 0x040ff00000041818 */
[-C--:B------:R-:W-:Y:S08]  /*84f0*/  HMMA.16816.F32.BF16 R28, R112, R122.reuse, R28 ;  /* 0x0000007a701c723c */ /* 0x080ff0000004181c */
[C---:B------:R-:W-:Y:S01]  /*8500*/  HMMA.16816.F32.BF16 R32, R108.reuse, R122, R32 ;  /* 0x0000007a6c20723c */ /* 0x040fe20000041820 */
[----:B------:R-:W2:Y:S03]  /*8510*/  LDSM.16.MT88.4 R120, [R217+0x2900] ;  /* 0x00290000d978783b */ /* 0x000ea60000004200 */
[----:B-1----:R-:W-:Y:S04]  /*8520*/  FFMA.FTZ R106, R179, c[0x0][0x2d0], -R173 ;  /* 0x0000b400b36a7a23 */ /* 0x002fe800000108ad */
[-C--:B------:R-:W-:Y:S01]  /*8530*/  HMMA.16816.F32.BF16 R36, R108, R116.reuse, R36 ;  /* 0x000000746c24723c */ /* 0x080fe20000041824 */
[----:B------:R1:W-:Y:S07]  /*8540*/  MUFU.EX2 R201, R106 ;  /* 0x0000006a00c97308 */ /* 0x0003ee0000000800 */
[C---:B------:R-:W-:Y:S08]  /*8550*/  HMMA.16816.F32.BF16 R40, R112.reuse, R116, R40 ;  /* 0x000000747028723c */ /* 0x040ff00000041828 */
[-C--:B------:R-:W-:Y:S08]  /*8560*/  HMMA.16816.F32.BF16 R44, R112, R118.reuse, R44 ;  /* 0x00000076702c723c */ /* 0x080ff0000004182c */
[C---:B------:R-:W-:Y:S01]  /*8570*/  HMMA.16816.F32.BF16 R48, R108.reuse, R118, R48 ;  /* 0x000000766c30723c */ /* 0x040fe20000041830 */
[----:B------:R-:W3:Y:S03]  /*8580*/  LDSM.16.MT88.4 R116, [R218+0x2900] ;  /* 0x00290000da74783b */ /* 0x000ee60000004200 */
[--C-:B-1----:R-:W-:Y:S01]  /*8590*/  FFMA.FTZ R106, R145, c[0x0][0x2d0], -R174.reuse ;  /* 0x0000b400916a7a23 */ /* 0x102fe200000108ae */
[----:B------:R-:W-:Y:S03]  /*85a0*/  MOV R145, R183 ;  /* 0x000000b700917202 */ /* 0x000fe60000000f00 */
[-C--:B------:R-:W-:Y:S01]  /*85b0*/  HMMA.16816.F32.BF16 R52, R108, R124.reuse, R52 ;  /* 0x0000007c6c34723c */ /* 0x080fe20000041834 */
[----:B------:R1:W-:Y:S07]  /*85c0*/  MUFU.EX2 R199, R106 ;  /* 0x0000006a00c77308 */ /* 0x0003ee0000000800 */
[C---:B------:R-:W-:Y:S07]  /*85d0*/  HMMA.16816.F32.BF16 R56, R112.reuse, R124, R56 ;  /* 0x0000007c7038723c */ /* 0x040fee0000041838 */
[--C-:B------:R-:W-:Y:S01]  /*85e0*/  FFMA.FTZ R124, R141, c[0x0][0x2d0], -R175.reuse ;  /* 0x0000b4008d7c7a23 */ /* 0x100fe200000108af */
[-C--:B------:R-:W-:Y:S03]  /*85f0*/  HMMA.16816.F32.BF16 R60, R112, R126.reuse, R60 ;  /* 0x0000007e703c723c */ /* 0x080fe6000004183c */
[----:B------:R4:W-:Y:S01]  /*8600*/  MUFU.EX2 R194, R124 ;  /* 0x0000007c00c27308 */ /* 0x0009e20000000800 */
[----:B------:R-:W-:Y:S04]  /*8610*/  MOV R141, R137 ;  /* 0x00000089008d7202 */ /* 0x000fe80000000f00 */
[C---:B------:R-:W-:Y:S04]  /*8620*/  HMMA.16816.F32.BF16 R64, R108.reuse, R126, R64 ;  /* 0x0000007e6c40723c */ /* 0x040fe80000041840 */
[--C-:B-1----:R-:W-:Y:S01]  /*8630*/  FFMA.FTZ R106, R144, c[0x0][0x2d0], -R174.reuse ;  /* 0x0000b400906a7a23 */ /* 0x102fe200000108ae */
[----:B------:R-:W-:Y:S03]  /*8640*/  MOV R144, R182 ;  /* 0x000000b600907202 */ /* 0x000fe60000000f00 */
[-C--:B--2---:R-:W-:Y:S01]  /*8650*/  HMMA.16816.F32.BF16 R68, R108, R120.reuse, R68 ;  /* 0x000000786c44723c */ /* 0x084fe20000041844 */
[----:B------:R1:W2:Y:S07]  /*8660*/  MUFU.EX2 R200, R106 ;  /* 0x0000006a00c87308 */ /* 0x0002ae0000000800 */
[C---:B------:R-:W-:Y:S01]  /*8670*/  HMMA.16816.F32.BF16 R72, R112.reuse, R120, R72 ;  /* 0x000000787048723c */ /* 0x040fe20000041848 */
[----:B----4-:R-:W4:Y:S07]  /*8680*/  LDSM.16.MT88.4 R124, [R217+0xd00] ;  /* 0x000d0000d97c783b */ /* 0x010f2e0000004200 */
[-C--:B------:R-:W-:Y:S08]  /*8690*/  HMMA.16816.F32.BF16 R76, R112, R122.reuse, R76 ;  /* 0x0000007a704c723c */ /* 0x080ff0000004184c */
[C---:B------:R-:W-:Y:S04]  /*86a0*/  HMMA.16816.F32.BF16 R80, R108.reuse, R122, R80 ;  /* 0x0000007a6c50723c */ /* 0x040fe80000041850 */
[--C-:B-1----:R-:W-:Y:S01]  /*86b0*/  FFMA.FTZ R106, R143, c[0x0][0x2d0], -R174.reuse ;  /* 0x0000b4008f6a7a23 */ /* 0x102fe200000108ae */
[----:B------:R-:W-:Y:S02]  /*86c0*/  MOV R143, R180 ;  /* 0x000000b4008f7202 */ /* 0x000fe40000000f00 */
[----:B--2---:R-:W-:Y:S01]  /*86d0*/  F2FP.BF16.PACK_AB R173, R200, R199 ;  /* 0x000000c7c8ad723e */ /* 0x004fe200000010ff */
[-C--:B---3--:R-:W-:Y:S01]  /*86e0*/  HMMA.16816.F32.BF16 R84, R108, R116.reuse, R84 ;  /* 0x000000746c54723c */ /* 0x088fe20000041854 */
[----:B------:R1:W-:Y:S07]  /*86f0*/  MUFU.EX2 R198, R106 ;  /* 0x0000006a00c67308 */ /* 0x0003ee0000000800 */
[C---:B------:R-:W-:Y:S08]  /*8700*/  HMMA.16816.F32.BF16 R88, R112.reuse, R116, R88 ;  /* 0x000000747058723c */ /* 0x040ff00000041858 */
[-C--:B------:R-:W-:Y:S08]  /*8710*/  HMMA.16816.F32.BF16 R92, R112, R118.reuse, R92 ;  /* 0x00000076705c723c */ /* 0x080ff0000004185c */
[----:B------:R-:W-:Y:S04]  /*8720*/  HMMA.16816.F32.BF16 R96, R108, R118, R96 ;  /* 0x000000766c60723c */ /* 0x000fe80000041860 */
[----:B-1----:R-:W-:Y:S01]  /*8730*/  FFMA.FTZ R106, R142, c[0x0][0x2d0], -R174 ;  /* 0x0000b4008e6a7a23 */ /* 0x002fe200000108ae */
[----:B------:R-:W-:Y:S02]  /*8740*/  F2FP.BF16.PACK_AB R174, R201, R202 ;  /* 0x000000cac9ae723e */ /* 0x000fe400000010ff */
[----:B------:R-:W-:Y:S01]  /*8750*/  MOV R142, R181 ;  /* 0x000000b5008e7202 */ /* 0x000fe20000000f00 */
[----:B------:R1:W-:Y:S01]  /*8760*/  MUFU.EX2 R197, R106 ;  /* 0x0000006a00c57308 */ /* 0x0003e20000000800 */
[----:B------:R-:W-:Y:S03]  /*8770*/  LDSM.16.MT88.4 R180, [R217+0x2d00] ;  /* 0x002d0000d9b4783b */ /* 0x000fe60000004200 */
[--C-:B-1----:R-:W-:Y:S06]  /*8780*/  FFMA.FTZ R106, R192, c[0x0][0x2d0], -R175.reuse ;  /* 0x0000b400c06a7a23 */ /* 0x102fec00000108af */
[----:B------:R1:W2:Y:S02]  /*8790*/  MUFU.EX2 R192, R106 ;  /* 0x0000006a00c07308 */ /* 0x0002a40000000800 */
[--C-:B-1----:R-:W-:Y:S01]  /*87a0*/  FFMA.FTZ R106, R140, c[0x0][0x2d0], -R175.reuse ;  /* 0x0000b4008c6a7a23 */ /* 0x102fe200000108af */
[----:B------:R-:W-:Y:S02]  /*87b0*/  MOV R140, R138 ;  /* 0x0000008a008c7202 */ /* 0x000fe40000000f00 */
[----:B--2---:R-:W-:Y:S05]  /*87c0*/  F2FP.BF16.PACK_AB R176, R194, R192 ;  /* 0x000000c0c2b0723e */ /* 0x004fea00000010ff */
[----:B------:R1:W-:Y:S02]  /*87d0*/  MUFU.EX2 R191, R106 ;  /* 0x0000006a00bf7308 */ /* 0x0003e40000000800 */
[----:B-1----:R-:W-:Y:S01]  /*87e0*/  FFMA.FTZ R106, R189, c[0x0][0x2d0], -R175 ;  /* 0x0000b400bd6a7a23 */ /* 0x002fe200000108af */
[----:B------:R-:W-:Y:S07]  /*87f0*/  F2FP.BF16.PACK_AB R175, R197, R198 ;  /* 0x000000c6c5af723e */ /* 0x000fee00000010ff */
[----:B------:R1:W2:Y:S02]  /*8800*/  MUFU.EX2 R189, R106 ;  /* 0x0000006a00bd7308 */ /* 0x0002a40000000800 */
[--C-:B-1----:R-:W-:Y:S01]  /*8810*/  FFMA.FTZ R106, R184, c[0x0][0x2d0], -R105.reuse ;  /* 0x0000b400b86a7a23 */ /* 0x102fe20000010869 */
[----:B--2---:R-:W-:Y:S07]  /*8820*/  F2FP.BF16.PACK_AB R178, R189, R191 ;  /* 0x000000bfbdb2723e */ /* 0x004fee00000010ff */
[----:B------:R1:W-:Y:S02]  /*8830*/  MUFU.EX2 R184, R106 ;  /* 0x0000006a00b87308 */ /* 0x0003e40000000800 */
[--C-:B-1----:R-:W-:Y:S02]  /*8840*/  FFMA.FTZ R106, R139, c[0x0][0x2d0], -R105.reuse ;  /* 0x0000b4008b6a7a23 */ /* 0x102fe40000010869 */
[----:B------:R-:W-:Y:S01]  /*8850*/  FFMA.FTZ R105, R172, c[0x0][0x2d0], -R105 ;  /* 0x0000b400ac697a23 */ /* 0x000fe20000010869 */
[----:B------:R-:W-:Y:S01]  /*8860*/  F2FP.BF16.PACK_AB R172, R204, R203 ;  /* 0x000000cbccac723e */ /* 0x000fe200000010ff */
[----:B------:R-:W1:Y:S04]  /*8870*/  LDSM.16.MT88.4 R136, [R218+0xd00] ;  /* 0x000d0000da88783b */ /* 0x000e680000004200 */
[----:B------:R-:W2:Y:S02]  /*8880*/  MUFU.EX2 R106, R106 ;  /* 0x0000006a006a7308 */ /* 0x000ea40000000800 */
[-C--:B----4-:R-:W-:Y:S02]  /*8890*/  HMMA.16816.F32.BF16 R112, R172, R124.reuse, R4 ;  /* 0x0000007cac70723c */ /* 0x090fe40000041804 */
[----:B------:R-:W3:Y:S06]  /*88a0*/  LDSM.16.MT88.4 R4, [R218+0x2d00] ;  /* 0x002d0000da04783b */ /* 0x000eec0000004200 */
[----:B------:R-:W4:Y:S01]  /*88b0*/  MUFU.EX2 R105, R105 ;  /* 0x0000006900697308 */ /* 0x000f220000000800 */
[----:B--2---:R-:W-:Y:S03]  /*88c0*/  F2FP.BF16.PACK_AB R177, R106, R184 ;  /* 0x000000b86ab1723e */ /* 0x004fe600000010ff */
[----:B----4-:R-:W-:Y:S07]  /*88d0*/  F2FP.BF16.PACK_AB R179, R105, R107 ;  /* 0x0000006b69b3723e */ /* 0x010fee00000010ff */
[C---:B------:R-:W-:Y:S07]  /*88e0*/  HMMA.16816.F32.BF16 R108, R176.reuse, R124, R8 ;  /* 0x0000007cb06c723c */ /* 0x040fee0000041808 */
[----:B------:R-:W-:Y:S01]  /*88f0*/  MOV R11, R143 ;  /* 0x0000008f000b7202 */ /* 0x000fe20000000f00 */
[-C--:B------:R-:W-:Y:S04]  /*8900*/  HMMA.16816.F32.BF16 R116, R176, R126.reuse, R12 ;  /* 0x0000007eb074723c */ /* 0x080fe8000004180c */
[----:B------:R-:W-:Y:S02]  /*8910*/  MOV R10, R144 ;  /* 0x00000090000a7202 */ /* 0x000fe40000000f00 */
[----:B------:R-:W-:Y:S02]  /*8920*/  MOV R8, R145 ;  /* 0x0000009100087202 */ /* 0x000fe40000000f00 */
[C---:B------:R-:W-:Y:S01]  /*8930*/  HMMA.16816.F32.BF16 R120, R172.reuse, R126, R16 ;  /* 0x0000007eac78723c */ /* 0x040fe20000041810 */
[----:B------:R-:W2:Y:S03]  /*8940*/  LDL.LU R16, [R1+0x4] ;  /* 0x0000040001107983 */ /* 0x000ea60000300800 */
[----:B------:R-:W-:Y:S01]  /*8950*/  MOV R13, R141 ;  /* 0x0000008d000d7202 */ /* 0x000fe20000000f00 */
[----:B------:R-:W4:Y:S01]  /*8960*/  LDL.LU R18, [R1+0x8] ;  /* 0x0000080001127983 */ /* 0x000f220000300800 */
[----:B------:R-:W-:Y:S02]  /*8970*/  MOV R14, R140 ;  /* 0x0000008c000e7202 */ /* 0x000fe40000000f00 */
[-C--:B-1----:R-:W-:Y:S01]  /*8980*/  HMMA.16816.F32.BF16 R124, R172, R136.reuse, R20 ;  /* 0x00000088ac7c723c */ /* 0x082fe20000041814 */
[----:B------:R-:W5:Y:S03]  /*8990*/  LDL.LU R19, [R1+0xc] ;  /* 0x00000c0001137983 */ /* 0x000f660000300800 */
[----:B------:R-:W-:Y:S01]  /*89a0*/  MOV R15, R135 ;  /* 0x00000087000f7202 */ /* 0x000fe20000000f00 */
[----:B------:R-:W5:Y:S01]  /*89b0*/  LDL.LU R22, [R1] ;  /* 0x0000000001167983 */ /* 0x000f620000300800 */
[----:B------:R-:W-:Y:S02]  /*89c0*/  MOV R17, R134 ;  /* 0x0000008600117202 */ /* 0x000fe40000000f00 */
[C---:B------:R-:W-:Y:S04]  /*89d0*/  HMMA.16816.F32.BF16 R128, R176.reuse, R136, R24 ;  /* 0x00000088b080723c */ /* 0x040fe80000041818 */
[----:B------:R-:W-:Y:S02]  /*89e0*/  MOV R21, R133 ;  /* 0x0000008500157202 */ /* 0x000fe40000000f00 */
[----:B------:R-:W-:Y:S02]  /*89f0*/  MOV R23, R132 ;  /* 0x0000008400177202 */ /* 0x000fe40000000f00 */
[-C--:B------:R-:W-:Y:S04]  /*8a00*/  HMMA.16816.F32.BF16 R132, R176, R138.reuse, R28 ;  /* 0x0000008ab084723c */ /* 0x080fe8000004181c */
[----:B------:R-:W-:Y:S02]  /*8a10*/  MOV R9, R146 ;  /* 0x0000009200097202 */ /* 0x000fe40000000f00 */
[----:B------:R-:W-:Y:S02]  /*8a20*/  MOV R12, R142 ;  /* 0x0000008e000c7202 */ /* 0x000fe40000000f00 */
[C---:B------:R-:W-:Y:S08]  /*8a30*/  HMMA.16816.F32.BF16 R136, R172.reuse, R138, R32 ;  /* 0x0000008aac88723c */ /* 0x040ff00000041820 */
[-C--:B------:R-:W-:Y:S08]  /*8a40*/  HMMA.16816.F32.BF16 R140, R172, R152.reuse, R36 ;  /* 0x00000098ac8c723c */ /* 0x080ff00000041824 */
        /* <DEDUP_REMOVED lines=11> */
[-C--:B---3--:R-:W-:Y:S08]  /*8b00*/  HMMA.16816.F32.BF16 R84, R172, R4.reuse, R84 ;  /* 0x00000004ac54723c */ /* 0x088ff00000041854 */
[C---:B------:R-:W-:Y:S08]  /*8b10*/  HMMA.16816.F32.BF16 R88, R176.reuse, R4, R88 ;  /* 0x00000004b058723c */ /* 0x040ff00000041858 */
[-C--:B------:R-:W-:Y:S08]  /*8b20*/  HMMA.16816.F32.BF16 R92, R176, R6.reuse, R92 ;  /* 0x00000006b05c723c */ /* 0x080ff0000004185c */
[----:B------:R-:W-:Y:S04]  /*8b30*/  HMMA.16816.F32.BF16 R96, R172, R6, R96 ;  /* 0x00000006ac60723c */ /* 0x000fe80000041860 */
[----:B--2---:R-:W-:Y:S02]  /*8b40*/  FFMA.FTZ R100, R100, R16, R23 ;  /* 0x0000001064647223 */ /* 0x004fe40000010017 */
[----:B----4-:R-:W-:Y:S02]  /*8b50*/  FFMA.FTZ R3, R3, R18, R17 ;  /* 0x0000001203037223 */ /* 0x010fe40000010011 */
[----:B------:R-:W-:Y:S01]  /*8b60*/  FADD.FTZ R12, R12, R100 ;  /* 0x000000640c0c7221 */ /* 0x000fe20000010000 */
[----:B------:R-:W-:Y:S03]  /*8b70*/  MOV R100, R103 ;  /* 0x0000006700647202 */ /* 0x000fe60000000f00 */
[----:B-----5:R-:W-:Y:S02]  /*8b80*/  FFMA.FTZ R0, R0, R19, R205 ;  /* 0x0000001300007223 */ /* 0x020fe400000100cd */
[----:B------:R-:W-:Y:S02]  /*8b90*/  FADD.FTZ R3, R13, R3 ;  /* 0x000000030d037221 */ /* 0x000fe40000010000 */
[----:B------:R-:W-:Y:S02]  /*8ba0*/  FFMA.FTZ R101, R101, R22, R21 ;  /* 0x0000001665657223 */ /* 0x000fe40000010015 */
[----:B------:R-:W-:Y:S02]  /*8bb0*/  FADD.FTZ R0, R206, R0 ;  /* 0x00000000ce007221 */ /* 0x000fe40000010000 */
        /* <DEDUP_REMOVED lines=51> */
[----:B------:R-:W-:Y:S01]  /*8ef0*/  FADD.FTZ R7, R106, R4 ;  /* 0x000000046a077221 */ /* 0x000fe20000010000 */
[----:B------:R-:W-:Y:S01]  /*8f00*/  MOV R106, R2 ;  /* 0x00000002006a7202 */ /* 0x000fe20000000f00 */
[----:B------:R-:W-:Y:S01]  /*8f10*/  FADD.FTZ R4, R198, R0 ;  /* 0x00000000c6047221 */ /* 0x000fe20000010000 */
[----:B------:R-:W-:Y:S01]  /*8f20*/  STL [R1], R5 ;  /* 0x0000000501007387 */ /* 0x000fe20000100800 */
[----:B------:R-:W-:Y:S02]  /*8f30*/  FADD.FTZ R3, R189, R3 ;  /* 0x00000003bd037221 */ /* 0x000fe40000010000 */
[----:B------:R-:W-:Y:S02]  /*8f40*/  FADD.FTZ R4, R197, R4 ;  /* 0x00000004c5047221 */ /* 0x000fe40000010000 */
[----:B------:R-:W-:Y:S03]  /*8f50*/  FADD.FTZ R0, R107, R7 ;  /* 0x000000076b007221 */ /* 0x000fe60000010000 */
[----:B------:R-:W-:Y:S01]  /*8f60*/  STL [R1+0x4], R4 ;  /* 0x0000040401007387 */ /* 0x000fe20000100800 */
[----:B------:R-:W-:Y:S01]  /*8f70*/  FADD.FTZ R0, R105, R0 ;  /* 0x0000000069007221 */ /* 0x000fe20000010000 */
[----:B------:R-:W-:Y:S02]  /*8f80*/  MOV R105, R102 ;  /* 0x0000006600697202 */ /* 0x000fe40000000f00 */
[----:B------:R1:W-:Y:S04]  /*8f90*/  STL [R1+0x8], R3 ;  /* 0x0000080301007387 */ /* 0x0003e80000100800 */
[----:B------:R2:W-:Y:S01]  /*8fa0*/  STL [R1+0xc], R0 ;  /* 0x00000c0001007387 */ /* 0x0005e20000100800 */
[----:B-1----:R-:W-:Y:S01]  /*8fb0*/  MOV R3, R104 ;  /* 0x0000006800037202 */ /* 0x002fe20000000f00 */
[----:B------:R-:W-:-:S05]  /*8fc0*/  @P0 BRA `(.L_x_11) ;  /* 0xffffc22000000947 */ /* 0x000fca000383ffff */
.L_x_10:
[----:B--2---:R-:W2:Y:S04]  /*8fd0*/  LDL.LU R0, [R1] ;  /* 0x0000000001007983 */ /* 0x004ea80000300800 */
[----:B------:R-:W3:Y:S04]  /*8fe0*/  LDL.LU R4, [R1+0x4] ;  /* 0x0000040001047983 */ /* 0x000ee80000300800 */
[----:B------:R-:W4:Y:S04]  /*8ff0*/  LDL.LU R8, [R1+0x8] ;  /* 0x0000080001087983 */ /* 0x000f280000300800 */
[----:B------:R-:W5:Y:S01]  /*9000*/  LDL.LU R5, [R1+0xc] ;  /* 0x00000c0001057983 */ /* 0x000f620000300800 */
[----:B------:R-:W-:-:S02]  /*9010*/  MOV R18, 0xff800000 ;  /* 0xff80000000127802 */ /* 0x000fc40000000f00 */
[----:B------:R-:W-:Y:S02]  /*9020*/  MOV R19, 0xff800000 ;  /* 0xff80000000137802 */ /* 0x000fe40000000f00 */
[----:B------:R-:W-:Y:S02]  /*9030*/  MOV R20, 0xff800000 ;  /* 0xff80000000147802 */ /* 0x000fe40000000f00 */
[----:B------:R-:W-:Y:S02]  /*9040*/  MOV R21, 0xff800000 ;  /* 0xff80000000157802 */ /* 0x000fe40000000f00 */
[----:B------:R-:W-:Y:S01]  /*9050*/  PLOP3.LUT P4, PT, PT, PT, PT, 0x8, 0x0 ;  /* 0x000000000000781c */ /* 0x000fe20003f8e170 */
[----:B--2---:R-:W1:Y:S04]  /*9060*/  SHFL.BFLY PT, R11, R0, 0x2, 0x1f ;  /* 0x0c401f00000b7f89 */ /* 0x004e6800000e0000 */
[----:B---3--:R-:W2:Y:S04]  /*9070*/  SHFL.BFLY PT, R9, R4, 0x2, 0x1f ;  /* 0x0c401f0004097f89 */ /* 0x008ea800000e0000 */
[----:B----4-:R-:W3:Y:S04]  /*9080*/  SHFL.BFLY PT, R7, R8, 0x2, 0x1f ;  /* 0x0c401f0008077f89 */ /* 0x010ee800000e0000 */
[----:B-----5:R-:W4:Y:S01]  /*9090*/  SHFL.BFLY PT, R6, R5, 0x2, 0x1f ;  /* 0x0c401f0005067f89 */ /* 0x020f2200000e0000 */
[----:B-1----:R-:W-:-:S02]  /*90a0*/  FADD.FTZ R11, R11, R0 ;  /* 0x000000000b0b7221 */ /* 0x002fc40000010000 */
[----:B--2---:R-:W-:-:S03]  /*90b0*/  FADD.FTZ R9, R9, R4 ;  /* 0x0000000409097221 */ /* 0x004fc60000010000 */
[----:B------:R-:W1:Y:S01]  /*90c0*/  SHFL.BFLY PT, R0, R11, 0x1, 0x1f ;  /* 0x0c201f000b007f89 */ /* 0x000e6200000e0000 */
[----:B---3--:R-:W-:-:S03]  /*90d0*/  FADD.FTZ R7, R7, R8 ;  /* 0x0000000807077221 */ /* 0x008fc60000010000 */
[----:B------:R-:W2:Y:S01]  /*90e0*/  SHFL.BFLY PT, R4, R9, 0x1, 0x1f ;  /* 0x0c201f0009047f89 */ /* 0x000ea200000e0000 */
[----:B----4-:R-:W-:-:S03]  /*90f0*/  FADD.FTZ R6, R6, R5 ;  /* 0x0000000506067221 */ /* 0x010fc60000010000 */
[----:B------:R-:W3:Y:S04]  /*9100*/  SHFL.BFLY PT, R3, R7, 0x1, 0x1f ;  /* 0x0c201f0007037f89 */ /* 0x000ee800000e0000 */
[----:B------:R-:W4:Y:S01]  /*9110*/  SHFL.BFLY PT, R5, R6, 0x1, 0x1f ;  /* 0x0c201f0006057f89 */ /* 0x000f2200000e0000 */
[----:B-1----:R-:W-:Y:S01]  /*9120*/  FADD.FTZ R11, R11, R0 ;  /* 0x000000000b0b7221 */ /* 0x002fe20000010000 */
[----:B------:R-:W-:Y:S01]  /*9130*/  MOV R0, RZ ;  /* 0x000000ff00007202 */ /* 0x000fe20000000f00 */
[----:B--2---:R-:W-:-:S03]  /*9140*/  FADD.FTZ R9, R9, R4 ;  /* 0x0000000409097221 */ /* 0x004fc60000010000 */
[----:B------:R-:W-:Y:S02]  /*9150*/  FSETP.NE.FTZ.AND P3, PT, R11, RZ, PT ;  /* 0x000000ff0b00720b */ /* 0x000fe40003f75000 */
[----:B------:R-:W-:Y:S01]  /*9160*/  MOV R4, RZ ;  /* 0x000000ff00047202 */ /* 0x000fe20000000f00 */
[----:B---3--:R-:W-:Y:S01]  /*9170*/  FADD.FTZ R7, R7, R3 ;  /* 0x0000000307077221 */ /* 0x008fe20000010000 */
[----:B------:R-:W-:Y:S02]  /*9180*/  FSETP.NE.FTZ.AND P2, PT, R9, RZ, PT ;  /* 0x000000ff0900720b */ /* 0x000fe40003f55000 */
[----:B------:R-:W-:Y:S01]  /*9190*/  MOV R3, RZ ;  /* 0x000000ff00037202 */ /* 0x000fe20000000f00 */
[----:B----4-:R-:W-:Y:S01]  /*91a0*/  FADD.FTZ R6, R5, R6 ;  /* 0x0000000605067221 */ /* 0x010fe20000010000 */
[----:B------:R-:W-:-:S04]  /*91b0*/  FSETP.NE.FTZ.AND P1, PT, R7, RZ, PT ;  /* 0x000000ff0700720b */ /* 0x000fc80003f35000 */
[----:B------:R-:W-:Y:S01]  /*91c0*/  FSETP.NE.FTZ.AND P0, PT, R6, RZ, PT ;  /* 0x000000ff0600720b */ /* 0x000fe20003f15000 */
[----:B------:R-:W1:Y:S08]  /*91d0*/  @P3 MUFU.RCP R0, R11 ;  /* 0x0000000b00003308 */ /* 0x000e700000001000 */
[----:B------:R-:W2:Y:S04]  /*91e0*/  @P1 MUFU.RCP R3, R7 ;  /* 0x0000000700031308 */ /* 0x000ea80000001000 */
[----:B------:R-:W-:Y:S01]  /*91f0*/  @P0 MOV R8, 0x3f317218 ;  /* 0x3f31721800080802 */ /* 0x000fe20000000f00 */
[----:B-1----:R-:W-:-:S03]  /*9200*/  FMUL.FTZ R112, R0, R112 ;  /* 0x0000007000707220 */ /* 0x002fc60000410000 */
[----:B------:R-:W1:Y:S01]  /*9210*/  @P2 MUFU.RCP R4, R9 ;  /* 0x0000000900042308 */ /* 0x000e620000001000 */
[C---:B------:R-:W-:Y:S02]  /*9220*/  FMUL.FTZ R113, R0.reuse, R113 ;  /* 0x0000007100717220 */ /* 0x040fe40000410000 */
[C---:B------:R-:W-:Y:S02]  /*9230*/  FMUL.FTZ R120, R0.reuse, R120 ;  /* 0x0000007800787220 */ /* 0x040fe40000410000 */
[C---:B------:R-:W-:Y:S02]  /*9240*/  FMUL.FTZ R121, R0.reuse, R121 ;  /* 0x0000007900797220 */ /* 0x040fe40000410000 */
[C---:B------:R-:W-:Y:S01]  /*9250*/  FMUL.FTZ R124, R0.reuse, R124 ;  /* 0x0000007c007c7220 */ /* 0x040fe20000410000 */
[----:B------:R-:W-:Y:S01]  /*9260*/  @P3 MUFU.LG2 R11, R11 ;  /* 0x0000000b000b3308 */ /* 0x000fe20000000c00 */
[C---:B------:R-:W-:Y:S02]  /*9270*/  FMUL.FTZ R125, R0.reuse, R125 ;  /* 0x0000007d007d7220 */ /* 0x040fe40000410000 */
[----:B------:R-:W-:-:S02]  /*9280*/  FMUL.FTZ R136, R0, R136 ;  /* 0x0000008800887220 */ /* 0x000fc40000410000 */
[C---:B------:R-:W-:Y:S02]  /*9290*/  FMUL.FTZ R137, R0.reuse, R137 ;  /* 0x0000008900897220 */ /* 0x040fe40000410000 */
[C---:B------:R-:W-:Y:S01]  /*92a0*/  FMUL.FTZ R140, R0.reuse, R140 ;  /* 0x0000008c008c7220 */ /* 0x040fe20000410000 */
[----:B------:R-:W-:Y:S01]  /*92b0*/  @P2 MUFU.LG2 R9, R9 ;  /* 0x0000000900092308 */ /* 0x000fe20000000c00 */
[C---:B------:R-:W-:Y:S02]  /*92c0*/  FMUL.FTZ R141, R0.reuse, R141 ;  /* 0x0000008d008d7220 */ /* 0x040fe40000410000 */
[C---:B------:R-:W-:Y:S02]  /*92d0*/  FMUL.FTZ R152, R0.reuse, R152 ;  /* 0x0000009800987220 */ /* 0x040fe40000410000 */
[C---:B------:R-:W-:Y:S02]  /*92e0*/  FMUL.FTZ R153, R0.reuse, R153 ;  /* 0x0000009900997220 */ /* 0x040fe40000410000 */
[C---:B------:R-:W-:Y:S01]  /*92f0*/  FMUL.FTZ R156, R0.reuse, R156 ;  /* 0x0000009c009c7220 */ /* 0x040fe20000410000 */
[----:B------:R-:W-:Y:S01]  /*9300*/  @P1 MUFU.LG2 R7, R7 ;  /* 0x0000000700071308 */ /* 0x000fe20000000c00 */
[----:B------:R-:W-:-:S02]  /*9310*/  FMUL.FTZ R157, R0, R157 ;  /* 0x0000009d009d7220 */ /* 0x000fc40000410000 */
[C---:B------:R-:W-:Y:S02]  /*9320*/  FMUL.FTZ R168, R0.reuse, R168 ;  /* 0x000000a800a87220 */ /* 0x040fe40000410000 */
[C---:B------:R-:W-:Y:S02]  /*9330*/  FMUL.FTZ R169, R0.reuse, R169 ;  /* 0x000000a900a97220 */ /* 0x040fe40000410000 */
[C---:B------:R-:W-:Y:S02]  /*9340*/  FMUL.FTZ R68, R0.reuse, R68 ;  /* 0x0000004400447220 */ /* 0x040fe40000410000 */
[C---:B------:R-:W-:Y:S02]  /*9350*/  FMUL.FTZ R69, R0.reuse, R69 ;  /* 0x0000004500457220 */ /* 0x040fe40000410000 */
[C---:B------:R-:W-:Y:S02]  /*9360*/  FMUL.FTZ R80, R0.reuse, R80 ;  /* 0x0000005000507220 */ /* 0x040fe40000410000 */
[----:B------:R-:W-:-:S02]  /*9370*/  FMUL.FTZ R81, R0, R81 ;  /* 0x0000005100517220 */ /* 0x000fc40000410000 */
[C---:B------:R-:W-:Y:S02]  /*9380*/  FMUL.FTZ R84, R0.reuse, R84 ;  /* 0x0000005400547220 */ /* 0x040fe40000410000 */
[C---:B------:R-:W-:Y:S02]  /*9390*/  FMUL.FTZ R85, R0.reuse, R85 ;  /* 0x0000005500557220 */ /* 0x040fe40000410000 */
[C---:B------:R-:W-:Y:S02]  /*93a0*/  FMUL.FTZ R96, R0.reuse, R96 ;  /* 0x0000006000607220 */ /* 0x040fe40000410000 */
[----:B------:R-:W-:Y:S01]  /*93b0*/  FMUL.FTZ R97, R0, R97 ;  /* 0x0000006100617220 */ /* 0x000fe20000410000 */
[----:B------:R-:W-:Y:S01]  /*93c0*/  MOV R0, RZ ;  /* 0x000000ff00007202 */ /* 0x000fe20000000f00 */
[C---:B--2---:R-:W-:Y:S02]  /*93d0*/  FMUL.FTZ R108, R3.reuse, R108 ;  /* 0x0000006c036c7220 */ /* 0x044fe40000410000 */
[----:B------:R-:W-:-:S02]  /*93e0*/  FMUL.FTZ R109, R3, R109 ;  /* 0x0000006d036d7220 */ /* 0x000fc40000410000 */
[C---:B------:R-:W-:Y:S01]  /*93f0*/  FMUL.FTZ R116, R3.reuse, R116 ;  /* 0x0000007403747220 */ /* 0x040fe20000410000 */
[----:B------:R-:W2:Y:S01]  /*9400*/  @P0 MUFU.RCP R0, R6 ;  /* 0x0000000600000308 */ /* 0x000ea20000001000 */
[C---:B------:R-:W-:Y:S02]  /*9410*/  FMUL.FTZ R117, R3.reuse, R117 ;  /* 0x0000007503757220 */ /* 0x040fe40000410000 */
[C---:B------:R-:W-:Y:S02]  /*9420*/  FMUL.FTZ R128, R3.reuse, R128 ;  /* 0x0000008003807220 */ /* 0x040fe40000410000 */
[C---:B------:R-:W-:Y:S02]  /*9430*/  FMUL.FTZ R129, R3.reuse, R129 ;  /* 0x0000008103817220 */ /* 0x040fe40000410000 */
[C---:B------:R-:W-:Y:S01]  /*9440*/  FMUL.FTZ R132, R3.reuse, R132 ;  /* 0x0000008403847220 */ /* 0x040fe20000410000 */
[----:B------:R-:W3:Y:S01]  /*9450*/  @P0 MUFU.LG2 R6, R6 ;  /* 0x0000000600060308 */ /* 0x000ee20000000c00 */
        /* <DEDUP_REMOVED lines=17> */
[----:B------:R-:W-:Y:S01]  /*9570*/  @P2 MOV R3, 0x3f317218 ;  /* 0x3f31721800032802 */ /* 0x000fe20000000f00 */
[C---:B-1----:R-:W-:Y:S02]  /*9580*/  FMUL.FTZ R114, R4.reuse, R114 ;  /* 0x0000007204727220 */ /* 0x042fe40000410000 */
        /* <DEDUP_REMOVED lines=24> */
[C---:B--2---:R-:W-:Y:S02]  /*9710*/  FMUL.FTZ R110, R0.reuse, R110 ;  /* 0x0000006e006e7220 */ /* 0x044fe40000410000 */
        /* <DEDUP_REMOVED lines=24> */
[----:B------:R-:W-:Y:S02]  /*98a0*/  @P2 FMUL.FTZ R5, R3, c[0x0][0x2d0] ;  /* 0x0000b40003052a20 */ /* 0x000fe40000410000 */
[----:B------:R-:W-:-:S02]  /*98b0*/  @P3 FMUL.FTZ R10, R4, c[0x0][0x2d0] ;  /* 0x0000b400040a3a20 */ /* 0x000fc40000410000 */
[----:B------:R-:W-:Y:S02]  /*98c0*/  @P1 FMUL.FTZ R3, R0, c[0x0][0x2d0] ;  /* 0x0000b40000031a20 */ /* 0x000fe40000410000 */
[----:B------:R-:W-:Y:S02]  /*98d0*/  @P3 FMUL.FTZ R11, R11, 0.69314718246459960938 ;  /* 0x3f3172180b0b3820 */ /* 0x000fe40000410000 */
[----:B------:R-:W-:Y:S02]  /*98e0*/  @P2 FMUL.FTZ R9, R9, 0.69314718246459960938 ;  /* 0x3f31721809092820 */ /* 0x000fe40000410000 */
[----:B------:R-:W-:Y:S02]  /*98f0*/  @P1 FMUL.FTZ R7, R7, 0.69314718246459960938 ;  /* 0x3f31721807071820 */ /* 0x000fe40000410000 */
[----:B---3--:R-:W-:Y:S02]  /*9900*/  @P0 FMUL.FTZ R4, R6, 0.69314718246459960938 ;  /* 0x3f31721806040820 */ /* 0x008fe40000410000 */
[----:B------:R-:W-:-:S02]  /*9910*/  @P0 FMUL.FTZ R0, R8, c[0x0][0x2d0] ;  /* 0x0000b40008000a20 */ /* 0x000fc40000410000 */
[----:B------:R-:W-:Y:S02]  /*9920*/  @P3 FFMA.FTZ R18, R10, R104, R11 ;  /* 0x000000680a123223 */ /* 0x000fe4000001000b */
[----:B------:R-:W-:Y:S02]  /*9930*/  @P2 FFMA.FTZ R19, R5, R103, R9 ;  /* 0x0000006705132223 */ /* 0x000fe40000010009 */
[----:B------:R-:W-:Y:S02]  /*9940*/  @P1 FFMA.FTZ R20, R3, R102, R7 ;  /* 0x0000006603141223 */ /* 0x000fe40000010007 */
[----:B------:R-:W-:Y:S02]  /*9950*/  @P0 FFMA.FTZ R21, R0, R2, R4 ;  /* 0x0000000200150223 */ /* 0x000fe40000010004 */
.L_x_3:
[----:B-1----:R-:W-:Y:S05]  /*9960*/  @P4 BRA `(.L_x_12) ;  /* 0x00001a2000004947 */ /* 0x002fea0003800000 */
[----:B------:R-:W2:Y:S01]  /*9970*/  LDL.LU R14, [R1+0x50] ;  /* 0x00005000010e7983 */ /* 0x000ea20000300800 */
[----:B------:R-:W-:Y:S01]  /*9980*/  MOV R24, c[0x0][0x4e8] ;  /* 0x00013a0000187a02 */ /* 0x000fe20000000f00 */
[----:B------:R-:W-:Y:S02]  /*9990*/  BSSY B0, `(.L_x_13) ;  /* 0x00000c1000007945 */ /* 0x000fe40003800000 */
[----:B------:R-:W1:Y:S01]  /*99a0*/  S2R R16, SR_TID.X ;  /* 0x0000000000107919 */ /* 0x000e620000002100 */
[C---:B------:R-:W-:Y:S01]  /*99b0*/  ISETP.NE.AND P0, PT, R24.reuse, 0x1, PT ;  /* 0x000000011800780c */ /* 0x040fe20003f05270 */
[----:B------:R-:W-:-:S02]  /*99c0*/  IMAD R24, R24, c[0x0][0x388], RZ ;  /* 0x0000e20018187a24 */ /* 0x000fc400078e02ff */
[----:B------:R-:W3:Y:S04]  /*99d0*/  S2R R12, SR_CTAID.Y ;  /* 0x00000000000c7919 */ /* 0x000ee80000002600 */
[----:B------:R-:W4:Y:S04]  /*99e0*/  S2R R13, SR_CTAID.Z ;  /* 0x00000000000d7919 */ /* 0x000f280000002700 */
[----:B------:R-:W5:Y:S01]  /*99f0*/  S2R R15, SR_CTAID.X ;  /* 0x00000000000f7919 */ /* 0x000f620000002500 */
[----:B-1----:R-:W-:-:S04]  /*9a00*/  SHF.R.S32.HI R11, RZ, 0x1f, R16 ;  /* 0x0000001fff0b7819 */ /* 0x002fc80000011410 */
[CC--:B------:R-:W-:Y:S02]  /*9a10*/  LEA.HI R4, R11.reuse, R16.reuse, RZ, 0x2 ;  /* 0x000000100b047211 */ /* 0x0c0fe400078f10ff */
[----:B------:R-:W-:Y:S02]  /*9a20*/  LEA.HI R11, R11, R16, RZ, 0x5 ;  /* 0x000000100b0b7211 */ /* 0x000fe400078f28ff */
[----:B------:R-:W-:Y:S02]  /*9a30*/  LOP3.LUT R4, R4, 0xfffffffc, RZ, 0xc0, !PT ;  /* 0xfffffffc04047812 */ /* 0x000fe400078ec0ff */
[--C-:B------:R-:W-:Y:S02]  /*9a40*/  SHF.R.S32.HI R6, RZ, 0x5, R11.reuse ;  /* 0x00000005ff067819 */ /* 0x100fe4000001140b */
[----:B------:R-:W-:Y:S02]  /*9a50*/  SHF.R.S32.HI R5, RZ, 0x1f, R11 ;  /* 0x0000001fff057819 */ /* 0x000fe4000001140b */
[----:B------:R-:W-:Y:S01]  /*9a60*/  LOP3.LUT R11, R11, 0xffffffe0, RZ, 0xc0, !PT ;  /* 0xffffffe00b0b7812 */ /* 0x000fe200078ec0ff */
[----:B------:R-:W-:Y:S01]  /*9a70*/  BAR.SYNC.DEFER_BLOCKING 0x1, 0x80 ;  /* 0x0042000000007b1d */ /* 0x000fe20000010000 */
[----:B--2---:R-:W-:Y:S01]  /*9a80*/  SHF.R.S32.HI R10, RZ, 0x1f, R14 ;  /* 0x0000001fff0a7819 */ /* 0x004fe2000001140e */
[----:B------:R-:W-:-:S04]  /*9a90*/  IMAD.WIDE.U32 R2, R14, c[0x0][0x4d0], RZ ;  /* 0x000134000e027a25 */ /* 0x000fc800078e00ff */
[----:B------:R-:W-:Y:S02]  /*9aa0*/  IMAD R0, R10, c[0x0][0x4d0], RZ ;  /* 0x000134000a007a24 */ /* 0x000fe400078e02ff */
[----:B------:R-:W-:Y:S02]  /*9ab0*/  IMAD.MOV R9, RZ, RZ, -R14 ;  /* 0x000000ffff097224 */ /* 0x000fe400078e0a0e */
[----:B------:R-:W-:Y:S02]  /*9ac0*/  IMAD R8, R14, c[0x0][0x4d4], R0 ;  /* 0x000135000e087a24 */ /* 0x000fe400078e0200 */
[----:B------:R-:W-:Y:S01]  /*9ad0*/  IMAD.IADD R0, R16, 0x1, -R4 ;  /* 0x0000000110007824 */ /* 0x000fe200078e0a04 */
[----:B------:R-:W-:Y:S01]  /*9ae0*/  LEA.HI R4, R5, R6, RZ, 0x2 ;  /* 0x0000000605047211 */ /* 0x000fe200078f10ff */
[----:B------:R-:W-:Y:S01]  /*9af0*/  IMAD.IADD R5, R3, 0x1, R8 ;  /* 0x0000000103057824 */ /* 0x000fe200078e0208 */
[----:B------:R-:W-:Y:S01]  /*9b00*/  IADD3 R16, -R11, R16, RZ ;  /* 0x000000100b107210 */ /* 0x000fe20007ffe1ff */
[----:B---3--:R-:W-:Y:S01]  /*9b10*/  IMAD R12, R9, c[0x0][0x550], R12 ;  /* 0x00015400090c7a24 */ /* 0x008fe200078e020c */
[----:B------:R-:W-:-:S02]  /*9b20*/  LEA.HI R7, R0, R0, RZ, 0x1 ;  /* 0x0000000000077211 */ /* 0x000fc400078f08ff */
[----:B------:R-:W-:Y:S01]  /*9b30*/  LOP3.LUT R8, R4, 0xffffffc, RZ, 0xc0, !PT ;  /* 0x0ffffffc04087812 */ /* 0x000fe200078ec0ff */
[----:B------:R-:W-:Y:S01]  /*9b40*/  IMAD.MOV.U32 R4, RZ, RZ, R2 ;  /* 0x000000ffff047224 */ /* 0x000fe200078e0002 */
[C---:B------:R-:W-:Y:S01]  /*9b50*/  LOP3.LUT R3, R7.reuse, 0x1ffffffe, RZ, 0xc0, !PT ;  /* 0x1ffffffe07037812 */ /* 0x040fe200078ec0ff */
[----:B------:R-:W-:Y:S01]  /*9b60*/  IMAD.SHL.U32 R2, R7, 0x20, RZ ;  /* 0x0000002007027824 */ /* 0x000fe200078e00ff */
[----:B------:R-:W-:Y:S01]  /*9b70*/  SHF.R.S32.HI R7, RZ, 0x1f, R16 ;  /* 0x0000001fff077819 */ /* 0x000fe20000011410 */
[----:B------:R-:W-:Y:S01]  /*9b80*/  IMAD.IADD R9, R6, 0x1, -R8 ;  /* 0x0000000106097824 */ /* 0x000fe200078e0a08 */
[----:B------:R-:W-:Y:S01]  /*9b90*/  IADD3 R8, R0, -R3, RZ ;  /* 0x8000000300087210 */ /* 0x000fe20007ffe0ff */
[----:B------:R-:W-:Y:S01]  /*9ba0*/  IMAD R0, R10, c[0x0][0x438], RZ ;  /* 0x00010e000a007a24 */ /* 0x000fe200078e02ff */
[----:B------:R-:W-:Y:S01]  /*9bb0*/  LEA.HI R17, R7, R16, RZ, 0x2 ;  /* 0x0000001007117211 */ /* 0x000fe200078f10ff */
[----:B----4-:R-:W-:Y:S01]  /*9bc0*/  IMAD.WIDE.U32 R4, R13, c[0x0][0x4d8], R4 ;  /* 0x000136000d047a25 */ /* 0x010fe200078e0004 */
[----:B------:R-:W-:-:S02]  /*9bd0*/  SHF.R.S32.HI R10, RZ, 0x1f, R13 ;  /* 0x0000001fff0a7819 */ /* 0x000fc4000001140d */
[----:B------:R-:W-:Y:S01]  /*9be0*/  SHF.R.S32.HI R7, RZ, 0x2, R17 ;  /* 0x00000002ff077819 */ /* 0x000fe20000011411 */
[----:B------:R-:W-:Y:S01]  /*9bf0*/  IMAD R6, R14, c[0x0][0x43c], R0 ;  /* 0x00010f000e067a24 */ /* 0x000fe200078e0200 */
[----:B------:R-:W-:Y:S01]  /*9c00*/  LOP3.LUT R0, R2, 0xffffffc0, RZ, 0xc0, !PT ;  /* 0xffffffc002007812 */ /* 0x000fe200078ec0ff */
[----:B------:R-:W-:Y:S01]  /*9c10*/  IMAD.WIDE.U32 R2, R14, c[0x0][0x438], RZ ;  /* 0x00010e000e027a25 */ /* 0x000fe200078e00ff */
[----:B------:R-:W-:-:S03]  /*9c20*/  LOP3.LUT P1, RZ, R16, 0x3, RZ, 0xc0, !PT ;  /* 0x0000000310ff7812 */ /* 0x000fc6000782c0ff */
[----:B------:R-:W-:Y:S02]  /*9c30*/  IMAD R8, R8, 0x8, R0 ;  /* 0x0000000808087824 */ /* 0x000fe400078e0200 */
[----:B------:R-:W-:Y:S02]  /*9c40*/  IMAD R14, R9, 0x10, R7 ;  /* 0x00000010090e7824 */ /* 0x000fe400078e0207 */
[----:B------:R-:W-:Y:S02]  /*9c50*/  IMAD R11, R10, c[0x0][0x4d8], RZ ;  /* 0x000136000a0b7a24 */ /* 0x000fe400078e02ff */
[----:B------:R-:W-:Y:S02]  /*9c60*/  IMAD.IADD R8, R14, 0x1, R8 ;  /* 0x000000010e087824 */ /* 0x000fe400078e0208 */
[----:B------:R-:W-:Y:S02]  /*9c70*/  IMAD.IADD R3, R3, 0x1, R6 ;  /* 0x0000000103037824 */ /* 0x000fe400078e0206 */
[----:B------:R-:W-:-:S02]  /*9c80*/  IMAD R6, R10, c[0x0][0x440], RZ ;  /* 0x000110000a067a24 */ /* 0x000fc400078e02ff */
[----:B-----5:R-:W-:Y:S02]  /*9c90*/  IMAD R8, R15, 0x80, R8 ;  /* 0x000000800f087824 */ /* 0x020fe400078e0208 */
[C---:B------:R-:W-:Y:S02]  /*9ca0*/  IMAD R0, R13.reuse, c[0x0][0x4dc], R11 ;  /* 0x000137000d007a24 */ /* 0x040fe400078e020b */
[C---:B------:R-:W-:Y:S02]  /*9cb0*/  IMAD R6, R13.reuse, c[0x0][0x444], R6 ;  /* 0x000111000d067a24 */ /* 0x040fe400078e0206 */
[----:B------:R-:W-:Y:S01]  /*9cc0*/  IMAD.WIDE.U32 R2, R13, c[0x0][0x440], R2 ;  /* 0x000110000d027a25 */ /* 0x000fe200078e0002 */
[----:B------:R-:W-:Y:S02]  /*9cd0*/  IADD3 R5, R5, R0, RZ ;  /* 0x0000000005057210 */ /* 0x000fe40007ffe0ff */
[----:B------:R-:W-:Y:S01]  /*9ce0*/  SHF.R.S32.HI R0, RZ, 0x1f, R12 ;  /* 0x0000001fff007819 */ /* 0x000fe2000001140c */
[----:B------:R-:W-:Y:S01]  /*9cf0*/  @P0 IMAD.HI.U32 R11, R8, c[0x0][0x4ec], RZ ;  /* 0x00013b00080b0a27 */ /* 0x000fe200078e00ff */
[----:B------:R-:W-:-:S03]  /*9d00*/  IADD3 R3, R3, R6, RZ ;  /* 0x0000000603037210 */ /* 0x000fc60007ffe0ff */
[----:B------:R-:W-:-:S04]  /*9d10*/  @P0 IMAD.HI.U32 R10, R8, c[0x0][0x4ec], RZ ;  /* 0x00013b00080a0a27 */ /* 0x000fc800078e00ff */
[--C-:B------:R-:W-:Y:S01]  /*9d20*/  IMAD.MOV.U32 R6, RZ, RZ, R8.reuse ;  /* 0x000000ffff067224 */ /* 0x100fe200078e0008 */
[----:B------:R-:W-:Y:S01]  /*9d30*/  @P0 SHF.R.U32.HI R6, RZ, c[0x0][0x4f0], R11 ;  /* 0x00013c00ff060a19 */ /* 0x000fe2000001160b */
[----:B------:R-:W-:Y:S01]  /*9d40*/  IMAD.MOV.U32 R7, RZ, RZ, R8 ;  /* 0x000000ffff077224 */ /* 0x000fe200078e0008 */
[----:B------:R-:W-:Y:S01]  /*9d50*/  @P0 SHF.R.U32.HI R7, RZ, c[0x0][0x4f0], R10 ;  /* 0x00013c00ff070a19 */ /* 0x000fe2000001160a */
[----:B------:R-:W-:Y:S01]  /*9d60*/  IMAD R9, R0, c[0x0][0x448], RZ ;  /* 0x0001120000097a24 */ /* 0x000fe200078e02ff */
[----:B------:R-:W-:Y:S01]  /*9d70*/  IADD3 R10, -R6, RZ, RZ ;  /* 0x000000ff060a7210 */ /* 0x000fe20007ffe1ff */
[----:B------:R-:W-:Y:S02]  /*9d80*/  IMAD R0, R0, c[0x0][0x4e0], RZ ;  /* 0x0001380000007a24 */ /* 0x000fe400078e02ff */
[C---:B------:R-:W-:Y:S01]  /*9d90*/  IMAD R11, R12.reuse, c[0x0][0x44c], R9 ;  /* 0x000113000c0b7a24 */ /* 0x040fe200078e0209 */
[----:B------:R-:W-:Y:S01]  /*9da0*/  SHF.R.S32.HI R9, RZ, 0x1f, R7 ;  /* 0x0000001fff097819 */ /* 0x000fe20000011407 */
[----:B------:R-:W-:-:S02]  /*9db0*/  IMAD R13, R12, c[0x0][0x4e4], R0 ;  /* 0x000139000c0d7a24 */ /* 0x000fc400078e0200 */
[----:B------:R-:W-:-:S04]  /*9dc0*/  IMAD.WIDE.U32 R4, R12, c[0x0][0x4e0], R4 ;  /* 0x000138000c047a25 */ /* 0x000fc800078e0004 */
[----:B------:R-:W-:Y:S01]  /*9dd0*/  IMAD R0, R10, c[0x0][0x4e8], R8 ;  /* 0x00013a000a007a24 */ /* 0x000fe200078e0208 */
[----:B------:R-:W-:Y:S01]  /*9de0*/  SHF.R.S32.HI R10, RZ, 0x1f, R6 ;  /* 0x0000001fff0a7819 */ /* 0x000fe20000011406 */
[----:B------:R-:W-:Y:S01]  /*9df0*/  IMAD R9, R9, c[0x0][0x430], RZ ;  /* 0x00010c0009097a24 */ /* 0x000fe200078e02ff */
[----:B------:R-:W-:Y:S01]  /*9e00*/  IADD3 R4, P0, R6, R4, RZ ;  /* 0x0000000406047210 */ /* 0x000fe20007f1e0ff */
[----:B------:R-:W-:Y:S01]  /*9e10*/  IMAD.WIDE.U32 R2, R12, c[0x0][0x448], R2 ;  /* 0x000112000c027a25 */ /* 0x000fe200078e0002 */
[----:B------:R-:W-:Y:S02]  /*9e20*/  SHF.R.S32.HI R6, RZ, 0x1f, R0 ;  /* 0x0000001fff067819 */ /* 0x000fe40000011400 */
[----:B------:R-:W-:Y:S01]  /*9e30*/  IADD3.X R5, R10, R5, R13, P0, !PT ;  /* 0x000000050a057210 */ /* 0x000fe200007fe40d */
[----:B------:R-:W-:Y:S02]  /*9e40*/  IMAD R10, R7, c[0x0][0x434], R9 ;  /* 0x00010d00070a7a24 */ /* 0x000fe400078e0209 */
[----:B------:R-:W-:-:S02]  /*9e50*/  IMAD R9, R6, c[0x0][0x4c8], RZ ;  /* 0x0001320006097a24 */ /* 0x000fc400078e02ff */
[----:B------:R-:W-:Y:S02]  /*9e60*/  IMAD.MOV R6, RZ, RZ, -R7 ;  /* 0x000000ffff067224 */ /* 0x000fe400078e0a07 */
[----:B------:R-:W-:-:S04]  /*9e70*/  IMAD.WIDE.U32 R4, R0, c[0x0][0x4c8], R4 ;  /* 0x0001320000047a25 */ /* 0x000fc800078e0004 */
[----:B------:R-:W-:Y:S02]  /*9e80*/  IMAD R0, R0, c[0x0][0x4cc], R9 ;  /* 0x0001330000007a24 */ /* 0x000fe400078e0209 */
[----:B------:R-:W-:Y:S02]  /*9e90*/  IMAD.IADD R3, R3, 0x1, R11 ;  /* 0x0000000103037824 */ /* 0x000fe400078e020b */
[----:B------:R-:W-:Y:S01]  /*9ea0*/  IMAD R13, R6, c[0x0][0x4e8], R8 ;  /* 0x00013a00060d7a24 */ /* 0x000fe200078e0208 */
[C---:B------:R-:W-:Y:S01]  /*9eb0*/  LEA R6, P0, R4.reuse, c[0x0][0x4a8], 0x2 ;  /* 0x00012a0004067a11 */ /* 0x040fe200078010ff */
[----:B------:R-:W-:Y:S02]  /*9ec0*/  IMAD.IADD R0, R5, 0x1, R0 ;  /* 0x0000000105007824 */ /* 0x000fe400078e0200 */
[----:B------:R-:W-:Y:S01]  /*9ed0*/  IMAD.WIDE.U32 R2, R7, c[0x0][0x430], R2 ;  /* 0x00010c0007027a25 */ /* 0x000fe200078e0002 */
[----:B------:R-:W-:Y:S01]  /*9ee0*/  SHF.R.S32.HI R7, RZ, 0x1f, R13 ;  /* 0x0000001fff077819 */ /* 0x000fe2000001140d */
[----:B------:R-:W-:Y:S01]  /*9ef0*/  SHFL.IDX PT, R8, R6, 0x2, 0x1c1f ;  /* 0x005c1f0006087f89 */ /* 0x000fe200000e0000 */
[----:B------:R-:W-:Y:S01]  /*9f00*/  LEA.HI.X R0, R4, c[0x0][0x4ac], R0, 0x2, P0 ;  /* 0x00012b0004007a11 */ /* 0x000fe200000f1400 */
[----:B------:R-:W-:Y:S01]  /*9f10*/  IMAD R12, R15, 0x80, R14 ;  /* 0x000000800f0c7824 */ /* 0x000fe200078e020e */
[----:B------:R-:W-:Y:S01]  /*9f20*/  IADD3 R3, R3, R10, RZ ;  /* 0x0000000a03037210 */ /* 0x000fe20007ffe0ff */
[----:B------:R-:W-:Y:S01]  /*9f30*/  IMAD R7, R7, c[0x0][0x428], RZ ;  /* 0x00010a0007077a24 */ /* 0x000fe200078e02ff */
[----:B------:R-:W-:Y:S02]  /*9f40*/  SHFL.IDX PT, R4, R6, RZ, 0x1c1f ;  /* 0x001c1fff06047589 */ /* 0x000fe400000e0000 */
[C---:B------:R-:W-:Y:S01]  /*9f50*/  IADD3 R14, R12.reuse, 0x40, RZ ;  /* 0x000000400c0e7810 */ /* 0x040fe20007ffe0ff */
[C---:B------:R-:W-:Y:S01]  /*9f60*/  IMAD R15, R13.reuse, c[0x0][0x42c], R7 ;  /* 0x00010b000d0f7a24 */ /* 0x040fe200078e0207 */
[----:B------:R-:W1:Y:S01]  /*9f70*/  SHFL.IDX PT, R5, R0, RZ, 0x1c1f ;  /* 0x001c1fff00057589 */ /* 0x000e6200000e0000 */
[----:B------:R-:W-:Y:S01]  /*9f80*/  IMAD.WIDE.U32 R2, R13, c[0x0][0x428], R2 ;  /* 0x00010a000d027a25 */ /* 0x000fe200078e0002 */
[----:B------:R-:W-:-:S02]  /*9f90*/  IADD3 R13, R12, 0x48, RZ ;  /* 0x000000480c0d7810 */ /* 0x000fc40007ffe0ff */
[----:B------:R-:W-:Y:S01]  /*9fa0*/  SHFL.IDX PT, R10, R6, 0x1, 0x1c1f ;  /* 0x003c1f00060a7f89 */ /* 0x000fe200000e0000 */
[-C--:B------:R-:W-:Y:S02]  /*9fb0*/  ISETP.GE.OR P4, PT, R12, R24.reuse, P1 ;  /* 0x000000180c00720c */ /* 0x080fe40000f86670 */
[-C--:B------:R-:W-:Y:S01]  /*9fc0*/  ISETP.GE.OR P2, PT, R14, R24.reuse, P1 ;  /* 0x000000180e00720c */ /* 0x080fe20000f46670 */
[----:B------:R-:W2:Y:S01]  /*9fd0*/  SHFL.IDX PT, R11, R0, 0x1, 0x1c1f ;  /* 0x003c1f00000b7f89 */ /* 0x000ea200000e0000 */
[----:B------:R-:W-:Y:S02]  /*9fe0*/  IADD3 R3, R3, R15, RZ ;  /* 0x0000000f03037210 */ /* 0x000fe40007ffe0ff */
[----:B------:R-:W-:Y:S01]  /*9ff0*/  LEA R23, P0, R2, c[0x0][0x400], 0x2 ;  /* 0x0001000002177a11 */ /* 0x000fe200078010ff */
[----:B------:R-:W3:Y:S01]  /*a000*/  SHFL.IDX PT, R9, R0, 0x2, 0x1c1f ;  /* 0x005c1f0000097f89 */ /* 0x000ee200000e0000 */
[-C--:B------:R-:W-:Y:S02]  /*a010*/  ISETP.GE.AND P5, PT, R14, R24.reuse, PT ;  /* 0x000000180e00720c */ /* 0x080fe40003fa6270 */
[----:B------:R-:W-:Y:S01]  /*a020*/  LEA.HI.X R22, R2, c[0x0][0x404], R3, 0x2, P0 ;  /* 0x0001010002167a11 */ /* 0x000fe200000f1403 */
[----:B------:R-:W-:Y:S01]  /*a030*/  SHFL.IDX PT, R6, R6, 0x3, 0x1c1f ;  /* 0x007c1f0006067f89 */ /* 0x000fe200000e0000 */
[----:B------:R-:W-:-:S03]  /*a040*/  ISETP.GE.AND P6, PT, R13, R24, PT ;  /* 0x000000180d00720c */ /* 0x000fc60003fc6270 */
[----:B------:R4:W5:Y:S04]  /*a050*/  SHFL.IDX PT, R7, R0, 0x3, 0x1c1f ;  /* 0x007c1f0000077f89 */ /* 0x00096800000e0000 */
[----:B-1----:R1:W-:Y:S04]  /*a060*/  @!P4 ST.E [R4.64], R18 ;  /* 0x000000120400c985 */ /* 0x0023e8000c101906 */
[----:B------:R1:W1:Y:S04]  /*a070*/  SHFL.IDX PT, R2, R23, RZ, 0x1c1f ;  /* 0x001c1fff17027589 */ /* 0x00026800000e0000 */
[----:B------:R1:W1:Y:S01]  /*a080*/  SHFL.IDX PT, R3, R22, RZ, 0x1c1f ;  /* 0x001c1fff16037589 */ /* 0x00026200000e0000 */
[----:B----4-:R-:W-:-:S04]  /*a090*/  IADD3 R0, R12, 0x8, RZ ;  /* 0x000000080c007810 */ /* 0x010fc80007ffe0ff */
[CC--:B------:R-:W-:Y:S02]  /*a0a0*/  ISETP.GE.OR P3, PT, R0.reuse, R24.reuse, P1 ;  /* 0x000000180000720c */ /* 0x0c0fe40000f66670 */
[-C--:B------:R-:W-:Y:S02]  /*a0b0*/  ISETP.GE.OR P1, PT, R13, R24.reuse, P1 ;  /* 0x000000180d00720c */ /* 0x080fe40000f26670 */
[----:B------:R-:W-:Y:S02]  /*a0c0*/  ISETP.GE.AND P0, PT, R0, R24, PT ;  /* 0x000000180000720c */ /* 0x000fe40003f06270 */
[----:B------:R-:W-:-:S05]  /*a0d0*/  LOP3.LUT R0, R17, 0x7ffffffc, RZ, 0xc0, !PT ;  /* 0x7ffffffc11007812 */ /* 0x000fca00078ec0ff */
[----:B------:R-:W-:Y:S02]  /*a0e0*/  IMAD.IADD R0, R16, 0x1, -R0 ;  /* 0x0000000110007824 */ /* 0x000fe400078e0a00 */
[----:B--2---:R2:W-:Y:S03]  /*a0f0*/  @!P3 ST.E [R10.64], R19 ;  /* 0x000000130a00b985 */ /* 0x0045e6000c101906 */
[----:B------:R-:W-:Y:S01]  /*a100*/  SHF.L.U32 R0, R0, 0x1, RZ ;  /* 0x0000000100007819 */ /* 0x000fe200000006ff */
[----:B---3--:R2:W-:Y:S04]  /*a110*/  @!P2 ST.E [R8.64], R20 ;  /* 0x000000140800a985 */ /* 0x0085e8000c101906 */
[----:B-----5:R2:W-:Y:S01]  /*a120*/  @!P1 ST.E [R6.64], R21 ;  /* 0x0000001506009985 */ /* 0x0205e2000c101906 */
[----:B------:R-:W-:-:S13]  /*a130*/  ISETP.GE.AND P1, PT, R12, R24, PT ;  /* 0x000000180c00720c */ /* 0x000fda0003f26270 */
[----:B------:R-:W-:Y:S05]  /*a140*/  @P1 BRA `(.L_x_14) ;  /* 0x0000045000001947 */ /* 0x000fea0003800000 */
[C---:B-12---:R-:W-:Y:S02]  /*a150*/  IADD3 R6, R0.reuse, 0x8, RZ ;  /* 0x0000000800067810 */ /* 0x046fe40007ffe0ff */
[----:B------:R-:W-:Y:S02]  /*a160*/  IADD3 R5, R0, 0x10, RZ ;  /* 0x0000001000057810 */ /* 0x000fe40007ffe0ff */
[----:B------:R-:W-:Y:S02]  /*a170*/  ISETP.GE.AND P3, PT, R6, c[0x0][0x3c8], PT ;  /* 0x0000f20006007a0c */ /* 0x000fe40003f66270 */
[----:B------:R-:W-:Y:S02]  /*a180*/  ISETP.GE.AND P2, PT, R5, c[0x0][0x3c8], PT ;  /* 0x0000f20005007a0c */ /* 0x000fe40003f46270 */
[C---:B------:R-:W-:Y:S02]  /*a190*/  IADD3 R4, R0.reuse, 0x18, RZ ;  /* 0x0000001800047810 */ /* 0x040fe40007ffe0ff */
[----:B------:R-:W-:-:S02]  /*a1a0*/  ISETP.GE.AND P4, PT, R0, c[0x0][0x3c8], PT ;  /* 0x0000f20000007a0c */ /* 0x000fc40003f86270 */
[----:B------:R-:W-:-:S05]  /*a1b0*/  ISETP.GE.AND P1, PT, R4, c[0x0][0x3c8], PT ;  /* 0x0000f20004007a0c */ /* 0x000fca0003f26270 */
[----:B------:R-:W-:Y:S02]  /*a1c0*/  @!P3 LEA.HI R6, R6, R6, RZ, 0x1 ;  /* 0x000000060606b211 */ /* 0x000fe400078f08ff */
[----:B------:R-:W-:Y:S02]  /*a1d0*/  @!P2 LEA.HI R5, R5, R5, RZ, 0x1 ;  /* 0x000000050505a211 */ /* 0x000fe400078f08ff */
[----:B------:R-:W-:Y:S02]  /*a1e0*/  @!P3 LOP3.LUT R6, R6, 0xfffffffe, RZ, 0xc0, !PT ;  /* 0xfffffffe0606b812 */ /* 0x000fe400078ec0ff */
[----:B------:R-:W-:Y:S01]  /*a1f0*/  @!P2 LOP3.LUT R5, R5, 0xfffffffe, RZ, 0xc0, !PT ;  /* 0xfffffffe0505a812 */ /* 0x000fe200078ec0ff */
[----:B------:R-:W-:Y:S01]  /*a200*/  @!P4 IMAD.WIDE R8, R0, 0x4, R2 ;  /* 0x000000040008c825 */ /* 0x000fe200078e0202 */
[----:B------:R-:W-:-:S03]  /*a210*/  @!P1 LEA.HI R10, R4, R4, RZ, 0x1 ;  /* 0x00000004040a9211 */ /* 0x000fc600078f08ff */
[--C-:B------:R-:W-:Y:S01]  /*a220*/  @!P3 IMAD.WIDE R6, R6, 0x4, R2.reuse ;  /* 0x000000040606b825 */ /* 0x100fe200078e0202 */
[----:B------:R1:W-:Y:S03]  /*a230*/  @!P4 ST.E.64 [R8.64], R112 ;  /* 0x000000700800c985 */ /* 0x0003e6000c101b06 */
[----:B------:R-:W-:Y:S01]  /*a240*/  @!P2 IMAD.WIDE R4, R5, 0x4, R2 ;  /* 0x000000040504a825 */ /* 0x000fe200078e0202 */
[----:B------:R2:W-:Y:S04]  /*a250*/  @!P3 ST.E.64 [R6.64], R120 ;  /* 0x000000780600b985 */ /* 0x0005e8000c101b06 */
[----:B------:R3:W-:Y:S01]  /*a260*/  @!P2 ST.E.64 [R4.64], R124 ;  /* 0x0000007c0400a985 */ /* 0x0007e2000c101b06 */
[----:B-1----:R-:W-:-:S02]  /*a270*/  @!P1 LOP3.LUT R8, R10, 0xfffffffe, RZ, 0xc0, !PT ;  /* 0xfffffffe0a089812 */ /* 0x002fc400078ec0ff */
[----:B------:R-:W-:-:S03]  /*a280*/  IADD3 R9, R0, 0x20, RZ ;  /* 0x0000002000097810 */ /* 0x000fc60007ffe0ff */
[----:B--2---:R-:W-:Y:S01]  /*a290*/  @!P1 IMAD.WIDE R6, R8, 0x4, R2 ;  /* 0x0000000408069825 */ /* 0x004fe200078e0202 */
[----:B------:R-:W-:Y:S02]  /*a2a0*/  ISETP.GE.AND P4, PT, R9, c[0x0][0x3c8], PT ;  /* 0x0000f20009007a0c */ /* 0x000fe40003f86270 */
[C---:B---3--:R-:W-:Y:S02]  /*a2b0*/  IADD3 R5, R0.reuse, 0x28, RZ ;  /* 0x0000002800057810 */ /* 0x048fe40007ffe0ff */
[C---:B------:R-:W-:Y:S01]  /*a2c0*/  IADD3 R4, R0.reuse, 0x30, RZ ;  /* 0x0000003000047810 */ /* 0x040fe20007ffe0ff */
[----:B------:R1:W-:Y:S01]  /*a2d0*/  @!P1 ST.E.64 [R6.64], R136 ;  /* 0x0000008806009985 */ /* 0x0003e2000c101b06 */
[----:B------:R-:W-:Y:S02]  /*a2e0*/  IADD3 R8, R0, 0x38, RZ ;  /* 0x0000003800087810 */ /* 0x000fe40007ffe0ff */
[----:B------:R-:W-:Y:S02]  /*a2f0*/  ISETP.GE.AND P3, PT, R5, c[0x0][0x3c8], PT ;  /* 0x0000f20005007a0c */ /* 0x000fe40003f66270 */
[----:B------:R-:W-:-:S02]  /*a300*/  ISETP.GE.AND P2, PT, R4, c[0x0][0x3c8], PT ;  /* 0x0000f20004007a0c */ /* 0x000fc40003f46270 */
[----:B------:R-:W-:Y:S02]  /*a310*/  ISETP.GE.AND P1, PT, R8, c[0x0][0x3c8], PT ;  /* 0x0000f20008007a0c */ /* 0x000fe40003f26270 */
[----:B------:R-:W-:-:S09]  /*a320*/  @!P4 LEA.HI R9, R9, R9, RZ, 0x1 ;  /* 0x000000090909c211 */ /* 0x000fd200078f08ff */
[----:B------:R-:W-:Y:S02]  /*a330*/  @!P2 LEA.HI R4, R4, R4, RZ, 0x1 ;  /* 0x000000040404a211 */ /* 0x000fe400078f08ff */
[----:B------:R-:W-:-:S04]  /*a340*/  @!P1 LEA.HI R8, R8, R8, RZ, 0x1 ;  /* 0x0000000808089211 */ /* 0x000fc800078f08ff */
[----:B------:R-:W-:Y:S02]  /*a350*/  @!P1 LOP3.LUT R10, R8, 0xfffffffe, RZ, 0xc0, !PT ;  /* 0xfffffffe080a9812 */ /* 0x000fe400078ec0ff */
[----:B-1----:R-:W-:Y:S02]  /*a360*/  @!P3 LEA.HI R6, R5, R5, RZ, 0x1 ;  /* 0x000000050506b211 */ /* 0x002fe400078f08ff */
[----:B------:R-:W-:Y:S02]  /*a370*/  @!P4 LOP3.LUT R5, R9, 0xfffffffe, RZ, 0xc0, !PT ;  /* 0xfffffffe0905c812 */ /* 0x000fe400078ec0ff */
[----:B------:R-:W-:Y:S02]  /*a380*/  @!P3 LOP3.LUT R9, R6, 0xfffffffe, RZ, 0xc0, !PT ;  /* 0xfffffffe0609b812 */ /* 0x000fe400078ec0ff */
[----:B------:R-:W-:Y:S01]  /*a390*/  @!P2 LOP3.LUT R6, R4, 0xfffffffe, RZ, 0xc0, !PT ;  /* 0xfffffffe0406a812 */ /* 0x000fe200078ec0ff */
[----:B------:R-:W-:-:S04]  /*a3a0*/  @!P4 IMAD.WIDE R4, R5, 0x4, R2 ;  /* 0x000000040504c825 */ /* 0x000fc800078e0202 */
[--C-:B------:R-:W-:Y:S01]  /*a3b0*/  @!P3 IMAD.WIDE R8, R9, 0x4, R2.reuse ;  /* 0x000000040908b825 */ /* 0x100fe200078e0202 */
[----:B------:R1:W-:Y:S03]  /*a3c0*/  @!P4 ST.E.64 [R4.64], R140 ;  /* 0x0000008c0400c985 */ /* 0x0003e6000c101b06 */
[--C-:B------:R-:W-:Y:S01]  /*a3d0*/  @!P2 IMAD.WIDE R6, R6, 0x4, R2.reuse ;  /* 0x000000040606a825 */ /* 0x100fe200078e0202 */
[----:B------:R2:W-:Y:S04]  /*a3e0*/  @!P3 ST.E.64 [R8.64], R152 ;  /* 0x000000980800b985 */ /* 0x0005e8000c101b06 */
[----:B------:R3:W-:Y:S01]  /*a3f0*/  @!P2 ST.E.64 [R6.64], R156 ;  /* 0x0000009c0600a985 */ /* 0x0007e2000c101b06 */
[----:B-1----:R-:W-:Y:S01]  /*a400*/  @!P1 IMAD.WIDE R4, R10, 0x4, R2 ;  /* 0x000000040a049825 */ /* 0x002fe200078e0202 */
[----:B--2---:R-:W-:-:S04]  /*a410*/  IADD3 R8, R0, 0x40, RZ ;  /* 0x0000004000087810 */ /* 0x004fc80007ffe0ff */
[----:B------:R1:W-:Y:S01]  /*a420*/  @!P1 ST.E.64 [R4.64], R168 ;  /* 0x000000a804009985 */ /* 0x0003e2000c101b06 */
[----:B---3--:R-:W-:Y:S02]  /*a430*/  IADD3 R6, R0, 0x48, RZ ;  /* 0x0000004800067810 */ /* 0x008fe40007ffe0ff */
[----:B------:R-:W-:Y:S02]  /*a440*/  ISETP.GE.AND P4, PT, R8, c[0x0][0x3c8], PT ;  /* 0x0000f20008007a0c */ /* 0x000fe40003f86270 */
[----:B------:R-:W-:-:S11]  /*a450*/  ISETP.GE.AND P3, PT, R6, c[0x0][0x3c8], PT ;  /* 0x0000f20006007a0c */ /* 0x000fd60003f66270 */
[----:B------:R-:W-:Y:S02]  /*a460*/  @!P4 LEA.HI R8, R8, R8, RZ, 0x1 ;  /* 0x000000080808c211 */ /* 0x000fe400078f08ff */
[----:B------:R-:W-:-:S04]  /*a470*/  @!P3 LEA.HI R7, R6, R6, RZ, 0x1 ;  /* 0x000000060607b211 */ /* 0x000fc800078f08ff */
[----:B------:R-:W-:Y:S02]  /*a480*/  @!P3 LOP3.LUT R7, R7, 0xfffffffe, RZ, 0xc0, !PT ;  /* 0xfffffffe0707b812 */ /* 0x000fe400078ec0ff */
[C---:B-1----:R-:W-:Y:S02]  /*a490*/  IADD3 R5, R0.reuse, 0x50, RZ ;  /* 0x0000005000057810 */ /* 0x042fe40007ffe0ff */
[----:B------:R-:W-:Y:S02]  /*a4a0*/  IADD3 R4, R0, 0x58, RZ ;  /* 0x0000005800047810 */ /* 0x000fe40007ffe0ff */
[----:B------:R-:W-:Y:S02]  /*a4b0*/  ISETP.GE.AND P2, PT, R5, c[0x0][0x3c8], PT ;  /* 0x0000f20005007a0c */ /* 0x000fe40003f46270 */
[----:B------:R-:W-:-:S11]  /*a4c0*/  ISETP.GE.AND P1, PT, R4, c[0x0][0x3c8], PT ;  /* 0x0000f20004007a0c */ /* 0x000fd60003f26270 */
[----:B------:R-:W-:Y:S02]  /*a4d0*/  @!P2 LEA.HI R6, R5, R5, RZ, 0x1 ;  /* 0x000000050506a211 */ /* 0x000fe400078f08ff */
[----:B------:R-:W-:Y:S02]  /*a4e0*/  @!P1 LEA.HI R4, R4, R4, RZ, 0x1 ;  /* 0x0000000404049211 */ /* 0x000fe400078f08ff */
[----:B------:R-:W-:Y:S02]  /*a4f0*/  @!P4 LOP3.LUT R5, R8, 0xfffffffe, RZ, 0xc0, !PT ;  /* 0xfffffffe0805c812 */ /* 0x000fe400078ec0ff */
[----:B------:R-:W-:Y:S01]  /*a500*/  @!P2 LOP3.LUT R10, R6, 0xfffffffe, RZ, 0xc0, !PT ;  /* 0xfffffffe060aa812 */ /* 0x000fe200078ec0ff */
[----:B------:R-:W-:Y:S01]  /*a510*/  @!P3 IMAD.WIDE R6, R7, 0x4, R2 ;  /* 0x000000040706b825 */ /* 0x000fe200078e0202 */
[----:B------:R-:W-:-:S03]  /*a520*/  @!P1 LOP3.LUT R11, R4, 0xfffffffe, RZ, 0xc0, !PT ;  /* 0xfffffffe040b9812 */ /* 0x000fc600078ec0ff */
[----:B------:R-:W-:-:S04]  /*a530*/  @!P4 IMAD.WIDE R8, R5, 0x4, R2 ;  /* 0x000000040508c825 */ /* 0x000fc800078e0202 */
[--C-:B------:R-:W-:Y:S01]  /*a540*/  @!P2 IMAD.WIDE R4, R10, 0x4, R2.reuse ;  /* 0x000000040a04a825 */ /* 0x100fe200078e0202 */
[----:B------:R1:W-:Y:S03]  /*a550*/  @!P4 ST.E.64 [R8.64], R68 ;  /* 0x000000440800c985 */ /* 0x0003e6000c101b06 */
[----:B------:R-:W-:Y:S01]  /*a560*/  @!P1 IMAD.WIDE R2, R11, 0x4, R2 ;  /* 0x000000040b029825 */ /* 0x000fe200078e0202 */
[----:B------:R1:W-:Y:S04]  /*a570*/  @!P3 ST.E.64 [R6.64], R80 ;  /* 0x000000500600b985 */ /* 0x0003e8000c101b06 */
[----:B------:R1:W-:Y:S04]  /*a580*/  @!P2 ST.E.64 [R4.64], R84 ;  /* 0x000000540400a985 */ /* 0x0003e8000c101b06 */
[----:B------:R1:W-:Y:S02]  /*a590*/  @!P1 ST.E.64 [R2.64], R96 ;  /* 0x0000006002009985 */ /* 0x0003e4000c101b06 */
.L_x_14:
[----:B-1----:R-:W-:Y:S05]  /*a5a0*/  BSYNC B0 ;  /* 0x0000000000007941 */ /* 0x002fea0003800000 */
.L_x_13:
[----:B------:R1:W3:Y:S01]  /*a5b0*/  SHFL.IDX PT, R3, R22, 0x1, 0x1c1f ;  /* 0x003c1f0016037f89 */ /* 0x0002e200000e0000 */
[----:B------:R-:W-:Y:S03]  /*a5c0*/  BSSY B0, `(.L_x_15) ;  /* 0x0000048000007945 */ /* 0x000fe60003800000 */
[----:B------:R1:W4:Y:S01]  /*a5d0*/  SHFL.IDX PT, R2, R23, 0x1, 0x1c1f ;  /* 0x003c1f0017027f89 */ /* 0x00032200000e0000 */
[----:B------:R-:W-:Y:S05]  /*a5e0*/  @P0 BRA `(.L_x_16) ;  /* 0x0000045000000947 */ /* 0x000fea0003800000 */
[C---:B------:R-:W-:Y:S02]  /*a5f0*/  IADD3 R4, R0.reuse, 0x8, RZ ;  /* 0x0000000800047810 */ /* 0x040fe40007ffe0ff */
[----:B------:R-:W-:-:S02]  /*a600*/  ISETP.GE.AND P1, PT, R0, c[0x0][0x3c8], PT ;  /* 0x0000f20000007a0c */ /* 0x000fc40003f26270 */
[----:B------:R-:W-:Y:S02]  /*a610*/  ISETP.GE.AND P0, PT, R4, c[0x0][0x3c8], PT ;  /* 0x0000f20004007a0c */ /* 0x000fe40003f06270 */
[C---:B--2---:R-:W-:Y:S02]  /*a620*/  IADD3 R8, R0.reuse, 0x10, RZ ;  /* 0x0000001000087810 */ /* 0x044fe40007ffe0ff */
[C---:B------:R-:W-:Y:S02]  /*a630*/  IADD3 R9, R0.reuse, 0x18, RZ ;  /* 0x0000001800097810 */ /* 0x040fe40007ffe0ff */
[C---:B------:R-:W-:Y:S02]  /*a640*/  IADD3 R10, R0.reuse, 0x20, RZ ;  /* 0x00000020000a7810 */ /* 0x040fe40007ffe0ff */
[----:B------:R-:W-:Y:S02]  /*a650*/  IADD3 R11, R0, 0x28, RZ ;  /* 0x00000028000b7810 */ /* 0x000fe40007ffe0ff */
[----:B------:R-:W-:Y:S01]  /*a660*/  ISETP.GE.AND P4, PT, R8, c[0x0][0x3c8], PT ;  /* 0x0000f20008007a0c */ /* 0x000fe20003f86270 */
[C---:B---34-:R-:W-:Y:S01]  /*a670*/  @!P1 IMAD.WIDE R6, R0.reuse, 0x4, R2 ;  /* 0x0000000400069825 */ /* 0x058fe200078e0202 */
[----:B------:R-:W-:-:S02]  /*a680*/  IADD3 R12, R0, 0x30, RZ ;  /* 0x00000030000c7810 */ /* 0x000fc40007ffe0ff */
[----:B------:R-:W-:Y:S02]  /*a690*/  @!P0 LEA.HI R4, R4, R4, RZ, 0x1 ;  /* 0x0000000404048211 */ /* 0x000fe400078f08ff */
[----:B------:R-:W-:Y:S01]  /*a6a0*/  ISETP.GE.AND P3, PT, R9, c[0x0][0x3c8], PT ;  /* 0x0000f20009007a0c */ /* 0x000fe20003f66270 */
[----:B------:R2:W-:Y:S01]  /*a6b0*/  @!P1 ST.E.64 [R6.64], R114 ;  /* 0x0000007206009985 */ /* 0x0005e2000c101b06 */
[----:B------:R-:W-:Y:S02]  /*a6c0*/  @!P0 LOP3.LUT R4, R4, 0xfffffffe, RZ, 0xc0, !PT ;  /* 0xfffffffe04048812 */ /* 0x000fe400078ec0ff */
[----:B------:R-:W-:Y:S02]  /*a6d0*/  ISETP.GE.AND P2, PT, R10, c[0x0][0x3c8], PT ;  /* 0x0000f2000a007a0c */ /* 0x000fe40003f46270 */
[----:B------:R-:W-:Y:S01]  /*a6e0*/  ISETP.GE.AND P1, PT, R11, c[0x0][0x3c8], PT ;  /* 0x0000f2000b007a0c */ /* 0x000fe20003f26270 */
[----:B------:R-:W-:-:S05]  /*a6f0*/  @!P0 IMAD.WIDE R4, R4, 0x4, R2 ;  /* 0x0000000404048825 */ /* 0x000fca00078e0202 */
[----:B------:R3:W-:Y:S01]  /*a700*/  @!P0 ST.E.64 [R4.64], R122 ;  /* 0x0000007a04008985 */ /* 0x0007e2000c101b06 */
[----:B------:R-:W-:-:S13]  /*a710*/  ISETP.GE.AND P0, PT, R12, c[0x0][0x3c8], PT ;  /* 0x0000f2000c007a0c */ /* 0x000fda0003f06270 */
[----:B------:R-:W-:Y:S02]  /*a720*/  @!P0 LEA.HI R12, R12, R12, RZ, 0x1 ;  /* 0x0000000c0c0c8211 */ /* 0x000fe400078f08ff */
[----:B--2---:R-:W-:Y:S02]  /*a730*/  @!P3 LEA.HI R6, R9, R9, RZ, 0x1 ;  /* 0x000000090906b211 */ /* 0x004fe400078f08ff */
[----:B------:R-:W-:Y:S02]  /*a740*/  @!P1 LEA.HI R7, R11, R11, RZ, 0x1 ;  /* 0x0000000b0b079211 */ /* 0x000fe400078f08ff */
[----:B------:R-:W-:Y:S02]  /*a750*/  @!P3 LOP3.LUT R6, R6, 0xfffffffe, RZ, 0xc0, !PT ;  /* 0xfffffffe0606b812 */ /* 0x000fe400078ec0ff */
[----:B------:R-:W-:Y:S02]  /*a760*/  @!P1 LOP3.LUT R7, R7, 0xfffffffe, RZ, 0xc0, !PT ;  /* 0xfffffffe07079812 */ /* 0x000fe400078ec0ff */
[----:B------:R-:W-:-:S02]  /*a770*/  @!P0 LOP3.LUT R12, R12, 0xfffffffe, RZ, 0xc0, !PT ;  /* 0xfffffffe0c0c8812 */ /* 0x000fc400078ec0ff */
[----:B---3--:R-:W-:Y:S01]  /*a780*/  @!P4 LEA.HI R4, R8, R8, RZ, 0x1 ;  /* 0x000000080804c211 */ /* 0x008fe200078f08ff */
[--C-:B------:R-:W-:Y:S01]  /*a790*/  @!P3 IMAD.WIDE R8, R6, 0x4, R2.reuse ;  /* 0x000000040608b825 */ /* 0x100fe200078e0202 */
[----:B------:R-:W-:Y:S02]  /*a7a0*/  @!P2 LEA.HI R5, R10, R10, RZ, 0x1 ;  /* 0x0000000a0a05a211 */ /* 0x000fe400078f08ff */
[----:B------:R-:W-:Y:S01]  /*a7b0*/  @!P4 LOP3.LUT R4, R4, 0xfffffffe, RZ, 0xc0, !PT ;  /* 0xfffffffe0404c812 */ /* 0x000fe200078ec0ff */
[----:B------:R-:W-:Y:S01]  /*a7c0*/  @!P1 IMAD.WIDE R6, R7, 0x4, R2 ;  /* 0x0000000407069825 */ /* 0x000fe200078e0202 */
[----:B------:R-:W-:-:S03]  /*a7d0*/  @!P2 LOP3.LUT R10, R5, 0xfffffffe, RZ, 0xc0, !PT ;  /* 0xfffffffe050aa812 */ /* 0x000fc600078ec0ff */
[----:B------:R-:W-:-:S04]  /*a7e0*/  @!P4 IMAD.WIDE R4, R4, 0x4, R2 ;  /* 0x000000040404c825 */ /* 0x000fc800078e0202 */
[--C-:B------:R-:W-:Y:S01]  /*a7f0*/  @!P2 IMAD.WIDE R10, R10, 0x4, R2.reuse ;  /* 0x000000040a0aa825 */ /* 0x100fe200078e0202 */
[----:B------:R2:W-:Y:S04]  /*a800*/  @!P4 ST.E.64 [R4.64], R126 ;  /* 0x0000007e0400c985 */ /* 0x0005e8000c101b06 */
[----:B------:R3:W-:Y:S04]  /*a810*/  @!P3 ST.E.64 [R8.64], R138 ;  /* 0x0000008a0800b985 */ /* 0x0007e8000c101b06 */
[----:B------:R-:W-:Y:S04]  /*a820*/  @!P2 ST.E.64 [R10.64], R142 ;  /* 0x0000008e0a00a985 */ /* 0x000fe8000c101b06 */
[----:B------:R4:W-:Y:S01]  /*a830*/  @!P1 ST.E.64 [R6.64], R154 ;  /* 0x0000009a06009985 */ /* 0x0009e2000c101b06 */
[----:B--2---:R-:W-:Y:S01]  /*a840*/  @!P0 IMAD.WIDE R4, R12, 0x4, R2 ;  /* 0x000000040c048825 */ /* 0x004fe200078e0202 */
[----:B---3--:R-:W-:-:S04]  /*a850*/  IADD3 R8, R0, 0x38, RZ ;  /* 0x0000003800087810 */ /* 0x008fc80007ffe0ff */
[----:B------:R2:W-:Y:S01]  /*a860*/  @!P0 ST.E.64 [R4.64], R158 ;  /* 0x0000009e04008985 */ /* 0x0005e2000c101b06 */
[----:B------:R-:W-:Y:S02]  /*a870*/  ISETP.GE.AND P4, PT, R8, c[0x0][0x3c8], PT ;  /* 0x0000f20008007a0c */ /* 0x000fe40003f86270 */
[C---:B----4-:R-:W-:Y:S02]  /*a880*/  IADD3 R7, R0.reuse, 0x40, RZ ;  /* 0x0000004000077810 */ /* 0x050fe40007ffe0ff */
[----:B------:R-:W-:Y:S02]  /*a890*/  IADD3 R6, R0, 0x48, RZ ;  /* 0x0000004800067810 */ /* 0x000fe40007ffe0ff */
[----:B------:R-:W-:Y:S02]  /*a8a0*/  ISETP.GE.AND P3, PT, R7, c[0x0][0x3c8], PT ;  /* 0x0000f20007007a0c */ /* 0x000fe40003f66270 */
[----:B------:R-:W-:-:S05]  /*a8b0*/  ISETP.GE.AND P2, PT, R6, c[0x0][0x3c8], PT ;  /* 0x0000f20006007a0c */ /* 0x000fca0003f46270 */
[----:B------:R-:W-:-:S06]  /*a8c0*/  @!P4 LEA.HI R9, R8, R8, RZ, 0x1 ;  /* 0x000000080809c211 */ /* 0x000fcc00078f08ff */
[----:B------:R-:W-:Y:S02]  /*a8d0*/  @!P3 LEA.HI R8, R7, R7, RZ, 0x1 ;  /* 0x000000070708b211 */ /* 0x000fe400078f08ff */
[----:B------:R-:W-:Y:S02]  /*a8e0*/  @!P2 LEA.HI R7, R6, R6, RZ, 0x1 ;  /* 0x000000060607a211 */ /* 0x000fe400078f08ff */
[----:B------:R-:W-:Y:S02]  /*a8f0*/  @!P3 LOP3.LUT R8, R8, 0xfffffffe, RZ, 0xc0, !PT ;  /* 0xfffffffe0808b812 */ /* 0x000fe400078ec0ff */
[C---:B--2---:R-:W-:Y:S02]  /*a900*/  IADD3 R5, R0.reuse, 0x50, RZ ;  /* 0x0000005000057810 */ /* 0x044fe40007ffe0ff */
[----:B------:R-:W-:Y:S02]  /*a910*/  IADD3 R4, R0, 0x58, RZ ;  /* 0x0000005800047810 */ /* 0x000fe40007ffe0ff */
[----:B------:R-:W-:-:S02]  /*a920*/  ISETP.GE.AND P1, PT, R5, c[0x0][0x3c8], PT ;  /* 0x0000f20005007a0c */ /* 0x000fc40003f26270 */
[----:B------:R-:W-:Y:S02]  /*a930*/  ISETP.GE.AND P0, PT, R4, c[0x0][0x3c8], PT ;  /* 0x0000f20004007a0c */ /* 0x000fe40003f06270 */
[----:B------:R-:W-:-:S09]  /*a940*/  @!P2 LOP3.LUT R7, R7, 0xfffffffe, RZ, 0xc0, !PT ;  /* 0xfffffffe0707a812 */ /* 0x000fd200078ec0ff */
[----:B------:R-:W-:Y:S02]  /*a950*/  @!P1 LEA.HI R6, R5, R5, RZ, 0x1 ;  /* 0x0000000505069211 */ /* 0x000fe400078f08ff */
[----:B------:R-:W-:Y:S02]  /*a960*/  @!P0 LEA.HI R4, R4, R4, RZ, 0x1 ;  /* 0x0000000404048211 */ /* 0x000fe400078f08ff */
[----:B------:R-:W-:Y:S01]  /*a970*/  @!P4 LOP3.LUT R5, R9, 0xfffffffe, RZ, 0xc0, !PT ;  /* 0xfffffffe0905c812 */ /* 0x000fe200078ec0ff */
[--C-:B------:R-:W-:Y:S01]  /*a980*/  @!P3 IMAD.WIDE R8, R8, 0x4, R2.reuse ;  /* 0x000000040808b825 */ /* 0x100fe200078e0202 */
[----:B------:R-:W-:Y:S02]  /*a990*/  @!P1 LOP3.LUT R12, R6, 0xfffffffe, RZ, 0xc0, !PT ;  /* 0xfffffffe060c9812 */ /* 0x000fe400078ec0ff */
[----:B------:R-:W-:Y:S01]  /*a9a0*/  @!P0 LOP3.LUT R13, R4, 0xfffffffe, RZ, 0xc0, !PT ;  /* 0xfffffffe040d8812 */ /* 0x000fe200078ec0ff */
[----:B------:R-:W-:-:S04]  /*a9b0*/  @!P4 IMAD.WIDE R10, R5, 0x4, R2 ;  /* 0x00000004050ac825 */ /* 0x000fc800078e0202 */
[--C-:B------:R-:W-:Y:S01]  /*a9c0*/  @!P2 IMAD.WIDE R6, R7, 0x4, R2.reuse ;  /* 0x000000040706a825 */ /* 0x100fe200078e0202 */
[----:B------:R2:W-:Y:S03]  /*a9d0*/  @!P4 ST.E.64 [R10.64], R170 ;  /* 0x000000aa0a00c985 */ /* 0x0005e6000c101b06 */
[--C-:B------:R-:W-:Y:S01]  /*a9e0*/  @!P1 IMAD.WIDE R4, R12, 0x4, R2.reuse ;  /* 0x000000040c049825 */ /* 0x100fe200078e0202 */
[----:B------:R2:W-:Y:S03]  /*a9f0*/  @!P3 ST.E.64 [R8.64], R70 ;  /* 0x000000460800b985 */ /* 0x0005e6000c101b06 */
[----:B------:R-:W-:Y:S01]  /*aa00*/  @!P0 IMAD.WIDE R2, R13, 0x4, R2 ;  /* 0x000000040d028825 */ /* 0x000fe200078e0202 */
[----:B------:R2:W-:Y:S04]  /*aa10*/  @!P2 ST.E.64 [R6.64], R82 ;  /* 0x000000520600a985 */ /* 0x0005e8000c101b06 */
[----:B------:R2:W-:Y:S04]  /*aa20*/  @!P1 ST.E.64 [R4.64], R86 ;  /* 0x0000005604009985 */ /* 0x0005e8000c101b06 */
[----:B------:R2:W-:Y:S02]  /*aa30*/  @!P0 ST.E.64 [R2.64], R98 ;  /* 0x0000006202008985 */ /* 0x0005e4000c101b06 */
.L_x_16:
[----:B------:R-:W-:Y:S05]  /*aa40*/  BSYNC B0 ;  /* 0x0000000000007941 */ /* 0x000fea0003800000 */
.L_x_15:
[----:B--23--:R2:W3:Y:S01]  /*aa50*/  SHFL.IDX PT, R3, R22, 0x2, 0x1c1f ;  /* 0x005c1f0016037f89 */ /* 0x00c4e200000e0000 */
[----:B------:R-:W-:Y:S03]  /*aa60*/  BSSY B0, `(.L_x_17) ;  /* 0x0000048000007945 */ /* 0x000fe60003800000 */
[----:B----4-:R2:W4:Y:S01]  /*aa70*/  SHFL.IDX PT, R2, R23, 0x2, 0x1c1f ;  /* 0x005c1f0017027f89 */ /* 0x01052200000e0000 */
[----:B------:R-:W-:Y:S05]  /*aa80*/  @P5 BRA `(.L_x_18) ;  /* 0x0000045000005947 */ /* 0x000fea0003800000 */
[C---:B------:R-:W-:Y:S02]  /*aa90*/  IADD3 R6, R0.reuse, 0x8, RZ ;  /* 0x0000000800067810 */ /* 0x040fe40007ffe0ff */
[----:B------:R-:W-:-:S02]  /*aaa0*/  IADD3 R5, R0, 0x10, RZ ;  /* 0x0000001000057810 */ /* 0x000fc40007ffe0ff */
[C---:B------:R-:W-:Y:S02]  /*aab0*/  IADD3 R4, R0.reuse, 0x18, RZ ;  /* 0x0000001800047810 */ /* 0x040fe40007ffe0ff */
[C---:B------:R-:W-:Y:S02]  /*aac0*/  ISETP.GE.AND P5, PT, R0.reuse, c[0x0][0x3c8], PT ;  /* 0x0000f20000007a0c */ /* 0x040fe40003fa6270 */
[----:B------:R-:W-:Y:S02]  /*aad0*/  IADD3 R7, R0, 0x20, RZ ;  /* 0x0000002000077810 */ /* 0x000fe40007ffe0ff */
[----:B------:R-:W-:Y:S02]  /*aae0*/  ISETP.GE.AND P4, PT, R6, c[0x0][0x3c8], PT ;  /* 0x0000f20006007a0c */ /* 0x000fe40003f86270 */
[----:B------:R-:W-:Y:S02]  /*aaf0*/  IADD3 R10, R0, 0x28, RZ ;  /* 0x00000028000a7810 */ /* 0x000fe40007ffe0ff */
[----:B------:R-:W-:-:S02]  /*ab00*/  ISETP.GE.AND P3, PT, R5, c[0x0][0x3c8], PT ;  /* 0x0000f20005007a0c */ /* 0x000fc40003f66270 */
[----:B------:R-:W-:Y:S02]  /*ab10*/  ISETP.GE.AND P2, PT, R4, c[0x0][0x3c8], PT ;  /* 0x0000f20004007a0c */ /* 0x000fe40003f46270 */
[----:B------:R-:W-:Y:S01]  /*ab20*/  ISETP.GE.AND P1, PT, R7, c[0x0][0x3c8], PT ;  /* 0x0000f20007007a0c */ /* 0x000fe20003f26270 */
[----:B---34-:R-:W-:Y:S01]  /*ab30*/  @!P5 IMAD.WIDE R8, R0, 0x4, R2 ;  /* 0x000000040008d825 */ /* 0x018fe200078e0202 */
[----:B------:R-:W-:-:S03]  /*ab40*/  ISETP.GE.AND P0, PT, R10, c[0x0][0x3c8], PT ;  /* 0x0000f2000a007a0c */ /* 0x000fc60003f06270 */
[----:B------:R-:W-:Y:S01]  /*ab50*/  @!P4 LEA.HI R6, R6, R6, RZ, 0x1 ;  /* 0x000000060606c211 */ /* 0x000fe200078f08ff */
[----:B------:R3:W-:Y:S03]  /*ab60*/  @!P5 ST.E.64 [R8.64], R108 ;  /* 0x0000006c0800d985 */ /* 0x0007e6000c101b06 */
[----:B------:R-:W-:Y:S02]  /*ab70*/  @!P3 LEA.HI R5, R5, R5, RZ, 0x1 ;  /* 0x000000050505b211 */ /* 0x000fe400078f08ff */
[----:B------:R-:W-:Y:S02]  /*ab80*/  @!P2 LEA.HI R4, R4, R4, RZ, 0x1 ;  /* 0x000000040404a211 */ /* 0x000fe400078f08ff */
[----:B------:R-:W-:Y:S02]  /*ab90*/  @!P4 LOP3.LUT R6, R6, 0xfffffffe, RZ, 0xc0, !PT ;  /* 0xfffffffe0606c812 */ /* 0x000fe400078ec0ff */
[----:B------:R-:W-:-:S02]  /*aba0*/  @!P1 LEA.HI R7, R7, R7, RZ, 0x1 ;  /* 0x0000000707079211 */ /* 0x000fc400078f08ff */
[----:B------:R-:W-:Y:S02]  /*abb0*/  @!P0 LEA.HI R10, R10, R10, RZ, 0x1 ;  /* 0x0000000a0a0a8211 */ /* 0x000fe400078f08ff */
[----:B------:R-:W-:Y:S02]  /*abc0*/  @!P2 LOP3.LUT R11, R4, 0xfffffffe, RZ, 0xc0, !PT ;  /* 0xfffffffe040ba812 */ /* 0x000fe400078ec0ff */
[----:B------:R-:W-:Y:S02]  /*abd0*/  @!P1 LOP3.LUT R7, R7, 0xfffffffe, RZ, 0xc0, !PT ;  /* 0xfffffffe07079812 */ /* 0x000fe400078ec0ff */
[----:B------:R-:W-:Y:S01]  /*abe0*/  @!P0 LOP3.LUT R12, R10, 0xfffffffe, RZ, 0xc0, !PT ;  /* 0xfffffffe0a0c8812 */ /* 0x000fe200078ec0ff */
[----:B------:R-:W-:Y:S01]  /*abf0*/  @!P2 IMAD.WIDE R10, R11, 0x4, R2 ;  /* 0x000000040b0aa825 */ /* 0x000fe200078e0202 */
[----:B---3--:R-:W-:-:S03]  /*ac00*/  @!P3 LOP3.LUT R8, R5, 0xfffffffe, RZ, 0xc0, !PT ;  /* 0xfffffffe0508b812 */ /* 0x008fc600078ec0ff */
[----:B------:R-:W-:-:S04]  /*ac10*/  @!P4 IMAD.WIDE R4, R6, 0x4, R2 ;  /* 0x000000040604c825 */ /* 0x000fc800078e0202 */
[--C-:B------:R-:W-:Y:S01]  /*ac20*/  @!P3 IMAD.WIDE R8, R8, 0x4, R2.reuse ;  /* 0x000000040808b825 */ /* 0x100fe200078e0202 */
[----:B------:R3:W-:Y:S03]  /*ac30*/  @!P4 ST.E.64 [R4.64], R116 ;  /* 0x000000740400c985 */ /* 0x0007e6000c101b06 */
[--C-:B------:R-:W-:Y:S01]  /*ac40*/  @!P1 IMAD.WIDE R6, R7, 0x4, R2.reuse ;  /* 0x0000000407069825 */ /* 0x100fe200078e0202 */
[----:B------:R4:W-:Y:S04]  /*ac50*/  @!P3 ST.E.64 [R8.64], R128 ;  /* 0x000000800800b985 */ /* 0x0009e8000c101b06 */
[----:B------:R-:W-:Y:S04]  /*ac60*/  @!P2 ST.E.64 [R10.64], R132 ;  /* 0x000000840a00a985 */ /* 0x000fe8000c101b06 */
[----:B------:R5:W-:Y:S01]  /*ac70*/  @!P1 ST.E.64 [R6.64], R144 ;  /* 0x0000009006009985 */ /* 0x000be2000c101b06 */
[----:B---3--:R-:W-:Y:S01]  /*ac80*/  @!P0 IMAD.WIDE R4, R12, 0x4, R2 ;  /* 0x000000040c048825 */ /* 0x008fe200078e0202 */
[----:B----4-:R-:W-:-:S04]  /*ac90*/  IADD3 R9, R0, 0x30, RZ ;  /* 0x0000003000097810 */ /* 0x010fc80007ffe0ff */
[----:B------:R3:W-:Y:S01]  /*aca0*/  @!P0 ST.E.64 [R4.64], R148 ;  /* 0x0000009404008985 */ /* 0x0007e2000c101b06 */
[----:B------:R-:W-:Y:S02]  /*acb0*/  IADD3 R8, R0, 0x38, RZ ;  /* 0x0000003800087810 */ /* 0x000fe40007ffe0ff */
[----:B------:R-:W-:Y:S02]  /*acc0*/  ISETP.GE.AND P5, PT, R9, c[0x0][0x3c8], PT ;  /* 0x0000f20009007a0c */ /* 0x000fe40003fa6270 */
[----:B------:R-:W-:Y:S02]  /*acd0*/  ISETP.GE.AND P4, PT, R8, c[0x0][0x3c8], PT ;  /* 0x0000f20008007a0c */ /* 0x000fe40003f86270 */
[C---:B-----5:R-:W-:Y:S02]  /*ace0*/  IADD3 R7, R0.reuse, 0x40, RZ ;  /* 0x0000004000077810 */ /* 0x060fe40007ffe0ff */
[----:B------:R-:W-:Y:S02]  /*acf0*/  IADD3 R6, R0, 0x48, RZ ;  /* 0x0000004800067810 */ /* 0x000fe40007ffe0ff */
[----:B------:R-:W-:-:S02]  /*ad00*/  ISETP.GE.AND P3, PT, R7, c[0x0][0x3c8], PT ;  /* 0x0000f20007007a0c */ /* 0x000fc40003f66270 */
[----:B------:R-:W-:-:S03]  /*ad10*/  ISETP.GE.AND P2, PT, R6, c[0x0][0x3c8], PT ;  /* 0x0000f20006007a0c */ /* 0x000fc60003f46270 */
[----:B------:R-:W-:Y:S02]  /*ad20*/  @!P5 LEA.HI R9, R9, R9, RZ, 0x1 ;  /* 0x000000090909d211 */ /* 0x000fe400078f08ff */
[----:B------:R-:W-:-:S04]  /*ad30*/  @!P4 LEA.HI R10, R8, R8, RZ, 0x1 ;  /* 0x00000008080ac211 */ /* 0x000fc800078f08ff */
[----:B------:R-:W-:Y:S02]  /*ad40*/  @!P4 LOP3.LUT R10, R10, 0xfffffffe, RZ, 0xc0, !PT ;  /* 0xfffffffe0a0ac812 */ /* 0x000fe400078ec0ff */
[----:B------:R-:W-:Y:S02]  /*ad50*/  @!P3 LEA.HI R8, R7, R7, RZ, 0x1 ;  /* 0x000000070708b211 */ /* 0x000fe400078f08ff */
[----:B------:R-:W-:Y:S01]  /*ad60*/  @!P2 LEA.HI R7, R6, R6, RZ, 0x1 ;  /* 0x000000060607a211 */ /* 0x000fe200078f08ff */
[----:B------:R-:W-:Y:S01]  /*ad70*/  @!P4 IMAD.WIDE R10, R10, 0x4, R2 ;  /* 0x000000040a0ac825 */ /* 0x000fe200078e0202 */
[----:B------:R-:W-:Y:S02]  /*ad80*/  @!P3 LOP3.LUT R8, R8, 0xfffffffe, RZ, 0xc0, !PT ;  /* 0xfffffffe0808b812 */ /* 0x000fe400078ec0ff */
[C---:B---3--:R-:W-:Y:S02]  /*ad90*/  IADD3 R5, R0.reuse, 0x50, RZ ;  /* 0x0000005000057810 */ /* 0x048fe40007ffe0ff */
[----:B------:R-:W-:-:S02]  /*ada0*/  IADD3 R4, R0, 0x58, RZ ;  /* 0x0000005800047810 */ /* 0x000fc40007ffe0ff */
[----:B------:R-:W-:Y:S02]  /*adb0*/  ISETP.GE.AND P1, PT, R5, c[0x0][0x3c8], PT ;  /* 0x0000f20005007a0c */ /* 0x000fe40003f26270 */
[----:B------:R-:W-:Y:S02]  /*adc0*/  ISETP.GE.AND P0, PT, R4, c[0x0][0x3c8], PT ;  /* 0x0000f20004007a0c */ /* 0x000fe40003f06270 */
[----:B------:R-:W-:-:S09]  /*add0*/  @!P2 LOP3.LUT R7, R7, 0xfffffffe, RZ, 0xc0, !PT ;  /* 0xfffffffe0707a812 */ /* 0x000fd200078ec0ff */
[----:B------:R-:W-:Y:S02]  /*ade0*/  @!P1 LEA.HI R6, R5, R5, RZ, 0x1 ;  /* 0x0000000505069211 */ /* 0x000fe400078f08ff */
[----:B------:R-:W-:Y:S01]  /*adf0*/  @!P5 LOP3.LUT R5, R9, 0xfffffffe, RZ, 0xc0, !PT ;  /* 0xfffffffe0905d812 */ /* 0x000fe200078ec0ff */
[--C-:B------:R-:W-:Y:S01]  /*ae00*/  @!P3 IMAD.WIDE R8, R8, 0x4, R2.reuse ;  /* 0x000000040808b825 */ /* 0x100fe200078e0202 */
[----:B------:R-:W-:Y:S02]  /*ae10*/  @!P0 LEA.HI R4, R4, R4, RZ, 0x1 ;  /* 0x0000000404048211 */ /* 0x000fe400078f08ff */
[----:B------:R-:W-:Y:S01]  /*ae20*/  @!P1 LOP3.LUT R14, R6, 0xfffffffe, RZ, 0xc0, !PT ;  /* 0xfffffffe060e9812 */ /* 0x000fe200078ec0ff */
[----:B------:R-:W-:Y:S01]  /*ae30*/  @!P5 IMAD.WIDE R12, R5, 0x4, R2 ;  /* 0x00000004050cd825 */ /* 0x000fe200078e0202 */
[----:B------:R-:W-:-:S03]  /*ae40*/  @!P0 LOP3.LUT R15, R4, 0xfffffffe, RZ, 0xc0, !PT ;  /* 0xfffffffe040f8812 */ /* 0x000fc600078ec0ff */
[--C-:B------:R-:W-:Y:S01]  /*ae50*/  @!P2 IMAD.WIDE R6, R7, 0x4, R2.reuse ;  /* 0x000000040706a825 */ /* 0x100fe200078e0202 */
[----:B------:R3:W-:Y:S03]  /*ae60*/  @!P5 ST.E.64 [R12.64], R160 ;  /* 0x000000a00c00d985 */ /* 0x0007e6000c101b06 */
[--C-:B------:R-:W-:Y:S01]  /*ae70*/  @!P1 IMAD.WIDE R4, R14, 0x4, R2.reuse ;  /* 0x000000040e049825 */ /* 0x100fe200078e0202 */
[----:B------:R3:W-:Y:S03]  /*ae80*/  @!P4 ST.E.64 [R10.64], R164 ;  /* 0x000000a40a00c985 */ /* 0x0007e6000c101b06 */
[----:B------:R-:W-:Y:S01]  /*ae90*/  @!P0 IMAD.WIDE R2, R15, 0x4, R2 ;  /* 0x000000040f028825 */ /* 0x000fe200078e0202 */
[----:B------:R3:W-:Y:S04]  /*aea0*/  @!P3 ST.E.64 [R8.64], R72 ;  /* 0x000000480800b985 */ /* 0x0007e8000c101b06 */
[----:B------:R3:W-:Y:S04]  /*aeb0*/  @!P2 ST.E.64 [R6.64], R76 ;  /* 0x0000004c0600a985 */ /* 0x0007e8000c101b06 */
[----:B------:R3:W-:Y:S04]  /*aec0*/  @!P1 ST.E.64 [R4.64], R88 ;  /* 0x0000005804009985 */ /* 0x0007e8000c101b06 */
[----:B------:R3:W-:Y:S02]  /*aed0*/  @!P0 ST.E.64 [R2.64], R92 ;  /* 0x0000005c02008985 */ /* 0x0007e4000c101b06 */
.L_x_18:
[----:B------:R-:W-:Y:S05]  /*aee0*/  BSYNC B0 ;  /* 0x0000000000007941 */ /* 0x000fea0003800000 */
.L_x_17:
[----:B---3--:R3:W1:Y:S04]  /*aef0*/  SHFL.IDX PT, R3, R22, 0x3, 0x1c1f ;  /* 0x007c1f0016037f89 */ /* 0x00866800000e0000 */
[----:B----4-:R3:W4:Y:S01]  /*af00*/  SHFL.IDX PT, R2, R23, 0x3, 0x1c1f ;  /* 0x007c1f0017027f89 */ /* 0x01072200000e0000 */
[----:B------:R-:W-:Y:S05]  /*af10*/  @P6 EXIT ;  /* 0x000000000000694d */ /* 0x000fea0003800000 */
[C---:B------:R-:W-:Y:S02]  /*af20*/  IADD3 R6, R0.reuse, 0x8, RZ ;  /* 0x0000000800067810 */ /* 0x040fe40007ffe0ff */
[----:B------:R-:W-:-:S02]  /*af30*/  IADD3 R5, R0, 0x10, RZ ;  /* 0x0000001000057810 */ /* 0x000fc40007ffe0ff */
[----:B------:R-:W-:Y:S02]  /*af40*/  IADD3 R4, R0, 0x18, RZ ;  /* 0x0000001800047810 */ /* 0x000fe40007ffe0ff */
[----:B------:R-:W-:Y:S02]  /*af50*/  ISETP.GE.AND P2, PT, R6, c[0x0][0x3c8], PT ;  /* 0x0000f20006007a0c */ /* 0x000fe40003f46270 */
[----:B------:R-:W-:Y:S02]  /*af60*/  ISETP.GE.AND P1, PT, R5, c[0x0][0x3c8], PT ;  /* 0x0000f20005007a0c */ /* 0x000fe40003f26270 */
[----:B------:R-:W-:Y:S02]  /*af70*/  ISETP.GE.AND P0, PT, R4, c[0x0][0x3c8], PT ;  /* 0x0000f20004007a0c */ /* 0x000fe40003f06270 */
[C---:B------:R-:W-:Y:S02]  /*af80*/  ISETP.GE.AND P3, PT, R0.reuse, c[0x0][0x3c8], PT ;  /* 0x0000f20000007a0c */ /* 0x040fe40003f66270 */
[----:B------:R-:W-:-:S02]  /*af90*/  IADD3 R13, R0, 0x20, RZ ;  /* 0x00000020000d7810 */ /* 0x000fc40007ffe0ff */
[----:B------:R-:W-:Y:S02]  /*afa0*/  IADD3 R14, R0, 0x28, RZ ;  /* 0x00000028000e7810 */ /* 0x000fe40007ffe0ff */
[----:B------:R-:W-:Y:S02]  /*afb0*/  ISETP.GE.AND P6, PT, R13, c[0x0][0x3c8], PT ;  /* 0x0000f2000d007a0c */ /* 0x000fe40003fc6270 */
[----:B------:R-:W-:Y:S02]  /*afc0*/  @!P2 LEA.HI R8, R6, R6, RZ, 0x1 ;  /* 0x000000060608a211 */ /* 0x000fe400078f08ff */
[----:B------:R-:W-:Y:S02]  /*afd0*/  @!P1 LEA.HI R5, R5, R5, RZ, 0x1 ;  /* 0x0000000505059211 */ /* 0x000fe400078f08ff */
[----:B------:R-:W-:Y:S01]  /*afe0*/  @!P0 LEA.HI R4, R4, R4, RZ, 0x1 ;  /* 0x0000000404048211 */ /* 0x000fe200078f08ff */
[----:B-1--4-:R-:W-:Y:S01]  /*aff0*/  @!P3 IMAD.WIDE R10, R0, 0x4, R2 ;  /* 0x00000004000ab825 */ /* 0x012fe200078e0202 */
[----:B------:R-:W-:-:S02]  /*b000*/  @!P2 LOP3.LUT R8, R8, 0xfffffffe, RZ, 0xc0, !PT ;  /* 0xfffffffe0808a812 */ /* 0x000fc400078ec0ff */
[----:B------:R-:W-:Y:S02]  /*b010*/  @!P1 LOP3.LUT R5, R5, 0xfffffffe, RZ, 0xc0, !PT ;  /* 0xfffffffe05059812 */ /* 0x000fe400078ec0ff */
[----:B------:R-:W-:Y:S01]  /*b020*/  ISETP.GE.AND P5, PT, R14, c[0x0][0x3c8], PT ;  /* 0x0000f2000e007a0c */ /* 0x000fe20003fa6270 */
[--C-:B------:R-:W-:Y:S01]  /*b030*/  @!P2 IMAD.WIDE R8, R8, 0x4, R2.reuse ;  /* 0x000000040808a825 */ /* 0x100fe200078e0202 */
[----:B------:R-:W-:Y:S01]  /*b040*/  @!P0 LOP3.LUT R4, R4, 0xfffffffe, RZ, 0xc0, !PT ;  /* 0xfffffffe04048812 */ /* 0x000fe200078ec0ff */
[----:B------:R1:W-:Y:S01]  /*b050*/  @!P3 ST.E.64 [R10.64], R110 ;  /* 0x0000006e0a00b985 */ /* 0x0003e2000c101b06 */
[----:B------:R-:W-:Y:S01]  /*b060*/  IADD3 R12, R0, 0x50, RZ ;  /* 0x00000050000c7810 */ /* 0x000fe20007ffe0ff */
[--C-:B------:R-:W-:Y:S02]  /*b070*/  @!P1 IMAD.WIDE R6, R5, 0x4, R2.reuse ;  /* 0x0000000405069825 */ /* 0x100fe400078e0202 */
[----:B------:R4:W-:Y:S02]  /*b080*/  @!P2 ST.E.64 [R8.64], R118 ;  /* 0x000000760800a985 */ /* 0x0009e4000c101b06 */
[----:B------:R-:W-:-:S02]  /*b090*/  @!P0 IMAD.WIDE R4, R4, 0x4, R2 ;  /* 0x0000000404048825 */ /* 0x000fc400078e0202 */
[----:B------:R-:W-:Y:S04]  /*b0a0*/  @!P1 ST.E.64 [R6.64], R130 ;  /* 0x0000008206009985 */ /* 0x000fe8000c101b06 */
[----:B------:R5:W-:Y:S01]  /*b0b0*/  @!P0 ST.E.64 [R4.64], R134 ;  /* 0x0000008604008985 */ /* 0x000be2000c101b06 */
[----:B------:R-:W-:Y:S02]  /*b0c0*/  ISETP.GE.AND P0, PT, R12, c[0x0][0x3c8], PT ;  /* 0x0000f2000c007a0c */ /* 0x000fe40003f06270 */
[C---:B-1----:R-:W-:Y:S02]  /*b0d0*/  IADD3 R10, R0.reuse, 0x40, RZ ;  /* 0x00000040000a7810 */ /* 0x042fe40007ffe0ff */
[C---:B------:R-:W-:Y:S02]  /*b0e0*/  IADD3 R11, R0.reuse, 0x48, RZ ;  /* 0x00000048000b7810 */ /* 0x040fe40007ffe0ff */
[----:B----4-:R-:W-:-:S02]  /*b0f0*/  IADD3 R8, R0, 0x30, RZ ;  /* 0x0000003000087810 */ /* 0x010fc40007ffe0ff */
[----:B------:R-:W-:Y:S02]  /*b100*/  IADD3 R9, R0, 0x38, RZ ;  /* 0x0000003800097810 */ /* 0x000fe40007ffe0ff */
[----:B------:R-:W-:Y:S02]  /*b110*/  ISETP.GE.AND P4, PT, R8, c[0x0][0x3c8], PT ;  /* 0x0000f20008007a0c */ /* 0x000fe40003f86270 */
[----:B------:R-:W-:Y:S02]  /*b120*/  ISETP.GE.AND P3, PT, R9, c[0x0][0x3c8], PT ;  /* 0x0000f20009007a0c */ /* 0x000fe40003f66270 */
[----:B-----5:R-:W-:Y:S02]  /*b130*/  @!P6 LEA.HI R4, R13, R13, RZ, 0x1 ;  /* 0x0000000d0d04e211 */ /* 0x020fe400078f08ff */
[----:B------:R-:W-:Y:S02]  /*b140*/  @!P5 LEA.HI R5, R14, R14, RZ, 0x1 ;  /* 0x0000000e0e05d211 */ /* 0x000fe400078f08ff */
[----:B------:R-:W-:-:S02]  /*b150*/  @!P6 LOP3.LUT R4, R4, 0xfffffffe, RZ, 0xc0, !PT ;  /* 0xfffffffe0404e812 */ /* 0x000fc400078ec0ff */
[----:B------:R-:W-:Y:S02]  /*b160*/  ISETP.GE.AND P2, PT, R10, c[0x0][0x3c8], PT ;  /* 0x0000f2000a007a0c */ /* 0x000fe40003f46270 */
[----:B------:R-:W-:Y:S01]  /*b170*/  @!P5 LOP3.LUT R5, R5, 0xfffffffe, RZ, 0xc0, !PT ;  /* 0xfffffffe0505d812 */ /* 0x000fe200078ec0ff */
[--C-:B------:R-:W-:Y:S01]  /*b180*/  @!P6 IMAD.WIDE R6, R4, 0x4, R2.reuse ;  /* 0x000000040406e825 */ /* 0x100fe200078e0202 */
[----:B------:R-:W-:Y:S02]  /*b190*/  ISETP.GE.AND P1, PT, R11, c[0x0][0x3c8], PT ;  /* 0x0000f2000b007a0c */ /* 0x000fe40003f26270 */
[----:B------:R-:W-:Y:S01]  /*b1a0*/  IADD3 R0, R0, 0x58, RZ ;  /* 0x0000005800007810 */ /* 0x000fe20007ffe0ff */
[----:B------:R-:W-:Y:S01]  /*b1b0*/  @!P5 IMAD.WIDE R4, R5, 0x4, R2 ;  /* 0x000000040504d825 */ /* 0x000fe200078e0202 */
[----:B------:R1:W-:Y:S04]  /*b1c0*/  @!P6 ST.E.64 [R6.64], R146 ;  /* 0x000000920600e985 */ /* 0x0003e8000c101b06 */
[----:B------:R4:W-:Y:S01]  /*b1d0*/  @!P5 ST.E.64 [R4.64], R150 ;  /* 0x000000960400d985 */ /* 0x0009e2000c101b06 */
[----:B-1----:R-:W-:-:S04]  /*b1e0*/  @!P2 LEA.HI R7, R10, R10, RZ, 0x1 ;  /* 0x0000000a0a07a211 */ /* 0x002fc800078f08ff */
[----:B------:R-:W-:Y:S02]  /*b1f0*/  @!P1 LEA.HI R6, R11, R11, RZ, 0x1 ;  /* 0x0000000b0b069211 */ /* 0x000fe400078f08ff */
[----:B----4-:R-:W-:Y:S02]  /*b200*/  @!P4 LEA.HI R4, R8, R8, RZ, 0x1 ;  /* 0x000000080804c211 */ /* 0x010fe400078f08ff */
[----:B------:R-:W-:Y:S02]  /*b210*/  @!P3 LEA.HI R8, R9, R9, RZ, 0x1 ;  /* 0x000000090908b211 */ /* 0x000fe400078f08ff */
[----:B------:R-:W-:Y:S02]  /*b220*/  @!P0 LEA.HI R5, R12, R12, RZ, 0x1 ;  /* 0x0000000c0c058211 */ /* 0x000fe400078f08ff */
[----:B------:R-:W-:Y:S02]  /*b230*/  @!P4 LOP3.LUT R4, R4, 0xfffffffe, RZ, 0xc0, !PT ;  /* 0xfffffffe0404c812 */ /* 0x000fe400078ec0ff */
[----:B------:R-:W-:-:S02]  /*b240*/  @!P3 LOP3.LUT R8, R8, 0xfffffffe, RZ, 0xc0, !PT ;  /* 0xfffffffe0808b812 */ /* 0x000fc400078ec0ff */
[----:B------:R-:W-:Y:S01]  /*b250*/  @!P2 LOP3.LUT R7, R7, 0xfffffffe, RZ, 0xc0, !PT ;  /* 0xfffffffe0707a812 */ /* 0x000fe200078ec0ff */
[--C-:B------:R-:W-:Y:S01]  /*b260*/  @!P4 IMAD.WIDE R12, R4, 0x4, R2.reuse ;  /* 0x00000004040cc825 */ /* 0x100fe200078e0202 */
[----:B------:R-:W-:Y:S02]  /*b270*/  @!P1 LOP3.LUT R6, R6, 0xfffffffe, RZ, 0xc0, !PT ;  /* 0xfffffffe06069812 */ /* 0x000fe400078ec0ff */
[----:B------:R-:W-:Y:S01]  /*b280*/  @!P0 LOP3.LUT R5, R5, 0xfffffffe, RZ, 0xc0, !PT ;  /* 0xfffffffe05058812 */ /* 0x000fe200078ec0ff */
[--C-:B------:R-:W-:Y:S01]  /*b290*/  @!P3 IMAD.WIDE R10, R8, 0x4, R2.reuse ;  /* 0x00000004080ab825 */ /* 0x100fe200078e0202 */
[----:B------:R1:W-:Y:S03]  /*b2a0*/  @!P4 ST.E.64 [R12.64], R162 ;  /* 0x000000a20c00c985 */ /* 0x0003e6000c101b06 */
[--C-:B------:R-:W-:Y:S01]  /*b2b0*/  @!P2 IMAD.WIDE R8, R7, 0x4, R2.reuse ;  /* 0x000000040708a825 */ /* 0x100fe200078e0202 */
[----:B------:R1:W-:Y:S03]  /*b2c0*/  @!P3 ST.E.64 [R10.64], R166 ;  /* 0x000000a60a00b985 */ /* 0x0003e6000c101b06 */
[--C-:B------:R-:W-:Y:S01]  /*b2d0*/  @!P1 IMAD.WIDE R6, R6, 0x4, R2.reuse ;  /* 0x0000000406069825 */ /* 0x100fe200078e0202 */
[----:B------:R1:W-:Y:S03]  /*b2e0*/  @!P2 ST.E.64 [R8.64], R74 ;  /* 0x0000004a0800a985 */ /* 0x0003e6000c101b06 */
[----:B------:R-:W-:Y:S01]  /*b2f0*/  @!P0 IMAD.WIDE R4, R5, 0x4, R2 ;  /* 0x0000000405048825 */ /* 0x000fe200078e0202 */
[----:B------:R1:W-:Y:S04]  /*b300*/  @!P1 ST.E.64 [R6.64], R78 ;  /* 0x0000004e06009985 */ /* 0x0003e8000c101b06 */
[----:B------:R1:W-:Y:S01]  /*b310*/  @!P0 ST.E.64 [R4.64], R90 ;  /* 0x0000005a04008985 */ /* 0x0003e2000c101b06 */
[----:B------:R-:W-:-:S13]  /*b320*/  ISETP.GE.AND P0, PT, R0, c[0x0][0x3c8], PT ;  /* 0x0000f20000007a0c */ /* 0x000fda0003f06270 */
[----:B------:R-:W-:Y:S05]  /*b330*/  @P0 EXIT ;  /* 0x000000000000094d */ /* 0x000fea0003800000 */
[----:B------:R-:W-:-:S04]  /*b340*/  LEA.HI R0, R0, R0, RZ, 0x1 ;  /* 0x0000000000007211 */ /* 0x000fc800078f08ff */
[----:B------:R-:W-:-:S05]  /*b350*/  LOP3.LUT R0, R0, 0xfffffffe, RZ, 0xc0, !PT ;  /* 0xfffffffe00007812 */ /* 0x000fca00078ec0ff */
[----:B------:R-:W-:-:S05]  /*b360*/  IMAD.WIDE R2, R0, 0x4, R2 ;  /* 0x0000000400027825 */ /* 0x000fca00078e0202 */
[----:B------:R-:W-:Y:S01]  /*b370*/  ST.E.64 [R2.64], R94 ;  /* 0x0000005e02007985 */ /* 0x000fe2000c101b06 */
[----:B------:R-:W-:Y:S05]  /*b380*/  EXIT ;  /* 0x000000000000794d */ /* 0x000fea0003800000 */
.L_x_12:
[----:B------:R-:W1:Y:S02]  /*b390*/  S2R R0, SR_TID.X ;  /* 0x0000000000007919 */ /* 0x000e640000002100 */
[----:B-1----:R-:W-:-:S13]  /*b3a0*/  ISETP.GT.AND P0, PT, R0, 0x7f, PT ;  /* 0x0000007f0000780c */ /* 0x002fda0003f04270 */
[----:B------:R-:W-:Y:S05]  /*b3b0*/  @P0 EXIT ;  /* 0x000000000000094d */ /* 0x000fea0003800000 */
[----:B------:R-:W1:Y:S01]  /*b3c0*/  S2R R8, SR_CTAID.X ;  /* 0x0000000000087919 */ /* 0x000e620000002500 */
[----:B------:R-:W-:-:S05]  /*b3d0*/  MOV R3, c[0x0][0x4e8] ;  /* 0x00013a0000037a02 */ /* 0x000fca0000000f00 */
[----:B------:R-:W-:Y:S01]  /*b3e0*/  IMAD R2, R3, c[0x0][0x388], RZ ;  /* 0x0000e20003027a24 */ /* 0x000fe200078e02ff */
[----:B-1----:R-:W-:-:S04]  /*b3f0*/  LEA R8, R8, R0, 0x7 ;  /* 0x0000000008087211 */ /* 0x002fc800078e38ff */
[----:B------:R-:W-:-:S13]  /*b400*/  ISETP.GE.AND P0, PT, R8, R2, PT ;  /* 0x000000020800720c */ /* 0x000fda0003f06270 */
[----:B------:R-:W-:Y:S05]  /*b410*/  @P0 EXIT ;  /* 0x000000000000094d */ /* 0x000fea0003800000 */
[----:B------:R-:W2:Y:S01]  /*b420*/  LDL.LU R4, [R1+0x50] ;  /* 0x0000500001047983 */ /* 0x000ea20000300800 */
[----:B------:R-:W-:-:S03]  /*b430*/  ISETP.NE.AND P0, PT, R3, 0x1, PT ;  /* 0x000000010300780c */ /* 0x000fc60003f05270 */
[----:B------:R-:W1:Y:S04]  /*b440*/  S2R R9, SR_CTAID.Z ;  /* 0x0000000000097919 */ /* 0x000e680000002700 */
[----:B------:R-:W3:Y:S06]  /*b450*/  S2R R10, SR_CTAID.Y ;  /* 0x00000000000a7919 */ /* 0x000eec0000002600 */
[----:B------:R-:W-:Y:S01]  /*b460*/  @P0 IMAD.HI.U32 R6, R8, c[0x0][0x4ec], RZ ;  /* 0x00013b0008060a27 */ /* 0x000fe200078e00ff */
[----:B-1----:R-:W-:-:S02]  /*b470*/  SHF.R.S32.HI R7, RZ, 0x1f, R9 ;  /* 0x0000001fff077819 */ /* 0x002fc40000011409 */
[----:B--2---:R-:W-:Y:S01]  /*b480*/  SHF.R.S32.HI R0, RZ, 0x1f, R4 ;  /* 0x0000001fff007819 */ /* 0x004fe20000011404 */
[C---:B------:R-:W-:Y:S01]  /*b490*/  IMAD.WIDE.U32 R2, R4.reuse, c[0x0][0x4d0], RZ ;  /* 0x0001340004027a25 */ /* 0x040fe200078e00ff */
[----:B------:R-:W-:-:S03]  /*b4a0*/  IADD3 R5, -R4, RZ, RZ ;  /* 0x000000ff04057210 */ /* 0x000fc60007ffe1ff */
[----:B------:R-:W-:-:S04]  /*b4b0*/  IMAD R0, R0, c[0x0][0x4d0], RZ ;  /* 0x0001340000007a24 */ /* 0x000fc800078e02ff */
[----:B------:R-:W-:Y:S01]  /*b4c0*/  IMAD R0, R4, c[0x0][0x4d4], R0 ;  /* 0x0001350004007a24 */ /* 0x000fe200078e0200 */
[----:B------:R-:W-:Y:S02]  /*b4d0*/  MOV R4, R8 ;  /* 0x0000000800047202 */ /* 0x000fe40000000f00 */
[----:B------:R-:W-:Y:S02]  /*b4e0*/  @P0 SHF.R.U32.HI R4, RZ, c[0x0][0x4f0], R6 ;  /* 0x00013c00ff040a19 */ /* 0x000fe40000011606 */
[----:B------:R-:W-:Y:S01]  /*b4f0*/  IADD3 R3, R3, R0, RZ ;  /* 0x0000000003037210 */ /* 0x000fe20007ffe0ff */
[----:B------:R-:W-:Y:S02]  /*b500*/  IMAD R0, R7, c[0x0][0x4d8], RZ ;  /* 0x0001360007007a24 */ /* 0x000fe400078e02ff */
[----:B---3--:R-:W-:Y:S01]  /*b510*/  IMAD R7, R5, c[0x0][0x550], R10 ;  /* 0x0001540005077a24 */ /* 0x008fe200078e020a */
[----:B------:R-:W-:Y:S01]  /*b520*/  IADD3 R5, -R4, RZ, RZ ;  /* 0x000000ff04057210 */ /* 0x000fe20007ffe1ff */
[----:B------:R-:W-:-:S02]  /*b530*/  IMAD R0, R9, c[0x0][0x4dc], R0 ;  /* 0x0001370009007a24 */ /* 0x000fc400078e0200 */
[----:B------:R-:W-:Y:S01]  /*b540*/  IMAD.WIDE.U32 R2, R9, c[0x0][0x4d8], R2 ;  /* 0x0001360009027a25 */ /* 0x000fe200078e0002 */
[----:B------:R-:W-:-:S03]  /*b550*/  SHF.R.S32.HI R6, RZ, 0x1f, R7 ;  /* 0x0000001fff067819 */ /* 0x000fc60000011407 */
[----:B------:R-:W-:Y:S01]  /*b560*/  IMAD R5, R5, c[0x0][0x4e8], R8 ;  /* 0x00013a0005057a24 */ /* 0x000fe200078e0208 */
[----:B------:R-:W-:Y:S01]  /*b570*/  IADD3 R3, R0, R3, RZ ;  /* 0x0000000300037210 */ /* 0x000fe20007ffe0ff */
[----:B------:R-:W-:-:S03]  /*b580*/  IMAD R6, R6, c[0x0][0x4e0], RZ ;  /* 0x0001380006067a24 */ /* 0x000fc600078e02ff */
[----:B------:R-:W-:Y:S01]  /*b590*/  SHF.R.S32.HI R0, RZ, 0x1f, R5 ;  /* 0x0000001fff007819 */ /* 0x000fe20000011405 */
[----:B------:R-:W-:-:S04]  /*b5a0*/  IMAD.WIDE.U32 R2, R7, c[0x0][0x4e0], R2 ;  /* 0x0001380007027a25 */ /* 0x000fc800078e0002 */
[----:B------:R-:W-:Y:S01]  /*b5b0*/  IMAD R7, R7, c[0x0][0x4e4], R6 ;  /* 0x0001390007077a24 */ /* 0x000fe200078e0206 */
[----:B------:R-:W-:Y:S01]  /*b5c0*/  SHF.R.S32.HI R6, RZ, 0x1f, R4 ;  /* 0x0000001fff067819 */ /* 0x000fe20000011404 */
[----:B------:R-:W-:Y:S01]  /*b5d0*/  IMAD R0, R0, c[0x0][0x4c8], RZ ;  /* 0x0001320000007a24 */ /* 0x000fe200078e02ff */
[----:B------:R-:W-:-:S03]  /*b5e0*/  IADD3 R2, P0, R4, R2, RZ ;  /* 0x0000000204027210 */ /* 0x000fc60007f1e0ff */
[----:B------:R-:W-:Y:S01]  /*b5f0*/  IMAD R0, R5, c[0x0][0x4cc], R0 ;  /* 0x0001330005007a24 */ /* 0x000fe200078e0200 */
[----:B------:R-:W-:-:S05]  /*b600*/  IADD3.X R3, R6, R3, R7, P0, !PT ;  /* 0x0000000306037210 */ /* 0x000fca00007fe407 */
[----:B------:R-:W-:-:S05]  /*b610*/  IMAD.WIDE.U32 R2, R5, c[0x0][0x4c8], R2 ;  /* 0x0001320005027a25 */ /* 0x000fca00078e0002 */
[----:B------:R-:W-:Y:S02]  /*b620*/  IADD3 R0, R3, R0, RZ ;  /* 0x0000000003007210 */ /* 0x000fe40007ffe0ff */
[----:B------:R-:W-:-:S04]  /*b630*/  LEA R4, P0, R2, c[0x0][0x4a8], 0x2 ;  /* 0x00012a0002047a11 */ /* 0x000fc800078010ff */
[----:B------:R-:W-:Y:S02]  /*b640*/  LEA.HI.X R5, R2, c[0x0][0x4ac], R0, 0x2, P0 ;  /* 0x00012b0002057a11 */ /* 0x000fe400000f1400 */
[----:B------:R-:W-:-:S05]  /*b650*/  MOV R0, 0xff800000 ;  /* 0xff80000000007802 */ /* 0x000fca0000000f00 */
[----:B------:R-:W-:Y:S01]  /*b660*/  STG.E [R4.64], R0 ;  /* 0x0000000004007986 */ /* 0x000fe2000c101906 */
[----:B------:R-:W-:Y:S05]  /*b670*/  EXIT ;  /* 0x000000000000794d */ /* 0x000fea0003800000 */
.L_x_19:
[----:B------:R-:W-:-:S00]  /*b680*/  BRA `(.L_x_19) ;  /* 0xfffffff000007947 */ /* 0x000fc0000383ffff */
[----:B------:R-:W-:-:S00]  /*b690*/  NOP ;  /* 0x0000000000007918 */ /* 0x000fc00000000000 */
        /* <DEDUP_REMOVED lines=14> */
.L_x_2848:


//--------------------- .text._ZN7cutlass13device_kernelIN5flash19enable_sm80_to_sm89INS1_16FlashAttnFwdSm80INS1_25CollectiveMainloopFwdSm80ILi4ELi1ELb0EN4cute5tupleIJNS5_1CILi128EEENS7_ILi48EEENS7_ILi96EEEEEELi96ENS_10bfloat16_tEfNS_4arch4Sm80ELb0ELb0ELb1ELb1ELb0ELb0ELb1ELb1EEENS1_21CollectiveEpilogueFwdINS6_IJS8_SA_S9_EEENS6_IJNS7_ILi1EEESI_SI_EEESC_SE_Li128ELb1ELb1ELb1ELb0EEENS1_36VarlenDynamicPersistentTileSchedulerILi128ELi48ELi128ELi128ELb1ELb1ELb0ELb0ELb1ELb1EEEEEEEEEvNT_6ParamsE --------------------------
	.section	.text._ZN7cutlass13device_kernelIN5flash19enable_sm80_to_sm89INS1_16FlashAttnFwdSm80INS1_25CollectiveMainloopFwdSm80ILi4ELi1ELb0EN4cute5tupleIJNS5_1CILi128EEENS7_ILi48EEENS7_ILi96EEEEEELi96ENS_10bfloat16_tEfNS_4arch4Sm80ELb0ELb0ELb1ELb1ELb0ELb0ELb1ELb1EEENS1_21CollectiveEpilogueFwdINS6_IJS8_SA_S9_EEENS6_IJNS7_ILi1EEESI_SI_EEESC_SE_Li128ELb1ELb1ELb1ELb0EEENS1_36VarlenDynamicPersistentTileSchedulerILi128ELi48ELi128ELi128ELb1ELb1ELb0ELb0ELb1ELb1EEEEEEEEEvNT_6ParamsE,"ax",@progbits
	.sectioninfo	@"SHI_REGISTERS=255"
	.align	128
.text._ZN7cutlass13device_kernelIN5flash19enable_sm80_to_sm89INS1_16FlashAttnFwdSm80INS1_25CollectiveMainloopFwdSm80ILi4ELi1ELb0EN4cute5tupleIJNS5_1CILi128EEENS7_ILi48EEENS7_ILi96EEEEEELi96ENS_10bfloat16_tEfNS_4arch4Sm80ELb0ELb0ELb1ELb1ELb0ELb0ELb1ELb1EEENS1_21CollectiveEpilogueFwdINS6_IJS8_SA_S9_EEENS6_IJNS7_ILi1EEESI_SI_EEESC_SE_Li128ELb1ELb1ELb1ELb0EEENS1_36VarlenDynamicPersistentTileSchedulerILi128ELi48ELi128ELi128ELb1ELb1ELb0ELb0ELb1ELb1EEEEEEEEEvNT_6ParamsE:
        .type           _ZN7cutlass13device_kernelIN5flash19enable_sm80_to_sm89INS1_16FlashAttnFwdSm80INS1_25CollectiveMainloopFwdSm80ILi4ELi1ELb0EN4cute5tupleIJNS5_1CILi128EEENS7_ILi48EEENS7_ILi96EEEEEELi96ENS_10bfloat16_tEfNS_4arch4Sm80ELb0ELb0ELb1ELb1ELb0ELb0ELb1ELb1EEENS1_21CollectiveEpilogueFwdINS6_IJS8_SA_S9_EEENS6_IJNS7_ILi1EEESI_SI_EEESC_SE_Li128ELb1ELb1ELb1ELb0EEENS1_36VarlenDynamicPersistentTileSchedulerILi128ELi48ELi128ELi128ELb1ELb1ELb0ELb0ELb1ELb1EEEEEEEEEvNT_6ParamsE,@function
        .size           _ZN7cutlass13device_kernelIN5flash19enable_sm80_to_sm89INS1_16FlashAttnFwdSm80INS1_25CollectiveMainloopFwdSm80ILi4ELi1ELb0EN4cute5tupleIJNS5_1CILi128EEENS7_ILi48EEENS7_ILi96EEEEEELi96ENS_10bfloat16_tEfNS_4arch4Sm80ELb0ELb0ELb1ELb1ELb0ELb0ELb1ELb1EEENS1_21CollectiveEpilogueFwdINS6_IJS8_SA_S9_EEENS6_IJNS7_ILi1EEESI_SI_EEESC_SE_Li128ELb1ELb1ELb1ELb0EEENS1_36VarlenDynamicPersistentTileSchedulerILi128ELi48ELi128ELi128ELb1ELb1ELb0ELb0ELb1ELb1EEEEEEEEEvNT_6ParamsE,(.L_x_2849 - _ZN7cutlass13device_kernelIN5flash19enable_sm80_to_sm89INS1_16FlashAttnFwdSm80INS1_25CollectiveMainloopFwdSm80ILi4ELi1ELb0EN4cute5tupleIJNS5_1CILi128EEENS7_ILi48EEENS7_ILi96EEEEEELi96ENS_10bfloat16_tEfNS_4arch4Sm80ELb0ELb0ELb1ELb1ELb0ELb0ELb1ELb1EEENS1_21CollectiveEpilogueFwdINS6_IJS8_SA_S9_EEENS6_IJNS7_ILi1EEESI_SI_EEESC_SE_Li128ELb1ELb1ELb1ELb0EEENS1_36VarlenDynamicPersistentTileSchedulerILi128ELi48ELi128ELi128ELb1ELb1ELb0ELb0ELb1ELb1EEEEEEEEEvNT_6ParamsE)
        .other          _ZN7cutlass13device_kernelIN5flash19enable_sm80_to_sm89INS1_16FlashAttnFwdSm80INS1_25CollectiveMainloopFwdSm80ILi4ELi1ELb0EN4cute5tupleIJNS5_1CILi128EEENS7_ILi48EEENS7_ILi96EEEEEELi96ENS_10bfloat16_tEfNS_4arch4Sm80ELb0ELb0ELb1ELb1ELb0ELb0ELb1ELb1EEENS1_21CollectiveEpilogueFwdINS6_IJS8_SA_S9_EEENS6_IJNS7_ILi1EEESI_SI_EEESC_SE_Li128ELb1ELb1ELb1ELb0EEENS1_36VarlenDynamicPersistentTileSchedulerILi128ELi48ELi128ELi128ELb1ELb1ELb0ELb0ELb1ELb1EEEEEEEEEvNT_6ParamsE,@"STO_CUDA_ENTRY STV_DEFAULT"
_ZN7cutlass13device_kernelIN5flash19enable_sm80_to_sm89INS1_16FlashAttnFwdSm80INS1_25CollectiveMainloopFwdSm80ILi4ELi1ELb0EN4cute5tupleIJNS5_1CILi128EEENS7_ILi48EEENS7_ILi96EEEEEELi96ENS_10bfloat16_tEfNS_4arch4Sm80ELb0ELb0ELb1ELb1ELb0ELb0ELb1ELb1EEENS1_21CollectiveEpilogueFwdINS6_IJS8_SA_S9_EEENS6_IJNS7_ILi1EEESI_SI_EEESC_SE_Li128ELb1ELb1ELb1ELb0EEENS1_36VarlenDynamicPersistentTileSchedulerILi128ELi48ELi128ELi128ELb1ELb1ELb0ELb0ELb1ELb1EEEEEEEEEvNT_6ParamsE:
[----:B------:R-:W-:-:S03]  /*0000*/  MOV R1, c[0x0][0x28] ;  /* 0x00000a0000017a02 */ /* 0x000fc60000000f00 */
[----:B------:R-:W1:Y:S01]  /*0010*/  S2R R2, SR_TID.X ;  /* 0x0000000000027919 */ /* 0x000e620000002100 */
[----:B------:R-:W-:Y:S01]  /*0020*/  IADD3 R1, R1, -0xb8, RZ ;  /* 0xffffff4801017810 */ /* 0x000fe20007ffe0ff */
[----:B------:R-:W-:Y:S01]  /*0030*/  ULDC.64 UR6, c[0x0][0x118] ;  /* 0x0000460000067ab9 */ /* 0x000fe20000000a00 */
[----:B-1----:R-:W-:-:S05]  /*0040*/  SHF.R.U32.HI R0, RZ, 0x5, R2 ;  /* 0x00000005ff007819 */ /* 0x002fca0000011602 */
[----:B------:R-:W1:Y:S02]  /*0050*/  SHFL.IDX PT, R3, R0, RZ, 0x1f ;  /* 0x00001fff00037589 */ /* 0x000e6400000e0000 */
[----:B-1----:R-:W-:Y:S02]  /*0060*/  ISETP.NE.AND P0, PT, R3, RZ, PT ;  /* 0x000000ff0300720c */ /* 0x002fe40003f05270 */
[----:B------:R-:W-:Y:S11]  /*0070*/  STL [R1+0xa8], R3 ;  /* 0x0000a80301007387 */ /* 0x000ff60000100800 */
[----:B------:R-:W-:Y:S06]  /*0080*/  @P0 BAR.SYNC.DEFER_BLOCKING 0x5, 0x80 ;  /* 0x0142000000000b1d */ /* 0x000fec0000010000 */
[----:B------:R-:W1:Y:S04]  /*0090*/  @P0 LDS.128 R4, [0xc080] ;  /* 0x00c08000ff040984 */ /* 0x000e680000000c00 */
[----:B-1----:R1:W-:Y:S04]  /*00a0*/  @P0 STL.64 [R1+0x10], R4 ;  /* 0x0000100401000387 */ /* 0x0023e80000100a00 */
[----:B------:R1:W-:Y:S04]  /*00b0*/  @P0 STL.64 [R1+0x18], R6 ;  /* 0x0000180601000387 */ /* 0x0003e80000100a00 */
[----:B------:R-:W-:Y:S06]  /*00c0*/  @P0 BAR.ARV 0x4, 0x80 ;  /* 0x0102000000000b1d */ /* 0x000fec0000002000 */
[----:B------:R-:W-:Y:S05]  /*00d0*/  @P0 BRA `(.L_x_20) ;  /* 0x00000b1000000947 */ /* 0x000fea0003800000 */
[----:B------:R-:W-:Y:S01]  /*00e0*/  LOP3.LUT R14, R2, 0x1f, RZ, 0xc0, !PT ;  /* 0x0000001f020e7812 */ /* 0x000fe200078ec0ff */
[----:B------:R-:W-:Y:S01]  /*00f0*/  CS2R R8, SRZ ;  /* 0x0000000000087805 */ /* 0x000fe2000001ff00 */
[----:B-1----:R-:W-:-:S02]  /*0100*/  IMAD.MOV.U32 R7, RZ, RZ, RZ ;  /* 0x000000ffff077224 */ /* 0x002fc400078e00ff */
[----:B------:R-:W-:-:S04]  /*0110*/  ISETP.NE.AND P6, PT, R14, 0x1f, PT ;  /* 0x0000001f0e00780c */ /* 0x000fc80003fc5270 */
[----:B------:R-:W-:-:S13]  /*0120*/  ISETP.GE.OR P0, PT, R14, c[0x0][0x53c], !P6 ;  /* 0x00014f000e007a0c */ /* 0x000fda0007706670 */
[----:B------:R-:W-:Y:S02]  /*0130*/  @!P0 IMAD.MOV.U32 R4, RZ, RZ, 0x4 ;  /* 0x00000004ff048424 */ /* 0x000fe400078e00ff */
[----:B------:R-:W-:Y:S02]  /*0140*/  @!P0 IMAD.MOV.U32 R2, RZ, RZ, 0x4 ;  /* 0x00000004ff028424 */ /* 0x000fe400078e00ff */
[----:B------:R-:W-:-:S04]  /*0150*/  @!P0 IMAD.WIDE.U32 R4, R14, R4, c[0x0][0x580] ;  /* 0x000160000e048625 */ /* 0x000fc800078e0004 */
[C---:B------:R-:W-:Y:S01]  /*0160*/  @!P0 IMAD.WIDE.U32 R2, R14.reuse, R2, c[0x0][0x578] ;  /* 0x00015e000e028625 */ /* 0x040fe200078e0002 */
[----:B------:R-:W2:Y:S04]  /*0170*/  @!P0 LDG.E R8, [R4.64] ;  /* 0x0000000604088981 */ /* 0x000ea8000c1e1900 */
[----:B------:R-:W2:Y:S01]  /*0180*/  @!P0 LDG.E R7, [R2.64] ;  /* 0x0000000602078981 */ /* 0x000ea2000c1e1900 */
[C---:B------:R-:W-:Y:S01]  /*0190*/  ISETP.NE.AND P5, PT, R14.reuse, RZ, PT ;  /* 0x000000ff0e00720c */ /* 0x040fe20003fa5270 */
[----:B------:R-:W1:Y:S01]  /*01a0*/  S2UR UR4, SR_CTAID.X ;  /* 0x00000000000479c3 */ /* 0x000e620000002500 */
[C---:B------:R-:W-:Y:S02]  /*01b0*/  ISETP.GE.U32.AND P4, PT, R14.reuse, 0x2, PT ;  /* 0x000000020e00780c */ /* 0x040fe40003f86070 */
[----:B------:R-:W-:-:S02]  /*01c0*/  ISETP.GE.U32.AND P3, PT, R14, 0x4, PT ;  /* 0x000000040e00780c */ /* 0x000fc40003f66070 */
[C---:B------:R-:W-:Y:S02]  /*01d0*/  ISETP.GE.U32.AND P2, PT, R14.reuse, 0x8, PT ;  /* 0x000000080e00780c */ /* 0x040fe40003f46070 */
[----:B------:R-:W-:Y:S01]  /*01e0*/  ISETP.GE.U32.AND P1, PT, R14, 0x10, PT ;  /* 0x000000100e00780c */ /* 0x000fe20003f26070 */
[----:B--2---:R-:W-:-:S05]  /*01f0*/  IMAD R4, R8, R7, RZ ;  /* 0x0000000708047224 */ /* 0x004fca00078e02ff */
[----:B------:R-:W2:Y:S02]  /*0200*/  SHFL.UP PT, R0, R4, 0x1, RZ ;  /* 0x0420000004007989 */ /* 0x000ea400000e00ff */
[----:B--2---:R-:W-:-:S05]  /*0210*/  SEL R0, R0, RZ, P5 ;  /* 0x000000ff00007207 */ /* 0x004fca0002800000 */
[----:B------:R-:W-:-:S05]  /*0220*/  IMAD.IADD R4, R4, 0x1, R0 ;  /* 0x0000000104047824 */ /* 0x000fca00078e0200 */
        /* <DEDUP_REMOVED lines=12> */
[----:B------:R-:W2:Y:S02]  /*02f0*/  SHFL.IDX PT, R6, R4, 0x1f, 0x1f ;  /* 0x03e01f0004067f89 */ /* 0x000ea400000e0000 */
[----:B--2---:R-:W-:-:S04]  /*0300*/  IMAD R6, R6, c[0x0][0x538], RZ ;  /* 0x00014e0006067a24 */ /* 0x004fc800078e02ff */
[----:B------:R-:W-:Y:S01]  /*0310*/  IMAD.MOV.U32 R0, RZ, RZ, R6 ;  /* 0x000000ffff007224 */ /* 0x000fe200078e0006 */
[----:B-1----:R-:W-:-:S13]  /*0320*/  ISETP.GT.AND P0, PT, R6, UR4, PT ;  /* 0x0000000406007c0c */ /* 0x002fda000bf04270 */
[----:B------:R-:W-:Y:S05]  /*0330*/  @P0 BRA `(.L_x_21) ;  /* 0x0000027000000947 */ /* 0x000fea0003800000 */
[----:B------:R-:W-:Y:S02]  /*0340*/  MOV R6, R0 ;  /* 0x0000000000067202 */ /* 0x000fe40000000f00 */
[----:B------:R-:W-:-:S04]  /*0350*/  MOV R9, RZ ;  /* 0x000000ff00097202 */ /* 0x000fc80000000f00 */
.L_x_25:
[----:B------:R-:W-:-:S04]  /*0360*/  IADD3 R0, R9, 0x1f, RZ ;  /* 0x0000001f09007810 */ /* 0x000fc80007ffe0ff */
[----:B------:R-:W-:-:S13]  /*0370*/  ISETP.GE.AND P0, PT, R0, c[0x0][0x53c], PT ;  /* 0x00014f0000007a0c */ /* 0x000fda0003f06270 */
[----:B------:R-:W-:Y:S05]  /*0380*/  @P0 BRA `(.L_x_22) ;  /* 0x0000078000000947 */ /* 0x000fea0003800000 */
[----:B------:R-:W-:Y:S01]  /*0390*/  MOV R9, R0 ;  /* 0x0000000000097202 */ /* 0x000fe20000000f00 */
[----:B------:R-:W-:Y:S01]  /*03a0*/  IMAD.MOV.U32 R7, RZ, RZ, RZ ;  /* 0x000000ffff077224 */ /* 0x000fe200078e00ff */
[----:B------:R-:W-:Y:S02]  /*03b0*/  MOV R8, RZ ;  /* 0x000000ff00087202 */ /* 0x000fe40000000f00 */
[----:B------:R-:W-:-:S04]  /*03c0*/  IADD3 R0, R14, R9, RZ ;  /* 0x000000090e007210 */ /* 0x000fc80007ffe0ff */
[----:B------:R-:W-:-:S13]  /*03d0*/  ISETP.GE.OR P0, PT, R0, c[0x0][0x53c], !P6 ;  /* 0x00014f0000007a0c */ /* 0x000fda0007706670 */
[----:B------:R-:W-:Y:S01]  /*03e0*/  @!P0 MOV R2, 0x4 ;  /* 0x0000000400028802 */ /* 0x000fe20000000f00 */
[----:B------:R-:W-:-:S04]  /*03f0*/  @!P0 IMAD.MOV.U32 R3, RZ, RZ, 0x4 ;  /* 0x00000004ff038424 */ /* 0x000fc800078e00ff */
[----:B------:R-:W-:-:S04]  /*0400*/  @!P0 IMAD.WIDE R4, R0, R2, c[0x0][0x580] ;  /* 0x0001600000048625 */ /* 0x000fc800078e0202 */
[----:B------:R-:W-:Y:S01]  /*0410*/  @!P0 IMAD.WIDE R2, R0, R3, c[0x0][0x578] ;  /* 0x00015e0000028625 */ /* 0x000fe200078e0203 */
[----:B------:R-:W2:Y:S04]  /*0420*/  @!P0 LDG.E R8, [R4.64] ;  /* 0x0000000604088981 */ /* 0x000ea8000c1e1900 */
[----:B------:R-:W2:Y:S02]  /*0430*/  @!P0 LDG.E R7, [R2.64] ;  /* 0x0000000602078981 */ /* 0x000ea4000c1e1900 */
[----:B--2---:R-:W-:Y:S01]  /*0440*/  IMAD R5, R8, R7, RZ ;  /* 0x0000000708057224 */ /* 0x004fe200078e02ff */
[----:B------:R-:W-:Y:S05]  /*0450*/  BRA.DIV ~URZ, `(.L_x_23) ;  /* 0x0000d6827f007947 */ /* 0x000fea000b800000 */
[----:B------:R1:W2:Y:S02]  /*0460*/  SHFL.UP PT, R0, R5, 0x1, RZ ;  /* 0x0420000005007989 */ /* 0x0002a400000e00ff */
.L_x_122:
[----:B--2---:R-:W-:-:S04]  /*0470*/  SEL R0, R0, RZ, P5 ;  /* 0x000000ff00007207 */ /* 0x004fc80002800000 */
[----:B-1----:R-:W-:Y:S01]  /*0480*/  IADD3 R5, R5, R0, RZ ;  /* 0x0000000005057210 */ /* 0x002fe20007ffe0ff */
[----:B------:R-:W-:Y:S05]  /*0490*/  BRA.DIV ~URZ, `(.L_x_24) ;  /* 0x0000d6a27f007947 */ /* 0x000fea000b800000 */
[----:B------:R-:W1:Y:S02]  /*04a0*/  SHFL.UP PT, R0, R5, 0x2, RZ ;  /* 0x0440000005007989 */ /* 0x000e6400000e00ff */
[----:B-1----:R-:W-:-:S05]  /*04b0*/  SEL R0, R0, RZ, P4 ;  /* 0x000000ff00007207 */ /* 0x002fca0002000000 */
[----:B------:R-:W-:-:S05]  /*04c0*/  IMAD.IADD R0, R5, 0x1, R0 ;  /* 0x0000000105007824 */ /* 0x000fca00078e0200 */
        /* <DEDUP_REMOVED lines=9> */
[----:B------:R1:W2:Y:S02]  /*0560*/  SHFL.IDX PT, R0, R4, 0x1f, 0x1f ;  /* 0x03e01f0004007f89 */ /* 0x0002a400000e0000 */
.L_x_123:
[----:B--2---:R-:W-:-:S05]  /*0570*/  IMAD R0, R0, c[0x0][0x538], RZ ;  /* 0x00014e0000007a24 */ /* 0x004fca00078e02ff */
[----:B------:R-:W-:-:S04]  /*0580*/  IADD3 R6, R0, R6, RZ ;  /* 0x0000000600067210 */ /* 0x000fc80007ffe0ff */
[----:B------:R-:W-:-:S13]  /*0590*/  ISETP.GT.AND P0, PT, R6, UR4, PT ;  /* 0x0000000406007c0c */ /* 0x000fda000bf04270 */
[----:B-1----:R-:W-:Y:S05]  /*05a0*/  @!P0 BRA `(.L_x_25) ;  /* 0xfffffdb000008947 */ /* 0x002fea000383ffff */
.L_x_21:
[----:B------:R-:W-:-:S05]  /*05b0*/  IADD3 R12, -R0, R6, RZ ;  /* 0x00000006000c7210 */ /* 0x000fca0007ffe1ff */
[----:B------:R-:W-:-:S05]  /*05c0*/  IMAD R0, R4, c[0x0][0x538], R12 ;  /* 0x00014e0004007a24 */ /* 0x000fca00078e020c */
[----:B------:R-:W-:Y:S01]  /*05d0*/  ISETP.GT.AND P0, PT, R0, UR4, PT ;  /* 0x0000000400007c0c */ /* 0x000fe2000bf04270 */
[----:B------:R-:W-:-:S12]  /*05e0*/  BRA.DIV ~URZ, `(.L_x_26) ;  /* 0x0000d7027f007947 */ /* 0x000fd8000b800000 */
[----:B------:R-:W-:-:S04]  /*05f0*/  VOTE.ANY R6, PT, !P0 ;  /* 0x0000000000067806 */ /* 0x000fc800040e0100 */
.L_x_124:
[----:B------:R1:W2:Y:S01]  /*0600*/  POPC R13, R6 ;  /* 0x00000006000d7309 */ /* 0x0002a20000000000 */
[----:B------:R-:W-:Y:S05]  /*0610*/  BRA.DIV ~URZ, `(.L_x_27) ;  /* 0x0000d7227f007947 */ /* 0x000fea000b800000 */
[----:B--2---:R-:W2:Y:S04]  /*0620*/  SHFL.IDX PT, R11, R8, R13, 0x1f ;  /* 0x00001f0d080b7589 */ /* 0x004ea800000e0000 */
[----:B------:R3:W4:Y:S02]  /*0630*/  SHFL.IDX PT, R10, R7, R13, 0x1f ;  /* 0x00001f0d070a7589 */ /* 0x00072400000e0000 */
[----:B---3--:R-:W-:Y:S02]  /*0640*/  MOV R7, RZ ;  /* 0x000000ff00077202 */ /* 0x008fe40000000f00 */
.L_x_125:
[----:B--2-4-:R-:W-:Y:S01]  /*0650*/  ISETP.NE.AND P0, PT, R6, RZ, PT ;  /* 0x000000ff0600720c */ /* 0x014fe20003f05270 */
[----:B------:R-:W-:-:S12]  /*0660*/  BSSY B0, `(.L_x_28) ;  /* 0x0000005000007945 */ /* 0x000fd80003800000 */
[----:B------:R-:W-:Y:S05]  /*0670*/  @!P0 BRA `(.L_x_29) ;  /* 0x0000003000008947 */ /* 0x000fea0003800000 */
[----:B------:R-:W-:Y:S01]  /*0680*/  IADD3 R3, R13, -0x1, RZ ;  /* 0xffffffff0d037810 */ /* 0x000fe20007ffe0ff */
[----:B------:R-:W-:Y:S05]  /*0690*/  BRA.DIV ~URZ, `(.L_x_30) ;  /* 0x0000d7827f007947 */ /* 0x000fea000b800000 */
[----:B------:R2:W3:Y:S02]  /*06a0*/  SHFL.IDX PT, R7, R4, R3, 0x1f ;  /* 0x00001f0304077589 */ /* 0x0004e400000e0000 */
.L_x_29:
[----:B------:R-:W-:Y:S05]  /*06b0*/  BSYNC B0 ;  /* 0x0000000000007941 */ /* 0x000fea0003800000 */
.L_x_28:
[----:B------:R-:W-:Y:S01]  /*06c0*/  IABS R0, R11 ;  /* 0x0000000b00007213 */ /* 0x000fe20000000000 */
[----:B--23--:R-:W-:-:S04]  /*06d0*/  IMAD R4, R7, c[0x0][0x538], R12 ;  /* 0x00014e0007047a24 */ /* 0x00cfc800078e020c */
[----:B------:R-:W-:Y:S01]  /*06e0*/  IMAD.MOV.U32 R5, RZ, RZ, R0 ;  /* 0x000000ffff057224 */ /* 0x000fe200078e0000 */
[----:B------:R-:W-:Y:S01]  /*06f0*/  IABS R0, R10 ;  /* 0x0000000a00007213 */ /* 0x000fe20000000000 */
[----:B------:R2:W-:Y:S01]  /*0700*/  STL [R1+0x10], R4 ;  /* 0x0000100401007387 */ /* 0x0005e20000100800 */
[----:B------:R-:W-:Y:S01]  /*0710*/  IADD3 R12, -R4, UR4, RZ ;  /* 0x00000004040c7c10 */ /* 0x000fe2000fffe1ff */
[----:B------:R-:W3:Y:S02]  /*0720*/  I2F.RP R2, R5 ;  /* 0x0000000500027306 */ /* 0x000ee40000209400 */
[----:B------:R-:W-:Y:S01]  /*0730*/  IMAD.MOV.U32 R7, RZ, RZ, R0 ;  /* 0x000000ffff077224 */ /* 0x000fe200078e0000 */
[----:B-1----:R-:W-:Y:S02]  /*0740*/  IABS R6, R12 ;  /* 0x0000000c00067213 */ /* 0x002fe40000000000 */
[----:B------:R-:W-:-:S03]  /*0750*/  IABS R0, R11 ;  /* 0x0000000b00007213 */ /* 0x000fc60000000000 */
[----:B------:R-:W-:Y:S01]  /*0760*/  I2F.RP R8, R7 ;  /* 0x0000000700087306 */ /* 0x000fe20000209400 */
[----:B------:R-:W-:-:S07]  /*0770*/  IADD3 R0, RZ, -R0, RZ ;  /* 0x80000000ff007210 */ /* 0x000fce0007ffe0ff */
[----:B---3--:R-:W1:Y:S02]  /*0780*/  MUFU.RCP R2, R2 ;  /* 0x0000000200027308 */ /* 0x008e640000001000 */
[----:B-1----:R-:W-:-:S06]  /*0790*/  IADD3 R2, R2, 0xffffffe, RZ ;  /* 0x0ffffffe02027810 */ /* 0x002fcc0007ffe0ff */
[----:B------:R-:W1:Y:S02]  /*07a0*/  F2I.FTZ.U32.TRUNC.NTZ R3, R2 ;  /* 0x0000000200037305 */ /* 0x000e64000021f000 */
[----:B-1----:R-:W-:-:S04]  /*07b0*/  IMAD.MOV R2, RZ, RZ, -R3 ;  /* 0x000000ffff027224 */ /* 0x002fc800078e0a03 */
[----:B--2---:R-:W-:Y:S02]  /*07c0*/  IMAD R4, R2, R5, RZ ;  /* 0x0000000502047224 */ /* 0x004fe400078e02ff */
[----:B------:R-:W-:-:S04]  /*07d0*/  IMAD.MOV.U32 R2, RZ, RZ, RZ ;  /* 0x000000ffff027224 */ /* 0x000fc800078e00ff */
[----:B------:R-:W-:-:S04]  /*07e0*/  IMAD.HI.U32 R2, R3, R4, R2 ;  /* 0x0000000403027227 */ /* 0x000fc800078e0002 */
[----:B------:R-:W-:-:S04]  /*07f0*/  IMAD.MOV.U32 R3, RZ, RZ, R6 ;  /* 0x000000ffff037224 */ /* 0x000fc800078e0006 */
[----:B------:R-:W-:-:S04]  /*0800*/  IMAD.HI.U32 R2, R2, R3, RZ ;  /* 0x0000000302027227 */ /* 0x000fc800078e00ff */
[----:B------:R-:W-:Y:S02]  /*0810*/  IMAD R0, R2, R0, R3 ;  /* 0x0000000002007224 */ /* 0x000fe400078e0203 */
[----:B------:R-:W1:Y:S03]  /*0820*/  MUFU.RCP R3, R8 ;  /* 0x0000000800037308 */ /* 0x000e660000001000 */
[----:B------:R-:W-:-:S13]  /*0830*/  ISETP.GT.U32.AND P0, PT, R5, R0, PT ;  /* 0x000000000500720c */ /* 0x000fda0003f04070 */
[----:B------:R-:W-:Y:S01]  /*0840*/  @!P0 IMAD.IADD R0, R0, 0x1, -R5 ;  /* 0x0000000100008824 */ /* 0x000fe200078e0a05 */
[----:B-1----:R-:W-:Y:S02]  /*0850*/  IADD3 R3, R3, 0xffffffe, RZ ;  /* 0x0ffffffe03037810 */ /* 0x002fe40007ffe0ff */
[----:B------:R-:W-:Y:S02]  /*0860*/  @!P0 IADD3 R2, R2, 0x1, RZ ;  /* 0x0000000102028810 */ /* 0x000fe40007ffe0ff */
[----:B------:R-:W-:Y:S02]  /*0870*/  ISETP.GE.U32.AND P2, PT, R0, R5, PT ;  /* 0x000000050000720c */ /* 0x000fe40003f46070 */
[----:B------:R-:W1:Y:S01]  /*0880*/  F2I.FTZ.U32.TRUNC.NTZ R3, R3 ;  /* 0x0000000300037305 */ /* 0x000e62000021f000 */
[----:B------:R-:W-:Y:S02]  /*0890*/  LOP3.LUT R0, R12, R11, RZ, 0x3c, !PT ;  /* 0x0000000b0c007212 */ /* 0x000fe400078e3cff */
[----:B------:R-:W-:-:S02]  /*08a0*/  ISETP.NE.AND P0, PT, R11, RZ, PT ;  /* 0x000000ff0b00720c */ /* 0x000fc40003f05270 */
[----:B------:R-:W-:-:S06]  /*08b0*/  ISETP.GE.AND P1, PT, R0, RZ, PT ;  /* 0x000000ff0000720c */ /* 0x000fcc0003f26270 */
[----:B------:R-:W-:Y:S02]  /*08c0*/  @P2 IADD3 R2, R2, 0x1, RZ ;  /* 0x0000000102022810 */ /* 0x000fe40007ffe0ff */
[----:B-1----:R-:W-:-:S03]  /*08d0*/  IADD3 R0, RZ, -R3, RZ ;  /* 0x80000003ff007210 */ /* 0x002fc60007ffe0ff */
[----:B------:R-:W-:Y:S01]  /*08e0*/  IMAD.MOV.U32 R4, RZ, RZ, R2 ;  /* 0x000000ffff047224 */ /* 0x000fe200078e0002 */
[----:B------:R-:W-:-:S03]  /*08f0*/  MOV R2, RZ ;  /* 0x000000ff00027202 */ /* 0x000fc60000000f00 */
[----:B------:R-:W-:Y:S01]  /*0900*/  @!P1 IMAD.MOV R4, RZ, RZ, -R4 ;  /* 0x000000ffff049224 */ /* 0x000fe200078e0a04 */
[----:B------:R-:W-:Y:S01]  /*0910*/  @!P0 LOP3.LUT R4, RZ, R11, RZ, 0x33, !PT ;  /* 0x0000000bff048212 */ /* 0x000fe200078e33ff */
[----:B------:R-:W-:Y:S01]  /*0920*/  IMAD.MOV.U32 R5, RZ, RZ, R0 ;  /* 0x000000ffff057224 */ /* 0x000fe200078e0000 */
[----:B------:R-:W-:Y:S02]  /*0930*/  IABS R0, R10 ;  /* 0x0000000a00007213 */ /* 0x000fe40000000000 */
[----:B------:R-:W-:Y:S01]  /*0940*/  IABS R8, R4 ;  /* 0x0000000400087213 */ /* 0x000fe20000000000 */
[----:B------:R-:W-:Y:S02]  /*0950*/  IMAD R5, R5, R7, RZ ;  /* 0x0000000705057224 */ /* 0x000fe400078e02ff */
[----:B------:R-:W-:Y:S02]  /*0960*/  IMAD.MOV R6, RZ, RZ, -R0 ;  /* 0x000000ffff067224 */ /* 0x000fe400078e0a00 */
[----:B------:R-:W-:-:S04]  /*0970*/  IMAD.HI.U32 R0, R3, R5, R2 ;  /* 0x0000000503007227 */ /* 0x000fc800078e0002 */
[----:B------:R-:W-:Y:S02]  /*0980*/  IMAD.MOV.U32 R2, RZ, RZ, R8 ;  /* 0x000000ffff027224 */ /* 0x000fe400078e0008 */
[----:B------:R-:W-:Y:S02]  /*0990*/  IMAD.MOV.U32 R3, RZ, RZ, R6 ;  /* 0x000000ffff037224 */ /* 0x000fe400078e0006 */
[----:B------:R-:W-:-:S04]  /*09a0*/  IMAD.HI.U32 R0, R0, R2, RZ ;  /* 0x0000000200007227 */ /* 0x000fc800078e00ff */
[----:B------:R-:W-:Y:S02]  /*09b0*/  IMAD R2, R0, R3, R2 ;  /* 0x0000000300027224 */ /* 0x000fe400078e0202 */
[----:B------:R-:W-:-:S03]  /*09c0*/  IMAD R3, R4, R11, RZ ;  /* 0x0000000b04037224 */ /* 0x000fc600078e02ff */
[----:B------:R-:W-:Y:S02]  /*09d0*/  ISETP.GT.U32.AND P0, PT, R7, R2, PT ;  /* 0x000000020700720c */ /* 0x000fe40003f04070 */
[----:B------:R-:W-:-:S11]  /*09e0*/  IADD3 R3, R12, -R3, RZ ;  /* 0x800000030c037210 */ /* 0x000fd60007ffe0ff */
[----:B------:R-:W-:Y:S01]  /*09f0*/  @!P0 IMAD.IADD R2, R2, 0x1, -R7 ;  /* 0x0000000102028824 */ /* 0x000fe200078e0a07 */
[----:B------:R-:W-:Y:S02]  /*0a00*/  @!P0 IADD3 R0, R0, 0x1, RZ ;  /* 0x0000000100008810 */ /* 0x000fe40007ffe0ff */
[----:B------:R-:W-:Y:S02]  /*0a10*/  ISETP.NE.AND P0, PT, R10, RZ, PT ;  /* 0x000000ff0a00720c */ /* 0x000fe40003f05270 */
[----:B------:R-:W-:Y:S02]  /*0a20*/  ISETP.GE.U32.AND P2, PT, R2, R7, PT ;  /* 0x000000070200720c */ /* 0x000fe40003f46070 */
[----:B------:R-:W-:-:S04]  /*0a30*/  LOP3.LUT R2, R4, R10, RZ, 0x3c, !PT ;  /* 0x0000000a04027212 */ /* 0x000fc800078e3cff */
[----:B------:R-:W-:-:S07]  /*0a40*/  ISETP.GE.AND P1, PT, R2, RZ, PT ;  /* 0x000000ff0200720c */ /* 0x000fce0003f26270 */
[----:B------:R-:W-:-:S06]  /*0a50*/  @P2 IADD3 R0, R0, 0x1, RZ ;  /* 0x0000000100002810 */ /* 0x000fcc0007ffe0ff */
[----:B------:R-:W-:Y:S02]  /*0a60*/  @!P1 IADD3 R0, -R0, RZ, RZ ;  /* 0x000000ff00009210 */ /* 0x000fe40007ffe1ff */
[----:B------:R-:W-:-:S05]  /*0a70*/  @!P0 LOP3.LUT R0, RZ, R10, RZ, 0x33, !PT ;  /* 0x0000000aff008212 */ /* 0x000fca00078e33ff */
[--C-:B------:R-:W-:Y:S02]  /*0a80*/  IMAD.MOV R2, RZ, RZ, -R0.reuse ;  /* 0x000000ffff027224 */ /* 0x100fe400078e0a00 */
[C---:B------:R-:W-:Y:S02]  /*0a90*/  IMAD R0, R10.reuse, 0x1000000, R0 ;  /* 0x010000000a007824 */ /* 0x040fe400078e0200 */
[----:B------:R-:W-:Y:S02]  /*0aa0*/  IMAD R2, R10, R2, R4 ;  /* 0x000000020a027224 */ /* 0x000fe400078e0204 */
[----:B------:R-:W-:Y:S02]  /*0ab0*/  IMAD.IADD R4, R13, 0x1, R9 ;  /* 0x000000010d047824 */ /* 0x000fe400078e0209 */
[----:B------:R-:W-:-:S03]  /*0ac0*/  IMAD R0, R2, 0x10000, R0 ;  /* 0x0001000002007824 */ /* 0x000fc600078e0200 */
[----:B------:R1:W-:Y:S04]  /*0ad0*/  STL [R1+0x1c], R4 ;  /* 0x00001c0401007387 */ /* 0x0003e80000100800 */
[----:B------:R1:W-:Y:S04]  /*0ae0*/  STL [R1+0x18], R0 ;  /* 0x0000180001007387 */ /* 0x0003e80000100800 */
[----:B------:R1:W-:Y:S01]  /*0af0*/  STL [R1+0x14], R3 ;  /* 0x0000140301007387 */ /* 0x0003e20000100800 */
[----:B------:R-:W-:Y:S05]  /*0b00*/  BRA `(.L_x_31) ;  /* 0x0000006000007947 */ /* 0x000fea0003800000 */
.L_x_22:
[----:B------:R-:W-:Y:S01]  /*0b10*/  MOV R0, UR4 ;  /* 0x0000000400007c02 */ /* 0x000fe20008000f00 */
[----:B------:R-:W-:Y:S04]  /*0b20*/  STL [R1+0x14], RZ ;  /* 0x000014ff01007387 */ /* 0x000fe80000100800 */
[----:B------:R-:W-:Y:S04]  /*0b30*/  STL [R1+0x18], RZ ;  /* 0x000018ff01007387 */ /* 0x000fe80000100800 */
[----:B------:R1:W-:Y:S02]  /*0b40*/  STL [R1+0x10], R0 ;  /* 0x0000100001007387 */ /* 0x0003e40000100800 */
[----:B-1----:R-:W-:-:S05]  /*0b50*/  MOV R0, c[0x0][0x53c] ;  /* 0x00014f0000007a02 */ /* 0x002fca0000000f00 */
[----:B------:R1:W-:Y:S02]  /*0b60*/  STL [R1+0x1c], R0 ;  /* 0x00001c0001007387 */ /* 0x0003e40000100800 */
.L_x_31:
[----:B-1----:R-:W2:Y:S04]  /*0b70*/  LDL R4, [R1+0x10] ;  /* 0x0000100001047983 */ /* 0x002ea80000100800 */
[----:B------:R-:W2:Y:S04]  /*0b80*/  LDL R5, [R1+0x14] ;  /* 0x0000140001057983 */ /* 0x000ea80000100800 */
[----:B------:R-:W2:Y:S04]  /*0b90*/  LDL R6, [R1+0x18] ;  /* 0x0000180001067983 */ /* 0x000ea80000100800 */
[----:B------:R-:W2:Y:S01]  /*0ba0*/  LDL R7, [R1+0x1c] ;  /* 0x00001c0001077983 */ /* 0x000ea20000100800 */
[----:B------:R-:W-:Y:S01]  /*0bb0*/  ISETP.NE.AND P0, PT, R14, RZ, PT ;  /* 0x000000ff0e00720c */ /* 0x000fe20003f05270 */
[----:B------:R-:W-:-:S12]  /*0bc0*/  WARPSYNC 0xffffffff ;  /* 0xffffffff00007948 */ /* 0x000fd80003800000 */
[----:B--2---:R1:W-:Y:S04]  /*0bd0*/  @!P0 STS.128 [0xc080], R4 ;  /* 0x00c08004ff008388 */ /* 0x0043e80000000c00 */
[----:B------:R-:W-:Y:S06]  /*0be0*/  BAR.ARV 0x5, 0x80 ;  /* 0x0142000000007b1d */ /* 0x000fec0000002000 */
.L_x_20:
[----:B------:R-:W2:Y:S02]  /*0bf0*/  LDL R0, [R1+0x1c] ;  /* 0x00001c0001007983 */ /* 0x000ea40000100800 */
[----:B--2---:R-:W-:-:S13]  /*0c00*/  ISETP.GE.AND P0, PT, R0, c[0x0][0x53c], PT ;  /* 0x00014f0000007a0c */ /* 0x004fda0003f06270 */
[----:B------:R-:W-:Y:S05]  /*0c10*/  @P0 EXIT ;  /* 0x000000000000094d */ /* 0x000fea0003800000 */
[----:B------:R-:W2:Y:S02]  /*0c20*/  S2R R12, SR_TID.X ;  /* 0x00000000000c7919 */ /* 0x000ea40000002100 */
[----:B--2---:R-:W-:-:S04]  /*0c30*/  SHF.R.S32.HI R9, RZ, 0x1f, R12 ;  /* 0x0000001fff097819 */ /* 0x004fc8000001140c */
[CC--:B------:R-:W-:Y:S02]  /*0c40*/  LEA.HI R17, R9.reuse, R12.reuse, RZ, 0x3 ;  /* 0x0000000c09117211 */ /* 0x0c0fe400078f18ff */
[----:B------:R-:W-:Y:S02]  /*0c50*/  LEA.HI R3, R9, R12, RZ, 0x4 ;  /* 0x0000000c09037211 */ /* 0x000fe400078f20ff */
[----:B------:R-:W-:Y:S02]  /*0c60*/  LOP3.LUT R2, R17, 0xfffffff8, RZ, 0xc0, !PT ;  /* 0xfffffff811027812 */ /* 0x000fe400078ec0ff */
[----:B-1----:R-:W-:Y:S02]  /*0c70*/  SHF.R.S32.HI R5, RZ, 0x4, R3 ;  /* 0x00000004ff057819 */ /* 0x002fe40000011403 */
[C---:B------:R-:W-:Y:S01]  /*0c80*/  LOP3.LUT R0, R3.reuse, 0xfffffff0, RZ, 0xc0, !PT ;  /* 0xfffffff003007812 */ /* 0x040fe200078ec0ff */
[----:B------:R-:W-:Y:S01]  /*0c90*/  IMAD.IADD R2, R12, 0x1, -R2 ;  /* 0x000000010c027824 */ /* 0x000fe200078e0a02 */
[----:B------:R-:W-:-:S03]  /*0ca0*/  LEA.HI R3, R3, R5, RZ, 0x1 ;  /* 0x0000000503037211 */ /* 0x000fc600078f08ff */
[----:B------:R-:W-:Y:S01]  /*0cb0*/  IMAD.IADD R0, R12, 0x1, -R0 ;  /* 0x000000010c007824 */ /* 0x000fe200078e0a00 */
[----:B------:R-:W-:Y:S02]  /*0cc0*/  LEA.HI R8, R2, R2, RZ, 0x1 ;  /* 0x0000000202087211 */ /* 0x000fe400078f08ff */
[----:B------:R-:W-:Y:S02]  /*0cd0*/  LOP3.LUT R4, R3, 0xfffffffe, RZ, 0xc0, !PT ;  /* 0xfffffffe03047812 */ /* 0x000fe400078ec0ff */
[----:B------:R-:W-:Y:S02]  /*0ce0*/  LOP3.LUT R3, R8, 0x3fffffe, RZ, 0xc0, !PT ;  /* 0x03fffffe08037812 */ /* 0x000fe400078ec0ff */
[----:B------:R-:W-:Y:S01]  /*0cf0*/  LEA.HI R10, R0, R0, RZ, 0x1 ;  /* 0x00000000000a7211 */ /* 0x000fe200078f08ff */
[----:B------:R-:W-:Y:S01]  /*0d00*/  IMAD.IADD R11, R5, 0x1, -R4 ;  /* 0x00000001050b7824 */ /* 0x000fe200078e0a04 */
[----:B------:R-:W-:Y:S01]  /*0d10*/  LEA.HI R5, R9, R12, RZ, 0x2 ;  /* 0x0000000c09057211 */ /* 0x000fe200078f10ff */
[----:B------:R-:W-:Y:S01]  /*0d20*/  IMAD.IADD R15, R2, 0x1, -R3 ;  /* 0x00000001020f7824 */ /* 0x000fe200078e0a03 */
[----:B------:R-:W-:-:S02]  /*0d30*/  LOP3.LUT R2, R10, 0x7fffffe, RZ, 0xc0, !PT ;  /* 0x07fffffe0a027812 */ /* 0x000fc400078ec0ff */
[----:B------:R-:W-:Y:S02]  /*0d40*/  SHF.R.S32.HI R3, RZ, 0x1f, R0 ;  /* 0x0000001fff037819 */ /* 0x000fe40000011400 */
[----:B------:R-:W-:Y:S01]  /*0d50*/  SHF.R.S32.HI R4, RZ, 0x3, R17 ;  /* 0x00000003ff047819 */ /* 0x000fe20000011411 */
[----:B------:R-:W-:Y:S01]  /*0d60*/  IMAD.IADD R13, R0, 0x1, -R2 ;  /* 0x00000001000d7824 */ /* 0x000fe200078e0a02 */
[----:B------:R-:W-:Y:S02]  /*0d70*/  LOP3.LUT R6, R5, 0xfffffffc, RZ, 0xc0, !PT ;  /* 0xfffffffc05067812 */ /* 0x000fe400078ec0ff */
[----:B------:R-:W-:Y:S01]  /*0d80*/  LEA.HI R16, R3, R0, RZ, 0x3 ;  /* 0x0000000003107211 */ /* 0x000fe200078f18ff */
[----:B------:R-:W-:Y:S01]  /*0d90*/  IMAD.SHL.U32 R0, R4, 0x40, RZ ;  /* 0x0000004004007824 */ /* 0x000fe200078e00ff */
[----:B------:R-:W-:Y:S01]  /*0da0*/  LEA.HI R9, R9, R12, RZ, 0x5 ;  /* 0x0000000c09097211 */ /* 0x000fe200078f28ff */
[----:B------:R-:W-:Y:S01]  /*0db0*/  IMAD.IADD R18, R12, 0x1, -R6 ;  /* 0x000000010c127824 */ /* 0x000fe200078e0a06 */
[----:B------:R-:W-:-:S02]  /*0dc0*/  SHF.R.S32.HI R14, RZ, 0x2, R5 ;  /* 0x00000002ff0e7819 */ /* 0x000fc40000011405 */
[----:B------:R-:W-:Y:S01]  /*0dd0*/  LOP3.LUT R2, R9, 0xffffffe0, RZ, 0xc0, !PT ;  /* 0xffffffe009027812 */ /* 0x000fe200078ec0ff */
[----:B------:R-:W-:Y:S01]  /*0de0*/  IMAD.SHL.U32 R250, R18, 0x8, RZ ;  /* 0x0000000812fa7824 */ /* 0x000fe200078e00ff */
[----:B------:R-:W-:Y:S02]  /*0df0*/  LOP3.LUT R0, R0, 0xc0, RZ, 0xc0, !PT ;  /* 0x000000c000007812 */ /* 0x000fe400078ec0ff */
[----:B------:R-:W-:Y:S01]  /*0e00*/  LEA.HI R6, R5, R14, RZ, 0x1 ;  /* 0x0000000e05067211 */ /* 0x000fe200078f08ff */
[----:B------:R-:W-:Y:S01]  /*0e10*/  IMAD.IADD R20, R12, 0x1, -R2 ;  /* 0x000000010c147824 */ /* 0x000fe200078e0a02 */
[----:B------:R-:W-:Y:S02]  /*0e20*/  SHF.R.U32.HI R4, RZ, 0x3, R0 ;  /* 0x00000003ff047819 */ /* 0x000fe40000011600 */
[----:B------:R-:W-:Y:S02]  /*0e30*/  LOP3.LUT R3, R0, 0x18, R250, 0xf8, !PT ;  /* 0x0000001800037812 */ /* 0x000fe400078ef8fa */
[----:B------:R-:W-:-:S02]  /*0e40*/  SHF.R.S32.HI R7, RZ, 0x5, R9 ;  /* 0x00000005ff077819 */ /* 0x000fc40000011409 */
[----:B------:R-:W-:Y:S02]  /*0e50*/  SHF.R.S32.HI R0, RZ, 0x1f, R9 ;  /* 0x0000001fff007819 */ /* 0x000fe40000011409 */
[----:B------:R-:W-:Y:S02]  /*0e60*/  LOP3.LUT R2, R6, 0x7fffffe, RZ, 0xc0, !PT ;  /* 0x07fffffe06027812 */ /* 0x000fe400078ec0ff */
[----:B------:R-:W-:Y:S02]  /*0e70*/  LEA.HI R0, R0, R7, RZ, 0x2 ;  /* 0x0000000700007211 */ /* 0x000fe400078f10ff */
[----:B------:R-:W-:Y:S01]  /*0e80*/  SHF.R.S32.HI R9, RZ, 0x1f, R20 ;  /* 0x0000001fff097819 */ /* 0x000fe20000011414 */
[----:B------:R-:W-:Y:S01]  /*0e90*/  IMAD.IADD R2, R14, 0x1, -R2 ;  /* 0x000000010e027824 */ /* 0x000fe200078e0a02 */
[----:B------:R-:W-:Y:S02]  /*0ea0*/  LOP3.LUT R6, R3, R4, RZ, 0x3c, !PT ;  /* 0x0000000403067212 */ /* 0x000fe400078e3cff */
[----:B------:R-:W-:-:S02]  /*0eb0*/  SHF.R.S32.HI R4, RZ, 0x1f, R5 ;  /* 0x0000001fff047819 */ /* 0x000fc40000011405 */
[----:B------:R-:W-:Y:S01]  /*0ec0*/  LOP3.LUT R3, R0, 0xffffffc, RZ, 0xc0, !PT ;  /* 0x0ffffffc00037812 */ /* 0x000fe200078ec0ff */
[----:B------:R-:W-:Y:S01]  /*0ed0*/  IMAD R0, R7, 0x8, R2 ;  /* 0x0000000807007824 */ /* 0x000fe200078e0202 */
[----:B------:R-:W-:Y:S02]  /*0ee0*/  LEA.HI R12, R9, R20, RZ, 0x2 ;  /* 0x00000014090c7211 */ /* 0x000fe400078f10ff */
[----:B------:R-:W-:Y:S01]  /*0ef0*/  LEA.HI R2, R4, R14, RZ, 0x3 ;  /* 0x0000000e04027211 */ /* 0x000fe200078f18ff */
[----:B------:R-:W-:Y:S01]  /*0f00*/  IMAD.IADD R5, R7, 0x1, -R3 ;  /* 0x0000000107057824 */ /* 0x000fe200078e0a03 */
[----:B------:R-:W-:Y:S01]  /*0f10*/  SHF.R.S32.HI R4, RZ, 0x2, R12 ;  /* 0x00000002ff047819 */ /* 0x000fe2000001140c */
[----:B------:R-:W-:Y:S01]  /*0f20*/  IMAD.U32 R6, R0, 0x20, R6 ;  /* 0x0000002000067824 */ /* 0x000fe200078e0006 */
[----:B------:R-:W-:Y:S02]  /*0f30*/  LEA.HI R0, R18, R18, RZ, 0x1 ;  /* 0x0000001212007211 */ /* 0x000fe400078f08ff */
[----:B------:R-:W-:Y:S01]  /*0f40*/  LOP3.LUT R3, R2, 0xfffffff8, RZ, 0xc0, !PT ;  /* 0xfffffff802037812 */ /* 0x000fe200078ec0ff */
[----:B------:R-:W-:Y:S01]  /*0f50*/  IMAD R19, R5, 0x10, R4 ;  /* 0x0000001005137824 */ /* 0x000fe200078e0204 */
[C---:B------:R-:W-:Y:S01]  /*0f60*/  LOP3.LUT R5, R0.reuse, 0x1ffffffe, RZ, 0xc0, !PT ;  /* 0x1ffffffe00057812 */ /* 0x040fe200078ec0ff */
[----:B------:R-:W-:Y:S01]  /*0f70*/  IMAD.SHL.U32 R0, R0, 0x20, RZ ;  /* 0x0000002000007824 */ /* 0x000fe200078e00ff */
[----:B------:R-:W-:Y:S01]  /*0f80*/  SHF.R.S32.HI R2, RZ, 0x1, R8 ;  /* 0x00000001ff027819 */ /* 0x000fe20000011408 */
[----:B------:R-:W-:Y:S01]  /*0f90*/  IMAD.IADD R3, R14, 0x1, -R3 ;  /* 0x000000010e037824 */ /* 0x000fe200078e0a03 */
[----:B------:R1:W-:Y:S01]  /*0fa0*/  STL [R1+0x78], R6 ;  /* 0x0000780601007387 */ /* 0x0003e20000100800 */
[----:B------:R-:W-:Y:S01]  /*0fb0*/  IMAD.IADD R8, R18, 0x1, -R5 ;  /* 0x0000000112087824 */ /* 0x000fe200078e0a05 */
[----:B------:R-:W-:-:S02]  /*0fc0*/  SHF.R.S32.HI R4, RZ, 0x1, R10 ;  /* 0x00000001ff047819 */ /* 0x000fc4000001140a */
[----:B------:R-:W-:Y:S01]  /*0fd0*/  LEA.HI R5, R3, R3, RZ, 0x1 ;  /* 0x0000000303057211 */ /* 0x000fe200078f08ff */
[----:B------:R-:W-:Y:S01]  /*0fe0*/  STL [R1+0xac], R19 ;  /* 0x0000ac1301007387 */ /* 0x000fe20000100800 */
[----:B------:R-:W-:Y:S02]  /*0ff0*/  SHF.R.S32.HI R10, RZ, 0x1f, R10 ;  /* 0x0000001fff0a7819 */ /* 0x000fe4000001140a */
[----:B------:R-:W-:Y:S02]  /*1000*/  LOP3.LUT R9, R5, 0x3fffffe, RZ, 0xc0, !PT ;  /* 0x03fffffe05097812 */ /* 0x000fe400078ec0ff */
[----:B------:R-:W-:Y:S02]  /*1010*/  LOP3.LUT P2, RZ, R2, 0x2, RZ, 0xc0, !PT ;  /* 0x0000000202ff7812 */ /* 0x000fe4000784c0ff */
[----:B------:R-:W-:Y:S01]  /*1020*/  IADD3 R252, R250, 0x20, RZ ;  /* 0x00000020fafc7810 */ /* 0x000fe20007ffe0ff */
[----:B------:R-:W-:Y:S01]  /*1030*/  IMAD.IADD R9, R3, 0x1, -R9 ;  /* 0x0000000103097824 */ /* 0x000fe200078e0a09 */
[----:B------:R-:W-:-:S02]  /*1040*/  SHF.R.S32.HI R251, RZ, 0x1f, R250 ;  /* 0x0000001ffffb7819 */ /* 0x000fc400000114fa */
[----:B-1----:R-:W-:Y:S01]  /*1050*/  LOP3.LUT R6, R0, 0xffffffc0, RZ, 0xc0, !PT ;  /* 0xffffffc000067812 */ /* 0x002fe200078ec0ff */
[----:B------:R-:W-:Y:S01]  /*1060*/  IMAD.SHL.U32 R0, R2, 0x40, RZ ;  /* 0x0000004002007824 */ /* 0x000fe200078e00ff */
[----:B------:R-:W-:-:S03]  /*1070*/  LEA.HI R2, R10, R4, RZ, 0x2 ;  /* 0x000000040a027211 */ /* 0x000fc600078f10ff */
[----:B------:R-:W-:Y:S01]  /*1080*/  IMAD R14, R8, 0x8, R6 ;  /* 0x00000008080e7824 */ /* 0x000fe200078e0206 */
[----:B------:R-:W-:Y:S01]  /*1090*/  LOP3.LUT R0, R0, 0xc0, RZ, 0xc0, !PT ;  /* 0x000000c000007812 */ /* 0x000fe200078ec0ff */
[----:B------:R-:W-:Y:S01]  /*10a0*/  IMAD.SHL.U32 R8, R7, 0x200, RZ ;  /* 0x0000020007087824 */ /* 0x000fe200078e00ff */
[----:B------:R-:W-:Y:S02]  /*10b0*/  LOP3.LUT R2, R2, 0xfffffffc, RZ, 0xc0, !PT ;  /* 0xfffffffc02027812 */ /* 0x000fe400078ec0ff */
[----:B------:R-:W-:Y:S01]  /*10c0*/  LOP3.LUT R7, R0, 0x8, R17, 0xf8, !PT ;  /* 0x0000000800077812 */ /* 0x000fe200078ef811 */
[----:B------:R-:W-:Y:S01]  /*10d0*/  IMAD R3, R18, 0x2, R8 ;  /* 0x0000000212037824 */ /* 0x000fe200078e0208 */
[----:B------:R-:W-:Y:S01]  /*10e0*/  SHF.R.U32.HI R6, RZ, 0x3, R0 ;  /* 0x00000003ff067819 */ /* 0x000fe20000011600 */
[----:B------:R-:W-:Y:S01]  /*10f0*/  IMAD.IADD R2, R4, 0x1, -R2 ;  /* 0x0000000104027824 */ /* 0x000fe200078e0a02 */
[----:B------:R-:W-:Y:S01]  /*1100*/  SHF.R.S32.HI R0, RZ, 0x1, R5 ;  /* 0x00000001ff007819 */ /* 0x000fe20000011405 */
[----:B------:R-:W-:Y:S01]  /*1110*/  IMAD.SHL.U32 R5, R16, 0x20, RZ ;  /* 0x0000002010057824 */ /* 0x000fe200078e00ff */
[----:B------:R-:W-:Y:S01]  /*1120*/  LOP3.LUT R10, R7, R6, RZ, 0x3c, !PT ;  /* 0x00000006070a7212 */ /* 0x000fe200078e3cff */
[----:B------:R-:W-:Y:S01]  /*1130*/  IMAD R6, R9, 0x20, R3 ;  /* 0x0000002009067824 */ /* 0x000fe200078e0203 */
[----:B------:R-:W-:Y:S01]  /*1140*/  LOP3.LUT P3, RZ, R2, 0x2, RZ, 0xc0, !PT ;  /* 0x0000000202ff7812 */ /* 0x000fe2000786c0ff */
[C---:B------:R-:W-:Y:S01]  /*1150*/  IMAD.SHL.U32 R3, R0.reuse, 0x40, RZ ;  /* 0x0000004000037824 */ /* 0x040fe200078e00ff */
[----:B------:R-:W-:Y:S01]  /*1160*/  LOP3.LUT R4, R0, 0x1, RZ, 0xc0, !PT ;  /* 0x0000000100047812 */ /* 0x000fe200078ec0ff */
[----:B------:R-:W-:Y:S01]  /*1170*/  IMAD.SHL.U32 R2, R2, 0x40, RZ ;  /* 0x0000004002027824 */ /* 0x000fe200078e00ff */
[----:B------:R-:W-:Y:S01]  /*1180*/  LOP3.LUT P0, RZ, R0, 0x2, RZ, 0xc0, !PT ;  /* 0x0000000200ff7812 */ /* 0x000fe2000780c0ff */
[----:B------:R-:W-:Y:S01]  /*1190*/  IMAD.SHL.U32 R7, R11, 0x8, RZ ;  /* 0x000000080b077824 */ /* 0x000fe200078e00ff */
[----:B------:R-:W-:Y:S01]  /*11a0*/  LOP3.LUT R3, R3, 0xc0, RZ, 0xc0, !PT ;  /* 0x000000c003037812 */ /* 0x000fe200078ec0ff */
[----:B------:R-:W-:Y:S01]  /*11b0*/  IMAD R9, R11, 0x8, R15 ;  /* 0x000000080b097824 */ /* 0x000fe200078e020f */
[----:B------:R-:W-:-:S02]  /*11c0*/  LOP3.LUT R0, R5, 0xffffff00, RZ, 0xc0, !PT ;  /* 0xffffff0005007812 */ /* 0x000fc400078ec0ff */
[----:B------:R-:W-:Y:S02]  /*11d0*/  LEA.HI R3, R3, R3, RZ, 0x1d ;  /* 0x0000000303037211 */ /* 0x000fe400078fe8ff */
[----:B------:R-:W-:Y:S02]  /*11e0*/  LOP3.LUT R2, R2, 0xc0, RZ, 0xc0, !PT ;  /* 0x000000c002027812 */ /* 0x000fe400078ec0ff */
[----:B------:R-:W-:Y:S01]  /*11f0*/  ISETP.NE.U32.AND P1, PT, R4, 0x1, PT ;  /* 0x000000010400780c */ /* 0x000fe20003f25070 */
[----:B------:R-:W-:Y:S01]  /*1200*/  IMAD.IADD R3, R3, 0x1, R6 ;  /* 0x0000000103037824 */ /* 0x000fe200078e0206 */
[----:B------:R-:W-:Y:S01]  /*1210*/  LOP3.LUT R6, R2, 0x8, R7, 0xf8, !PT ;  /* 0x0000000802067812 */ /* 0x000fe200078ef807 */
[----:B------:R-:W-:Y:S01]  /*1220*/  IMAD.IADD R4, R0, 0x1, R8 ;  /* 0x0000000100047824 */ /* 0x000fe200078e0208 */
[----:B------:R-:W-:Y:S01]  /*1230*/  SHF.R.U32.HI R5, RZ, 0x3, R2 ;  /* 0x00000003ff057819 */ /* 0x000fe20000011602 */
[----:B------:R-:W-:Y:S02]  /*1240*/  IMAD.SHL.U32 R18, R3, 0x2, RZ ;  /* 0x0000000203127824 */ /* 0x000fe400078e00ff */
[C---:B------:R-:W-:Y:S01]  /*1250*/  IMAD R2, R13.reuse, 0x20, R4 ;  /* 0x000000200d027824 */ /* 0x040fe200078e0204 */
[----:B------:R-:W-:Y:S01]  /*1260*/  LOP3.LUT R3, R6, R5, RZ, 0x3c, !PT ;  /* 0x0000000506037212 */ /* 0x000fe200078e3cff */
[----:B------:R-:W-:Y:S01]  /*1270*/  IMAD R7, R13, 0x20, R0 ;  /* 0x000000200d077824 */ /* 0x000fe200078e0200 */
[----:B------:R-:W-:Y:S01]  /*1280*/  LOP3.LUT R4, R12, 0x7ffffffc, RZ, 0xc0, !PT ;  /* 0x7ffffffc0c047812 */ /* 0x000fe200078ec0ff */
[----:B------:R-:W-:Y:S01]  /*1290*/  STL [R1+0x2c], R18 ;  /* 0x00002c1201007387 */ /* 0x000fe20000100800 */
[C---:B------:R-:W-:Y:S01]  /*12a0*/  IADD3 R5, R18.reuse, 0x80, RZ ;  /* 0x0000008012057810 */ /* 0x040fe20007ffe0ff */
[----:B------:R-:W-:Y:S01]  /*12b0*/  IMAD.IADD R2, R3, 0x1, R2 ;  /* 0x0000000103027824 */ /* 0x000fe200078e0202 */
[----:B------:R-:W-:Y:S01]  /*12c0*/  IADD3 R17, R18, 0x70, RZ ;  /* 0x0000007012117810 */ /* 0x000fe20007ffe0ff */
[----:B------:R-:W-:Y:S01]  /*12d0*/  IMAD.IADD R4, R20, 0x1, -R4 ;  /* 0x0000000114047824 */ /* 0x000fe200078e0a04 */
[----:B------:R-:W-:Y:S01]  /*12e0*/  @P1 IADD3 R17, R5, 0x10, RZ ;  /* 0x0000001005111810 */ /* 0x000fe20007ffe0ff */
[----:B------:R-:W-:Y:S01]  /*12f0*/  IMAD.IADD R3, R3, 0x1, R7 ;  /* 0x0000000103037824 */ /* 0x000fe200078e0207 */
[----:B------:R-:W-:Y:S01]  /*1300*/  IADD3 R5, R250, 0x40, RZ ;  /* 0x00000040fa057810 */ /* 0x000fe20007ffe0ff */
[----:B------:R-:W-:Y:S01]  /*1310*/  IMAD.SHL.U32 R4, R4, 0x2, RZ ;  /* 0x0000000204047824 */ /* 0x000fe200078e00ff */
[----:B------:R-:W-:Y:S01]  /*1320*/  SHF.R.S32.HI R7, RZ, 0x1f, R252 ;  /* 0x0000001fff077819 */ /* 0x000fe200000114fc */
[----:B------:R-:W-:Y:S01]  /*1330*/  STL [R1+0x30], R17 ;  /* 0x0000301101007387 */ /* 0x000fe20000100800 */
[----:B------:R-:W-:Y:S01]  /*1340*/  SHF.R.S32.HI R8, RZ, 0x1f, R5 ;  /* 0x0000001fff087819 */ /* 0x000fe20000011405 */
[----:B------:R-:W-:Y:S01]  /*1350*/  IMAD.U32 R0, R9, 0x20, R10 ;  /* 0x0000002009007824 */ /* 0x000fe200078e000a */
[C---:B------:R-:W-:Y:S01]  /*1360*/  IADD3 R20, R4.reuse, 0x8, RZ ;  /* 0x0000000804147810 */ /* 0x040fe20007ffe0ff */
[----:B------:R1:W-:Y:S01]  /*1370*/  STL [R1], R5 ;  /* 0x0000000501007387 */ /* 0x0003e20000100800 */
[C---:B------:R-:W-:Y:S01]  /*1380*/  IADD3 R16, R4.reuse, 0x18, RZ ;  /* 0x0000001804107810 */ /* 0x040fe20007ffe0ff */
[----:B------:R-:W-:Y:S01]  /*1390*/  IMAD.MOV.U32 R6, RZ, RZ, 0x20 ;  /* 0x00000020ff067424 */ /* 0x000fe200078e00ff */
[C---:B------:R-:W-:Y:S01]  /*13a0*/  IADD3 R15, R4.reuse, 0x20, RZ ;  /* 0x00000020040f7810 */ /* 0x040fe20007ffe0ff */
[----:B------:R2:W-:Y:S01]  /*13b0*/  STL [R1+0x6c], R7 ;  /* 0x00006c0701007387 */ /* 0x0005e20000100800 */
[----:B------:R-:W-:-:S02]  /*13c0*/  IADD3 R13, R4, 0x28, RZ ;  /* 0x00000028040d7810 */ /* 0x000fc40007ffe0ff */
[C---:B------:R-:W-:Y:S01]  /*13d0*/  IADD3 R12, R4.reuse, 0x30, RZ ;  /* 0x00000030040c7810 */ /* 0x040fe20007ffe0ff */
[----:B------:R3:W-:Y:S01]  /*13e0*/  STL [R1+0x68], R8 ;  /* 0x0000680801007387 */ /* 0x0007e20000100800 */
[C---:B------:R-:W-:Y:S02]  /*13f0*/  IADD3 R11, R4.reuse, 0x38, RZ ;  /* 0x00000038040b7810 */ /* 0x040fe40007ffe0ff */
[C---:B------:R-:W-:Y:S01]  /*1400*/  IADD3 R10, R4.reuse, 0x40, RZ ;  /* 0x00000040040a7810 */ /* 0x040fe20007ffe0ff */
[----:B------:R-:W-:Y:S01]  /*1410*/  STL [R1+0x70], R4 ;  /* 0x0000700401007387 */ /* 0x000fe20000100800 */
[----:B------:R-:W-:Y:S02]  /*1420*/  IADD3 R9, R4, 0x48, RZ ;  /* 0x0000004804097810 */ /* 0x000fe40007ffe0ff */
[----:B------:R-:W-:Y:S02]  /*1430*/  LEA R109, R0, 0x3c80, 0x1 ;  /* 0x00003c80006d7811 */ /* 0x000fe400078e08ff */
[----:B------:R-:W-:-:S02]  /*1440*/  SHF.R.S32.HI R0, RZ, 0x1f, R10 ;  /* 0x0000001fff007819 */ /* 0x000fc4000001140a */
[----:B------:R-:W-:Y:S02]  /*1450*/  IADD3 R182, R109, 0x20, RZ ;  /* 0x000000206db67810 */ /* 0x000fe40007ffe0ff */
[----:B------:R-:W-:Y:S02]  /*1460*/  LEA R180, R2, 0x6080, 0x1 ;  /* 0x0000608002b47811 */ /* 0x000fe400078e08ff */
[----:B------:R-:W-:Y:S02]  /*1470*/  LEA R110, R3, 0x1880, 0x1 ;  /* 0x00001880036e7811 */ /* 0x000fe400078e08ff */
[----:B-1----:R-:W-:Y:S02]  /*1480*/  SEL R5, R6, 0xffffffe0, !P0 ;  /* 0xffffffe006057807 */ /* 0x002fe40004000000 */
[----:B------:R-:W-:Y:S01]  /*1490*/  @P2 IADD3 R182, R109, -0x20, RZ ;  /* 0xffffffe06db62810 */ /* 0x000fe20007ffe0ff */
[----:B--2---:R-:W-:Y:S01]  /*14a0*/  IMAD.IADD R7, R19, 0x1, R14 ;  /* 0x0000000113077824 */ /* 0x004fe200078e020e */
[----:B------:R-:W-:-:S02]  /*14b0*/  IADD3 R19, R4, 0x10, RZ ;  /* 0x0000001004137810 */ /* 0x000fc40007ffe0ff */
[----:B------:R-:W-:Y:S02]  /*14c0*/  SHF.R.S32.HI R14, RZ, 0x1f, R20 ;  /* 0x0000001fff0e7819 */ /* 0x000fe40000011414 */
[----:B------:R1:W-:Y:S01]  /*14d0*/  STL [R1+0xb0], R7 ;  /* 0x0000b00701007387 */ /* 0x0003e20000100800 */
[----:B---3--:R-:W-:Y:S02]  /*14e0*/  IADD3 R8, R4, 0x50, RZ ;  /* 0x0000005004087810 */ /* 0x008fe40007ffe0ff */
[C---:B------:R-:W-:Y:S01]  /*14f0*/  IADD3 R190, R182.reuse, 0x400, RZ ;  /* 0x00000400b6be7810 */ /* 0x040fe20007ffe0ff */
[----:B------:R-:W-:Y:S01]  /*1500*/  STL [R1+0x5c], R20 ;  /* 0x00005c1401007387 */ /* 0x000fe20000100800 */
[C---:B------:R-:W-:Y:S02]  /*1510*/  IADD3 R189, R182.reuse, 0x800, RZ ;  /* 0x00000800b6bd7810 */ /* 0x040fe40007ffe0ff */
[C---:B------:R-:W-:Y:S01]  /*1520*/  IADD3 R188, R182.reuse, 0xc00, RZ ;  /* 0x00000c00b6bc7810 */ /* 0x040fe20007ffe0ff */
[----:B------:R-:W-:Y:S01]  /*1530*/  STL [R1+0x58], R19 ;  /* 0x0000581301007387 */ /* 0x000fe20000100800 */
[----:B------:R-:W-:-:S02]  /*1540*/  IADD3 R187, R182, 0x1000, RZ ;  /* 0x00001000b6bb7810 */ /* 0x000fc40007ffe0ff */
[C---:B------:R-:W-:Y:S01]  /*1550*/  IADD3 R186, R182.reuse, 0x1400, RZ ;  /* 0x00001400b6ba7810 */ /* 0x040fe20007ffe0ff */
[----:B------:R2:W-:Y:S01]  /*1560*/  STL [R1+0x54], R16 ;  /* 0x0000541001007387 */ /* 0x0005e20000100800 */
[C---:B------:R-:W-:Y:S02]  /*1570*/  IADD3 R185, R182.reuse, 0x1800, RZ ;  /* 0x00001800b6b97810 */ /* 0x040fe40007ffe0ff */
[C---:B------:R-:W-:Y:S01]  /*1580*/  IADD3 R184, R182.reuse, 0x1c00, RZ ;  /* 0x00001c00b6b87810 */ /* 0x040fe20007ffe0ff */
[----:B------:R-:W-:Y:S01]  /*1590*/  STL [R1+0x50], R15 ;  /* 0x0000500f01007387 */ /* 0x000fe20000100800 */
[----:B------:R-:W-:-:S03]  /*15a0*/  IADD3 R183, R182, 0x2000, RZ ;  /* 0x00002000b6b77810 */ /* 0x000fc60007ffe0ff */
[----:B------:R-:W-:Y:S04]  /*15b0*/  STL [R1+0x4c], R13 ;  /* 0x00004c0d01007387 */ /* 0x000fe80000100800 */
[----:B------:R3:W-:Y:S01]  /*15c0*/  STL [R1+0x48], R12 ;  /* 0x0000480c01007387 */ /* 0x0007e20000100800 */
[----:B-1----:R-:W-:Y:S02]  /*15d0*/  IADD3 R7, R4, 0x58, RZ ;  /* 0x0000005804077810 */ /* 0x002fe40007ffe0ff */
[----:B------:R-:W-:Y:S01]  /*15e0*/  SEL R4, R6, 0xffffffe0, !P3 ;  /* 0xffffffe006047807 */ /* 0x000fe20005800000 */
[----:B------:R-:W-:Y:S01]  /*15f0*/  STL [R1+0x44], R11 ;  /* 0x0000440b01007387 */ /* 0x000fe20000100800 */
[----:B------:R-:W-:-:S03]  /*1600*/  SHF.R.S32.HI R6, RZ, 0x1f, R19 ;  /* 0x0000001fff067819 */ /* 0x000fc60000011413 */
[----:B------:R-:W-:Y:S01]  /*1610*/  STL [R1+0x40], R10 ;  /* 0x0000400a01007387 */ /* 0x000fe20000100800 */
[----:B------:R-:W-:Y:S02]  /*1620*/  IMAD.IADD R181, R180, 0x1, R4 ;  /* 0x00000001b4b57824 */ /* 0x000fe400078e0204 */
[----:B------:R-:W-:Y:S01]  /*1630*/  IMAD.IADD R111, R4, 0x1, R110 ;  /* 0x00000001046f7824 */ /* 0x000fe200078e026e */
[----:B------:R1:W-:Y:S01]  /*1640*/  STL [R1+0x3c], R9 ;  /* 0x00003c0901007387 */ /* 0x0003e20000100800 */
[----:B--2---:R-:W-:-:S03]  /*1650*/  SHF.R.S32.HI R16, RZ, 0x1f, R16 ;  /* 0x0000001fff107819 */ /* 0x004fc60000011410 */
[----:B------:R-:W-:Y:S04]  /*1660*/  STL [R1+0x38], R8 ;  /* 0x0000380801007387 */ /* 0x000fe80000100800 */
[----:B------:R2:W-:Y:S04]  /*1670*/  STL [R1+0xa4], R14 ;  /* 0x0000a40e01007387 */ /* 0x0005e80000100800 */
[----:B------:R-:W-:Y:S01]  /*1680*/  STL [R1+0x34], R7 ;  /* 0x0000340701007387 */ /* 0x000fe20000100800 */
[----:B---3--:R-:W-:-:S03]  /*1690*/  SHF.R.S32.HI R12, RZ, 0x1f, R12 ;  /* 0x0000001fff0c7819 */ /* 0x008fc6000001140c */
[----:B------:R3:W-:Y:S04]  /*16a0*/  STL [R1+0xa0], R6 ;  /* 0x0000a00601007387 */ /* 0x0007e80000100800 */
[----:B------:R-:W-:Y:S01]  /*16b0*/  STL [R1+0x9c], R16 ;  /* 0x00009c1001007387 */ /* 0x000fe20000100800 */
[----:B-1----:R-:W-:Y:S02]  /*16c0*/  SHF.R.S32.HI R9, RZ, 0x1f, R9 ;  /* 0x0000001fff097819 */ /* 0x002fe40000011409 */
[----:B--2---:R-:W-:-:S05]  /*16d0*/  SHF.R.S32.HI R14, RZ, 0x1f, R15 ;  /* 0x0000001fff0e7819 */ /* 0x004fca000001140f */
[----:B------:R-:W-:Y:S01]  /*16e0*/  STL [R1+0x98], R14 ;  /* 0x0000980e01007387 */ /* 0x000fe20000100800 */
[----:B---3--:R-:W-:-:S05]  /*16f0*/  SHF.R.S32.HI R6, RZ, 0x1f, R13 ;  /* 0x0000001fff067819 */ /* 0x008fca000001140d */
[----:B------:R1:W-:Y:S04]  /*1700*/  STL [R1+0x94], R6 ;  /* 0x0000940601007387 */ /* 0x0003e80000100800 */
[----:B------:R-:W-:Y:S01]  /*1710*/  STL [R1+0x90], R12 ;  /* 0x0000900c01007387 */ /* 0x000fe20000100800 */
[----:B-1----:R-:W-:-:S05]  /*1720*/  SHF.R.S32.HI R6, RZ, 0x1f, R11 ;  /* 0x0000001fff067819 */ /* 0x002fca000001140b */
[----:B------:R1:W-:Y:S04]  /*1730*/  STL [R1+0x8c], R6 ;  /* 0x00008c0601007387 */ /* 0x0003e80000100800 */
[----:B------:R2:W-:Y:S04]  /*1740*/  STL [R1+0x88], R0 ;  /* 0x0000880001007387 */ /* 0x0005e80000100800 */
[----:B------:R-:W-:Y:S01]  /*1750*/  STL [R1+0x84], R9 ;  /* 0x0000840901007387 */ /* 0x000fe20000100800 */
[----:B-1----:R-:W-:Y:S02]  /*1760*/  SHF.R.S32.HI R6, RZ, 0x1f, R7 ;  /* 0x0000001fff067819 */ /* 0x002fe40000011407 */
[----:B--2---:R-:W-:-:S05]  /*1770*/  SHF.R.S32.HI R0, RZ, 0x1f, R8 ;  /* 0x0000001fff007819 */ /* 0x004fca0000011408 */
[----:B------:R1:W-:Y:S04]  /*1780*/  STL [R1+0x80], R0 ;  /* 0x0000800001007387 */ /* 0x0003e80000100800 */
[----:B------:R-:W-:Y:S01]  /*1790*/  STL [R1+0x7c], R6 ;  /* 0x00007c0601007387 */ /* 0x000fe20000100800 */
[----:B-1----:R-:W-:-:S05]  /*17a0*/  IMAD.IADD R0, R18, 0x1, R5 ;  /* 0x0000000112007824 */ /* 0x002fca00078e0205 */
[----:B------:R1:W-:Y:S02]  /*17b0*/  STL [R1+0x64], R0 ;  /* 0x0000640001007387 */ /* 0x0003e40000100800 */
[----:B-1----:R-:W-:-:S05]  /*17c0*/  IMAD.IADD R0, R5, 0x1, R17 ;  /* 0x0000000105007824 */ /* 0x002fca00078e0211 */
[----:B------:R1:W-:Y:S02]  /*17d0*/  STL [R1+0x60], R0 ;  /* 0x0000600001007387 */ /* 0x0003e40000100800 */
.L_x_121:
[----:B-1----:R-:W2:Y:S01]  /*17e0*/  LDL R0, [R1+0x1c] ;  /* 0x00001c0001007983 */ /* 0x002ea20000100800 */
[----:B------:R-:W-:Y:S01]  /*17f0*/  IMAD.MOV.U32 R11, RZ, RZ, 0x4 ;  /* 0x00000004ff0b7424 */ /* 0x000fe200078e00ff */
[----:B------:R-:W-:Y:S02]  /*1800*/  ISETP.NE.U32.AND P0, PT, RZ, c[0x0][0x370], PT ;  /* 0x0000dc00ff007a0c */ /* 0x000fe40003f05070 */
[----:B------:R-:W3:Y:S02]  /*1810*/  LDL R10, [R1+0x18] ;  /* 0x00001800010a7983 */ /* 0x000ee40000100800 */
[----:B------:R-:W-:Y:S01]  /*1820*/  ISETP.NE.AND.EX P1, PT, RZ, c[0x0][0x374], PT, P0 ;  /* 0x0000dd00ff007a0c */ /* 0x000fe20003f25300 */
[----:B--2---:R-:W-:-:S05]  /*1830*/  IMAD.WIDE R2, R0, R11, c[0x0][0x588] ;  /* 0x0001620000027625 */ /* 0x004fca00078e020b */
[----:B------:R-:W2:Y:S01]  /*1840*/  LDG.E R75, [R2.64] ;  /* 0x00000006024b7981 */ /* 0x000ea2000c1e1900 */
[----:B------:R-:W-:Y:S01]  /*1850*/  ISETP.NE.U32.AND P3, PT, RZ, c[0x0][0x360], PT ;  /* 0x0000d800ff007a0c */ /* 0x000fe20003f65070 */
[----:B------:R-:W-:Y:S01]  /*1860*/  CS2R R8, SRZ ;  /* 0x0000000000087805 */ /* 0x000fe2000001ff00 */
[----:B------:R-:W-:Y:S02]  /*1870*/  ISETP.NE.U32.AND P4, PT, RZ, c[0x0][0x348], PT ;  /* 0x0000d200ff007a0c */ /* 0x000fe40003f85070 */
[----:B------:R-:W-:Y:S02]  /*1880*/  ISETP.NE.AND.EX P3, PT, RZ, c[0x0][0x364], PT, P3 ;  /* 0x0000d900ff007a0c */ /* 0x000fe40003f65330 */
[----:B------:R-:W-:Y:S02]  /*1890*/  ISETP.NE.U32.AND P2, PT, RZ, c[0x0][0x350], PT ;  /* 0x0000d400ff007a0c */ /* 0x000fe40003f45070 */
[----:B------:R-:W-:Y:S02]  /*18a0*/  ISETP.NE.AND.EX P4, PT, RZ, c[0x0][0x34c], PT, P4 ;  /* 0x0000d300ff007a0c */ /* 0x000fe40003f85340 */
[----:B------:R-:W-:Y:S01]  /*18b0*/  ISETP.NE.AND.EX P5, PT, RZ, c[0x0][0x354], PT, P2 ;  /* 0x0000d500ff007a0c */ /* 0x000fe20003fa5320 */
[----:B------:R-:W-:Y:S01]  /*18c0*/  IMAD.MOV.U32 R12, RZ, RZ, RZ ;  /* 0x000000ffff0c7224 */ /* 0x000fe200078e00ff */
[----:B--2---:R-:W-:Y:S01]  /*18d0*/  SHF.R.S32.HI R76, RZ, 0x1f, R75 ;  /* 0x0000001fff4c7819 */ /* 0x004fe2000001144b */
[----:B------:R1:W-:Y:S01]  /*18e0*/  STL [R1+0x4], R75 ;  /* 0x0000044b01007387 */ /* 0x0003e20000100800 */
[----:B------:R-:W-:-:S02]  /*18f0*/  @P1 LEA R2, P0, R75, c[0x0][0x370], 0x2 ;  /* 0x0000dc004b021a11 */ /* 0x000fc400078010ff */
[C---:B------:R-:W-:Y:S01]  /*1900*/  LEA R4, P2, R75.reuse, c[0x0][0x348], 0x2 ;  /* 0x0000d2004b047a11 */ /* 0x040fe200078410ff */
[----:B------:R1:W-:Y:S01]  /*1910*/  STL [R1+0x28], R76 ;  /* 0x0000284c01007387 */ /* 0x0003e20000100800 */
[C---:B------:R-:W-:Y:S02]  /*1920*/  @P1 LEA.HI.X R3, R75.reuse, c[0x0][0x374], R76, 0x2, P0 ;  /* 0x0000dd004b031a11 */ /* 0x040fe400000f144c */
[----:B------:R-:W-:-:S03]  /*1930*/  @P3 LEA R6, P0, R75, c[0x0][0x360], 0x2 ;  /* 0x0000d8004b063a11 */ /* 0x000fc600078010ff */
[----:B------:R2:W5:Y:S01]  /*1940*/  @P1 LDG.E R8, [R2.64] ;  /* 0x0000000602081981 */ /* 0x000562000c1e1900 */
[C-C-:B------:R-:W-:Y:S02]  /*1950*/  @P3 LEA.HI.X R7, R75.reuse, c[0x0][0x364], R76.reuse, 0x2, P0 ;  /* 0x0000d9004b073a11 */ /* 0x140fe400000f144c */
[C---:B------:R-:W-:Y:S02]  /*1960*/  LEA.HI.X R5, R75.reuse, c[0x0][0x34c], R76, 0x2, P2 ;  /* 0x0000d3004b057a11 */ /* 0x040fe400010f144c */
[----:B---3--:R-:W-:Y:S01]  /*1970*/  LOP3.LUT R77, R10, 0xffff, RZ, 0xc0, !PT ;  /* 0x0000ffff0a4d7812 */ /* 0x008fe200078ec0ff */
[----:B------:R1:W5:Y:S01]  /*1980*/  @P3 LDG.E R18, [R6.64] ;  /* 0x0000000606123981 */ /* 0x000362000c1e1900 */
[----:B------:R-:W-:Y:S01]  /*1990*/  YIELD ;  /* 0x0000000000007946 */ /* 0x000fe20003800000 */
[----:B------:R-:W-:Y:S02]  /*19a0*/  P2R R13, PR, RZ, 0x20 ;  /* 0x00000020ff0d7803 */ /* 0x000fe40000000000 */
[----:B------:R1:W5:Y:S01]  /*19b0*/  @P4 LDG.E R12, [R4.64] ;  /* 0x00000006040c4981 */ /* 0x000362000c1e1900 */
[----:B--2---:R-:W-:-:S04]  /*19c0*/  LEA R2, P1, R75, c[0x0][0x350], 0x2 ;  /* 0x0000d4004b027a11 */ /* 0x004fc800078210ff */
[----:B------:R-:W-:-:S05]  /*19d0*/  LEA.HI.X R3, R75, c[0x0][0x354], R76, 0x2, P1 ;  /* 0x0000d5004b037a11 */ /* 0x000fca00008f144c */
[----:B------:R1:W5:Y:S04]  /*19e0*/  @P5 LDG.E R9, [R2.64] ;  /* 0x0000000602095981 */ /* 0x000368000c1e1900 */
[----:B------:R1:W-:Y:S01]  /*19f0*/  STL [R1+0x20], R77 ;  /* 0x0000204d01007387 */ /* 0x0003e20000100800 */
[----:B------:R-:W-:Y:S05]  /*1a00*/  @P3 BRA `(.L_x_32) ;  /* 0x0000005000003947 */ /* 0x000fea0003800000 */
[----:B-----5:R-:W-:Y:S01]  /*1a10*/  MOV R18, c[0x0][0x168] ;  /* 0x00005a0000127a02 */ /* 0x020fe20000000f00 */
[----:B------:R-:W-:Y:S05]  /*1a20*/  @!P4 BRA `(.L_x_32) ;  /* 0x000000300000c947 */ /* 0x000fea0003800000 */
[----:B-1----:R-:W2:Y:S04]  /*1a30*/  LDG.E R6, [R4.64] ;  /* 0x0000000604067981 */ /* 0x002ea8000c1e1900 */
[----:B------:R-:W2:Y:S02]  /*1a40*/  LDG.E R0, [R4.64+0x4] ;  /* 0x0000040604007981 */ /* 0x000ea4000c1e1900 */
[----:B--2---:R-:W-:-:S02]  /*1a50*/  IADD3 R18, -R6, R0, RZ ;  /* 0x0000000006127210 */ /* 0x004fc40007ffe1ff */
.L_x_32:
[----:B------:R-:W-:-:S04]  /*1a60*/  ISETP.NE.U32.AND P0, PT, RZ, c[0x0][0x368], PT ;  /* 0x0000da00ff007a0c */ /* 0x000fc80003f05070 */
[----:B------:R-:W-:-:S13]  /*1a70*/  ISETP.NE.AND.EX P0, PT, RZ, c[0x0][0x36c], PT, P0 ;  /* 0x0000db00ff007a0c */ /* 0x000fda0003f05300 */
[----:B------:R-:W-:Y:S05]  /*1a80*/  @!P0 BRA `(.L_x_33) ;  /* 0x0000004000008947 */ /* 0x000fea0003800000 */
[----:B-1----:R-:W-:-:S04]  /*1a90*/  LEA R2, P0, R75, c[0x0][0x368], 0x2 ;  /* 0x0000da004b027a11 */ /* 0x002fc800078010ff */
[----:B------:R-:W-:-:S05]  /*1aa0*/  LEA.HI.X R3, R75, c[0x0][0x36c], R76, 0x2, P0 ;  /* 0x0000db004b037a11 */ /* 0x000fca00000f144c */
[----:B------:R1:W5:Y:S01]  /*1ab0*/  LDG.E R0, [R2.64] ;  /* 0x0000000602007981 */ /* 0x000362000c1e1900 */
[----:B------:R-:W-:Y:S05]  /*1ac0*/  BRA `(.L_x_34) ;  /* 0x0000005000007947 */ /* 0x000fea0003800000 */
.L_x_33:
[----:B------:R-:W-:Y:S01]  /*1ad0*/  MOV R0, c[0x0][0x1d0] ;  /* 0x0000740000007a02 */ /* 0x000fe20000000f00 */
[----:B------:R-:W-:Y:S05]  /*1ae0*/  @!P5 BRA `(.L_x_34) ;  /* 0x000000300000d947 */ /* 0x000fea0003800000 */
[----:B-1----:R-:W2:Y:S04]  /*1af0*/  LDG.E R4, [R2.64] ;  /* 0x0000000602047981 */ /* 0x002ea8000c1e1900 */
[----:B------:R-:W2:Y:S02]  /*1b00*/  LDG.E R0, [R2.64+0x4] ;  /* 0x0000040602007981 */ /* 0x000ea4000c1e1900 */
[----:B--2---:R-:W-:-:S04]  /*1b10*/  IADD3 R0, -R4, R0, RZ ;  /* 0x0000000004007210 */ /* 0x004fc80007ffe1ff */
.L_x_34:
[----:B-1----:R-:W-:Y:S01]  /*1b20*/  LOP3.LUT R2, R10, 0xff000000, RZ, 0xc0, !PT ;  /* 0xff0000000a027812 */ /* 0x002fe200078ec0ff */
[----:B-----5:R-:W-:Y:S01]  /*1b30*/  IMAD.IADD R19, R0, 0x1, -R8 ;  /* 0x0000000100137824 */ /* 0x020fe200078e0a08 */
[----:B------:R-:W-:Y:S01]  /*1b40*/  LOP3.LUT R3, R10, 0xff0000, RZ, 0xc0, !PT ;  /* 0x00ff00000a037812 */ /* 0x000fe200078ec0ff */
[----:B------:R-:W-:Y:S01]  /*1b50*/  BSSY B0, `(.L_x_35) ;  /* 0x000002d000007945 */ /* 0x000fe20003800000 */
[----:B------:R-:W-:Y:S01]  /*1b60*/  SHF.R.U32.HI R4, RZ, 0x8, R2 ;  /* 0x00000008ff047819 */ /* 0x000fe20000011602 */
[----:B------:R-:W-:Y:S01]  /*1b70*/  IMAD.IADD R14, R9, 0x1, R8 ;  /* 0x00000001090e7824 */ /* 0x000fe200078e0208 */
[----:B------:R-:W-:-:S02]  /*1b80*/  IADD3 R0, R19, 0x2f, RZ ;  /* 0x0000002f13007810 */ /* 0x000fc40007ffe0ff */
[----:B------:R-:W-:Y:S02]  /*1b90*/  LEA.HI R3, R3, R4, RZ, 0x10 ;  /* 0x0000000403037211 */ /* 0x000fe400078f80ff */
[----:B------:R-:W-:Y:S01]  /*1ba0*/  ISETP.GE.AND P0, PT, R19, 0x1, PT ;  /* 0x000000011300780c */ /* 0x000fe20003f06270 */
[----:B------:R-:W-:Y:S01]  /*1bb0*/  IMAD.HI R0, R0, 0x2aaaaaab, RZ ;  /* 0x2aaaaaab00007827 */ /* 0x000fe200078e02ff */
[----:B------:R-:W-:Y:S02]  /*1bc0*/  LOP3.LUT R15, R3, 0xff, RZ, 0xc0, !PT ;  /* 0x000000ff030f7812 */ /* 0x000fe400078ec0ff */
[----:B------:R-:W-:Y:S02]  /*1bd0*/  SHF.R.U32.HI R5, RZ, 0x10, R3 ;  /* 0x00000010ff057819 */ /* 0x000fe40000011603 */
[----:B------:R-:W-:Y:S01]  /*1be0*/  SHF.R.U32.HI R2, RZ, 0x1f, R0 ;  /* 0x0000001fff027819 */ /* 0x000fe20000011600 */
[----:B------:R1:W-:Y:S03]  /*1bf0*/  STL [R1+0x74], R15 ;  /* 0x0000740f01007387 */ /* 0x0003e60000100800 */
[----:B------:R-:W-:Y:S01]  /*1c00*/  LEA.HI.SX32 R10, R0, R2, 0x1d ;  /* 0x00000002000a7211 */ /* 0x000fe200078feaff */
[----:B------:R1:W-:Y:S01]  /*1c10*/  STL [R1+0x18], R5 ;  /* 0x0000180501007387 */ /* 0x0003e20000100800 */
[----:B------:R-:W-:Y:S01]  /*1c20*/  IMAD.MOV.U32 R2, RZ, RZ, RZ ;  /* 0x000000ffff027224 */ /* 0x000fe200078e00ff */
[----:B------:R-:W-:Y:S05]  /*1c30*/  @!P0 BRA `(.L_x_36) ;  /* 0x000001e000008947 */ /* 0x000fea0003800000 */
[----:B------:R-:W-:Y:S01]  /*1c40*/  ISETP.NE.AND P0, PT, R5, RZ, PT ;  /* 0x000000ff0500720c */ /* 0x000fe20003f05270 */
[----:B------:R-:W-:-:S03]  /*1c50*/  IMAD.MOV.U32 R4, RZ, RZ, RZ ;  /* 0x000000ffff047224 */ /* 0x000fc600078e00ff */
[----:B------:R-:W-:-:S04]  /*1c60*/  SEL R0, R5, c[0x0][0x338], P0 ;  /* 0x0000ce0005007a07 */ /* 0x000fc80000000000 */
[----:B------:R-:W-:Y:S02]  /*1c70*/  IABS R3, R0 ;  /* 0x0000000000037213 */ /* 0x000fe40000000000 */
[----:B------:R-:W-:Y:S02]  /*1c80*/  IADD3 R6, R10, -0x1, R0 ;  /* 0xffffffff0a067810 */ /* 0x000fe40007ffe000 */
[----:B------:R-:W2:Y:S02]  /*1c90*/  I2F.RP R2, R3 ;  /* 0x0000000300027306 */ /* 0x000ea40000209400 */
[----:B------:R-:W-:-:S06]  /*1ca0*/  IABS R9, R6 ;  /* 0x0000000600097213 */ /* 0x000fcc0000000000 */
[----:B--2---:R-:W2:Y:S02]  /*1cb0*/  MUFU.RCP R2, R2 ;  /* 0x0000000200027308 */ /* 0x004ea40000001000 */
[----:B--2---:R-:W-:-:S06]  /*1cc0*/  IADD3 R2, R2, 0xffffffe, RZ ;  /* 0x0ffffffe02027810 */ /* 0x004fcc0007ffe0ff */
[----:B-1----:R-:W1:Y:S02]  /*1cd0*/  F2I.FTZ.U32.TRUNC.NTZ R5, R2 ;  /* 0x0000000200057305 */ /* 0x002e64000021f000 */
[----:B-1----:R-:W-:-:S04]  /*1ce0*/  IMAD.MOV R2, RZ, RZ, -R5 ;  /* 0x000000ffff027224 */ /* 0x002fc800078e0a05 */
        /* <DEDUP_REMOVED lines=19> */
.L_x_36:
[----:B------:R-:W-:Y:S05]  /*1e20*/  BSYNC B0 ;  /* 0x0000000000007941 */ /* 0x000fea0003800000 */
.L_x_35:
[----:B------:R-:W-:Y:S01]  /*1e30*/  IMAD R3, R15, R2, RZ ;  /* 0x000000020f037224 */ /* 0x000fe200078e02ff */
[----:B------:R-:W-:Y:S01]  /*1e40*/  PRMT R0, RZ, 0x7610, R0 ;  /* 0x00007610ff007816 */ /* 0x000fe20000000000 */
        /* <DEDUP_REMOVED lines=55> */
[----:B--2---:R-:W2:Y:S04]  /*21c0*/  LDL.LU R6, [R1+0x24] ;  /* 0x0000240001067983 */ /* 0x004ea80000300800 */
[----:B------:R-:W3:Y:S01]  /*21d0*/  LDL R20, [R1+0x14] ;  /* 0x0000140001147983 */ /* 0x000ee20000100800 */
[----:B------:R-:W-:-:S03]  /*21e0*/  ISETP.NE.U32.AND P1, PT, RZ, c[0x0][0x340], PT ;  /* 0x0000d000ff007a0c */ /* 0x000fc60003f25070 */
[----:B------:R-:W4:Y:S01]  /*21f0*/  LDL R74, [R1] ;  /* 0x00000000014a7983 */ /* 0x000f220000100800 */
[----:B------:R-:W-:-:S13]  /*2200*/  ISETP.NE.AND.EX P1, PT, RZ, c[0x0][0x344], PT, P1 ;  /* 0x0000d100ff007a0c */ /* 0x000fda0003f25310 */
[----:B------:R-:W-:-:S05]  /*2210*/  @P1 IMAD.WIDE R2, R75, R11, c[0x0][0x340] ;  /* 0x0000d0004b021625 */ /* 0x000fca00078e020b */
[----:B------:R5:W4:Y:S04]  /*2220*/  @P1 LDG.E R16, [R2.64] ;  /* 0x0000000602101981 */ /* 0x000b28000c1e1900 */
[----:B-1----:R-:W1:Y:S01]  /*2230*/  S2R R5, SR_TID.X ;  /* 0x0000000000057919 */ /* 0x002e620000002100 */
[----:B------:R-:W-:Y:S02]  /*2240*/  ISETP.GE.AND P2, PT, R250, c[0x0][0x1d4], PT ;  /* 0x00007500fa007a0c */ /* 0x000fe40003f46270 */
[----:B------:R-:W-:Y:S02]  /*2250*/  SHF.R.S32.HI R0, RZ, 0x1f, R12 ;  /* 0x0000001fff007819 */ /* 0x000fe4000001140c */
[----:B------:R-:W-:Y:S02]  /*2260*/  ISETP.GE.AND P6, PT, R252, c[0x0][0x1d4], PT ;  /* 0x00007500fc007a0c */ /* 0x000fe40003fc6270 */
[----:B-1----:R-:W-:-:S02]  /*2270*/  SHF.R.S32.HI R4, RZ, 0x1f, R5 ;  /* 0x0000001fff047819 */ /* 0x002fc40000011405 */
[----:B------:R-:W-:Y:S02]  /*2280*/  SHF.R.S32.HI R21, RZ, 0x1f, R5 ;  /* 0x0000001fff157819 */ /* 0x000fe40000011405 */
[-C--:B------:R-:W-:Y:S01]  /*2290*/  LEA.HI R4, R4, R5.reuse, RZ, 0x2 ;  /* 0x0000000504047211 */ /* 0x080fe200078f10ff */
[----:B-----5:R-:W-:Y:S01]  /*22a0*/  IMAD.MOV.U32 R2, RZ, RZ, c[0x0][0x2c4] ;  /* 0x0000b100ff027624 */ /* 0x020fe200078e00ff */
[----:B------:R-:W-:Y:S02]  /*22b0*/  LEA.HI R21, R21, R5, RZ, 0x2 ;  /* 0x0000000515157211 */ /* 0x000fe400078f10ff */
[----:B------:R-:W-:Y:S02]  /*22c0*/  LOP3.LUT R4, R4, 0xfffffffc, RZ, 0xc0, !PT ;  /* 0xfffffffc04047812 */ /* 0x000fe400078ec0ff */
[----:B------:R-:W-:Y:S02]  /*22d0*/  SHF.R.S32.HI R21, RZ, 0x2, R21 ;  /* 0x00000002ff157819 */ /* 0x000fe40000011415 */
[----:B------:R-:W-:Y:S01]  /*22e0*/  ISETP.NE.AND P0, PT, R2, 0x1, PT ;  /* 0x000000010200780c */ /* 0x000fe20003f05270 */
[----:B------:R-:W-:Y:S01]  /*22f0*/  IMAD.IADD R4, R5, 0x1, -R4 ;  /* 0x0000000105047824 */ /* 0x000fe200078e0a04 */
[----:B------:R-:W-:-:S04]  /*2300*/  SEL R5, RZ, 0xffffffff, P6 ;  /* 0xffffffffff057807 */ /* 0x000fc80003000000 */
[----:B------:R-:W-:Y:S01]  /*2310*/  LEA R2, R4, R21, 0x5 ;  /* 0x0000001504027211 */ /* 0x000fe200078e28ff */
[----:B------:R-:W-:Y:S01]  /*2320*/  IMAD R0, R0, c[0x0][0x178], RZ ;  /* 0x00005e0000007a24 */ /* 0x000fe200078e02ff */
[----:B------:R-:W-:-:S03]  /*2330*/  SEL R8, RZ, 0x1, P2 ;  /* 0x00000001ff087807 */ /* 0x000fc60001000000 */
[----:B------:R-:W-:Y:S01]  /*2340*/  IMAD R4, R12, c[0x0][0x17c], R0 ;  /* 0x00005f000c047a24 */ /* 0x000fe200078e0200 */
[----:B------:R-:W-:Y:S02]  /*2350*/  SEL R10, R75, RZ, !P4 ;  /* 0x000000ff4b0a7207 */ /* 0x000fe40006000000 */
[----:B------:R-:W-:Y:S02]  /*2360*/  ISETP.GE.AND P3, PT, R252, c[0x0][0x198], PT ;  /* 0x00006600fc007a0c */ /* 0x000fe40003f66270 */
[----:B------:R-:W-:Y:S02]  /*2370*/  IADD3 R96, R211, -0x1, RZ ;  /* 0xffffffffd3607810 */ /* 0x000fe40007ffe0ff */
[----:B--2---:R-:W-:-:S04]  /*2380*/  LOP3.LUT R6, R6, 0xfffffffe, RZ, 0xc0, !PT ;  /* 0xfffffffe06067812 */ /* 0x004fc800078ec0ff */
[----:B------:R-:W-:Y:S01]  /*2390*/  @P2 LOP3.LUT R6, R6, 0x1, RZ, 0xfc, !PT ;  /* 0x0000000106062812 */ /* 0x000fe200078efcff */
[----:B---3--:R-:W-:Y:S02]  /*23a0*/  IMAD R11, R20, 0x80, R2 ;  /* 0x00000080140b7824 */ /* 0x008fe400078e0202 */
[----:B------:R-:W-:Y:S02]  /*23b0*/  IMAD.WIDE.U32 R2, R12, c[0x0][0x178], RZ ;  /* 0x00005e000c027a25 */ /* 0x000fe400078e00ff */
[----:B------:R1:W-:Y:S02]  /*23c0*/  STL [R1+0x24], R6 ;  /* 0x0000240601007387 */ /* 0x0003e40000100800 */
[----:B------:R-:W-:Y:S01]  /*23d0*/  @P0 IMAD.HI.U32 R7, R11, c[0x0][0x2c8], RZ ;  /* 0x0000b2000b070a27 */ /* 0x000fe200078e00ff */
[----:B------:R-:W-:Y:S02]  /*23e0*/  ISETP.NE.AND P2, PT, R13, RZ, PT ;  /* 0x000000ff0d00720c */ /* 0x000fe40003f45270 */
[----:B------:R-:W-:-:S02]  /*23f0*/  MOV R0, R11 ;  /* 0x0000000b00007202 */ /* 0x000fc40000000f00 */
[----:B------:R-:W-:Y:S02]  /*2400*/  @P0 SHF.R.U32.HI R0, RZ, c[0x0][0x2cc], R7 ;  /* 0x0000b300ff000a19 */ /* 0x000fe40000011607 */
[----:B----4-:R-:W-:Y:S01]  /*2410*/  ISETP.GE.AND P5, PT, R74, c[0x0][0x1d4], PT ;  /* 0x000075004a007a0c */ /* 0x010fe20003fa6270 */
[----:B-1----:R-:W-:Y:S02]  /*2420*/  IMAD.SHL.U32 R6, R5, 0x2, RZ ;  /* 0x0000000205067824 */ /* 0x002fe400078e00ff */
[----:B------:R-:W-:Y:S02]  /*2430*/  IMAD.IADD R5, R3, 0x1, R4 ;  /* 0x0000000103057824 */ /* 0x000fe400078e0204 */
[----:B------:R-:W-:Y:S01]  /*2440*/  IMAD.MOV.U32 R4, RZ, RZ, R2 ;  /* 0x000000ffff047224 */ /* 0x000fe200078e0002 */
[----:B------:R-:W-:Y:S02]  /*2450*/  LOP3.LUT R13, R6, 0x2, R8, 0xe2, !PT ;  /* 0x00000002060d7812 */ /* 0x000fe400078ee208 */
[----:B------:R-:W-:-:S02]  /*2460*/  SHF.R.S32.HI R6, RZ, 0x1f, R14 ;  /* 0x0000001fff067819 */ /* 0x000fc4000001140e */
[C---:B------:R-:W-:Y:S02]  /*2470*/  IADD3 R2, P0, R21.reuse, R14, RZ ;  /* 0x0000000e15027210 */ /* 0x040fe40007f1e0ff */
[----:B------:R-:W-:Y:S02]  /*2480*/  SEL R3, R76, RZ, !P4 ;  /* 0x000000ff4c037207 */ /* 0x000fe40006000000 */
[----:B------:R-:W-:Y:S01]  /*2490*/  LEA.HI.X.SX32 R8, R21, R6, 0x1, P0 ;  /* 0x0000000615087211 */ /* 0x000fe200000f0eff */
[----:B------:R-:W-:-:S04]  /*24a0*/  IMAD.WIDE.U32 R4, R77, c[0x0][0x1b8], R4 ;  /* 0x00006e004d047a25 */ /* 0x000fc800078e0004 */
[C---:B------:R-:W-:Y:S02]  /*24b0*/  IMAD R15, R8.reuse, c[0x0][0x1e0], RZ ;  /* 0x00007800080f7a24 */ /* 0x040fe400078e02ff */
[----:B------:R-:W-:Y:S02]  /*24c0*/  IMAD R14, R8, c[0x0][0x208], RZ ;  /* 0x00008200080e7a24 */ /* 0x000fe400078e02ff */
[----:B------:R-:W-:Y:S02]  /*24d0*/  IMAD R17, R3, c[0x0][0x1c0], RZ ;  /* 0x0000700003117a24 */ /* 0x000fe400078e02ff */
[----:B------:R-:W-:Y:S01]  /*24e0*/  IMAD R3, R77, c[0x0][0x1bc], R5 ;  /* 0x00006f004d037a24 */ /* 0x000fe200078e0205 */
[----:B------:R-:W-:Y:S01]  /*24f0*/  SEL R12, RZ, 0x4, P5 ;  /* 0x00000004ff0c7807 */ /* 0x000fe20002800000 */
[----:B------:R-:W-:-:S04]  /*2500*/  IMAD.WIDE.U32 R6, R2, c[0x0][0x1e0], R250 ;  /* 0x0000780002067a25 */ /* 0x000fc800078e00fa */
[----:B------:R-:W-:-:S04]  /*2510*/  IMAD.WIDE.U32 R8, R2, c[0x0][0x208], R250 ;  /* 0x0000820002087a25 */ /* 0x000fc800078e00fa */
[C---:B------:R-:W-:Y:S02]  /*2520*/  IMAD R15, R2.reuse, c[0x0][0x1e4], R15 ;  /* 0x00007900020f7a24 */ /* 0x040fe400078e020f */
[----:B------:R-:W-:Y:S01]  /*2530*/  IMAD R5, R2, c[0x0][0x20c], R14 ;  /* 0x0000830002057a24 */ /* 0x000fe200078e020e */
[----:B------:R-:W-:Y:S01]  /*2540*/  MOV R2, R4 ;  /* 0x0000000400027202 */ /* 0x000fe20000000f00 */
[----:B------:R-:W-:Y:S01]  /*2550*/  IMAD.MOV R4, RZ, RZ, -R0 ;  /* 0x000000ffff047224 */ /* 0x000fe200078e0a00 */
[----:B------:R-:W-:Y:S01]  /*2560*/  LOP3.LUT R14, R13, R12, RZ, 0xfc, !PT ;  /* 0x0000000c0d0e7212 */ /* 0x000fe200078efcff */
[C---:B------:R-:W-:Y:S02]  /*2570*/  IMAD R12, R10.reuse, c[0x0][0x1c4], R17 ;  /* 0x000071000a0c7a24 */ /* 0x040fe400078e0211 */
[----:B------:R-:W-:Y:S01]  /*2580*/  IMAD.WIDE.U32 R2, R10, c[0x0][0x1c0], R2 ;  /* 0x000070000a027a25 */ /* 0x000fe200078e0002 */
[----:B------:R-:W-:-:S03]  /*2590*/  SHF.R.S32.HI R10, RZ, 0x1f, R0 ;  /* 0x0000001fff0a7819 */ /* 0x000fc60000011400 */
[----:B------:R-:W-:Y:S01]  /*25a0*/  IMAD.IADD R5, R9, 0x1, R5 ;  /* 0x0000000109057824 */ /* 0x000fe200078e0205 */
[----:B------:R-:W-:Y:S01]  /*25b0*/  IADD3 R3, R3, R12, RZ ;  /* 0x0000000c03037210 */ /* 0x000fe20007ffe0ff */
[----:B------:R-:W-:Y:S02]  /*25c0*/  IMAD R9, R4, c[0x0][0x2c4], R11 ;  /* 0x0000b10004097a24 */ /* 0x000fe400078e020b */
[----:B------:R-:W-:Y:S02]  /*25d0*/  IMAD.MOV.U32 R4, RZ, RZ, R8 ;  /* 0x000000ffff047224 */ /* 0x000fe400078e0008 */
[----:B------:R-:W-:Y:S02]  /*25e0*/  IMAD R8, R10, c[0x0][0x1b0], RZ ;  /* 0x00006c000a087a24 */ /* 0x000fe400078e02ff */
[----:B------:R-:W-:Y:S01]  /*25f0*/  IMAD.WIDE.U32 R2, R0, c[0x0][0x1b0], R2 ;  /* 0x00006c0000027a25 */ /* 0x000fe200078e0002 */
[----:B------:R-:W-:-:S03]  /*2600*/  SHF.R.S32.HI R10, RZ, 0x1f, R9 ;  /* 0x0000001fff0a7819 */ /* 0x000fc60000011409 */
[----:B------:R-:W-:Y:S01]  /*2610*/  IMAD R8, R0, c[0x0][0x1b4], R8 ;  /* 0x00006d0000087a24 */ /* 0x000fe200078e0208 */
[----:B------:R-:W-:Y:S01]  /*2620*/  @P1 SHF.R.S32.HI R0, RZ, 0x1f, R16 ;  /* 0x0000001fff001819 */ /* 0x000fe20000011410 */
[----:B------:R-:W-:Y:S01]  /*2630*/  @!P1 IMAD.MOV.U32 R0, RZ, RZ, R76 ;  /* 0x000000ffff009224 */ /* 0x000fe200078e004c */
[----:B------:R-:W-:Y:S01]  /*2640*/  IADD3 R7, R7, R15, RZ ;  /* 0x0000000f07077210 */ /* 0x000fe20007ffe0ff */
[----:B------:R-:W-:Y:S01]  /*2650*/  IMAD R10, R10, c[0x0][0x1a8], RZ ;  /* 0x00006a000a0a7a24 */ /* 0x000fe200078e02ff */
[----:B------:R-:W-:Y:S02]  /*2660*/  IADD3 R3, R3, R8, RZ ;  /* 0x0000000803037210 */ /* 0x000fe40007ffe0ff */
[----:B------:R-:W-:Y:S01]  /*2670*/  SEL R8, R0, RZ, !P2 ;  /* 0x000000ff00087207 */ /* 0x000fe20005000000 */
[----:B------:R-:W-:Y:S01]  /*2680*/  IMAD.WIDE.U32 R4, R77, c[0x0][0x210], R4 ;  /* 0x000084004d047a25 */ /* 0x000fe200078e0004 */
[----:B------:R-:W-:-:S03]  /*2690*/  @!P1 MOV R16, R75 ;  /* 0x0000004b00109202 */ /* 0x000fc60000000f00 */
[----:B------:R-:W-:Y:S01]  /*26a0*/  IMAD.WIDE.U32 R6, R77, c[0x0][0x1e8], R6 ;  /* 0x00007a004d067a25 */ /* 0x000fe200078e0006 */
[----:B------:R-:W-:-:S03]  /*26b0*/  SEL R0, R16, RZ, !P2 ;  /* 0x000000ff10007207 */ /* 0x000fc60005000000 */
[C---:B------:R-:W-:Y:S02]  /*26c0*/  IMAD R10, R9.reuse, c[0x0][0x1ac], R10 ;  /* 0x00006b00090a7a24 */ /* 0x040fe400078e020a */
[----:B------:R-:W-:-:S04]  /*26d0*/  IMAD.WIDE.U32 R2, R9, c[0x0][0x1a8], R2 ;  /* 0x00006a0009027a25 */ /* 0x000fc800078e0002 */
[C---:B------:R-:W-:Y:S02]  /*26e0*/  IMAD R9, R8.reuse, c[0x0][0x1f0], RZ ;  /* 0x00007c0008097a24 */ /* 0x040fe400078e02ff */
[C---:B------:R-:W-:Y:S02]  /*26f0*/  IMAD R5, R77.reuse, c[0x0][0x214], R5 ;  /* 0x000085004d057a24 */ /* 0x040fe400078e0205 */
[----:B------:R-:W-:Y:S02]  /*2700*/  IMAD R8, R8, c[0x0][0x218], RZ ;  /* 0x0000860008087a24 */ /* 0x000fe400078e02ff */
[----:B------:R-:W-:Y:S01]  /*2710*/  IMAD R7, R77, c[0x0][0x1ec], R7 ;  /* 0x00007b004d077a24 */ /* 0x000fe200078e0207 */
[----:B------:R-:W-:Y:S01]  /*2720*/  LEA R12, P0, R2, c[0x0][0x160], 0x1 ;  /* 0x00005800020c7a11 */ /* 0x000fe200078008ff */
[----:B------:R-:W-:Y:S02]  /*2730*/  IMAD.IADD R3, R3, 0x1, R10 ;  /* 0x0000000103037824 */ /* 0x000fe400078e020a */
[----:B------:R-:W-:-:S02]  /*2740*/  IMAD R8, R0, c[0x0][0x21c], R8 ;  /* 0x0000870000087a24 */ /* 0x000fc400078e0208 */
[----:B------:R-:W-:-:S04]  /*2750*/  IMAD.WIDE.U32 R248, R0, c[0x0][0x218], R4 ;  /* 0x0000860000f87a25 */ /* 0x000fc800078e0004 */
[C---:B------:R-:W-:Y:S02]  /*2760*/  IMAD R11, R0.reuse, c[0x0][0x1f4], R9 ;  /* 0x00007d00000b7a24 */ /* 0x040fe400078e0209 */
[----:B------:R-:W-:Y:S01]  /*2770*/  IMAD.WIDE.U32 R244, R0, c[0x0][0x1f0], R6 ;  /* 0x00007c0000f47a25 */ /* 0x000fe200078e0006 */
[----:B------:R-:W-:Y:S02]  /*2780*/  ISETP.GE.AND P1, PT, R250, c[0x0][0x198], PT ;  /* 0x00006600fa007a0c */ /* 0x000fe40003f26270 */
[----:B------:R-:W-:Y:S01]  /*2790*/  ISETP.GE.AND P4, PT, R74, c[0x0][0x198], PT ;  /* 0x000066004a007a0c */ /* 0x000fe20003f86270 */
[----:B------:R-:W-:Y:S01]  /*27a0*/  IMAD.IADD R246, R245, 0x1, R11 ;  /* 0x00000001f5f67824 */ /* 0x000fe200078e020b */
[----:B------:R-:W-:Y:S02]  /*27b0*/  LEA.HI.X R10, R2, c[0x0][0x164], R3, 0x1, P0 ;  /* 0x00005900020a7a11 */ /* 0x000fe400000f0c03 */
[----:B------:R-:W-:Y:S02]  /*27c0*/  LEA R9, R20, R21, 0x7 ;  /* 0x0000001514097211 */ /* 0x000fe400078e38ff */
[----:B------:R-:W-:Y:S01]  /*27d0*/  IADD3 R247, R249, R8, RZ ;  /* 0x00000008f9f77210 */ /* 0x000fe20007ffe0ff */
[----:B------:R-:W-:Y:S05]  /*27e0*/  BRA.DIV ~URZ, `(.L_x_38) ;  /* 0x0000b6927f007947 */ /* 0x000fea000b800000 */
[----:B------:R1:W2:Y:S02]  /*27f0*/  SHFL.IDX PT, R8, R10, RZ, 0x1c1f ;  /* 0x001c1fff0a087589 */ /* 0x0002a400000e0000 */
.L_x_126:
[----:B------:R-:W-:Y:S05]  /*2800*/  BRA.DIV ~URZ, `(.L_x_39) ;  /* 0x0000b6e27f007947 */ /* 0x000fea000b800000 */
[----:B------:R3:W4:Y:S02]  /*2810*/  SHFL.IDX PT, R0, R12, RZ, 0x1c1f ;  /* 0x001c1fff0c007589 */ /* 0x00072400000e0000 */
.L_x_127:
[----:B------:R-:W-:Y:S01]  /*2820*/  IMAD R11, R18, c[0x0][0x2c4], RZ ;  /* 0x0000b100120b7a24 */ /* 0x000fe200078e02ff */
[----:B------:R-:W-:Y:S04]  /*2830*/  BSSY B0, `(.L_x_40) ;  /* 0x0000014000007945 */ /* 0x000fe80003800000 */
[----:B------:R-:W-:-:S13]  /*2840*/  ISETP.GE.AND P0, PT, R9, R11, PT ;  /* 0x0000000b0900720c */ /* 0x000fda0003f06270 */
[----:B------:R-:W-:Y:S05]  /*2850*/  @P0 BRA `(.L_x_41) ;  /* 0x0000011000000947 */ /* 0x000fea0003800000 */
[----:B------:R-:W5:Y:S04]  /*2860*/  LDL R2, [R1+0x6c] ;  /* 0x00006c0001027983 */ /* 0x000f680000100800 */
[----:B---3--:R-:W3:Y:S04]  /*2870*/  LDL R15, [R1] ;  /* 0x00000000010f7983 */ /* 0x008ee80000100800 */
[----:B----4-:R-:W4:Y:S04]  /*2880*/  LDL R13, [R1+0x78] ;  /* 0x00007800010d7983 */ /* 0x010f280000100800 */
[----:B--2---:R-:W2:Y:S01]  /*2890*/  LDL R16, [R1+0x68] ;  /* 0x0000680001107983 */ /* 0x004ea20000100800 */
[----:B------:R-:W-:-:S04]  /*28a0*/  LEA R6, P0, R250, R0, 0x1 ;  /* 0x00000000fa067211 */ /* 0x000fc800078008ff */
[----:B------:R-:W-:Y:S02]  /*28b0*/  LEA.HI.X R7, R250, R8, R251, 0x1, P0 ;  /* 0x00000008fa077211 */ /* 0x000fe400000f0cfb */
[----:B------:R-:W-:-:S04]  /*28c0*/  LEA R4, P0, R252, R0, 0x1 ;  /* 0x00000000fc047211 */ /* 0x000fc800078008ff */
[----:B-----5:R-:W-:Y:S02]  /*28d0*/  LEA.HI.X R5, R252, R8, R2, 0x1, P0 ;  /* 0x00000008fc057211 */ /* 0x020fe400000f0c02 */
[----:B---3--:R-:W-:Y:S01]  /*28e0*/  LEA R2, P0, R15, R0, 0x1 ;  /* 0x000000000f027211 */ /* 0x008fe200078008ff */
[----:B----4-:R-:W-:-:S03]  /*28f0*/  IMAD.SHL.U32 R0, R13, 0x2, RZ ;  /* 0x000000020d007824 */ /* 0x010fc600078e00ff */
[----:B--2---:R-:W-:Y:S02]  /*2900*/  LEA.HI.X R3, R15, R8, R16, 0x1, P0 ;  /* 0x000000080f037211 */ /* 0x004fe400000f0c10 */
[----:B------:R-:W-:Y:S01]  /*2910*/  @!PT LDS RZ, [RZ] ;  /* 0x00000000fffff984 */ /* 0x000fe20000000800 */
[----:B------:R-:W-:Y:S01]  /*2920*/  @!PT LDS RZ, [RZ] ;  /* 0x00000000fffff984 */ /* 0x000fe20000000800 */
[----:B------:R-:W-:Y:S01]  /*2930*/  @!PT LDS RZ, [RZ] ;  /* 0x00000000fffff984 */ /* 0x000fe20000000800 */
[----:B------:R2:W-:Y:S04]  /*2940*/  LDGSTS.E.BYPASS.LTC128B.128 [R0+0x6080], [R6.64], !P1 ;  /* 0x0608000006007fae */ /* 0x0005e8000c901d46 */
[----:B------:R2:W-:Y:S04]  /*2950*/  LDGSTS.E.BYPASS.LTC128B.128 [R0+0x8080], [R4.64], !P3 ;  /* 0x0808000004007fae */ /* 0x0005e8000d901d46 */
[----:B------:R2:W-:Y:S02]  /*2960*/  LDGSTS.E.BYPASS.LTC128B.128 [R0+0xa080], [R2.64], !P4 ;  /* 0x0a08000002007fae */ /* 0x0005e4000e101d46 */
.L_x_41:
[----:B------:R-:W-:Y:S05]  /*2970*/  BSYNC B0 ;  /* 0x0000000000007941 */ /* 0x000fea0003800000 */
.L_x_40:
[----:B------:R-:W-:Y:S05]  /*2980*/  BRA.DIV ~URZ, `(.L_x_42) ;  /* 0x0000b5c27f007947 */ /* 0x000fea000b800000 */
[----:B--2---:R2:W1:Y:S04]  /*2990*/  SHFL.IDX PT, R8, R10, 0x1, 0x1c1f ;  /* 0x003c1f000a087f89 */ /* 0x00446800000e0000 */
[----:B----4-:R2:W4:Y:S02]  /*29a0*/  SHFL.IDX PT, R0, R12, 0x1, 0x1c1f ;  /* 0x003c1f000c007f89 */ /* 0x01052400000e0000 */
.L_x_128:
[----:B------:R-:W-:Y:S01]  /*29b0*/  IADD3 R2, R9, 0x20, RZ ;  /* 0x0000002009027810 */ /* 0x000fe20007ffe0ff */
[----:B------:R-:W-:Y:S03]  /*29c0*/  BSSY B0, `(.L_x_43) ;  /* 0x0000014000007945 */ /* 0x000fe60003800000 */
[----:B------:R-:W-:-:S13]  /*29d0*/  ISETP.GE.AND P0, PT, R2, R11, PT ;  /* 0x0000000b0200720c */ /* 0x000fda0003f06270 */
[----:B------:R-:W-:Y:S05]  /*29e0*/  @P0 BRA `(.L_x_44) ;  /* 0x0000011000000947 */ /* 0x000fea0003800000 */
[----:B------:R-:W5:Y:S04]  /*29f0*/  LDL R3, [R1+0x6c] ;  /* 0x00006c0001037983 */ /* 0x000f680000100800 */
[----:B--2---:R-:W2:Y:S04]  /*2a00*/  LDL R15, [R1] ;  /* 0x00000000010f7983 */ /* 0x004ea80000100800 */
[----:B---3--:R-:W3:Y:S04]  /*2a10*/  LDL R13, [R1+0x78] ;  /* 0x00007800010d7983 */ /* 0x008ee80000100800 */
[----:B----4-:R-:W4:Y:S01]  /*2a20*/  LDL R16, [R1+0x68] ;  /* 0x0000680001107983 */ /* 0x010f220000100800 */
[----:B------:R-:W-:-:S04]  /*2a30*/  LEA R6, P0, R250, R0, 0x1 ;  /* 0x00000000fa067211 */ /* 0x000fc800078008ff */
[----:B-1----:R-:W-:Y:S02]  /*2a40*/  LEA.HI.X R7, R250, R8, R251, 0x1, P0 ;  /* 0x00000008fa077211 */ /* 0x002fe400000f0cfb */
[----:B------:R-:W-:-:S04]  /*2a50*/  LEA R4, P0, R252, R0, 0x1 ;  /* 0x00000000fc047211 */ /* 0x000fc800078008ff */
[----:B-----5:R-:W-:Y:S02]  /*2a60*/  LEA.HI.X R5, R252, R8, R3, 0x1, P0 ;  /* 0x00000008fc057211 */ /* 0x020fe400000f0c03 */
[----:B--2---:R-:W-:Y:S01]  /*2a70*/  LEA R2, P0, R15, R0, 0x1 ;  /* 0x000000000f027211 */ /* 0x004fe200078008ff */
[----:B---3--:R-:W-:-:S03]  /*2a80*/  IMAD.SHL.U32 R0, R13, 0x2, RZ ;  /* 0x000000020d007824 */ /* 0x008fc600078e00ff */
[----:B----4-:R-:W-:Y:S02]  /*2a90*/  LEA.HI.X R3, R15, R8, R16, 0x1, P0 ;  /* 0x000000080f037211 */ /* 0x010fe400000f0c10 */
[----:B------:R-:W-:Y:S01]  /*2aa0*/  @!PT LDS RZ, [RZ] ;  /* 0x00000000fffff984 */ /* 0x000fe20000000800 */
[----:B------:R-:W-:Y:S01]  /*2ab0*/  @!PT LDS RZ, [RZ] ;  /* 0x00000000fffff984 */ /* 0x000fe20000000800 */
[----:B------:R-:W-:Y:S01]  /*2ac0*/  @!PT LDS RZ, [RZ] ;  /* 0x00000000fffff984 */ /* 0x000fe20000000800 */
[----:B------:R1:W-:Y:S04]  /*2ad0*/  LDGSTS.E.BYPASS.LTC128B.128 [R0+0x6880], [R6.64], !P1 ;  /* 0x0688000006007fae */ /* 0x0003e8000c901d46 */
[----:B------:R1:W-:Y:S04]  /*2ae0*/  LDGSTS.E.BYPASS.LTC128B.128 [R0+0x8880], [R4.64], !P3 ;  /* 0x0888000004007fae */ /* 0x0003e8000d901d46 */
[----:B------:R1:W-:Y:S02]  /*2af0*/  LDGSTS.E.BYPASS.LTC128B.128 [R0+0xa880], [R2.64], !P4 ;  /* 0x0a88000002007fae */ /* 0x0003e4000e101d46 */
.L_x_44:
[----:B------:R-:W-:Y:S05]  /*2b00*/  BSYNC B0 ;  /* 0x0000000000007941 */ /* 0x000fea0003800000 */
.L_x_43:
[----:B------:R-:W-:Y:S05]  /*2b10*/  BRA.DIV ~URZ, `(.L_x_45) ;  /* 0x0000b4f27f007947 */ /* 0x000fea000b800000 */
[----:B-1----:R1:W2:Y:S02]  /*2b20*/  SHFL.IDX PT, R8, R10, 0x2, 0x1c1f ;  /* 0x005c1f000a087f89 */ /* 0x0022a400000e0000 */
.L_x_129:
[----:B------:R-:W-:Y:S05]  /*2b30*/  BRA.DIV ~URZ, `(.L_x_46) ;  /* 0x0000b5427f007947 */ /* 0x000fea000b800000 */
[----:B----4-:R4:W1:Y:S02]  /*2b40*/  SHFL.IDX PT, R0, R12, 0x2, 0x1c1f ;  /* 0x005c1f000c007f89 */ /* 0x01086400000e0000 */
.L_x_130:
[----:B------:R-:W-:Y:S01]  /*2b50*/  IADD3 R2, R9, 0x40, RZ ;  /* 0x0000004009027810 */ /* 0x000fe20007ffe0ff */
[----:B------:R-:W-:Y:S03]  /*2b60*/  BSSY B0, `(.L_x_47) ;  /* 0x0000014000007945 */ /* 0x000fe60003800000 */
[----:B------:R-:W-:-:S13]  /*2b70*/  ISETP.GE.AND P0, PT, R2, R11, PT ;  /* 0x0000000b0200720c */ /* 0x000fda0003f06270 */
[----:B------:R-:W-:Y:S05]  /*2b80*/  @P0 BRA `(.L_x_48) ;  /* 0x0000011000000947 */ /* 0x000fea0003800000 */
[----:B------:R-:W5:Y:S04]  /*2b90*/  LDL R3, [R1+0x6c] ;  /* 0x00006c0001037983 */ /* 0x000f680000100800 */
[----:B---3--:R-:W3:Y:S04]  /*2ba0*/  LDL R15, [R1] ;  /* 0x00000000010f7983 */ /* 0x008ee80000100800 */
[----:B----4-:R-:W4:Y:S04]  /*2bb0*/  LDL R13, [R1+0x78] ;  /* 0x00007800010d7983 */ /* 0x010f280000100800 */
[----:B--2---:R-:W2:Y:S01]  /*2bc0*/  LDL R16, [R1+0x68] ;  /* 0x0000680001107983 */ /* 0x004ea20000100800 */
[----:B-1----:R-:W-:-:S04]  /*2bd0*/  LEA R6, P0, R250, R0, 0x1 ;  /* 0x00000000fa067211 */ /* 0x002fc800078008ff */
        /* <DEDUP_REMOVED lines=12> */
.L_x_48:
[----:B------:R-:W-:Y:S05]  /*2ca0*/  BSYNC B0 ;  /* 0x0000000000007941 */ /* 0x000fea0003800000 */
.L_x_47:
[----:B------:R-:W-:Y:S05]  /*2cb0*/  BRA.DIV ~URZ, `(.L_x_49) ;  /* 0x0000b4227f007947 */ /* 0x000fea000b800000 */
[----:B--2---:R2:W3:Y:S04]  /*2cc0*/  SHFL.IDX PT, R8, R10, 0x3, 0x1c1f ;  /* 0x007c1f000a087f89 */ /* 0x0044e800000e0000 */
[----:B-1----:R2:W1:Y:S02]  /*2cd0*/  SHFL.IDX PT, R0, R12, 0x3, 0x1c1f ;  /* 0x007c1f000c007f89 */ /* 0x00246400000e0000 */
.L_x_131:
[----:B------:R-:W5:Y:S04]  /*2ce0*/  LDL R5, [R1+0x78] ;  /* 0x0000780001057983 */ /* 0x000f680000100800 */
[----:B--2---:R-:W2:Y:S04]  /*2cf0*/  LDL R4, [R1+0x6c] ;  /* 0x00006c0001047983 */ /* 0x004ea80000100800 */
[----:B----4-:R-:W4:Y:S04]  /*2d00*/  LDL R15, [R1] ;  /* 0x00000000010f7983 */ /* 0x010f280000100800 */
[----:B---3--:R-:W3:Y:S04]  /*2d10*/  LDL R16, [R1+0x68] ;  /* 0x0000680001107983 */ /* 0x008ee80000100800 */
[----:B------:R-:W3:Y:S04]  /*2d20*/  LDL R140, [R1+0x24] ;  /* 0x00002400018c7983 */ /* 0x000ee80000100800 */
[----:B------:R-:W1:Y:S01]  /*2d30*/  S2R R12, SR_TID.X ;  /* 0x00000000000c7919 */ /* 0x000e620000002100 */
[----:B------:R-:W-:-:S02]  /*2d40*/  IADD3 R2, R9, 0x60, RZ ;  /* 0x0000006009027810 */ /* 0x000fc40007ffe0ff */
[----:B------:R-:W-:Y:S01]  /*2d50*/  MOV R13, 0x30 ;  /* 0x00000030000d7802 */ /* 0x000fe20000000f00 */
[----:B------:R-:W3:Y:S01]  /*2d60*/  LDL R241, [R1+0x8] ;  /* 0x0000080001f17983 */ /* 0x000ee20000100800 */
[----:B------:R-:W-:-:S03]  /*2d70*/  ISETP.GE.AND P2, PT, R2, R11, PT ;  /* 0x0000000b0200720c */ /* 0x000fc60003f46270 */
[----:B------:R-:W-:Y:S01]  /*2d80*/  IMAD R13, R211, -0x30, R13 ;  /* 0xffffffd0d30d7824 */ /* 0x000fe200078e020d */
[----:B------:R-:W-:-:S04]  /*2d90*/  SHF.R.S32.HI R11, RZ, 0x1f, R96 ;  /* 0x0000001fff0b7819 */ /* 0x000fc80000011460 */
[----:B------:R-:W-:-:S05]  /*2da0*/  IADD3 R138, R19, R13, RZ ;  /* 0x0000000d138a7210 */ /* 0x000fca0007ffe0ff */
[C---:B-1----:R-:W-:Y:S02]  /*2db0*/  @!P2 LEA R2, P0, R250.reuse, R0, 0x1 ;  /* 0x00000000fa02a211 */ /* 0x042fe400078008ff */
[----:B------:R-:W-:Y:S02]  /*2dc0*/  SHF.R.S32.HI R139, RZ, 0x1f, R12 ;  /* 0x0000001fff8b7819 */ /* 0x000fe4000001140c */
[----:B------:R-:W-:Y:S02]  /*2dd0*/  @!P2 LEA.HI.X R3, R250, R8, R251, 0x1, P0 ;  /* 0x00000008fa03a211 */ /* 0x000fe400000f0cfb */
[----:B------:R-:W-:Y:S02]  /*2de0*/  LEA.HI R139, R139, R12, RZ, 0x2 ;  /* 0x0000000c8b8b7211 */ /* 0x000fe400078f10ff */
[----:B------:R-:W-:Y:S02]  /*2df0*/  @!P2 LEA R6, P0, R252, R0, 0x1 ;  /* 0x00000000fc06a211 */ /* 0x000fe400078008ff */
[----:B------:R-:W-:-:S02]  /*2e00*/  IMNMX R10, R138, 0x30, PT ;  /* 0x000000308a0a7817 */ /* 0x000fc40003800200 */
[----:B------:R-:W-:Y:S02]  /*2e10*/  SHF.R.S32.HI R139, RZ, 0x2, R139 ;  /* 0x00000002ff8b7819 */ /* 0x000fe4000001148b */
[----:B------:R-:W-:Y:S02]  /*2e20*/  MOV R136, R244 ;  /* 0x000000f400887202 */ /* 0x000fe40000000f00 */
[----:B------:R-:W-:Y:S02]  /*2e30*/  MOV R137, R246 ;  /* 0x000000f600897202 */ /* 0x000fe40000000f00 */
[----:B-----5:R-:W-:Y:S01]  /*2e40*/  SHF.L.U32 R191, R5, 0x1, RZ ;  /* 0x0000000105bf7819 */ /* 0x020fe200000006ff */
[----:B------:R-:W-:Y:S01]  /*2e50*/  IMAD R5, R11, c[0x0][0x1e0], RZ ;  /* 0x000078000b057a24 */ /* 0x000fe200078e02ff */
[----:B--2---:R-:W-:-:S03]  /*2e60*/  @!P2 LEA.HI.X R7, R252, R8, R4, 0x1, P0 ;  /* 0x00000008fc07a211 */ /* 0x004fc600000f0c04 */
[----:B------:R-:W-:Y:S01]  /*2e70*/  @!PT LDS RZ, [RZ] ;  /* 0x00000000fffff984 */ /* 0x000fe20000000800 */
[----:B------:R-:W-:Y:S01]  /*2e80*/  @!PT LDS RZ, [RZ] ;  /* 0x00000000fffff984 */ /* 0x000fe20000000800 */
[----:B------:R-:W-:Y:S01]  /*2e90*/  @!PT LDS RZ, [RZ] ;  /* 0x00000000fffff984 */ /* 0x000fe20000000800 */
[----:B------:R1:W-:Y:S01]  /*2ea0*/  @!P2 LDGSTS.E.BYPASS.LTC128B.128 [R191+0x7880], [R2.64], !P1 ;  /* 0x0788000002bfafae */ /* 0x0003e2000c901d46 */
[----:B------:R-:W-:Y:S01]  /*2eb0*/  IMAD R9, R96, c[0x0][0x1e4], R5 ;  /* 0x0000790060097a24 */ /* 0x000fe200078e0205 */
[----:B----4-:R-:W-:Y:S02]  /*2ec0*/  @!P2 LEA R4, P0, R15, R0, 0x1 ;  /* 0x000000000f04a211 */ /* 0x010fe400078008ff */
[----:B------:R2:W-:Y:S01]  /*2ed0*/  @!P2 LDGSTS.E.BYPASS.LTC128B.128 [R191+0x9880], [R6.64], !P3 ;  /* 0x0988000006bfafae */ /* 0x0005e2000d901d46 */
[----:B------:R-:W-:Y:S02]  /*2ee0*/  IADD3 R0, -R139, R10, RZ ;  /* 0x0000000a8b007210 */ /* 0x000fe40007ffe1ff */
[----:B---3--:R-:W-:Y:S02]  /*2ef0*/  @!P2 LEA.HI.X R5, R15, R8, R16, 0x1, P0 ;  /* 0x000000080f05a211 */ /* 0x008fe400000f0c10 */
[C---:B------:R-:W-:Y:S02]  /*2f00*/  ISETP.GE.AND P0, PT, R0.reuse, 0x21, PT ;  /* 0x000000210000780c */ /* 0x040fe40003f06270 */
[----:B------:R-:W-:Y:S01]  /*2f10*/  ISETP.GE.AND P1, PT, R0, 0x1, PT ;  /* 0x000000010000780c */ /* 0x000fe20003f26270 */
[----:B------:R3:W-:Y:S01]  /*2f20*/  @!P2 LDGSTS.E.BYPASS.LTC128B.128 [R191+0xb880], [R4.64], !P4 ;  /* 0x0b88000004bfafae */ /* 0x0007e2000e101d46 */
[----:B------:R-:W-:-:S03]  /*2f30*/  MOV R8, 0x20 ;  /* 0x0000002000087802 */ /* 0x000fc60000000f00 */
[----:B------:R-:W0:Y:S01]  /*2f40*/  LDGDEPBAR ;  /* 0x00000000000079af */ /* 0x000e220000000000 */
[----:B------:R-:W-:Y:S03]  /*2f50*/  WARPSYNC 0xffffffff ;  /* 0xffffffff00007948 */ /* 0x000fe60003800000 */
[----:B------:R-:W-:Y:S01]  /*2f60*/  BAR.SYNC.DEFER_BLOCKING 0x0 ;  /* 0x0000000000007b1d */ /* 0x000fe20000010000 */
[----:B-1----:R-:W-:-:S05]  /*2f70*/  IMAD.WIDE.U32 R2, R96, c[0x0][0x1e0], RZ ;  /* 0x0000780060027a25 */ /* 0x002fca00078e00ff */
[----:B------:R-:W-:Y:S01]  /*2f80*/  IADD3 R0, R3, R9, RZ ;  /* 0x0000000903007210 */ /* 0x000fe20007ffe0ff */
[----:B------:R-:W-:-:S04]  /*2f90*/  IMAD.WIDE.U32 R2, R2, 0x30, R136 ;  /* 0x0000003002027825 */ /* 0x000fc800078e0088 */
[----:B------:R-:W-:Y:S02]  /*2fa0*/  IMAD R0, R0, 0x30, RZ ;  /* 0x0000003000007824 */ /* 0x000fe400078e02ff */
[----:B--2---:R-:W-:Y:S01]  /*2fb0*/  IMAD.WIDE.U32 R6, R8, c[0x0][0x1e0], RZ ;  /* 0x0000780008067a25 */ /* 0x004fe200078e00ff */
[----:B---3--:R-:W-:Y:S02]  /*2fc0*/  @P1 LEA R4, P3, R2, c[0x0][0x1c8], 0x1 ;  /* 0x0000720002041a11 */ /* 0x008fe400078608ff */
[----:B------:R-:W-:Y:S01]  /*2fd0*/  IADD3 R0, R3, R0, RZ ;  /* 0x0000000003007210 */ /* 0x000fe20007ffe0ff */
[----:B------:R-:W-:Y:S01]  /*2fe0*/  IMAD R5, R8, c[0x0][0x1e4], RZ ;  /* 0x0000790008057a24 */ /* 0x000fe200078e02ff */
[----:B------:R-:W-:-:S04]  /*2ff0*/  @P0 IADD3 R3, P2, R2, R6, RZ ;  /* 0x0000000602030210 */ /* 0x000fc80007f5e0ff */
[----:B------:R-:W-:Y:S02]  /*3000*/  @P0 IADD3.X R6, R0, R7, R5, P2, !PT ;  /* 0x0000000700060210 */ /* 0x000fe400017fe405 */
[----:B------:R-:W-:Y:S02]  /*3010*/  @P1 LEA.HI.X R5, R2, c[0x0][0x1cc], R0, 0x1, P3 ;  /* 0x0000730002051a11 */ /* 0x000fe400018f0c00 */
[----:B------:R-:W-:Y:S02]  /*3020*/  LOP3.LUT P3, RZ, R140, 0x1, RZ, 0xc0, !PT ;  /* 0x000000018cff7812 */ /* 0x000fe4000786c0ff */
[----:B------:R-:W-:-:S04]  /*3030*/  @P0 LEA R2, P2, R3, c[0x0][0x1c8], 0x1 ;  /* 0x0000720003020a11 */ /* 0x000fc800078408ff */
[----:B------:R-:W-:-:S07]  /*3040*/  @P0 LEA.HI.X R3, R3, c[0x0][0x1cc], R6, 0x1, P2 ;  /* 0x0000730003030a11 */ /* 0x000fce00010f0c06 */
[----:B------:R-:W-:Y:S01]  /*3050*/  @!PT LDS RZ, [RZ] ;  /* 0x00000000fffff984 */ /* 0x000fe20000000800 */
[----:B------:R-:W-:Y:S01]  /*3060*/  @!PT LDS RZ, [RZ] ;  /* 0x00000000fffff984 */ /* 0x000fe20000000800 */
[----:B------:R-:W-:Y:S01]  /*3070*/  @!PT LDS RZ, [RZ] ;  /* 0x00000000fffff984 */ /* 0x000fe20000000800 */
[----:B------:R1:W-:Y:S04]  /*3080*/  @P1 LDGSTS.E.BYPASS.LTC128B.128 [R191+0x3c80], [R4.64], !P3 ;  /* 0x03c8000004bf1fae */ /* 0x0003e8000d901d46 */
[----:B------:R1:W-:Y:S04]  /*3090*/  @P1 LDGSTS.E.BYPASS.LTC128B.128 [R191+0x4880], [R4.64+0x40], !P6 ;  /* 0x0488004004bf1fae */ /* 0x0003e8000f101d46 */
[----:B------:R1:W-:Y:S04]  /*30a0*/  @P1 LDGSTS.E.BYPASS.LTC128B.128 [R191+0x5480], [R4.64+0x80], !P5 ;  /* 0x0548008004bf1fae */ /* 0x0003e8000e901d46 */
[----:B------:R2:W-:Y:S04]  /*30b0*/  @P0 LDGSTS.E.BYPASS.LTC128B.128 [R191+0x4480], [R2.64], !P3 ;  /* 0x0448000002bf0fae */ /* 0x0005e8000d901d46 */
[----:B------:R2:W-:Y:S04]  /*30c0*/  @P0 LDGSTS.E.BYPASS.LTC128B.128 [R191+0x5080], [R2.64+0x40], !P6 ;  /* 0x0508004002bf0fae */ /* 0x0005e8000f101d46 */
[----:B------:R2:W-:Y:S04]  /*30d0*/  @P0 LDGSTS.E.BYPASS.LTC128B.128 [R191+0x5c80], [R2.64+0x80], !P5 ;  /* 0x05c8008002bf0fae */ /* 0x0005e8000e901d46 */
[----:B------:R-:W0:Y:S01]  /*30e0*/  LDGDEPBAR ;  /* 0x00000000000079af */ /* 0x000e220000000000 */
[----:B------:R-:W-:-:S02]  /*30f0*/  IMAD R0, R11, c[0x0][0x208], RZ ;  /* 0x000082000b007a24 */ /* 0x000fc400078e02ff */
[----:B------:R-:W-:Y:S01]  /*3100*/  IMAD.WIDE.U32 R6, R96, c[0x0][0x208], RZ ;  /* 0x0000820060067a25 */ /* 0x000fe200078e00ff */
[----:B------:R-:W-:-:S03]  /*3110*/  ISETP.GT.AND P4, PT, R12, 0x3f, PT ;  /* 0x0000003f0c00780c */ /* 0x000fc60003f84270 */
[----:B------:R-:W-:-:S05]  /*3120*/  IMAD R0, R96, c[0x0][0x20c], R0 ;  /* 0x0000830060007a24 */ /* 0x000fca00078e0200 */
[----:B------:R-:W-:-:S05]  /*3130*/  IADD3 R0, R7, R0, RZ ;  /* 0x0000000007007210 */ /* 0x000fca0007ffe0ff */
[----:B------:R-:W-:Y:S01]  /*3140*/  IMAD R0, R0, 0x30, RZ ;  /* 0x0000003000007824 */ /* 0x000fe200078e02ff */
[----:B--2---:R-:W-:Y:S01]  /*3150*/  MOV R2, R248 ;  /* 0x000000f800027202 */ /* 0x004fe20000000f00 */
[----:B------:R-:W-:-:S04]  /*3160*/  DEPBAR.LE SB0, 0x1 ;  /* 0x000080400000791a */ /* 0x000fc80000000000 */
[----:B------:R-:W-:Y:S01]  /*3170*/  MOV R3, R247 ;  /* 0x000000f700037202 */ /* 0x000fe20000000f00 */
[----:B------:R-:W-:-:S04]  /*3180*/  DEPBAR.LE SB0, 0x0 ;  /* 0x000080000000791a */ /* 0x000fc80000000000 */
[----:B-1----:R-:W-:Y:S01]  /*3190*/  IMAD.WIDE.U32 R4, R6, 0x30, R2 ;  /* 0x0000003006047825 */ /* 0x002fe200078e0002 */
[----:B------:R-:W-:Y:S04]  /*31a0*/  BAR.SYNC.DEFER_BLOCKING 0x0 ;  /* 0x0000000000007b1d */ /* 0x000fe80000010000 */
[C---:B------:R-:W-:Y:S02]  /*31b0*/  LEA R2, P0, R4.reuse, c[0x0][0x1f8], 0x1 ;  /* 0x00007e0004027a11 */ /* 0x040fe400078008ff */
[----:B------:R-:W-:Y:S02]  /*31c0*/  IADD3 R0, R5, R0, RZ ;  /* 0x0000000005007210 */ /* 0x000fe40007ffe0ff */
[----:B------:R-:W-:Y:S02]  /*31d0*/  @!P4 MOV R5, c[0x0][0x208] ;  /* 0x000082000005ca02 */ /* 0x000fe40000000f00 */
[----:B------:R-:W-:-:S02]  /*31e0*/  LEA.HI.X R3, R4, c[0x0][0x1fc], R0, 0x1, P0 ;  /* 0x00007f0004037a11 */ /* 0x000fc400000f0c00 */
[----:B------:R-:W-:Y:S02]  /*31f0*/  @!P4 MOV R4, c[0x0][0x20c] ;  /* 0x000083000004ca02 */ /* 0x000fe40000000f00 */
[----:B------:R-:W-:Y:S02]  /*3200*/  @!P4 LEA R12, P0, R5, R2, 0x6 ;  /* 0x00000002050cc211 */ /* 0x000fe400078030ff */
[----:B------:R-:W-:Y:S02]  /*3210*/  IADD3 R0, R13, R19, -R139 ;  /* 0x000000130d007210 */ /* 0x000fe40007ffe88b */
[----:B------:R-:W-:Y:S02]  /*3220*/  LOP3.LUT P3, RZ, R14, 0x1, RZ, 0xc0, !PT ;  /* 0x000000010eff7812 */ /* 0x000fe4000786c0ff */
[----:B------:R-:W-:Y:S02]  /*3230*/  @!P4 LEA.HI.X R13, R5, R3, R4, 0x6, P0 ;  /* 0x00000003050dc211 */ /* 0x000fe400000f3404 */
[----:B------:R-:W-:-:S02]  /*3240*/  ISETP.LT.OR P0, PT, R0, 0x1, !P3 ;  /* 0x000000010000780c */ /* 0x000fc40005f01670 */
[----:B------:R-:W-:Y:S01]  /*3250*/  LOP3.LUT P2, RZ, R14, 0x2, RZ, 0xc0, !PT ;  /* 0x000000020eff7812 */ /* 0x000fe2000784c0ff */
[----:B------:R-:W-:Y:S04]  /*3260*/  LDSM.16.M88.4 R8, [R180] ;  /* 0x00000000b408783b */ /* 0x000fe80000000200 */
[----:B------:R-:W-:Y:S04]  /*3270*/  LDSM.16.M88.4 R4, [R180+0x1000] ;  /* 0x00100000b404783b */ /* 0x000fe80000000200 */
[----:B------:R-:W1:Y:S04]  /*3280*/  LDSM.16.M88.4 R16, [R109] ;  /* 0x000000006d10783b */ /* 0x000e680000000200 */
[----:B------:R-:W2:Y:S04]  /*3290*/  LDSM.16.M88.4 R20, [R109+0x400] ;  /* 0x000400006d14783b */ /* 0x000ea80000000200 */
[----:B------:R-:W3:Y:S04]  /*32a0*/  LDSM.16.M88.4 R44, [R109+0x800] ;  /* 0x000800006d2c783b */ /* 0x000ee80000000200 */
[----:B------:R-:W-:Y:S04]  /*32b0*/  LDSM.16.M88.4 R40, [R181] ;  /* 0x00000000b528783b */ /* 0x000fe80000000200 */
[----:B------:R-:W-:Y:S04]  /*32c0*/  LDSM.16.M88.4 R32, [R181+0x1000] ;  /* 0x00100000b520783b */ /* 0x000fe80000000200 */
[----:B------:R-:W4:Y:S04]  /*32d0*/  LDSM.16.M88.4 R48, [R182] ;  /* 0x00000000b630783b */ /* 0x000f280000000200 */
[----:B------:R-:W-:Y:S04]  /*32e0*/  LDSM.16.M88.4 R88, [R190] ;  /* 0x00000000be58783b */ /* 0x000fe80000000200 */
[----:B------:R-:W-:Y:S04]  /*32f0*/  LDSM.16.M88.4 R92, [R189] ;  /* 0x00000000bd5c783b */ /* 0x000fe80000000200 */
[----:B------:R-:W-:Y:S01]  /*3300*/  @!PT LDS RZ, [RZ] ;  /* 0x00000000fffff984 */ /* 0x000fe20000000800 */
[----:B------:R-:W-:Y:S01]  /*3310*/  @!PT LDS RZ, [RZ] ;  /* 0x00000000fffff984 */ /* 0x000fe20000000800 */
[----:B------:R-:W-:Y:S01]  /*3320*/  @!PT LDS RZ, [RZ] ;  /* 0x00000000fffff984 */ /* 0x000fe20000000800 */
[----:B------:R2:W-:Y:S01]  /*3330*/  LDGSTS.E.BYPASS.LTC128B.128 [R191+0x1880], [R2.64], !P0 ;  /* 0x0188000002bf7fae */ /* 0x0005e2000c101d46 */
[----:B------:R-:W-:-:S13]  /*3340*/  ISETP.LT.OR P0, PT, R0, 0x1, !P2 ;  /* 0x000000010000780c */ /* 0x000fda0005701670 */
[----:B------:R2:W-:Y:S01]  /*3350*/  LDGSTS.E.BYPASS.LTC128B.128 [R191+0x2480], [R2.64+0x40], !P0 ;  /* 0x0248004002bf7fae */ /* 0x0005e2000c101d46 */
[----:B------:R-:W-:-:S04]  /*3360*/  LOP3.LUT P0, RZ, R14, 0x4, RZ, 0xc0, !PT ;  /* 0x000000040eff7812 */ /* 0x000fc8000780c0ff */
[C---:B------:R-:W-:Y:S02]  /*3370*/  ISETP.LT.OR P1, PT, R0.reuse, 0x1, !P0 ;  /* 0x000000010000780c */ /* 0x040fe40004721670 */
[C---:B------:R-:W-:Y:S02]  /*3380*/  @!P4 ISETP.LT.OR P3, PT, R0.reuse, 0x21, !P3 ;  /* 0x000000210000c80c */ /* 0x040fe40005f61670 */
[C---:B------:R-:W-:Y:S01]  /*3390*/  @!P4 ISETP.LT.OR P0, PT, R0.reuse, 0x21, !P0 ;  /* 0x000000210000c80c */ /* 0x040fe20004701670 */
[----:B-1----:R-:W-:Y:S08]  /*33a0*/  HMMA.16816.F32.BF16 R24, R8, R16, RZ ;  /* 0x000000100818723c */ /* 0x002ff000000418ff */
[----:B------:R1:W-:Y:S01]  /*33b0*/  LDGSTS.E.BYPASS.LTC128B.128 [R191+0x3080], [R2.64+0x80], !P1 ;  /* 0x0308008002bf7fae */ /* 0x0003e2000c901d46 */
[----:B------:R-:W-:-:S03]  /*33c0*/  @!P4 ISETP.LT.OR P1, PT, R0, 0x21, !P2 ;  /* 0x000000210000c80c */ /* 0x000fc60005721670 */
[----:B------:R5:W-:Y:S01]  /*33d0*/  @!P4 LDGSTS.E.BYPASS.LTC128B.128 [R191+0x2080], [R12.64], !P3 ;  /* 0x020800000cbfcfae */ /* 0x000be2000d901d46 */
[C---:B------:R-:W-:Y:S09]  /*33e0*/  HMMA.16816.F32.BF16 R52, R4.reuse, R16, RZ ;  /* 0x000000100434723c */ /* 0x040ff200000418ff */
[----:B------:R5:W-:Y:S04]  /*33f0*/  @!P4 LDGSTS.E.BYPASS.LTC128B.128 [R191+0x2c80], [R12.64+0x40], !P1 ;  /* 0x02c800400cbfcfae */ /* 0x000be8000c901d46 */
[----:B------:R5:W-:Y:S04]  /*3400*/  @!P4 LDGSTS.E.BYPASS.LTC128B.128 [R191+0x3880], [R12.64+0x80], !P0 ;  /* 0x038800800cbfcfae */ /* 0x000be8000c101d46 */
[----:B------:R-:W-:Y:S04]  /*3410*/  LDSM.16.M88.4 R60, [R109+0xc00] ;  /* 0x000c00006d3c783b */ /* 0x000fe80000000200 */
[----:B------:R-:W1:Y:S01]  /*3420*/  LDSM.16.M88.4 R36, [R180+0x2000] ;  /* 0x00200000b424783b */ /* 0x000e620000000200 */
[C---:B--2---:R-:W-:Y:S03]  /*3430*/  HMMA.16816.F32.BF16 R76, R4.reuse, R20, RZ ;  /* 0x00000014044c723c */ /* 0x044fe600000418ff */
[----:B------:R-:W2:Y:S04]  /*3440*/  LDSM.16.M88.4 R28, [R180+0x3000] ;  /* 0x00300000b41c783b */ /* 0x000ea80000000200 */
[----:B------:R-:W-:Y:S01]  /*3450*/  LDSM.16.M88.4 R56, [R188] ;  /* 0x00000000bc38783b */ /* 0x000fe20000000200 */
[C---:B---3--:R-:W-:Y:S03]  /*3460*/  HMMA.16816.F32.BF16 R64, R4.reuse, R44, RZ ;  /* 0x0000002c0440723c */ /* 0x048fe600000418ff */
[----:B------:R-:W0:Y:S05]  /*3470*/  LDGDEPBAR ;  /* 0x00000000000079af */ /* 0x000e2a0000000000 */
[C---:B------:R-:W-:Y:S08]  /*3480*/  HMMA.16816.F32.BF16 R68, R4.reuse, R22, RZ ;  /* 0x000000160444723c */ /* 0x040ff000000418ff */
[C---:B-----5:R-:W-:Y:S08]  /*3490*/  HMMA.16816.F32.BF16 R12, R4.reuse, R18, RZ ;  /* 0x00000012040c723c */ /* 0x060ff000000418ff */
[----:B------:R-:W-:Y:S08]  /*34a0*/  HMMA.16816.F32.BF16 R80, R4, R46, RZ ;  /* 0x0000002e0450723c */ /* 0x000ff000000418ff */
[----:B----4-:R-:W-:Y:S01]  /*34b0*/  HMMA.16816.F32.BF16 R4, R40, R48, R24 ;  /* 0x000000302804723c */ /* 0x010fe20000041818 */
[----:B------:R-:W3:Y:S07]  /*34c0*/  LDSM.16.M88.4 R24, [R181+0x2000] ;  /* 0x00200000b518783b */ /* 0x000eee0000000200 */
[C---:B------:R-:W-:Y:S01]  /*34d0*/  HMMA.16816.F32.BF16 R72, R8.reuse, R18, RZ ;  /* 0x000000120848723c */ /* 0x040fe200000418ff */
[----:B------:R-:W-:Y:S07]  /*34e0*/  LDSM.16.M88.4 R16, [R180+0x4000] ;  /* 0x00400000b410783b */ /* 0x000fee0000000200 */
[C---:B------:R-:W-:Y:S08]  /*34f0*/  HMMA.16816.F32.BF16 R84, R8.reuse, R20, RZ ;  /* 0x000000140854723c */ /* 0x040ff000000418ff */
[C---:B------:R-:W-:Y:S01]  /*3500*/  HMMA.16816.F32.BF16 R120, R8.reuse, R22, RZ ;  /* 0x000000160878723c */ /* 0x040fe200000418ff */
[----:B------:R-:W4:Y:S07]  /*3510*/  LDSM.16.M88.4 R20, [R181+0x3000] ;  /* 0x00300000b514783b */ /* 0x000f2e0000000200 */
[C---:B------:R-:W-:Y:S08]  /*3520*/  HMMA.16816.F32.BF16 R104, R8.reuse, R44, RZ ;  /* 0x0000002c0868723c */ /* 0x040ff000000418ff */
[----:B------:R-:W-:Y:S01]  /*3530*/  HMMA.16816.F32.BF16 R116, R8, R46, RZ ;  /* 0x0000002e0874723c */ /* 0x000fe200000418ff */
[----:B------:R-:W-:Y:S07]  /*3540*/  LDSM.16.M88.4 R44, [R185] ;  /* 0x00000000b92c783b */ /* 0x000fee0000000200 */
[----:B------:R-:W-:Y:S01]  /*3550*/  HMMA.16816.F32.BF16 R8, R32, R48, R52 ;  /* 0x000000302008723c */ /* 0x000fe20000041834 */
[----:B------:R-:W5:Y:S07]  /*3560*/  LDSM.16.M88.4 R52, [R109+0x1800] ;  /* 0x001800006d34783b */ /* 0x000f6e0000000200 */
[----:B-1----:R-:W-:Y:S08]  /*3570*/  HMMA.16816.F32.BF16 R4, R36, R60, R4 ;  /* 0x0000003c2404723c */ /* 0x002ff00000041804 */
[-C--:B------:R-:W-:Y:S01]  /*3580*/  HMMA.16816.F32.BF16 R100, R32, R50.reuse, R12 ;  /* 0x000000322064723c */ /* 0x080fe2000004180c */
[----:B------:R-:W1:Y:S07]  /*3590*/  LDSM.16.M88.4 R12, [R180+0x5000] ;  /* 0x00500000b40c783b */ /* 0x000e6e0000000200 */
[----:B------:R-:W-:Y:S08]  /*35a0*/  HMMA.16816.F32.BF16 R72, R40, R50, R72 ;  /* 0x000000322848723c */ /* 0x000ff00000041848 */
[----:B--2---:R-:W-:Y:S01]  /*35b0*/  HMMA.16816.F32.BF16 R48, R28, R60, R8 ;  /* 0x0000003c1c30723c */ /* 0x004fe20000041808 */
[----:B------:R-:W2:Y:S07]  /*35c0*/  LDSM.16.M88.4 R8, [R181+0x4000] ;  /* 0x00400000b508783b */ /* 0x000eae0000000200 */
[----:B------:R-:W-:Y:S08]  /*35d0*/  HMMA.16816.F32.BF16 R128, R32, R92, R64 ;  /* 0x0000005c2080723c */ /* 0x000ff00000041840 */
[----:B---3--:R-:W-:Y:S01]  /*35e0*/  HMMA.16816.F32.BF16 R64, R24, R56, R4 ;  /* 0x000000381840723c */ /* 0x008fe20000041804 */
[----:B------:R-:W-:Y:S07]  /*35f0*/  LDSM.16.M88.4 R4, [R181+0x5000] ;  /* 0x00500000b504783b */ /* 0x000fee0000000200 */
[C---:B------:R-:W-:Y:S08]  /*3600*/  HMMA.16816.F32.BF16 R112, R32.reuse, R88, R76 ;  /* 0x000000582070723c */ /* 0x040ff0000004184c */
[C---:B------:R-:W-:Y:S08]  /*3610*/  HMMA.16816.F32.BF16 R124, R32.reuse, R90, R68 ;  /* 0x0000005a207c723c */ /* 0x040ff00000041844 */
[----:B------:R-:W-:Y:S08]  /*3620*/  HMMA.16816.F32.BF16 R132, R32, R94, R80 ;  /* 0x0000005e2084723c */ /* 0x000ff00000041850 */
[----:B----4-:R-:W-:Y:S01]  /*3630*/  HMMA.16816.F32.BF16 R32, R20, R56, R48 ;  /* 0x000000381420723c */ /* 0x010fe20000041830 */
[----:B------:R-:W3:Y:S07]  /*3640*/  LDSM.16.M88.4 R48, [R109+0x1000] ;  /* 0x001000006d30783b */ /* 0x000eee0000000200 */
[-C--:B------:R-:W-:Y:S08]  /*3650*/  HMMA.16816.F32.BF16 R72, R36, R62.reuse, R72 ;  /* 0x0000003e2448723c */ /* 0x080ff00000041848 */
[----:B------:R-:W-:Y:S01]  /*3660*/  HMMA.16816.F32.BF16 R76, R28, R62, R100 ;  /* 0x0000003e1c4c723c */ /* 0x000fe20000041864 */
[----:B------:R-:W4:Y:S07]  /*3670*/  LDSM.16.M88.4 R60, [R187] ;  /* 0x00000000bb3c783b */ /* 0x000f2e0000000200 */
[----:B-----5:R-:W-:Y:S08]  /*3680*/  HMMA.16816.F32.BF16 R68, R16, R52, R64 ;  /* 0x000000341044723c */ /* 0x020ff00000041840 */
[----:B------:R-:W-:Y:S08]  /*3690*/  HMMA.16816.F32.BF16 R84, R40, R88, R84 ;  /* 0x000000582854723c */ /* 0x000ff00000041854 */
[----:B-1----:R-:W-:Y:S08]  /*36a0*/  HMMA.16816.F32.BF16 R32, R12, R52, R32 ;  /* 0x000000340c20723c */ /* 0x002ff00000041820 */
[-C--:B------:R-:W-:Y:S08]  /*36b0*/  HMMA.16816.F32.BF16 R64, R24, R58.reuse, R72 ;  /* 0x0000003a1840723c */ /* 0x080ff00000041848 */
[----:B------:R-:W-:Y:S08]  /*36c0*/  HMMA.16816.F32.BF16 R72, R20, R58, R76 ;  /* 0x0000003a1448723c */ /* 0x000ff0000004184c */
[----:B--2---:R-:W-:Y:S08]  /*36d0*/  HMMA.16816.F32.BF16 R80, R8, R44, R68 ;  /* 0x0000002c0850723c */ /* 0x004ff00000041844 */
[----:B---3--:R-:W-:Y:S08]  /*36e0*/  HMMA.16816.F32.BF16 R68, R36, R48, R84 ;  /* 0x000000302444723c */ /* 0x008ff00000041854 */
[----:B------:R-:W-:Y:S08]  /*36f0*/  HMMA.16816.F32.BF16 R100, R40, R90, R120 ;  /* 0x0000005a2864723c */ /* 0x000ff00000041878 */
[----:B------:R-:W-:Y:S01]  /*3700*/  HMMA.16816.F32.BF16 R88, R4, R44, R32 ;  /* 0x0000002c0458723c */ /* 0x000fe20000041820 */
[----:B------:R-:W1:Y:S07]  /*3710*/  LDSM.16.M88.4 R32, [R109+0x1c00] ;  /* 0x001c00006d20783b */ /* 0x000e6e0000000200 */
[----:B------:R-:W-:Y:S01]  /*3720*/  HMMA.16816.F32.BF16 R56, R16, R54, R64 ;  /* 0x000000361038723c */ /* 0x000fe20000041840 */
[----:B------:R-:W-:-:S07]  /*3730*/  FMUL.FTZ R0, R80, c[0x0][0x320] ;  /* 0x0000c80050007a20 */ /* 0x000fce0000410000 */
[C---:B------:R-:W-:Y:S01]  /*3740*/  HMMA.16816.F32.BF16 R104, R40.reuse, R92, R104 ;  /* 0x0000005c2868723c */ /* 0x040fe20000041868 */
[----:B------:R2:W3:Y:S07]  /*3750*/  MUFU.TANH R121, R0 ;  /* 0x0000000000797308 */ /* 0x0004ee0000002400 */
[----:B------:R-:W-:Y:S08]  /*3760*/  HMMA.16816.F32.BF16 R116, R40, R94, R116 ;  /* 0x0000005e2874723c */ /* 0x000ff00000041874 */
[----:B------:R-:W-:Y:S01]  /*3770*/  HMMA.16816.F32.BF16 R40, R28, R48, R112 ;  /* 0x000000301c28723c */ /* 0x000fe20000041870 */
[----:B--2---:R-:W-:-:S07]  /*3780*/  FMUL.FTZ R0, R81, c[0x0][0x320] ;  /* 0x0000c80051007a20 */ /* 0x004fce0000410000 */
[----:B------:R-:W-:Y:S01]  /*3790*/  HMMA.16816.F32.BF16 R52, R12, R54, R72 ;  /* 0x000000360c34723c */ /* 0x000fe20000041848 */
[----:B------:R2:W1:Y:S07]  /*37a0*/  MUFU.TANH R120, R0 ;  /* 0x0000000000787308 */ /* 0x00046e0000002400 */
[----:B----4-:R-:W-:Y:S01]  /*37b0*/  HMMA.16816.F32.BF16 R68, R24, R60, R68 ;  /* 0x0000003c1844723c */ /* 0x010fe20000041844 */
[----:B--2---:R-:W-:-:S07]  /*37c0*/  FMUL.FTZ R0, R82, c[0x0][0x320] ;  /* 0x0000c80052007a20 */ /* 0x004fce0000410000 */
[----:B------:R-:W-:Y:S01]  /*37d0*/  HMMA.16816.F32.BF16 R76, R8, R46, R56 ;  /* 0x0000002e084c723c */ /* 0x000fe20000041838 */
[----:B------:R-:W-:Y:S01]  /*37e0*/  LDSM.16.M88.4 R56, [R184] ;  /* 0x00000000b838783b */ /* 0x000fe20000000200 */
[----:B------:R2:W4:Y:S06]  /*37f0*/  MUFU.TANH R113, R0 ;  /* 0x0000000000717308 */ /* 0x00052c0000002400 */
[----:B------:R-:W-:Y:S01]  /*3800*/  HMMA.16816.F32.BF16 R40, R20, R60, R40 ;  /* 0x0000003c1428723c */ /* 0x000fe20000041828 */
[----:B--2---:R-:W-:-:S04]  /*3810*/  FMUL.FTZ R0, R83, c[0x0][0x320] ;  /* 0x0000c80053007a20 */ /* 0x004fc80000410000 */
[----:B------:R2:W1:Y:S03]  /*3820*/  MUFU.TANH R108, R0 ;  /* 0x00000000006c7308 */ /* 0x0004660000002400 */
[----:B------:R-:W-:Y:S01]  /*3830*/  HMMA.16816.F32.BF16 R80, R4, R46, R52 ;  /* 0x0000002e0450723c */ /* 0x000fe20000041834 */
[----:B------:R-:W5:Y:S07]  /*3840*/  LDSM.16.M88.4 R52, [R109+0x1400] ;  /* 0x001400006d34783b */ /* 0x000f6e0000000200 */
[----:B------:R-:W-:Y:S01]  /*3850*/  HMMA.16816.F32.BF16 R64, R36, R50, R100 ;  /* 0x000000322440723c */ /* 0x000fe20000041864 */
[----:B--2---:R-:W-:-:S04]  /*3860*/  FMUL.FTZ R0, R88, c[0x0][0x320] ;  /* 0x0000c80058007a20 */ /* 0x004fc80000410000 */
[----:B------:R2:W2:Y:S03]  /*3870*/  MUFU.TANH R99, R0 ;  /* 0x0000000000637308 */ /* 0x0004a60000002400 */
[----:B-1----:R-:W-:Y:S01]  /*3880*/  HMMA.16816.F32.BF16 R68, R16, R32, R68 ;  /* 0x000000201044723c */ /* 0x002fe20000041844 */
[----:B--2---:R-:W-:-:S04]  /*3890*/  FMUL.FTZ R0, R89, c[0x0][0x320] ;  /* 0x0000c80059007a20 */ /* 0x004fc80000410000 */
[----:B------:R1:W2:Y:S03]  /*38a0*/  MUFU.TANH R98, R0 ;  /* 0x0000000000627308 */ /* 0x0002a60000002400 */
[----:B------:R-:W-:Y:S01]  /*38b0*/  HMMA.16816.F32.BF16 R72, R28, R50, R124 ;  /* 0x000000321c48723c */ /* 0x000fe2000004187c */
[----:B-1----:R-:W-:-:S04]  /*38c0*/  FMUL.FTZ R0, R90, c[0x0][0x320] ;  /* 0x0000c8005a007a20 */ /* 0x002fc80000410000 */
[----:B------:R1:W1:Y:S03]  /*38d0*/  MUFU.TANH R92, R0 ;  /* 0x00000000005c7308 */ /* 0x0002660000002400 */
[----:B------:R-:W-:Y:S01]  /*38e0*/  HMMA.16816.F32.BF16 R44, R12, R32, R40 ;  /* 0x000000200c2c723c */ /* 0x000fe20000041828 */
[----:B------:R-:W2:Y:S01]  /*38f0*/  LDSM.16.M88.4 R40, [R186] ;  /* 0x00000000ba28783b */ /* 0x000ea20000000200 */
[----:B-1----:R-:W-:-:S04]  /*3900*/  FMUL.FTZ R0, R91, c[0x0][0x320] ;  /* 0x0000c8005b007a20 */ /* 0x002fc80000410000 */
[----:B------:R1:W1:Y:S02]  /*3910*/  MUFU.TANH R93, R0 ;  /* 0x00000000005d7308 */ /* 0x0002640000002400 */
[----:B------:R-:W-:Y:S01]  /*3920*/  HMMA.16816.F32.BF16 R48, R24, R62, R64 ;  /* 0x0000003e1830723c */ /* 0x000fe20000041840 */
[----:B-1----:R-:W-:-:S05]  /*3930*/  FMUL.FTZ R0, R76, c[0x0][0x320] ;  /* 0x0000c8004c007a20 */ /* 0x002fca0000410000 */
[----:B------:R1:W1:Y:S02]  /*3940*/  MUFU.TANH R97, R0 ;  /* 0x0000000000617308 */ /* 0x0002640000002400 */
[----:B-1----:R-:W-:-:S06]  /*3950*/  FMUL.FTZ R0, R77, c[0x0][0x320] ;  /* 0x0000c8004d007a20 */ /* 0x002fcc0000410000 */
[----:B------:R1:W1:Y:S01]  /*3960*/  MUFU.TANH R95, R0 ;  /* 0x00000000005f7308 */ /* 0x0002620000002400 */
[----:B------:R-:W-:Y:S01]  /*3970*/  HMMA.16816.F32.BF16 R64, R20, R62, R72 ;  /* 0x0000003e1440723c */ /* 0x000fe20000041848 */
[----:B-1----:R-:W-:-:S06]  /*3980*/  FMUL.FTZ R0, R78, c[0x0][0x320] ;  /* 0x0000c8004e007a20 */ /* 0x002fcc0000410000 */
[----:B------:R1:W1:Y:S01]  /*3990*/  MUFU.TANH R90, R0 ;  /* 0x00000000005a7308 */ /* 0x0002620000002400 */
[----:B-----5:R-:W-:Y:S01]  /*39a0*/  HMMA.16816.F32.BF16 R60, R36, R52, R104 ;  /* 0x00000034243c723c */ /* 0x020fe20000041868 */
[----:B-1----:R-:W-:-:S07]  /*39b0*/  FMUL.FTZ R0, R79, c[0x0][0x320] ;  /* 0x0000c8004f007a20 */ /* 0x002fce0000410000 */
[----:B------:R-:W-:Y:S01]  /*39c0*/  HMMA.16816.F32.BF16 R76, R8, R56, R68 ;  /* 0x00000038084c723c */ /* 0x000fe20000041844 */
[----:B------:R1:W1:Y:S02]  /*39d0*/  MUFU.TANH R91, R0 ;  /* 0x00000000005b7308 */ /* 0x0002640000002400 */
[----:B-1----:R-:W-:-:S06]  /*39e0*/  FMUL.FTZ R0, R80, c[0x0][0x320] ;  /* 0x0000c80050007a20 */ /* 0x002fcc0000410000 */
[----:B------:R1:W1:Y:S01]  /*39f0*/  MUFU.TANH R89, R0 ;  /* 0x0000000000597308 */ /* 0x0002620000002400 */
[----:B------:R-:W-:Y:S01]  /*3a00*/  HMMA.16816.F32.BF16 R84, R4, R56, R44 ;  /* 0x000000380454723c */ /* 0x000fe2000004182c */
[----:B------:R-:W5:Y:S07]  /*3a10*/  LDSM.16.M88.4 R44, [R109+0x2000] ;  /* 0x002000006d2c783b */ /* 0x000f6e0000000200 */
[----:B------:R-:W-:Y:S01]  /*3a20*/  HMMA.16816.F32.BF16 R48, R16, R34, R48 ;  /* 0x000000221030723c */ /* 0x000fe20000041830 */
[----:B-1----:R-:W-:-:S04]  /*3a30*/  FMUL.FTZ R0, R81, c[0x0][0x320] ;  /* 0x0000c80051007a20 */ /* 0x002fc80000410000 */
[----:B------:R1:W1:Y:S03]  /*3a40*/  MUFU.TANH R88, R0 ;  /* 0x0000000000587308 */ /* 0x0002660000002400 */
[----:B------:R-:W-:Y:S01]  /*3a50*/  HMMA.16816.F32.BF16 R72, R28, R52, R128 ;  /* 0x000000341c48723c */ /* 0x000fe20000041880 */
[----:B-1----:R-:W-:-:S04]  /*3a60*/  FMUL.FTZ R0, R82, c[0x0][0x320] ;  /* 0x0000c80052007a20 */ /* 0x002fc80000410000 */
[----:B------:R1:W1:Y:S03]  /*3a70*/  MUFU.TANH R81, R0 ;  /* 0x0000000000517308 */ /* 0x0002660000002400 */
[----:B--2---:R-:W-:Y:S01]  /*3a80*/  HMMA.16816.F32.BF16 R60, R24, R40, R60 ;  /* 0x00000028183c723c */ /* 0x004fe2000004183c */
[----:B-1----:R-:W-:-:S04]  /*3a90*/  FMUL.FTZ R0, R83, c[0x0][0x320] ;  /* 0x0000c80053007a20 */ /* 0x002fc80000410000 */
[----:B------:R1:W2:Y:S03]  /*3aa0*/  MUFU.TANH R82, R0 ;  /* 0x0000000000527308 */ /* 0x0002a60000002400 */
[----:B------:R-:W-:Y:S01]  /*3ab0*/  HMMA.16816.F32.BF16 R68, R12, R34, R64 ;  /* 0x000000220c44723c */ /* 0x000fe20000041840 */
[----:B------:R-:W2:Y:S01]  /*3ac0*/  LDSM.16.M88.4 R32, [R183] ;  /* 0x00000000b720783b */ /* 0x000ea20000000200 */
[----:B------:R-:W-:Y:S01]  /*3ad0*/  ISETP.GT.AND P0, PT, R96, R241, PT ;  /* 0x000000f16000720c */ /* 0x000fe20003f04270 */
[----:B------:R-:W-:-:S04]  /*3ae0*/  DEPBAR.LE SB0, 0x0 ;  /* 0x000080000000791a */ /* 0x000fc80000000000 */
[----:B-1----:R-:W-:-:S04]  /*3af0*/  FMUL.FTZ R0, R76, c[0x0][0x320] ;  /* 0x0000c8004c007a20 */ /* 0x002fc80000410000 */
[----:B------:R1:W1:Y:S02]  /*3b00*/  MUFU.TANH R83, R0 ;  /* 0x0000000000537308 */ /* 0x0002640000002400 */
[----:B-1----:R-:W-:-:S06]  /*3b10*/  FMUL.FTZ R0, R77, c[0x0][0x320] ;  /* 0x0000c8004d007a20 */ /* 0x002fcc0000410000 */
[----:B------:R1:W1:Y:S01]  /*3b20*/  MUFU.TANH R94, R0 ;  /* 0x00000000005e7308 */ /* 0x0002620000002400 */
[----:B------:R-:W-:Y:S01]  /*3b30*/  HMMA.16816.F32.BF16 R36, R36, R54, R116 ;  /* 0x000000362424723c */ /* 0x000fe20000041874 */
[----:B-1----:R-:W-:-:S06]  /*3b40*/  FMUL.FTZ R0, R78, c[0x0][0x320] ;  /* 0x0000c8004e007a20 */ /* 0x002fcc0000410000 */
[----:B------:R1:W1:Y:S01]  /*3b50*/  MUFU.TANH R80, R0 ;  /* 0x0000000000507308 */ /* 0x0002620000002400 */
[----:B------:R-:W-:Y:S01]  /*3b60*/  HMMA.16816.F32.BF16 R64, R20, R40, R72 ;  /* 0x000000281440723c */ /* 0x000fe20000041848 */
[----:B-1----:R-:W-:-:S07]  /*3b70*/  FMUL.FTZ R0, R79, c[0x0][0x320] ;  /* 0x0000c8004f007a20 */ /* 0x002fce0000410000 */
[----:B------:R-:W-:Y:S01]  /*3b80*/  HMMA.16816.F32.BF16 R76, R8, R58, R48 ;  /* 0x0000003a084c723c */ /* 0x000fe20000041830 */
[----:B------:R1:W1:Y:S02]  /*3b90*/  MUFU.TANH R100, R0 ;  /* 0x0000000000647308 */ /* 0x0002640000002400 */
[----:B-1----:R-:W-:-:S06]  /*3ba0*/  FMUL.FTZ R0, R84, c[0x0][0x320] ;  /* 0x0000c80054007a20 */ /* 0x002fcc0000410000 */
[----:B------:R1:W1:Y:S01]  /*3bb0*/  MUFU.TANH R56, R0 ;  /* 0x0000000000387308 */ /* 0x0002620000002400 */
[----:B-----5:R-:W-:Y:S01]  /*3bc0*/  HMMA.16816.F32.BF16 R48, R16, R44, R60 ;  /* 0x0000002c1030723c */ /* 0x020fe2000004183c */
[----:B-1----:R-:W-:-:S06]  /*3bd0*/  FMUL.FTZ R0, R85, c[0x0][0x320] ;  /* 0x0000c80055007a20 */ /* 0x002fcc0000410000 */
[----:B------:R1:W1:Y:S01]  /*3be0*/  MUFU.TANH R53, R0 ;  /* 0x0000000000357308 */ /* 0x0002620000002400 */
[----:B------:R-:W-:Y:S01]  /*3bf0*/  HMMA.16816.F32.BF16 R68, R4, R58, R68 ;  /* 0x0000003a0444723c */ /* 0x000fe20000041844 */
        /* <DEDUP_REMOVED lines=11> */
[----:B--2---:R-:W-:Y:S01]  /*3cb0*/  HMMA.16816.F32.BF16 R48, R8, R32, R48 ;  /* 0x000000200830723c */ /* 0x004fe20000041830 */
[----:B-1----:R-:W-:-:S06]  /*3cc0*/  FMUL.FTZ R0, R78, c[0x0][0x320] ;  /* 0x0000c8004e007a20 */ /* 0x002fcc0000410000 */
[----:B------:R1:W2:Y:S01]  /*3cd0*/  MUFU.TANH R60, R0 ;  /* 0x00000000003c7308 */ /* 0x0002a20000002400 */
        /* <DEDUP_REMOVED lines=8> */
[----:B------:R1:W1:Y:S02]  /*3d60*/  MUFU.TANH R52, R0 ;  /* 0x0000000000347308 */ /* 0x0002640000002400 */
[----:B-1----:R-:W-:-:S06]  /*3d70*/  FMUL.FTZ R0, R70, c[0x0][0x320] ;  /* 0x0000c80046007a20 */ /* 0x002fcc0000410000 */
[----:B------:R1:W1:Y:S02]  /*3d80*/  MUFU.TANH R31, R0 ;  /* 0x00000000001f7308 */ /* 0x0002640000002400 */
        /* <DEDUP_REMOVED lines=35> */
[----:B------:R-:W-:Y:S01]  /*3fc0*/  BSSY B0, `(.L_x_50) ;  /* 0x0000027000007945 */ /* 0x000fe20003800000 */
[----:B-1----:R-:W-:-:S06]  /*3fd0*/  FMUL.FTZ R0, R7, c[0x0][0x320] ;  /* 0x0000c80007007a20 */ /* 0x002fcc0000410000 */
[----:B------:R1:W1:Y:S01]  /*3fe0*/  MUFU.TANH R22, R0 ;  /* 0x0000000000167308 */ /* 0x0002620000002400 */
[----:B------:R-:W-:Y:S06]  /*3ff0*/  BAR.SYNC.DEFER_BLOCKING 0x0 ;  /* 0x0000000000007b1d */ /* 0x000fec0000010000 */
[----:B------:R-:W-:Y:S05]  /*4000*/  @!P0 BRA `(.L_x_51) ;  /* 0x0000022000008947 */ /* 0x000fea0003800000 */
[----:B--234-:R-:W-:Y:S02]  /*4010*/  IADD3 R3, -R139, 0x30, RZ ;  /* 0x000000308b037810 */ /* 0x01cfe40007ffe1ff */
[----:B-1----:R-:W-:Y:S02]  /*4020*/  IADD3 R0, R211, -0x2, RZ ;  /* 0xfffffffed3007810 */ /* 0x002fe40007ffe0ff */
[----:B------:R-:W-:-:S02]  /*4030*/  ISETP.GE.AND P0, PT, R3, 0x21, PT ;  /* 0x000000210300780c */ /* 0x000fc40003f06270 */
[----:B------:R-:W-:Y:S01]  /*4040*/  SHF.R.S32.HI R2, RZ, 0x1f, R0 ;  /* 0x0000001fff027819 */ /* 0x000fe20000011400 */
[----:B------:R-:W-:Y:S01]  /*4050*/  IMAD.WIDE.U32 R6, R0, c[0x0][0x1e0], RZ ;  /* 0x0000780000067a25 */ /* 0x000fe200078e00ff */
[----:B------:R-:W-:Y:S02]  /*4060*/  ISETP.GE.AND P1, PT, R3, 0x1, PT ;  /* 0x000000010300780c */ /* 0x000fe40003f26270 */
[----:B------:R-:W-:Y:S01]  /*4070*/  LOP3.LUT P4, RZ, R140, 0x1, RZ, 0xc0, !PT ;  /* 0x000000018cff7812 */ /* 0x000fe2000788c0ff */
[----:B------:R-:W-:-:S04]  /*4080*/  IMAD R2, R2, c[0x0][0x1e0], RZ ;  /* 0x0000780002027a24 */ /* 0x000fc800078e02ff */
[----:B------:R-:W-:Y:S02]  /*4090*/  IMAD R4, R0, c[0x0][0x1e4], R2 ;  /* 0x0000790000047a24 */ /* 0x000fe400078e0202 */
[----:B------:R-:W-:Y:S02]  /*40a0*/  @P0 IMAD.MOV.U32 R5, RZ, RZ, c[0x0][0x1e0] ;  /* 0x00007800ff050624 */ /* 0x000fe400078e00ff */
[----:B------:R-:W-:Y:S02]  /*40b0*/  @P0 IMAD.MOV.U32 R3, RZ, RZ, 0x5 ;  /* 0x00000005ff030424 */ /* 0x000fe400078e00ff */
[----:B------:R-:W-:Y:S02]  /*40c0*/  @P0 IMAD.SHL.U32 R2, R5, 0x20, RZ ;  /* 0x0000002005020824 */ /* 0x000fe400078e00ff */
[----:B------:R-:W-:Y:S01]  /*40d0*/  IMAD.IADD R0, R7, 0x1, R4 ;  /* 0x0000000107007824 */ /* 0x000fe200078e0204 */
[----:B------:R-:W-:-:S03]  /*40e0*/  @P0 SHF.L.U64.HI R3, R5, R3, c[0x0][0x1e4] ;  /* 0x0000790005030619 */ /* 0x000fc60000010203 */
[----:B------:R-:W-:Y:S02]  /*40f0*/  @P1 IMAD R8, R0, 0x30, RZ ;  /* 0x0000003000081824 */ /* 0x000fe400078e02ff */
[----:B------:R-:W-:-:S04]  /*4100*/  @P0 IMAD.WIDE.U32 R2, R6, 0x30, R2 ;  /* 0x0000003006020825 */ /* 0x000fc800078e0002 */
[----:B------:R-:W-:-:S04]  /*4110*/  @P1 IMAD.WIDE.U32 R6, R6, 0x30, R136 ;  /* 0x0000003006061825 */ /* 0x000fc800078e0088 */
[----:B------:R-:W-:Y:S01]  /*4120*/  @P0 IMAD R5, R0, 0x30, RZ ;  /* 0x0000003000050824 */ /* 0x000fe200078e02ff */
[----:B------:R-:W-:Y:S01]  /*4130*/  @P0 IADD3 R0, P2, R244, R2, RZ ;  /* 0x00000002f4000210 */ /* 0x000fe20007f5e0ff */
[----:B------:R-:W-:Y:S01]  /*4140*/  @P1 IMAD.IADD R7, R7, 0x1, R8 ;  /* 0x0000000107071824 */ /* 0x000fe200078e0208 */
[----:B------:R-:W-:Y:S02]  /*4150*/  @P1 LEA R4, P3, R6, c[0x0][0x1c8], 0x1 ;  /* 0x0000720006041a11 */ /* 0x000fe400078608ff */
[----:B------:R-:W-:Y:S02]  /*4160*/  @P0 IADD3.X R3, R246, R5, R3, P2, !PT ;  /* 0x00000005f6030210 */ /* 0x000fe400017fe403 */
[----:B------:R-:W-:Y:S02]  /*4170*/  @P0 LEA R2, P2, R0, c[0x0][0x1c8], 0x1 ;  /* 0x0000720000020a11 */ /* 0x000fe400078408ff */
[----:B------:R-:W-:Y:S02]  /*4180*/  @P1 LEA.HI.X R5, R6, c[0x0][0x1cc], R7, 0x1, P3 ;  /* 0x0000730006051a11 */ /* 0x000fe400018f0c07 */
[----:B------:R-:W-:-:S03]  /*4190*/  @P0 LEA.HI.X R3, R0, c[0x0][0x1cc], R3, 0x1, P2 ;  /* 0x0000730000030a11 */ /* 0x000fc600010f0c03 */
        /* <DEDUP_REMOVED lines=8> */
[----:B------:R1:W-:Y:S02]  /*4220*/  @P0 LDGSTS.E.BYPASS.LTC128B.128 [R191+0x5c80], [R2.64+0x80], !P5 ;  /* 0x05c8008002bf0fae */ /* 0x0003e4000e901d46 */
.L_x_51:
[----:B--234-:R-:W-:Y:S05]  /*4230*/  BSYNC B0 ;  /* 0x0000000000007941 */ /* 0x01cfea0003800000 */
.L_x_50:
[----:B-1----:R-:W2:Y:S04]  /*4240*/  LDL R0, [R1+0x70] ;  /* 0x0000700001007983 */ /* 0x002ea80000100800 */
[----:B------:R-:W-:Y:S04]  /*4250*/  LDSM.16.MT88.4 R40, [R110] ;  /* 0x000000006e28783b */ /* 0x000fe80000004200 */
[----:B------:R-:W-:Y:S04]  /*4260*/  LDSM.16.MT88.4 R76, [R111] ;  /* 0x000000006f4c783b */ /* 0x000fe80000004200 */
[----:B------:R-:W-:Y:S04]  /*4270*/  LDSM.16.MT88.4 R84, [R111+0xc00] ;  /* 0x000c00006f54783b */ /* 0x000fe80000004200 */
[----:B------:R-:W-:Y:S04]  /*4280*/  LDSM.16.MT88.4 R68, [R110+0x1c00] ;  /* 0x001c00006e44783b */ /* 0x000fe80000004200 */
[----:B------:R-:W-:Y:S04]  /*4290*/  LDSM.16.MT88.4 R48, [R111+0x400] ;  /* 0x000400006f30783b */ /* 0x000fe80000004200 */
[----:B------:R-:W-:Y:S04]  /*42a0*/  LDSM.16.MT88.4 R64, [R111+0x1c00] ;  /* 0x001c00006f40783b */ /* 0x000fe80000004200 */
[----:B------:R-:W-:Y:S04]  /*42b0*/  LDSM.16.MT88.4 R156, [R110+0x1400] ;  /* 0x001400006e9c783b */ /* 0x000fe80000004200 */
[----:B------:R-:W0:Y:S01]  /*42c0*/  LDGDEPBAR ;  /* 0x00000000000079af */ /* 0x000e220000000000 */
[----:B--2---:R-:W-:-:S05]  /*42d0*/  IMAD.IADD R0, R138, 0x1, -R0 ;  /* 0x000000018a007824 */ /* 0x004fca00078e0a00 */
[C---:B------:R-:W-:Y:S02]  /*42e0*/  ISETP.GT.AND P2, PT, R0.reuse, RZ, PT ;  /* 0x000000ff0000720c */ /* 0x040fe40003f44270 */
[C---:B------:R-:W-:Y:S02]  /*42f0*/  ISETP.GT.AND P1, PT, R0.reuse, 0x1, PT ;  /* 0x000000010000780c */ /* 0x040fe40003f24270 */
[----:B------:R-:W-:Y:S02]  /*4300*/  ISETP.GT.AND P0, PT, R0, 0x8, PT ;  /* 0x000000080000780c */ /* 0x000fe40003f04270 */
[----:B------:R-:W-:Y:S02]  /*4310*/  FSEL R4, R99, -INF , P2 ;  /* 0xff80000063047808 */ /* 0x000fe40001000000 */
[----:B------:R-:W-:Y:S02]  /*4320*/  FSEL R5, R98, -INF , P1 ;  /* 0xff80000062057808 */ /* 0x000fe40000800000 */
[----:B------:R-:W-:-:S02]  /*4330*/  ISETP.GT.AND P4, PT, R0, 0x9, PT ;  /* 0x000000090000780c */ /* 0x000fc40003f84270 */
[----:B------:R-:W-:Y:S02]  /*4340*/  FSEL R6, R89, -INF , P0 ;  /* 0xff80000059067808 */ /* 0x000fe40000000000 */
[----:B------:R-:W-:Y:S02]  /*4350*/  FMNMX.FTZ R2, R4, R5, !PT ;  /* 0x0000000504027209 */ /* 0x000fe40007810000 */
[----:B------:R-:W-:Y:S02]  /*4360*/  ISETP.GT.AND P6, PT, R0, 0x10, PT ;  /* 0x000000100000780c */ /* 0x000fe40003fc4270 */
[----:B------:R-:W-:Y:S02]  /*4370*/  FSEL R7, R88, -INF , P4 ;  /* 0xff80000058077808 */ /* 0x000fe40002000000 */
[----:B------:R-:W-:Y:S02]  /*4380*/  FMNMX.FTZ R2, R6, R2, !PT ;  /* 0x0000000206027209 */ /* 0x000fe40007810000 */
[----:B------:R-:W-:-:S02]  /*4390*/  FSEL R8, R92, -INF , P2 ;  /* 0xff8000005c087808 */ /* 0x000fc40001000000 */
[----:B------:R-:W-:Y:S02]  /*43a0*/  FSEL R118, R113, -INF , P2 ;  /* 0xff80000071767808 */ /* 0x000fe40001000000 */
[----:B------:R-:W-:Y:S02]  /*43b0*/  FSEL R28, R121, -INF , P2 ;  /* 0xff800000791c7808 */ /* 0x000fe40001000000 */
[----:B------:R-:W-:Y:S02]  /*43c0*/  FSEL R13, R56, -INF , P6 ;  /* 0xff800000380d7808 */ /* 0x000fe40003000000 */
[----:B------:R-:W-:Y:S02]  /*43d0*/  ISETP.GT.AND P2, PT, R0, 0x11, PT ;  /* 0x000000110000780c */ /* 0x000fe40003f44270 */
[----:B------:R-:W-:Y:S02]  /*43e0*/  FMNMX.FTZ R2, R7, R2, !PT ;  /* 0x0000000207027209 */ /* 0x000fe40007810000 */
[----:B------:R-:W-:-:S02]  /*43f0*/  FSEL R9, R93, -INF , P1 ;  /* 0xff8000005d097808 */ /* 0x000fc40000800000 */
[----:B------:R-:W-:Y:S02]  /*4400*/  FSEL R119, R108, -INF , P1 ;  /* 0xff8000006c777808 */ /* 0x000fe40000800000 */
[----:B------:R-:W-:Y:S02]  /*4410*/  FSEL R44, R120, -INF , P1 ;  /* 0xff800000782c7808 */ /* 0x000fe40000800000 */
[----:B------:R-:W-:Y:S02]  /*4420*/  FSEL R15, R53, -INF , P2 ;  /* 0xff800000350f7808 */ /* 0x000fe40001000000 */
[C---:B------:R-:W-:Y:S02]  /*4430*/  ISETP.GT.AND P1, PT, R0.reuse, 0x18, PT ;  /* 0x000000180000780c */ /* 0x040fe40003f24270 */
[----:B------:R-:W-:Y:S02]  /*4440*/  FMNMX.FTZ R2, R13, R2, !PT ;  /* 0x000000020d027209 */ /* 0x000fe40007810000 */
[----:B------:R-:W-:-:S02]  /*4450*/  ISETP.GT.AND P5, PT, R0, 0x19, PT ;  /* 0x000000190000780c */ /* 0x000fc40003fa4270 */
[----:B------:R-:W-:Y:S02]  /*4460*/  FSEL R19, R45, -INF , P1 ;  /* 0xff8000002d137808 */ /* 0x000fe40000800000 */
[----:B------:R-:W-:Y:S02]  /*4470*/  FMNMX.FTZ R2, R15, R2, !PT ;  /* 0x000000020f027209 */ /* 0x000fe40007810000 */
[----:B------:R-:W-:Y:S02]  /*4480*/  ISETP.GT.AND P3, PT, R0, 0x20, PT ;  /* 0x000000200000780c */ /* 0x000fe40003f64270 */
[----:B------:R-:W-:Y:S02]  /*4490*/  FSEL R20, R52, -INF , P5 ;  /* 0xff80000034147808 */ /* 0x000fe40002800000 */
[----:B------:R-:W-:Y:S02]  /*44a0*/  FMNMX.FTZ R2, R19, R2, !PT ;  /* 0x0000000213027209 */ /* 0x000fe40007810000 */
        /* <DEDUP_REMOVED lines=9> */
[----:B------:R-:W-:Y:S02]  /*4540*/  ISETP.GT.AND P0, PT, R0, 0x29, PT ;  /* 0x000000290000780c */ /* 0x000fe40003f04270 */
[----:B------:R-:W-:Y:S02]  /*4550*/  FSEL R142, R14, -INF , P1 ;  /* 0xff8000000e8e7808 */ /* 0x000fe40000800000 */
[----:B------:R-:W-:Y:S02]  /*4560*/  FMNMX.FTZ R2, R143, R2, !PT ;  /* 0x000000028f027209 */ /* 0x000fe40007810000 */
[----:B------:R-:W-:-:S02]  /*4570*/  FSEL R147, R12, -INF , P0 ;  /* 0xff8000000c937808 */ /* 0x000fc40000000000 */
[----:B------:R-:W-:Y:S02]  /*4580*/  FMNMX.FTZ R2, R142, R2, !PT ;  /* 0x000000028e027209 */ /* 0x000fe40007810000 */
[----:B------:R-:W-:Y:S02]  /*4590*/  FSEL R11, R82, -INF , P4 ;  /* 0xff800000520b7808 */ /* 0x000fe40002000000 */
[----:B------:R-:W-:Y:S02]  /*45a0*/  FMNMX.FTZ R2, R147, R2, !PT ;  /* 0x0000000293027209 */ /* 0x000fe40007810000 */
[----:B------:R-:W-:Y:S02]  /*45b0*/  FSEL R116, R91, -INF , P4 ;  /* 0xff8000005b747808 */ /* 0x000fe40002000000 */
[----:B------:R-:W-:Y:S01]  /*45c0*/  FSEL R46, R95, -INF , P4 ;  /* 0xff8000005f2e7808 */ /* 0x000fe20002000000 */
[----:B------:R-:W1:Y:S01]  /*45d0*/  SHFL.BFLY PT, R3, R2, 0x2, 0x1f ;  /* 0x0c401f0002037f89 */ /* 0x000e6200000e0000 */
[----:B------:R-:W-:-:S02]  /*45e0*/  FSEL R21, R57, -INF , P6 ;  /* 0xff80000039157808 */ /* 0x000fc40003000000 */
[----:B------:R-:W-:Y:S01]  /*45f0*/  FSEL R113, R80, -INF , P6 ;  /* 0xff80000050717808 */ /* 0x000fe20003000000 */
[----:B------:R-:W-:Y:S01]  /*4600*/  LDSM.16.MT88.4 R88, [R110+0x1800] ;  /* 0x001800006e58783b */ /* 0x000fe20000004200 */
[----:B------:R-:W-:Y:S02]  /*4610*/  FSEL R45, R83, -INF , P6 ;  /* 0xff800000532d7808 */ /* 0x000fe40003000000 */
[----:B------:R-:W-:Y:S01]  /*4620*/  ISETP.GT.AND P6, PT, R0, 0x18, PT ;  /* 0x000000180000780c */ /* 0x000fe20003fc4270 */
[----:B------:R-:W-:Y:S01]  /*4630*/  LDSM.16.MT88.4 R80, [R110+0xc00] ;  /* 0x000c00006e50783b */ /* 0x000fe20000004200 */
[----:B------:R-:W-:Y:S02]  /*4640*/  FSEL R18, R26, -INF , P5 ;  /* 0xff8000001a127808 */ /* 0x000fe40002800000 */
[----:B------:R-:W-:Y:S02]  /*4650*/  FSEL R17, R31, -INF , P6 ;  /* 0xff8000001f117808 */ /* 0x000fe40003000000 */
[----:B------:R-:W-:-:S02]  /*4660*/  FSEL R140, R25, -INF , P3 ;  /* 0xff800000198c7808 */ /* 0x000fc40001800000 */
[----:B------:R-:W-:Y:S02]  /*4670*/  FSEL R146, R24, -INF , P2 ;  /* 0xff80000018927808 */ /* 0x000fe40001000000 */
[----:B------:R-:W-:Y:S02]  /*4680*/  FSEL R145, R23, -INF , P1 ;  /* 0xff80000017917808 */ /* 0x000fe40000800000 */
[----:B------:R-:W-:Y:S02]  /*4690*/  FSEL R144, R22, -INF , P0 ;  /* 0xff80000016907808 */ /* 0x000fe40000000000 */
[----:B------:R-:W-:Y:S02]  /*46a0*/  FSEL R26, R59, -INF , P6 ;  /* 0xff8000003b1a7808 */ /* 0x000fe40003000000 */
[----:B------:R-:W-:Y:S02]  /*46b0*/  FSEL R24, R54, -INF , P5 ;  /* 0xff80000036187808 */ /* 0x000fe40002800000 */
[----:B-1----:R-:W-:-:S02]  /*46c0*/  FMNMX.FTZ R2, R2, R3, !PT ;  /* 0x0000000302027209 */ /* 0x002fc40007810000 */
[----:B------:R-:W-:Y:S02]  /*46d0*/  FSEL R131, R131, -INF , P3 ;  /* 0xff80000083837808 */ /* 0x000fe40001800000 */
[----:B------:R-:W-:Y:S01]  /*46e0*/  FSEL R130, R130, -INF , P2 ;  /* 0xff80000082827808 */ /* 0x000fe20001000000 */
[----:B------:R-:W1:Y:S01]  /*46f0*/  SHFL.BFLY PT, R3, R2, 0x1, 0x1f ;  /* 0x0c201f0002037f89 */ /* 0x000e6200000e0000 */
[----:B------:R-:W-:Y:S02]  /*4700*/  FSEL R129, R29, -INF , P1 ;  /* 0xff8000001d817808 */ /* 0x000fe40000800000 */
[----:B------:R-:W-:Y:S02]  /*4710*/  FSEL R128, R30, -INF , P0 ;  /* 0xff8000001e807808 */ /* 0x000fe40000000000 */
[----:B------:R-:W-:Y:S02]  /*4720*/  FSEL R25, R55, -INF , P5 ;  /* 0xff80000037197808 */ /* 0x000fe40002800000 */
[----:B------:R-:W-:Y:S01]  /*4730*/  FSEL R115, R115, -INF , P3 ;  /* 0xff80000073737808 */ /* 0x000fe20001800000 */
[----:B------:R-:W-:Y:S01]  /*4740*/  LDSM.16.MT88.4 R52, [R110+0x400] ;  /* 0x000400006e34783b */ /* 0x000fe20000004200 */
[----:B------:R-:W-:-:S02]  /*4750*/  FSEL R114, R114, -INF , P2 ;  /* 0xff80000072727808 */ /* 0x000fc40001000000 */
[----:B------:R-:W-:Y:S02]  /*4760*/  FSEL R112, R112, -INF , P1 ;  /* 0xff80000070707808 */ /* 0x000fe40000800000 */
[----:B------:R-:W-:Y:S02]  /*4770*/  FSEL R104, R104, -INF , P0 ;  /* 0xff80000068687808 */ /* 0x000fe40000000000 */
[----:B-1----:R-:W-:-:S04]  /*4780*/  FMNMX.FTZ R106, R2, R3, !PT ;  /* 0x00000003026a7209 */ /* 0x002fc80007810000 */
[C---:B------:R-:W-:Y:S01]  /*4790*/  FSETP.NEU.FTZ.AND P4, PT, R106.reuse, -INF , PT ;  /* 0xff8000006a00780b */ /* 0x040fe20003f9d000 */
[----:B------:R-:W-:-:S05]  /*47a0*/  FMUL.FTZ R2, R106, c[0x0][0x2d0] ;  /* 0x0000b4006a027a20 */ /* 0x000fca0000410000 */
[----:B------:R-:W-:Y:S02]  /*47b0*/  FSEL R12, R2, RZ, P4 ;  /* 0x000000ff020c7208 */ /* 0x000fe40002000000 */
[----:B------:R-:W-:Y:S02]  /*47c0*/  FMNMX.FTZ R2, R8, R9, !PT ;  /* 0x0000000908027209 */ /* 0x000fe40007810000 */
[----:B------:R-:W-:Y:S02]  /*47d0*/  ISETP.GT.AND P4, PT, R0, 0x11, PT ;  /* 0x000000110000780c */ /* 0x000fe40003f84270 */
[----:B------:R-:W-:Y:S02]  /*47e0*/  FMNMX.FTZ R2, R10, R2, !PT ;  /* 0x000000020a027209 */ /* 0x000fe40007810000 */
[----:B------:R-:W-:Y:S02]  /*47f0*/  FSEL R16, R58, -INF , P4 ;  /* 0xff8000003a107808 */ /* 0x000fe40002000000 */
[----:B------:R-:W-:Y:S01]  /*4800*/  FMNMX.FTZ R2, R11, R2, !PT ;  /* 0x000000020b027209 */ /* 0x000fe20007810000 */
[----:B------:R-:W-:Y:S03]  /*4810*/  LDSM.16.MT88.4 R56, [R111+0x1000] ;  /* 0x001000006f38783b */ /* 0x000fe60000004200 */
[----:B------:R-:W-:-:S04]  /*4820*/  FMNMX.FTZ R2, R21, R2, !PT ;  /* 0x0000000215027209 */ /* 0x000fc80007810000 */
[----:B------:R-:W-:-:S04]  /*4830*/  FMNMX.FTZ R2, R16, R2, !PT ;  /* 0x0000000210027209 */ /* 0x000fc80007810000 */
[----:B------:R-:W-:-:S04]  /*4840*/  FMNMX.FTZ R2, R17, R2, !PT ;  /* 0x0000000211027209 */ /* 0x000fc80007810000 */
[----:B------:R-:W-:-:S04]  /*4850*/  FMNMX.FTZ R2, R18, R2, !PT ;  /* 0x0000000212027209 */ /* 0x000fc80007810000 */
[----:B------:R-:W-:-:S04]  /*4860*/  FMNMX.FTZ R2, R140, R2, !PT ;  /* 0x000000028c027209 */ /* 0x000fc80007810000 */
[----:B------:R-:W-:-:S04]  /*4870*/  FMNMX.FTZ R2, R146, R2, !PT ;  /* 0x0000000292027209 */ /* 0x000fc80007810000 */
[----:B------:R-:W-:-:S04]  /*4880*/  FMNMX.FTZ R2, R145, R2, !PT ;  /* 0x0000000291027209 */ /* 0x000fc80007810000 */
[----:B------:R-:W-:-:S05]  /*4890*/  FMNMX.FTZ R2, R144, R2, !PT ;  /* 0x0000000290027209 */ /* 0x000fca0007810000 */
[----:B------:R-:W1:Y:S02]  /*48a0*/  SHFL.BFLY PT, R3, R2, 0x2, 0x1f ;  /* 0x0c401f0002037f89 */ /* 0x000e6400000e0000 */
[----:B-1----:R-:W-:-:S05]  /*48b0*/  FMNMX.FTZ R2, R2, R3, !PT ;  /* 0x0000000302027209 */ /* 0x002fca0007810000 */
[----:B------:R-:W1:Y:S02]  /*48c0*/  SHFL.BFLY PT, R3, R2, 0x1, 0x1f ;  /* 0x0c201f0002037f89 */ /* 0x000e6400000e0000 */
[----:B-1----:R-:W-:Y:S01]  /*48d0*/  FMNMX.FTZ R105, R2, R3, !PT ;  /* 0x0000000302697209 */ /* 0x002fe20007810000 */
[----:B------:R-:W-:-:S03]  /*48e0*/  FFMA.FTZ R2, R4, c[0x0][0x2d0], -R12 ;  /* 0x0000b40004027a23 */ /* 0x000fc6000001080c */
[C---:B------:R-:W-:Y:S01]  /*48f0*/  FSETP.NEU.FTZ.AND P4, PT, R105.reuse, -INF , PT ;  /* 0xff8000006900780b */ /* 0x040fe20003f9d000 */
[----:B------:R1:W-:Y:S01]  /*4900*/  MUFU.EX2 R208, R2 ;  /* 0x0000000200d07308 */ /* 0x0003e20000000800 */
[----:B------:R-:W-:-:S05]  /*4910*/  FMUL.FTZ R3, R105, c[0x0][0x2d0] ;  /* 0x0000b40069037a20 */ /* 0x000fca0000410000 */
[----:B------:R-:W-:Y:S02]  /*4920*/  FSEL R3, R3, RZ, P4 ;  /* 0x000000ff03037208 */ /* 0x000fe40002000000 */
[----:B------:R-:W-:-:S03]  /*4930*/  ISETP.GT.AND P4, PT, R0, 0x11, PT ;  /* 0x000000110000780c */ /* 0x000fc60003f84270 */
[----:B------:R-:W-:Y:S01]  /*4940*/  FFMA.FTZ R4, R8, c[0x0][0x2d0], -R3 ;  /* 0x0000b40008047a23 */ /* 0x000fe20000010803 */
[----:B------:R-:W-:Y:S01]  /*4950*/  FSEL R27, R94, -INF , P4 ;  /* 0xff8000005e1b7808 */ /* 0x000fe20002000000 */
[--C-:B------:R-:W-:Y:S01]  /*4960*/  FFMA.FTZ R8, R13, c[0x0][0x2d0], -R12.reuse ;  /* 0x0000b4000d087a23 */ /* 0x100fe2000001080c */
[----:B------:R-:W-:Y:S01]  /*4970*/  FSEL R14, R100, -INF , P4 ;  /* 0xff800000640e7808 */ /* 0x000fe20002000000 */
[----:B------:R-:W-:Y:S01]  /*4980*/  LDSM.16.MT88.4 R92, [R111+0x1800] ;  /* 0x001800006f5c783b */ /* 0x000fe20000004200 */
[--C-:B-1----:R-:W-:Y:S01]  /*4990*/  FFMA.FTZ R2, R5, c[0x0][0x2d0], -R12.reuse ;  /* 0x0000b40005027a23 */ /* 0x102fe2000001080c */
[----:B------:R1:W-:Y:S08]  /*49a0*/  MUFU.EX2 R202, R8 ;  /* 0x0000000800ca7308 */ /* 0x0003f00000000800 */
[----:B------:R2:W3:Y:S01]  /*49b0*/  MUFU.EX2 R207, R2 ;  /* 0x0000000200cf7308 */ /* 0x0004e20000000800 */
[----:B-1----:R-:W-:Y:S01]  /*49c0*/  FFMA.FTZ R8, R15, c[0x0][0x2d0], -R12 ;  /* 0x0000b4000f087a23 */ /* 0x002fe2000001080c */
[----:B------:R-:W-:-:S06]  /*49d0*/  FSEL R15, R60, -INF , P6 ;  /* 0xff8000003c0f7808 */ /* 0x000fcc0003000000 */
[----:B------:R3:W-:Y:S01]  /*49e0*/  MUFU.EX2 R206, R4 ;  /* 0x0000000400ce7308 */ /* 0x0007e20000000800 */
[----:B------:R-:W-:Y:S01]  /*49f0*/  LDSM.16.MT88.4 R60, [R110+0x1000] ;  /* 0x001000006e3c783b */ /* 0x000fe20000004200 */
[----:B--2---:R-:W-:-:S06]  /*4a00*/  FFMA.FTZ R2, R6, c[0x0][0x2d0], -R12 ;  /* 0x0000b40006027a23 */ /* 0x004fcc000001080c */
[----:B------:R-:W-:Y:S08]  /*4a10*/  MUFU.EX2 R201, R8 ;  /* 0x0000000800c97308 */ /* 0x000ff00000000800 */
[----:B------:R1:W-:Y:S01]  /*4a20*/  MUFU.EX2 R209, R2 ;  /* 0x0000000200d17308 */ /* 0x0003e20000000800 */
[----:B---3--:R-:W-:Y:S01]  /*4a30*/  F2FP.BF16.PACK_AB R4, R207, R208 ;  /* 0x000000d0cf04723e */ /* 0x008fe200000010ff */
[----:B-1----:R-:W-:-:S06]  /*4a40*/  FFMA.FTZ R2, R7, c[0x0][0x2d0], -R12 ;  /* 0x0000b40007027a23 */ /* 0x002fcc000001080c */
[----:B------:R1:W2:Y:S02]  /*4a50*/  MUFU.EX2 R210, R2 ;  /* 0x0000000200d27308 */ /* 0x0002a40000000800 */
[----:B-1----:R-:W-:Y:S02]  /*4a60*/  FMNMX.FTZ R2, R28, R44, !PT ;  /* 0x0000002c1c027209 */ /* 0x002fe40007810000 */
[----:B--2---:R-:W-:Y:S02]  /*4a70*/  F2FP.BF16.PACK_AB R6, R210, R209 ;  /* 0x000000d1d206723e */ /* 0x004fe400000010ff */
[----:B------:R-:W-:-:S04]  /*4a80*/  FMNMX.FTZ R2, R47, R2, !PT ;  /* 0x000000022f027209 */ /* 0x000fc80007810000 */
[----:B------:R-:W-:Y:S01]  /*4a90*/  FMNMX.FTZ R0, R46, R2, !PT ;  /* 0x000000022e007209 */ /* 0x000fe20007810000 */
[----:B------:R-:W-:-:S03]  /*4aa0*/  FFMA.FTZ R2, R9, c[0x0][0x2d0], -R3 ;  /* 0x0000b40009027a23 */ /* 0x000fc60000010803 */
[----:B------:R-:W-:Y:S01]  /*4ab0*/  FMNMX.FTZ R0, R45, R0, !PT ;  /* 0x000000002d007209 */ /* 0x000fe20007810000 */
[----:B------:R1:W2:Y:S03]  /*4ac0*/  MUFU.EX2 R204, R2 ;  /* 0x0000000200cc7308 */ /* 0x0002a60000000800 */
[----:B------:R-:W-:-:S04]  /*4ad0*/  FMNMX.FTZ R0, R27, R0, !PT ;  /* 0x000000001b007209 */ /* 0x000fc80007810000 */
[----:B------:R-:W-:-:S04]  /*4ae0*/  FMNMX.FTZ R0, R26, R0, !PT ;  /* 0x000000001a007209 */ /* 0x000fc80007810000 */
[----:B------:R-:W-:-:S04]  /*4af0*/  FMNMX.FTZ R0, R24, R0, !PT ;  /* 0x0000000018007209 */ /* 0x000fc80007810000 */
[----:B------:R-:W-:Y:S01]  /*4b00*/  FMNMX.FTZ R0, R131, R0, !PT ;  /* 0x0000000083007209 */ /* 0x000fe20007810000 */
[----:B-1----:R-:W-:Y:S01]  /*4b10*/  FFMA.FTZ R2, R10, c[0x0][0x2d0], -R3 ;  /* 0x0000b4000a027a23 */ /* 0x002fe20000010803 */
[----:B--2---:R-:W-:Y:S02]  /*4b20*/  F2FP.BF16.PACK_AB R5, R204, R206 ;  /* 0x000000cecc05723e */ /* 0x004fe400000010ff */
[----:B------:R-:W-:Y:S01]  /*4b30*/  FMNMX.FTZ R0, R130, R0, !PT ;  /* 0x0000000082007209 */ /* 0x000fe20007810000 */
[----:B------:R1:W-:Y:S03]  /*4b40*/  MUFU.EX2 R205, R2 ;  /* 0x0000000200cd7308 */ /* 0x0003e60000000800 */
[----:B------:R-:W-:-:S04]  /*4b50*/  FMNMX.FTZ R0, R129, R0, !PT ;  /* 0x0000000081007209 */ /* 0x000fc80007810000 */
[----:B------:R-:W-:-:S05]  /*4b60*/  FMNMX.FTZ R0, R128, R0, !PT ;  /* 0x0000000080007209 */ /* 0x000fca0007810000 */
[----:B------:R-:W2:Y:S01]  /*4b70*/  SHFL.BFLY PT, R9, R0, 0x2, 0x1f ;  /* 0x0c401f0000097f89 */ /* 0x000ea200000e0000 */
[----:B-1----:R-:W-:-:S04]  /*4b80*/  FFMA.FTZ R2, R11, c[0x0][0x2d0], -R3 ;  /* 0x0000b4000b027a23 */ /* 0x002fc80000010803 */
[----:B------:R1:W3:Y:S02]  /*4b90*/  MUFU.EX2 R203, R2 ;  /* 0x0000000200cb7308 */ /* 0x0002e40000000800 */
[----:B-1----:R-:W-:Y:S02]  /*4ba0*/  FMNMX.FTZ R2, R118, R119, !PT ;  /* 0x0000007776027209 */ /* 0x002fe40007810000 */
[----:B--2---:R-:W-:Y:S02]  /*4bb0*/  FMNMX.FTZ R0, R0, R9, !PT ;  /* 0x0000000900007209 */ /* 0x004fe40007810000 */
[----:B------:R-:W-:Y:S02]  /*4bc0*/  FMNMX.FTZ R2, R117, R2, !PT ;  /* 0x0000000275027209 */ /* 0x000fe40007810000 */
[----:B---3--:R-:W-:Y:S01]  /*4bd0*/  F2FP.BF16.PACK_AB R7, R203, R205 ;  /* 0x000000cdcb07723e */ /* 0x008fe200000010ff */
[----:B------:R-:W1:Y:S01]  /*4be0*/  SHFL.BFLY PT, R10, R0, 0x1, 0x1f ;  /* 0x0c201f00000a7f89 */ /* 0x000e6200000e0000 */
[----:B------:R-:W-:-:S04]  /*4bf0*/  FMNMX.FTZ R2, R116, R2, !PT ;  /* 0x0000000274027209 */ /* 0x000fc80007810000 */
[----:B------:R-:W-:Y:S01]  /*4c00*/  FMNMX.FTZ R2, R113, R2, !PT ;  /* 0x0000000271027209 */ /* 0x000fe20007810000 */
[----:B------:R-:W-:Y:S03]  /*4c10*/  HMMA.16816.F32.BF16 R136, R4, R40, RZ ;  /* 0x000000280488723c */ /* 0x000fe600000418ff */
[----:B------:R-:W-:-:S04]  /*4c20*/  FMNMX.FTZ R2, R14, R2, !PT ;  /* 0x000000020e027209 */ /* 0x000fc80007810000 */
[----:B------:R-:W-:Y:S01]  /*4c30*/  FMNMX.FTZ R8, R15, R2, !PT ;  /* 0x000000020f087209 */ /* 0x000fe20007810000 */
[----:B------:R-:W-:Y:S01]  /*4c40*/  FFMA.FTZ R2, R19, c[0x0][0x2d0], -R12 ;  /* 0x0000b40013027a23 */ /* 0x000fe2000001080c */
[C---:B------:R-:W-:Y:S02]  /*4c50*/  HMMA.16816.F32.BF16 R132, R4.reuse, R76, RZ ;  /* 0x0000004c0484723c */ /* 0x040fe400000418ff */
[----:B------:R-:W-:Y:S01]  /*4c60*/  FMNMX.FTZ R8, R25, R8, !PT ;  /* 0x0000000819087209 */ /* 0x000fe20007810000 */
[----:B------:R2:W-:Y:S03]  /*4c70*/  MUFU.EX2 R200, R2 ;  /* 0x0000000200c87308 */ /* 0x0005e60000000800 */
[----:B------:R-:W-:Y:S02]  /*4c80*/  FMNMX.FTZ R8, R115, R8, !PT ;  /* 0x0000000873087209 */ /* 0x000fe40007810000 */
[----:B------:R-:W-:Y:S01]  /*4c90*/  HMMA.16816.F32.BF16 R124, R4, R80, RZ ;  /* 0x00000050047c723c */ /* 0x000fe200000418ff */
[----:B-1----:R-:W-:Y:S01]  /*4ca0*/  FMNMX.FTZ R108, R0, R10, !PT ;  /* 0x0000000a006c7209 */ /* 0x002fe20007810000 */
[----:B------:R-:W-:-:S03]  /*4cb0*/  FFMA.FTZ R0, R17, c[0x0][0x2d0], -R3 ;  /* 0x0000b40011007a23 */ /* 0x000fc60000010803 */
[----:B------:R-:W-:Y:S01]  /*4cc0*/  FSETP.NEU.FTZ.AND P0, PT, R108, -INF , PT ;  /* 0xff8000006c00780b */ /* 0x000fe20003f1d000 */
[----:B------:R1:W-:Y:S02]  /*4cd0*/  MUFU.EX2 R197, R0 ;  /* 0x0000000000c57308 */ /* 0x0003e40000000800 */
[----:B------:R-:W-:Y:S01]  /*4ce0*/  HMMA.16816.F32.BF16 R120, R4, R84, RZ ;  /* 0x000000540478723c */ /* 0x000fe200000418ff */
[----:B--2---:R-:W-:-:S05]  /*4cf0*/  FFMA.FTZ R2, R20, c[0x0][0x2d0], -R12 ;  /* 0x0000b40014027a23 */ /* 0x004fca000001080c */
[----:B------:R2:W3:Y:S02]  /*4d00*/  MUFU.EX2 R199, R2 ;  /* 0x0000000200c77308 */ /* 0x0004e40000000800 */
[----:B------:R-:W-:Y:S01]  /*4d10*/  HMMA.16816.F32.BF16 R100, R4, R88, RZ ;  /* 0x000000580464723c */ /* 0x000fe200000418ff */
[----:B-1----:R-:W-:-:S07]  /*4d20*/  FFMA.FTZ R0, R18, c[0x0][0x2d0], -R3 ;  /* 0x0000b40012007a23 */ /* 0x002fce0000010803 */
[----:B------:R-:W-:Y:S01]  /*4d30*/  HMMA.16816.F32.BF16 R96, R4, R92, RZ ;  /* 0x0000005c0460723c */ /* 0x000fe200000418ff */
[----:B------:R-:W1:Y:S01]  /*4d40*/  MUFU.EX2 R198, R0 ;  /* 0x0000000000c67308 */ /* 0x000e620000000800 */
[----:B--2---:R-:W-:Y:S01]  /*4d50*/  FMNMX.FTZ R2, R114, R8, !PT ;  /* 0x0000000872027209 */ /* 0x004fe20007810000 */
[----:B------:R-:W-:-:S05]  /*4d60*/  FFMA.FTZ R8, R21, c[0x0][0x2d0], -R3 ;  /* 0x0000b40015087a23 */ /* 0x000fca0000010803 */
[C---:B------:R-:W-:Y:S01]  /*4d70*/  HMMA.16816.F32.BF16 R72, R4.reuse, R42, RZ ;  /* 0x0000002a0448723c */ /* 0x040fe200000418ff */
[----:B---3--:R-:W-:Y:S02]  /*4d80*/  F2FP.BF16.PACK_AB R10, R199, R200 ;  /* 0x000000c8c70a723e */ /* 0x008fe400000010ff */
[----:B------:R-:W-:Y:S01]  /*4d90*/  FMNMX.FTZ R2, R112, R2, !PT ;  /* 0x0000000270027209 */ /* 0x000fe20007810000 */
[----:B------:R2:W-:Y:S04]  /*4da0*/  MUFU.EX2 R196, R8 ;  /* 0x0000000800c47308 */ /* 0x0005e80000000800 */
[----:B------:R-:W-:Y:S01]  /*4db0*/  HMMA.16816.F32.BF16 R36, R4, R78, RZ ;  /* 0x0000004e0424723c */ /* 0x000fe200000418ff */
[----:B-1----:R-:W-:-:S07]  /*4dc0*/  F2FP.BF16.PACK_AB R11, R198, R197 ;  /* 0x000000c5c60b723e */ /* 0x002fce00000010ff */
[----:B------:R-:W-:Y:S01]  /*4dd0*/  HMMA.16816.F32.BF16 R32, R4, R82, RZ ;  /* 0x000000520420723c */ /* 0x000fe200000418ff */
[----:B--2---:R-:W-:Y:S01]  /*4de0*/  FMNMX.FTZ R8, R104, R2, !PT ;  /* 0x0000000268087209 */ /* 0x004fe20007810000 */
[----:B------:R-:W-:-:S06]  /*4df0*/  FFMA.FTZ R2, R16, c[0x0][0x2d0], -R3 ;  /* 0x0000b40010027a23 */ /* 0x000fcc0000010803 */
[C---:B------:R-:W-:Y:S01]  /*4e00*/  HMMA.16816.F32.BF16 R20, R4.reuse, R90, RZ ;  /* 0x0000005a0414723c */ /* 0x040fe200000418ff */
[----:B------:R-:W1:Y:S01]  /*4e10*/  SHFL.BFLY PT, R9, R8, 0x2, 0x1f ;  /* 0x0c401f0008097f89 */ /* 0x000e6200000e0000 */
[----:B------:R2:W3:Y:S06]  /*4e20*/  MUFU.EX2 R240, R2 ;  /* 0x0000000200f07308 */ /* 0x0004ec0000000800 */
[----:B------:R-:W-:Y:S01]  /*4e30*/  HMMA.16816.F32.BF16 R16, R4, R94, RZ ;  /* 0x0000005e0410723c */ /* 0x000fe200000418ff */
[----:B--2---:R-:W-:-:S05]  /*4e40*/  FMUL.FTZ R2, R108, c[0x0][0x2d0] ;  /* 0x0000b4006c027a20 */ /* 0x004fca0000410000 */
[----:B------:R-:W-:-:S05]  /*4e50*/  FSEL R2, R2, RZ, P0 ;  /* 0x000000ff02027208 */ /* 0x000fca0000000000 */
[--C-:B------:R-:W-:Y:S02]  /*4e60*/  FFMA.FTZ R0, R28, c[0x0][0x2d0], -R2.reuse ;  /* 0x0000b4001c007a23 */ /* 0x100fe40000010802 */
[----:B------:R-:W-:Y:S02]  /*4e70*/  HMMA.16816.F32.BF16 R28, R4, R86, RZ ;  /* 0x00000056041c723c */ /* 0x000fe400000418ff */
[----:B------:R1:W-:Y:S05]  /*4e80*/  MUFU.EX2 R171, R0 ;  /* 0x0000000000ab7308 */ /* 0x0003ea0000000800 */
[----:B------:R-:W-:-:S04]  /*4e90*/  FFMA.FTZ R4, R47, c[0x0][0x2d0], -R2 ;  /* 0x0000b4002f047a23 */ /* 0x000fc80000010802 */
[----:B------:R2:W-:Y:S01]  /*4ea0*/  MUFU.EX2 R167, R4 ;  /* 0x0000000400a77308 */ /* 0x0005e20000000800 */
[----:B-1----:R-:W-:Y:S01]  /*4eb0*/  FMNMX.FTZ R0, R8, R9, !PT ;  /* 0x0000000908007209 */ /* 0x002fe20007810000 */
[----:B------:R-:W-:Y:S01]  /*4ec0*/  FFMA.FTZ R8, R44, c[0x0][0x2d0], -R2 ;  /* 0x0000b4002c087a23 */ /* 0x000fe20000010802 */
[----:B---3--:R-:W-:-:S03]  /*4ed0*/  F2FP.BF16.PACK_AB R9, R240, R196 ;  /* 0x000000c4f009723e */ /* 0x008fc600000010ff */
[----:B------:R-:W1:Y:S02]  /*4ee0*/  SHFL.BFLY PT, R13, R0, 0x1, 0x1f ;  /* 0x0c201f00000d7f89 */ /* 0x000e6400000e0000 */
[----:B------:R3:W-:Y:S01]  /*4ef0*/  MUFU.EX2 R170, R8 ;  /* 0x0000000800aa7308 */ /* 0x0007e20000000800 */
[----:B--2---:R-:W-:-:S07]  /*4f00*/  FFMA.FTZ R4, R46, c[0x0][0x2d0], -R2 ;  /* 0x0000b4002e047a23 */ /* 0x004fce0000010802 */
[----:B------:R2:W-:Y:S01]  /*4f10*/  MUFU.EX2 R168, R4 ;  /* 0x0000000400a87308 */ /* 0x0005e20000000800 */
[----:B---3--:R-:W-:Y:S02]  /*4f20*/  F2FP.BF16.PACK_AB R8, R201, R202 ;  /* 0x000000cac908723e */ /* 0x008fe400000010ff */
[----:B-1----:R-:W-:Y:S01]  /*4f30*/  FMNMX.FTZ R107, R0, R13, !PT ;  /* 0x0000000d006b7209 */ /* 0x002fe20007810000 */
[----:B--2---:R-:W-:-:S04]  /*4f40*/  FFMA.FTZ R4, R45, c[0x0][0x2d0], -R2 ;  /* 0x0000b4002d047a23 */ /* 0x004fc80000010802 */
[C---:B------:R-:W-:Y:S01]  /*4f50*/  HMMA.16816.F32.BF16 R228, R8.reuse, R68, R100 ;  /* 0x0000004408e4723c */ /* 0x040fe20000041864 */
[--C-:B------:R-:W-:Y:S01]  /*4f60*/  FFMA.FTZ R0, R27, c[0x0][0x2d0], -R2.reuse ;  /* 0x0000b4001b007a23 */ /* 0x100fe20000010802 */
[----:B------:R-:W-:Y:S01]  /*4f70*/  FSETP.NEU.FTZ.AND P0, PT, R107, -INF , PT ;  /* 0xff8000006b00780b */ /* 0x000fe20003f1d000 */
[----:B------:R1:W-:Y:S05]  /*4f80*/  MUFU.EX2 R169, R4 ;  /* 0x0000000400a97308 */ /* 0x0003ea0000000800 */
[C---:B------:R-:W-:Y:S03]  /*4f90*/  HMMA.16816.F32.BF16 R148, R8.reuse, R52, R136 ;  /* 0x000000340894723c */ /* 0x040fe60000041888 */
[----:B------:R2:W-:Y:S05]  /*4fa0*/  MUFU.EX2 R166, R0 ;  /* 0x0000000000a67308 */ /* 0x0005ea0000000800 */
[----:B------:R-:W-:Y:S01]  /*4fb0*/  HMMA.16816.F32.BF16 R232, R8, R56, R120 ;  /* 0x0000003808e8723c */ /* 0x000fe20000041878 */
[----:B-1----:R-:W-:-:S04]  /*4fc0*/  FFMA.FTZ R4, R26, c[0x0][0x2d0], -R2 ;  /* 0x0000b4001a047a23 */ /* 0x002fc80000010802 */
[----:B------:R1:W-:Y:S03]  /*4fd0*/  MUFU.EX2 R165, R4 ;  /* 0x0000000400a57308 */ /* 0x0003e60000000800 */
[----:B------:R-:W-:Y:S01]  /*4fe0*/  HMMA.16816.F32.BF16 R132, R8, R48, R132 ;  /* 0x000000300884723c */ /* 0x000fe20000041884 */
[----:B--2---:R-:W-:-:S05]  /*4ff0*/  FMUL.FTZ R0, R107, c[0x0][0x2d0] ;  /* 0x0000b4006b007a20 */ /* 0x004fca0000410000 */
[----:B------:R-:W-:Y:S02]  /*5000*/  FSEL R0, R0, RZ, P0 ;  /* 0x000000ff00007208 */ /* 0x000fe40000000000 */
[----:B------:R-:W-:Y:S01]  /*5010*/  HMMA.16816.F32.BF16 R236, R8, R60, R124 ;  /* 0x0000003c08ec723c */ /* 0x000fe2000004187c */
[----:B------:R-:W-:Y:S01]  /*5020*/  LDSM.16.MT88.4 R124, [R110+0x800] ;  /* 0x000800006e7c783b */ /* 0x000fe20000004200 */
[----:B-1----:R-:W-:-:S06]  /*5030*/  FFMA.FTZ R4, R24, c[0x0][0x2d0], -R2 ;  /* 0x0000b40018047a23 */ /* 0x002fcc0000010802 */
[C---:B------:R-:W-:Y:S01]  /*5040*/  HMMA.16816.F32.BF16 R224, R8.reuse, R64, R96 ;  /* 0x0000004008e0723c */ /* 0x040fe20000041860 */
[----:B------:R1:W2:Y:S07]  /*5050*/  MUFU.EX2 R164, R4 ;  /* 0x0000000400a47308 */ /* 0x0002ae0000000800 */
[C---:B------:R-:W-:Y:S08]  /*5060*/  HMMA.16816.F32.BF16 R120, R8.reuse, R54, R72 ;  /* 0x000000360878723c */ /* 0x040ff00000041848 */
[----:B------:R-:W-:Y:S01]  /*5070*/  HMMA.16816.F32.BF16 R136, R8, R50, R36 ;  /* 0x000000320888723c */ /* 0x000fe20000041824 */
[----:B-1----:R-:W-:Y:S01]  /*5080*/  FFMA.FTZ R4, R118, c[0x0][0x2d0], -R0 ;  /* 0x0000b40076047a23 */ /* 0x002fe20000010800 */
[----:B--2---:R-:W-:-:S03]  /*5090*/  F2FP.BF16.PACK_AB R6, R164, R165 ;  /* 0x000000a5a406723e */ /* 0x004fc600000010ff */
[----:B------:R1:W-:Y:S03]  /*50a0*/  MUFU.EX2 R163, R4 ;  /* 0x0000000400a37308 */ /* 0x0003e60000000800 */
[C---:B------:R-:W-:Y:S08]  /*50b0*/  HMMA.16816.F32.BF16 R152, R8.reuse, R62, R32 ;  /* 0x0000003e0898723c */ /* 0x040ff00000041820 */
[----:B------:R-:W-:Y:S01]  /*50c0*/  HMMA.16816.F32.BF16 R220, R8, R58, R28 ;  /* 0x0000003a08dc723c */ /* 0x000fe2000004181c */
[----:B-1----:R-:W-:-:S07]  /*50d0*/  FFMA.FTZ R4, R119, c[0x0][0x2d0], -R0 ;  /* 0x0000b40077047a23 */ /* 0x002fce0000010800 */
[C---:B------:R-:W-:Y:S01]  /*50e0*/  HMMA.16816.F32.BF16 R216, R8.reuse, R70, R20 ;  /* 0x0000004608d8723c */ /* 0x040fe20000041814 */
[----:B------:R1:W2:Y:S07]  /*50f0*/  MUFU.EX2 R160, R4 ;  /* 0x0000000400a07308 */ /* 0x0002ae0000000800 */
[----:B------:R-:W-:Y:S07]  /*5100*/  HMMA.16816.F32.BF16 R212, R8, R66, R16 ;  /* 0x0000004208d4723c */ /* 0x000fee0000041810 */
[----:B------:R-:W-:-:S02]  /*5110*/  F2FP.BF16.PACK_AB R8, R170, R171 ;  /* 0x000000abaa08723e */ /* 0x000fc400000010ff */
[----:B------:R-:W-:Y:S01]  /*5120*/  F2FP.BF16.PACK_AB R10, R168, R167 ;  /* 0x000000a7a80a723e */ /* 0x000fe200000010ff */
[----:B-1----:R-:W-:Y:S01]  /*5130*/  FFMA.FTZ R4, R117, c[0x0][0x2d0], -R0 ;  /* 0x0000b40075047a23 */ /* 0x002fe20000010800 */
[----:B--2---:R-:W-:-:S03]  /*5140*/  F2FP.BF16.PACK_AB R9, R160, R163 ;  /* 0x000000a3a009723e */ /* 0x004fc600000010ff */
[----:B------:R1:W-:Y:S02]  /*5150*/  MUFU.EX2 R162, R4 ;  /* 0x0000000400a27308 */ /* 0x0003e40000000800 */
[----:B-1----:R-:W-:-:S06]  /*5160*/  FFMA.FTZ R4, R116, c[0x0][0x2d0], -R0 ;  /* 0x0000b40074047a23 */ /* 0x002fcc0000010800 */
[----:B------:R1:W2:Y:S02]  /*5170*/  MUFU.EX2 R103, R4 ;  /* 0x0000000400677308 */ /* 0x0002a40000000800 */
[----:B-1----:R-:W-:Y:S01]  /*5180*/  FFMA.FTZ R4, R113, c[0x0][0x2d0], -R0 ;  /* 0x0000b40071047a23 */ /* 0x002fe20000010800 */
[----:B--2---:R-:W-:-:S05]  /*5190*/  F2FP.BF16.PACK_AB R11, R103, R162 ;  /* 0x000000a2670b723e */ /* 0x004fca00000010ff */
[----:B------:R1:W-:Y:S02]  /*51a0*/  MUFU.EX2 R161, R4 ;  /* 0x0000000400a17308 */ /* 0x0003e40000000800 */
[C---:B------:R-:W-:Y:S08]  /*51b0*/  HMMA.16816.F32.BF16 R16, R8.reuse, R76, RZ ;  /* 0x0000004c0810723c */ /* 0x040ff000000418ff */
[----:B------:R-:W-:Y:S01]  /*51c0*/  HMMA.16816.F32.BF16 R20, R8, R40, RZ ;  /* 0x000000280814723c */ /* 0x000fe200000418ff */
[----:B-1----:R-:W-:-:S04]  /*51d0*/  FFMA.FTZ R4, R14, c[0x0][0x2d0], -R0 ;  /* 0x0000b4000e047a23 */ /* 0x002fc80000010800 */
[----:B------:R1:W2:Y:S03]  /*51e0*/  MUFU.EX2 R100, R4 ;  /* 0x0000000400647308 */ /* 0x0002a60000000800 */
[C---:B------:R-:W-:Y:S08]  /*51f0*/  HMMA.16816.F32.BF16 R28, R8.reuse, R88, RZ ;  /* 0x00000058081c723c */ /* 0x040ff000000418ff */
[----:B------:R-:W-:Y:S01]  /*5200*/  HMMA.16816.F32.BF16 R36, R8, R78, RZ ;  /* 0x0000004e0824723c */ /* 0x000fe200000418ff */
[----:B-1----:R-:W-:Y:S01]  /*5210*/  FFMA.FTZ R4, R15, c[0x0][0x2d0], -R0 ;  /* 0x0000b4000f047a23 */ /* 0x002fe20000010800 */
[----:B--2---:R-:W-:-:S06]  /*5220*/  F2FP.BF16.PACK_AB R5, R100, R161 ;  /* 0x000000a16405723e */ /* 0x004fcc00000010ff */
[C---:B------:R-:W-:Y:S01]  /*5230*/  HMMA.16816.F32.BF16 R40, R8.reuse, R42, RZ ;  /* 0x0000002a0828723c */ /* 0x040fe200000418ff */
[----:B------:R1:W-:Y:S07]  /*5240*/  MUFU.EX2 R102, R4 ;  /* 0x0000000400667308 */ /* 0x0003ee0000000800 */
[C---:B------:R-:W-:Y:S08]  /*5250*/  HMMA.16816.F32.BF16 R32, R8.reuse, R86, RZ ;  /* 0x000000560820723c */ /* 0x040ff000000418ff */
[----:B------:R-:W-:Y:S01]  /*5260*/  HMMA.16816.F32.BF16 R44, R8, R90, RZ ;  /* 0x0000005a082c723c */ /* 0x000fe200000418ff */
[----:B-1----:R-:W-:-:S04]  /*5270*/  FFMA.FTZ R4, R25, c[0x0][0x2d0], -R0 ;  /* 0x0000b40019047a23 */ /* 0x002fc80000010800 */
[----:B------:R1:W2:Y:S03]  /*5280*/  MUFU.EX2 R101, R4 ;  /* 0x0000000400657308 */ /* 0x0002a60000000800 */
[----:B------:R-:W-:Y:S01]  /*5290*/  HMMA.16816.F32.BF16 R24, R8, R92, RZ ;  /* 0x0000005c0818723c */ /* 0x000fe200000418ff */
[----:B-1----:R-:W-:Y:S02]  /*52a0*/  F2FP.BF16.PACK_AB R4, R166, R169 ;  /* 0x000000a9a604723e */ /* 0x002fe400000010ff */
[----:B--2---:R-:W-:-:S07]  /*52b0*/  F2FP.BF16.PACK_AB R7, R101, R102 ;  /* 0x000000666507723e */ /* 0x004fce00000010ff */
[----:B------:R-:W-:Y:S08]  /*52c0*/  HMMA.16816.F32.BF16 R72, R4, R48, R16 ;  /* 0x000000300448723c */ /* 0x000ff00000041810 */
[----:B------:R-:W-:Y:S08]  /*52d0*/  HMMA.16816.F32.BF16 R16, R8, R84, RZ ;  /* 0x000000540810723c */ /* 0x000ff000000418ff */
[----:B------:R-:W-:Y:S08]  /*52e0*/  HMMA.16816.F32.BF16 R116, R4, R52, R20 ;  /* 0x000000340474723c */ /* 0x000ff00000041814 */
[----:B------:R-:W-:Y:S08]  /*52f0*/  HMMA.16816.F32.BF16 R20, R8, R80, RZ ;  /* 0x000000500814723c */ /* 0x000ff000000418ff */
[----:B------:R-:W-:Y:S08]  /*5300*/  HMMA.16816.F32.BF16 R192, R4, R56, R16 ;  /* 0x0000003804c0723c */ /* 0x000ff00000041810 */
[----:B------:R-:W-:Y:S01]  /*5310*/  HMMA.16816.F32.BF16 R16, R8, R82, RZ ;  /* 0x000000520810723c */ /* 0x000fe200000418ff */
[----:B------:R-:W1:Y:S07]  /*5320*/  LDSM.16.MT88.4 R80, [R110+0x2000] ;  /* 0x002000006e50783b */ /* 0x000e6e0000004200 */
[----:B------:R-:W-:Y:S08]  /*5330*/  HMMA.16816.F32.BF16 R176, R4, R60, R20 ;  /* 0x0000003c04b0723c */ /* 0x000ff00000041814 */
[----:B------:R-:W-:Y:S07]  /*5340*/  HMMA.16816.F32.BF16 R20, R8, R94, RZ ;  /* 0x0000005e0814723c */ /* 0x000fee00000418ff */
[----:B------:R-:W-:Y:S01]  /*5350*/  FFMA.FTZ R8, R131, c[0x0][0x2d0], -R2 ;  /* 0x0000b40083087a23 */ /* 0x000fe20000010802 */
[----:B------:R-:W-:Y:S01]  /*5360*/  HMMA.16816.F32.BF16 R172, R4, R64, R24 ;  /* 0x0000004004ac723c */ /* 0x000fe20000041818 */
[----:B------:R-:W-:-:S02]  /*5370*/  FADD.FTZ R9, R208, R207 ;  /* 0x000000cfd0097221 */ /* 0x000fc40000010000 */
[----:B------:R2:W-:Y:S01]  /*5380*/  MUFU.EX2 R26, R8 ;  /* 0x00000008001a7308 */ /* 0x0005e20000000800 */
[----:B------:R-:W-:-:S04]  /*5390*/  FADD.FTZ R11, R206, R204 ;  /* 0x000000ccce0b7221 */ /* 0x000fc80000010000 */
[C---:B------:R-:W-:Y:S08]  /*53a0*/  HMMA.16816.F32.BF16 R84, R4.reuse, R68, R28 ;  /* 0x000000440454723c */ /* 0x040ff0000004181c */
[----:B------:R-:W-:Y:S01]  /*53b0*/  HMMA.16816.F32.BF16 R36, R4, R50, R36 ;  /* 0x000000320424723c */ /* 0x000fe20000041824 */
[----:B--2---:R-:W-:-:S04]  /*53c0*/  FFMA.FTZ R8, R130, c[0x0][0x2d0], -R2 ;  /* 0x0000b40082087a23 */ /* 0x004fc80000010802 */
[----:B------:R2:W3:Y:S03]  /*53d0*/  MUFU.EX2 R28, R8 ;  /* 0x00000008001c7308 */ /* 0x0004e60000000800 */
[C---:B------:R-:W-:Y:S08]  /*53e0*/  HMMA.16816.F32.BF16 R48, R4.reuse, R62, R16 ;  /* 0x0000003e0430723c */ /* 0x040ff00000041810 */
[----:B------:R-:W-:Y:S01]  /*53f0*/  HMMA.16816.F32.BF16 R40, R4, R54, R40 ;  /* 0x000000360428723c */ /* 0x000fe20000041828 */
[----:B--2---:R-:W-:-:S07]  /*5400*/  FFMA.FTZ R8, R129, c[0x0][0x2d0], -R2 ;  /* 0x0000b40081087a23 */ /* 0x004fce0000010802 */
[C---:B------:R-:W-:Y:S01]  /*5410*/  HMMA.16816.F32.BF16 R32, R4.reuse, R58, R32 ;  /* 0x0000003a0420723c */ /* 0x040fe20000041820 */
[----:B------:R-:W-:Y:S01]  /*5420*/  FFMA.FTZ R2, R128, c[0x0][0x2d0], -R2 ;  /* 0x0000b40080027a23 */ /* 0x000fe20000010802 */
[----:B---3--:R-:W-:Y:S01]  /*5430*/  F2FP.BF16.PACK_AB R96, R28, R26 ;  /* 0x0000001a1c60723e */ /* 0x008fe200000010ff */
[----:B------:R-:W-:Y:S05]  /*5440*/  MUFU.EX2 R29, R8 ;  /* 0x00000008001d7308 */ /* 0x000fea0000000800 */
[C---:B------:R-:W-:Y:S03]  /*5450*/  HMMA.16816.F32.BF16 R44, R4.reuse, R70, R44 ;  /* 0x00000046042c723c */ /* 0x040fe6000004182c */
[----:B------:R2:W3:Y:S05]  /*5460*/  MUFU.EX2 R27, R2 ;  /* 0x00000002001b7308 */ /* 0x0004ea0000000800 */
[----:B------:R-:W-:Y:S01]  /*5470*/  HMMA.16816.F32.BF16 R20, R4, R66, R20 ;  /* 0x000000420414723c */ /* 0x000fe20000041814 */
[----:B------:R-:W4:Y:S04]  /*5480*/  LDSM.16.MT88.4 R4, [R111+0x2000] ;  /* 0x002000006f04783b */ /* 0x000f280000004200 */
[----:B------:R-:W5:Y:S01]  /*5490*/  LDSM.16.MT88.4 R64, [R111+0x1400] ;  /* 0x001400006f40783b */ /* 0x000f620000004200 */
[----:B--2---:R-:W-:Y:S01]  /*54a0*/  FFMA.FTZ R2, R115, c[0x0][0x2d0], -R0 ;  /* 0x0000b40073027a23 */ /* 0x004fe20000010800 */
[----:B---3--:R-:W-:-:S03]  /*54b0*/  F2FP.BF16.PACK_AB R98, R27, R29 ;  /* 0x0000001d1b62723e */ /* 0x008fc600000010ff */
[----:B------:R2:W-:Y:S02]  /*54c0*/  MUFU.EX2 R18, R2 ;  /* 0x0000000200127308 */ /* 0x0005e40000000800 */
[----:B--2---:R-:W-:-:S06]  /*54d0*/  FFMA.FTZ R2, R114, c[0x0][0x2d0], -R0 ;  /* 0x0000b40072027a23 */ /* 0x004fcc0000010800 */
[----:B------:R2:W3:Y:S02]  /*54e0*/  MUFU.EX2 R24, R2 ;  /* 0x0000000200187308 */ /* 0x0004e40000000800 */
[--C-:B--2---:R-:W-:Y:S01]  /*54f0*/  FFMA.FTZ R2, R112, c[0x0][0x2d0], -R0.reuse ;  /* 0x0000b40070027a23 */ /* 0x104fe20000010800 */
[----:B---3--:R-:W-:Y:S01]  /*5500*/  F2FP.BF16.PACK_AB R97, R24, R18 ;  /* 0x000000121861723e */ /* 0x008fe200000010ff */
[----:B------:R-:W-:-:S04]  /*5510*/  FFMA.FTZ R0, R104, c[0x0][0x2d0], -R0 ;  /* 0x0000b40068007a23 */ /* 0x000fc80000010800 */
[----:B------:R-:W-:Y:S08]  /*5520*/  MUFU.EX2 R25, R2 ;  /* 0x0000000200197308 */ /* 0x000ff00000000800 */
[----:B------:R2:W3:Y:S02]  /*5530*/  MUFU.EX2 R19, R0 ;  /* 0x0000000000137308 */ /* 0x0004e40000000800 */
[----:B--2---:R-:W-:Y:S01]  /*5540*/  FFMA.FTZ R0, R141, c[0x0][0x2d0], -R12 ;  /* 0x0000b4008d007a23 */ /* 0x004fe2000001080c */
[----:B---3--:R-:W-:-:S05]  /*5550*/  F2FP.BF16.PACK_AB R99, R19, R25 ;  /* 0x000000191363723e */ /* 0x008fca00000010ff */
[----:B------:R2:W-:Y:S02]  /*5560*/  MUFU.EX2 R17, R0 ;  /* 0x0000000000117308 */ /* 0x0005e40000000800 */
[C---:B-1----:R-:W-:Y:S08]  /*5570*/  HMMA.16816.F32.BF16 R68, R96.reuse, R80, R84 ;  /* 0x000000506044723c */ /* 0x042ff00000041854 */
[----:B----4-:R-:W-:Y:S01]  /*5580*/  HMMA.16816.F32.BF16 R84, R96, R4, R172 ;  /* 0x000000046054723c */ /* 0x010fe200000418ac */
[----:B--2---:R-:W-:-:S04]  /*5590*/  FFMA.FTZ R0, R143, c[0x0][0x2d0], -R12 ;  /* 0x0000b4008f007a23 */ /* 0x004fc8000001080c */
[----:B------:R1:W2:Y:S03]  /*55a0*/  MUFU.EX2 R16, R0 ;  /* 0x0000000000107308 */ /* 0x0002a60000000800 */
[C---:B-----5:R-:W-:Y:S07]  /*55b0*/  HMMA.16816.F32.BF16 R52, R96.reuse, R64, R192 ;  /* 0x000000406034723c */ /* 0x060fee00000418c0 */
[----:B------:R-:W-:Y:S01]  /*55c0*/  IADD3 R192, R211, -0x2, RZ ;  /* 0xfffffffed3c07810 */ /* 0x000fe20007ffe0ff */
[----:B------:R-:W-:Y:S03]  /*55d0*/  HMMA.16816.F32.BF16 R116, R96, R124, R116 ;  /* 0x0000007c6074723c */ /* 0x000fe60000041874 */
[----:B------:R-:W-:Y:S01]  /*55e0*/  ISETP.GE.AND P0, PT, R192, R241, PT ;  /* 0x000000f1c000720c */ /* 0x000fe20003f06270 */
[----:B-1----:R-:W-:Y:S01]  /*55f0*/  FFMA.FTZ R0, R142, c[0x0][0x2d0], -R12 ;  /* 0x0000b4008e007a23 */ /* 0x002fe2000001080c */
[----:B--2---:R-:W-:-:S03]  /*5600*/  F2FP.BF16.PACK_AB R92, R16, R17 ;  /* 0x00000011105c723e */ /* 0x004fc600000010ff */
[----:B------:R1:W-:Y:S02]  /*5610*/  MUFU.EX2 R14, R0 ;  /* 0x00000000000e7308 */ /* 0x0003e40000000800 */
[----:B-1----:R-:W-:-:S06]  /*5620*/  FFMA.FTZ R0, R147, c[0x0][0x2d0], -R12 ;  /* 0x0000b40093007a23 */ /* 0x002fcc000001080c */
[----:B------:R1:W2:Y:S02]  /*5630*/  MUFU.EX2 R15, R0 ;  /* 0x00000000000f7308 */ /* 0x0002a40000000800 */
[--C-:B-1----:R-:W-:Y:S01]  /*5640*/  FFMA.FTZ R0, R140, c[0x0][0x2d0], -R3.reuse ;  /* 0x0000b4008c007a23 */ /* 0x102fe20000010803 */
[----:B--2---:R-:W-:Y:S01]  /*5650*/  F2FP.BF16.PACK_AB R94, R15, R14 ;  /* 0x0000000e0f5e723e */ /* 0x004fe200000010ff */
[----:B------:R-:W1:Y:S04]  /*5660*/  LDSM.16.MT88.4 R140, [R111+0x800] ;  /* 0x000800006f8c783b */ /* 0x000e680000004200 */
[----:B------:R2:W-:Y:S02]  /*5670*/  MUFU.EX2 R2, R0 ;  /* 0x0000000000027308 */ /* 0x0005e40000000800 */
[----:B--2---:R-:W-:-:S06]  /*5680*/  FFMA.FTZ R0, R146, c[0x0][0x2d0], -R3 ;  /* 0x0000b40092007a23 */ /* 0x004fcc0000010803 */
[----:B------:R2:W3:Y:S02]  /*5690*/  MUFU.EX2 R8, R0 ;  /* 0x0000000000087308 */ /* 0x0004e40000000800 */
[--C-:B--2---:R-:W-:Y:S01]  /*56a0*/  FFMA.FTZ R0, R145, c[0x0][0x2d0], -R3.reuse ;  /* 0x0000b40091007a23 */ /* 0x104fe20000010803 */
[----:B---3--:R-:W-:Y:S01]  /*56b0*/  F2FP.BF16.PACK_AB R93, R8, R2 ;  /* 0x00000002085d723e */ /* 0x008fe200000010ff */
[----:B------:R-:W-:Y:S01]  /*56c0*/  FFMA.FTZ R3, R144, c[0x0][0x2d0], -R3 ;  /* 0x0000b40090037a23 */ /* 0x000fe20000010803 */
[C---:B-1----:R-:W-:Y:S03]  /*56d0*/  HMMA.16816.F32.BF16 R128, R96.reuse, R140, R72 ;  /* 0x0000008c6080723c */ /* 0x042fe60000041848 */
[----:B------:R1:W-:Y:S05]  /*56e0*/  MUFU.EX2 R12, R0 ;  /* 0x00000000000c7308 */ /* 0x0003ea0000000800 */
[----:B------:R-:W-:Y:S03]  /*56f0*/  HMMA.16816.F32.BF16 R144, R96, R156, R176 ;  /* 0x0000009c6090723c */ /* 0x000fe600000418b0 */
[----:B------:R-:W2:Y:S01]  /*5700*/  MUFU.EX2 R13, R3 ;  /* 0x00000003000d7308 */ /* 0x000ea20000000800 */
[----:B-1----:R-:W-:-:S04]  /*5710*/  FADD.FTZ R0, R171, R170 ;  /* 0x000000aaab007221 */ /* 0x002fc80000010000 */
[----:B------:R-:W-:Y:S02]  /*5720*/  FADD.FTZ R10, R167, R0 ;  /* 0x00000000a70a7221 */ /* 0x000fe40000010000 */
[----:B------:R-:W-:Y:S01]  /*5730*/  FADD.FTZ R0, R205, R11 ;  /* 0x0000000bcd007221 */ /* 0x000fe20000010000 */
[----:B--2---:R-:W-:Y:S01]  /*5740*/  F2FP.BF16.PACK_AB R95, R13, R12 ;  /* 0x0000000c0d5f723e */ /* 0x004fe200000010ff */
[----:B------:R-:W-:Y:S02]  /*5750*/  FADD.FTZ R3, R163, R160 ;  /* 0x000000a0a3037221 */ /* 0x000fe40000010000 */
[----:B------:R-:W-:-:S04]  /*5760*/  FADD.FTZ R10, R168, R10 ;  /* 0x0000000aa80a7221 */ /* 0x000fc80000010000 */
[C---:B------:R-:W-:Y:S07]  /*5770*/  HMMA.16816.F32.BF16 R88, R92.reuse, R4, R224 ;  /* 0x000000045c58723c */ /* 0x040fee00000418e0 */
[----:B------:R-:W-:Y:S01]  /*5780*/  FADD.FTZ R4, R162, R3 ;  /* 0x00000003a2047221 */ /* 0x000fe20000010000 */
[----:B------:R-:W-:Y:S01]  /*5790*/  HMMA.16816.F32.BF16 R112, R92, R124, R148 ;  /* 0x0000007c5c70723c */ /* 0x000fe20000041894 */
[----:B------:R-:W-:Y:S02]  /*57a0*/  FADD.FTZ R3, R209, R9 ;  /* 0x00000009d1037221 */ /* 0x000fe40000010000 */
[----:B------:R-:W-:-:S02]  /*57b0*/  FADD.FTZ R9, R103, R4 ;  /* 0x0000000467097221 */ /* 0x000fc40000010000 */
[----:B------:R-:W-:Y:S02]  /*57c0*/  FADD.FTZ R4, R210, R3 ;  /* 0x00000003d2047221 */ /* 0x000fe40000010000 */
        /* <DEDUP_REMOVED lines=41> */
[----:B------:R-:W-:Y:S08]  /*5a60*/  HMMA.16816.F32.BF16 R76, R92, R82, R216 ;  /* 0x000000525c4c723c */ /* 0x000ff000000418d8 */
[C---:B------:R-:W-:Y:S08]  /*5a70*/  HMMA.16816.F32.BF16 R124, R96.reuse, R126, R40 ;  /* 0x0000007e607c723c */ /* 0x040ff00000041828 */
[C---:B------:R-:W-:Y:S08]  /*5a80*/  HMMA.16816.F32.BF16 R140, R96.reuse, R142, R36 ;  /* 0x0000008e608c723c */ /* 0x040ff00000041824 */
[C---:B------:R-:W-:Y:S08]  /*5a90*/  HMMA.16816.F32.BF16 R156, R96.reuse, R158, R48 ;  /* 0x0000009e609c723c */ /* 0x040ff00000041830 */
[C---:B------:R-:W-:Y:S08]  /*5aa0*/  HMMA.16816.F32.BF16 R64, R96.reuse, R66, R32 ;  /* 0x000000426040723c */ /* 0x040ff00000041820 */
[----:B------:R-:W-:Y:S08]  /*5ab0*/  HMMA.16816.F32.BF16 R80, R96, R82, R44 ;  /* 0x000000526050723c */ /* 0x000ff0000004182c */
[-C--:B------:R-:W-:Y:S08]  /*5ac0*/  HMMA.16816.F32.BF16 R92, R92, R6.reuse, R212 ;  /* 0x000000065c5c723c */ /* 0x080ff000000418d4 */
[----:B------:R-:W-:Y:S01]  /*5ad0*/  HMMA.16816.F32.BF16 R96, R96, R6, R20 ;  /* 0x000000066060723c */ /* 0x000fe20000041814 */
[----:B------:R-:W-:Y:S07]  /*5ae0*/  @!UPT UIADD3 URZ, URZ, URZ, URZ ;  /* 0x0000003f3f3ff290 */ /* 0x000fee000fffe03f */
[----:B------:R-:W-:Y:S11]  /*5af0*/  @!P0 BRA `(.L_x_52) ;  /* 0x00002e1000008947 */ /* 0x000ff60003800000 */
[----:B------:R-:W2:Y:S01]  /*5b00*/  LDL R31, [R1] ;  /* 0x00000000011f7983 */ /* 0x000ea20000100800 */
[----:B------:R-:W-:-:S02]  /*5b10*/  ISETP.GE.AND P4, PT, R252, c[0x0][0x1d4], PT ;  /* 0x00007500fc007a0c */ /* 0x000fc40003f86270 */
[----:B------:R-:W-:Y:S01]  /*5b20*/  ISETP.GE.AND P3, PT, R250, c[0x0][0x1d4], PT ;  /* 0x00007500fa007a0c */ /* 0x000fe20003f66270 */
[----:B------:R-:W1:Y:S02]  /*5b30*/  S2R R30, SR_TID.X ;  /* 0x00000000001e7919 */ /* 0x000e640000002100 */
[----:B-1----:R-:W-:Y:S02]  /*5b40*/  ISETP.GT.AND P0, PT, R30, 0x3f, PT ;  /* 0x0000003f1e00780c */ /* 0x002fe40003f04270 */
[----:B--2---:R-:W-:Y:S02]  /*5b50*/  ISETP.GE.AND P5, PT, R31, c[0x0][0x1d4], PT ;  /* 0x000075001f007a0c */ /* 0x004fe40003fa6270 */
.L_x_55:
[----:B------:R-:W-:Y:S04]  /*5b60*/  DEPBAR.LE SB0, 0x0 ;  /* 0x000080000000791a */ /* 0x000fe80000000000 */
[----:B------:R-:W-:Y:S01]  /*5b70*/  WARPSYNC 0xffffffff ;  /* 0xffffffff00007948 */ /* 0x000fe20003800000 */
[----:B------:R-:W-:Y:S01]  /*5b80*/  BAR.SYNC.DEFER_BLOCKING 0x0 ;  /* 0x0000000000007b1d */ /* 0x000fe20000010000 */
[----:B------:R-:W-:Y:S01]  /*5b90*/  SHF.R.S32.HI R0, RZ, 0x1f, R192 ;  /* 0x0000001fff007819 */ /* 0x000fe200000114c0 */
[----:B------:R-:W-:Y:S01]  /*5ba0*/  IMAD.WIDE.U32 R2, R192, c[0x0][0x208], RZ ;  /* 0x00008200c0027a25 */ /* 0x000fe200078e00ff */
[----:B------:R-:W-:Y:S02]  /*5bb0*/  MOV R29, c[0x0][0x208] ;  /* 0x00008200001d7a02 */ /* 0x000fe40000000f00 */
[----:B------:R-:W-:Y:S01]  /*5bc0*/  MOV R30, c[0x0][0x20c] ;  /* 0x00008300001e7a02 */ /* 0x000fe20000000f00 */
[----:B------:R-:W-:Y:S04]  /*5bd0*/  IMAD R0, R0, c[0x0][0x208], RZ ;  /* 0x0000820000007a24 */ /* 0x000fe800078e02ff */
[----:B------:R-:W-:Y:S05]  /*5be0*/  IMAD R0, R192, c[0x0][0x20c], R0 ;  /* 0x00008300c0007a24 */ /* 0x000fea00078e0200 */
[----:B------:R-:W-:Y:S01]  /*5bf0*/  IADD3 R0, R3, R0, RZ ;  /* 0x0000000003007210 */ /* 0x000fe20007ffe0ff */
[----:B------:R-:W-:Y:S01]  /*5c00*/  IMAD.WIDE.U32 R2, R2, 0x30, RZ ;  /* 0x0000003002027825 */ /* 0x000fe200078e00ff */
[----:B------:R-:W-:Y:S01]  /*5c10*/  LDSM.16.M88.4 R48, [R180] ;  /* 0x00000000b430783b */ /* 0x000fe20000000200 */
[----:B------:R-:W-:Y:S07]  /*5c20*/  BSSY B0, `(.L_x_53) ;  /* 0x0000118000007945 */ /* 0x000fee0003800000 */
[----:B------:R-:W1:Y:S08]  /*5c30*/  S2R R20, SR_TID.X ;  /* 0x0000000000147919 */ /* 0x000e700000002100 */
[----:B------:R-:W2:Y:S08]  /*5c40*/  LDSM.16.M88.4 R16, [R109] ;  /* 0x000000006d10783b */ /* 0x000eb00000000200 */
[----:B------:R-:W3:Y:S08]  /*5c50*/  LDSM.16.M88.4 R44, [R180+0x1000] ;  /* 0x00100000b42c783b */ /* 0x000ef00000000200 */
[----:B------:R-:W4:Y:S08]  /*5c60*/  LDSM.16.M88.4 R32, [R109+0x400] ;  /* 0x000400006d20783b */ /* 0x000f300000000200 */
[----:B------:R-:W5:Y:S08]  /*5c70*/  LDSM.16.M88.4 R100, [R109+0x800] ;  /* 0x000800006d64783b */ /* 0x000f700000000200 */
[----:B------:R-:W-:Y:S01]  /*5c80*/  LDSM.16.M88.4 R160, [R181] ;  /* 0x00000000b5a0783b */ /* 0x000fe20000000200 */
[-C--:B--2---:R-:W-:Y:S07]  /*5c90*/  HMMA.16816.F32.BF16 R4, R48, R16.reuse, RZ ;  /* 0x000000103004723c */ /* 0x084fee00000418ff */
[----:B------:R-:W2:Y:S01]  /*5ca0*/  LDSM.16.M88.4 R164, [R182] ;  /* 0x00000000b6a4783b */ /* 0x000ea20000000200 */
[----:B-1----:R-:W-:Y:S01]  /*5cb0*/  ISETP.GT.AND P6, PT, R20, 0x3f, PT ;  /* 0x0000003f1400780c */ /* 0x002fe20003fc4270 */
[----:B------:R-:W-:Y:S03]  /*5cc0*/  IMAD R20, R0, 0x30, RZ ;  /* 0x0000003000147824 */ /* 0x000fe600078e02ff */
[----:B------:R-:W-:Y:S01]  /*5cd0*/  IADD3 R0, P0, R248, R2, RZ ;  /* 0x00000002f8007210 */ /* 0x000fe20007f1e0ff */
[C---:B---3--:R-:W-:Y:S02]  /*5ce0*/  HMMA.16816.F32.BF16 R8, R44.reuse, R16, RZ ;  /* 0x000000102c08723c */ /* 0x048fe400000418ff */
[----:B------:R-:W1:Y:S01]  /*5cf0*/  LDSM.16.M88.4 R168, [R181+0x1000] ;  /* 0x00100000b5a8783b */ /* 0x000e620000000200 */
[----:B------:R-:W-:Y:S05]  /*5d00*/  IADD3 R3, R3, R20, RZ ;  /* 0x0000001403037210 */ /* 0x000fea0007ffe0ff */
[-C--:B------:R-:W-:Y:S01]  /*5d10*/  HMMA.16816.F32.BF16 R12, R44, R18.reuse, RZ ;  /* 0x000000122c0c723c */ /* 0x080fe200000418ff */
[----:B------:R-:W-:Y:S01]  /*5d20*/  @!P6 LEA R24, P1, R29, R2, 0x5 ;  /* 0x000000021d18e211 */ /* 0x000fe200078228ff */
[----:B------:R-:W3:Y:S02]  /*5d30*/  LDSM.16.M88.4 R172, [R190] ;  /* 0x00000000beac783b */ /* 0x000ee40000000200 */
[----:B------:R-:W-:Y:S02]  /*5d40*/  IADD3.X R28, R3, R247, RZ, P0, !PT ;  /* 0x000000f7031c7210 */ /* 0x000fe400007fe4ff */
[C---:B------:R-:W-:Y:S02]  /*5d50*/  LEA R2, P0, R0.reuse, c[0x0][0x1f8], 0x1 ;  /* 0x00007e0000027a11 */ /* 0x040fe400078008ff */
[C---:B------:R-:W-:Y:S02]  /*5d60*/  HMMA.16816.F32.BF16 R16, R48.reuse, R18, RZ ;  /* 0x000000123010723c */ /* 0x040fe400000418ff */
[----:B------:R-:W1:Y:S02]  /*5d70*/  LDSM.16.M88.4 R176, [R189] ;  /* 0x00000000bdb0783b */ /* 0x000e640000000200 */
[----:B------:R-:W-:Y:S02]  /*5d80*/  @!P6 LEA.HI.X R29, R29, R3, R30, 0x5, P1 ;  /* 0x000000031d1de211 */ /* 0x000fe400008f2c1e */
[----:B------:R-:W-:Y:S02]  /*5d90*/  LEA.HI.X R3, R0, c[0x0][0x1fc], R28, 0x1, P0 ;  /* 0x00007f0000037a11 */ /* 0x000fe400000f0c1c */
[-C--:B----4-:R-:W-:Y:S01]  /*5da0*/  HMMA.16816.F32.BF16 R20, R48, R32.reuse, RZ ;  /* 0x000000203014723c */ /* 0x090fe200000418ff */
[----:B------:R-:W-:Y:S01]  /*5db0*/  @!P6 IADD3 R37, P2, R24, R248, RZ ;  /* 0x000000f81825e210 */ /* 0x000fe20007f5e0ff */
[----:B------:R-:W4:Y:S03]  /*5dc0*/  LDL R218, [R1+0x8] ;  /* 0x0000080001da7983 */ /* 0x000f260000100800 */
[----:B------:R-:W-:Y:S01]  /*5dd0*/  @!P6 LEA R36, P0, R37, c[0x0][0x1f8], 0x1 ;  /* 0x00007e002524ea11 */ /* 0x000fe200078008ff */
[----:B------:R-:W-:Y:S01]  /*5de0*/  @!PT LDS RZ, [RZ] ;  /* 0x00000000fffff984 */ /* 0x000fe20000000800 */
[----:B------:R-:W-:Y:S01]  /*5df0*/  @!PT LDS RZ, [RZ] ;  /* 0x00000000fffff984 */ /* 0x000fe20000000800 */
[----:B------:R-:W-:Y:S01]  /*5e00*/  @!PT LDS RZ, [RZ] ;  /* 0x00000000fffff984 */ /* 0x000fe20000000800 */
[----:B------:R1:W-:Y:S01]  /*5e10*/  LDGSTS.E.BYPASS.LTC128B.128 [R191+0x1880], [R2.64], !P3 ;  /* 0x0188000002bf7fae */ /* 0x0003e2000d901d46 */
[----:B------:R-:W-:Y:S01]  /*5e20*/  @!P6 IADD3.X R0, R29, R247, RZ, P2, !PT ;  /* 0x000000f71d00e210 */ /* 0x000fe200017fe4ff */
[C---:B------:R-:W-:Y:S04]  /*5e30*/  HMMA.16816.F32.BF16 R24, R44.reuse, R32, RZ ;  /* 0x000000202c18723c */ /* 0x040fe800000418ff */
[----:B------:R-:W-:Y:S02]  /*5e40*/  @!P6 LEA.HI.X R37, R37, c[0x0][0x1fc], R0, 0x1, P0 ;  /* 0x00007f002525ea11 */ /* 0x000fe400000f0c00 */
[----:B------:R1:W-:Y:S02]  /*5e50*/  LDGSTS.E.BYPASS.LTC128B.128 [R191+0x2480], [R2.64+0x40], !P4 ;  /* 0x0248004002bf7fae */ /* 0x0003e4000e101d46 */
[-C--:B------:R-:W-:Y:S06]  /*5e60*/  HMMA.16816.F32.BF16 R28, R44, R34.reuse, RZ ;  /* 0x000000222c1c723c */ /* 0x080fec00000418ff */
[----:B------:R1:W-:Y:S02]  /*5e70*/  LDGSTS.E.BYPASS.LTC128B.128 [R191+0x3080], [R2.64+0x80], !P5 ;  /* 0x0308008002bf7fae */ /* 0x0003e4000e901d46 */
[C---:B------:R-:W-:Y:S06]  /*5e80*/  HMMA.16816.F32.BF16 R32, R48.reuse, R34, RZ ;  /* 0x000000223020723c */ /* 0x040fec00000418ff */
[----:B------:R5:W-:Y:S08]  /*5e90*/  @!P6 LDGSTS.E.BYPASS.LTC128B.128 [R191+0x2080], [R36.64], !P3 ;  /* 0x0208000024bfefae */ /* 0x000bf0000d901d46 */
[----:B------:R5:W-:Y:S08]  /*5ea0*/  @!P6 LDGSTS.E.BYPASS.LTC128B.128 [R191+0x2c80], [R36.64+0x40], !P4 ;  /* 0x02c8004024bfefae */ /* 0x000bf0000e101d46 */
[----:B------:R5:W-:Y:S08]  /*5eb0*/  @!P6 LDGSTS.E.BYPASS.LTC128B.128 [R191+0x3880], [R36.64+0x80], !P5 ;  /* 0x0388008024bfefae */ /* 0x000bf0000e901d46 */
[----:B------:R-:W0:Y:S01]  /*5ec0*/  LDGDEPBAR ;  /* 0x00000000000079af */ /* 0x000e220000000000 */
[-C--:B-----5:R-:W-:Y:S08]  /*5ed0*/  HMMA.16816.F32.BF16 R36, R48, R100.reuse, RZ ;  /* 0x000000643024723c */ /* 0x0a0ff000000418ff */
[C---:B------:R-:W-:Y:S08]  /*5ee0*/  HMMA.16816.F32.BF16 R40, R44.reuse, R100, RZ ;  /* 0x000000642c28723c */ /* 0x040ff000000418ff */
[-C--:B------:R-:W-:Y:S08]  /*5ef0*/  HMMA.16816.F32.BF16 R44, R44, R102.reuse, RZ ;  /* 0x000000662c2c723c */ /* 0x080ff000000418ff */
[----:B------:R-:W-:Y:S01]  /*5f00*/  HMMA.16816.F32.BF16 R48, R48, R102, RZ ;  /* 0x000000663030723c */ /* 0x000fe200000418ff */
[----:B------:R-:W-:Y:S07]  /*5f10*/  LDSM.16.M88.4 R100, [R180+0x2000] ;  /* 0x00200000b464783b */ /* 0x000fee0000000200 */
[-C--:B--2---:R-:W-:Y:S08]  /*5f20*/  HMMA.16816.F32.BF16 R4, R160, R164.reuse, R4 ;  /* 0x000000a4a004723c */ /* 0x084ff00000041804 */
[C---:B-1----:R-:W-:Y:S08]  /*5f30*/  HMMA.16816.F32.BF16 R8, R168.reuse, R164, R8 ;  /* 0x000000a4a808723c */ /* 0x042ff00000041808 */
[-C--:B------:R-:W-:Y:S08]  /*5f40*/  HMMA.16816.F32.BF16 R12, R168, R166.reuse, R12 ;  /* 0x000000a6a80c723c */ /* 0x080ff0000004180c */
[C---:B------:R-:W-:Y:S01]  /*5f50*/  HMMA.16816.F32.BF16 R16, R160.reuse, R166, R16 ;  /* 0x000000a6a010723c */ /* 0x040fe20000041810 */
[----:B------:R-:W1:Y:S07]  /*5f60*/  LDSM.16.M88.4 R164, [R109+0xc00] ;  /* 0x000c00006da4783b */ /* 0x000e6e0000000200 */
        /* <DEDUP_REMOVED lines=8> */
[----:B------:R-:W2:Y:S07]  /*5ff0*/  LDSM.16.M88.4 R168, [R180+0x3000] ;  /* 0x00300000b4a8783b */ /* 0x000eae0000000200 */
[----:B------:R-:W-:Y:S01]  /*6000*/  HMMA.16816.F32.BF16 R48, R160, R178, R48 ;  /* 0x000000b2a030723c */ /* 0x000fe20000041830 */
[----:B------:R-:W3:Y:S07]  /*6010*/  LDSM.16.M88.4 R160, [R109+0x1000] ;  /* 0x001000006da0783b */ /* 0x000eee0000000200 */
[-C--:B-1----:R-:W-:Y:S08]  /*6020*/  HMMA.16816.F32.BF16 R4, R100, R164.reuse, R4 ;  /* 0x000000a46404723c */ /* 0x082ff00000041804 */
[C---:B--2---:R-:W-:Y:S08]  /*6030*/  HMMA.16816.F32.BF16 R8, R168.reuse, R164, R8 ;  /* 0x000000a4a808723c */ /* 0x044ff00000041808 */
[-C--:B------:R-:W-:Y:S08]  /*6040*/  HMMA.16816.F32.BF16 R12, R168, R166.reuse, R12 ;  /* 0x000000a6a80c723c */ /* 0x080ff0000004180c */
[C---:B------:R-:W-:Y:S01]  /*6050*/  HMMA.16816.F32.BF16 R16, R100.reuse, R166, R16 ;  /* 0x000000a66410723c */ /* 0x040fe20000041810 */
[----:B------:R-:W-:Y:S07]  /*6060*/  LDSM.16.M88.4 R164, [R188] ;  /* 0x00000000bca4783b */ /* 0x000fee0000000200 */
[-C--:B---3--:R-:W-:Y:S08]  /*6070*/  HMMA.16816.F32.BF16 R20, R100, R160.reuse, R20 ;  /* 0x000000a06414723c */ /* 0x088ff00000041814 */
[C---:B------:R-:W-:Y:S08]  /*6080*/  HMMA.16816.F32.BF16 R24, R168.reuse, R160, R24 ;  /* 0x000000a0a818723c */ /* 0x040ff00000041818 */
[-C--:B------:R-:W-:Y:S08]  /*6090*/  HMMA.16816.F32.BF16 R28, R168, R162.reuse, R28 ;  /* 0x000000a2a81c723c */ /* 0x080ff0000004181c */
[C---:B------:R-:W-:Y:S01]  /*60a0*/  HMMA.16816.F32.BF16 R32, R100.reuse, R162, R32 ;  /* 0x000000a26420723c */ /* 0x040fe20000041820 */
[----:B------:R-:W1:Y:S07]  /*60b0*/  LDSM.16.M88.4 R160, [R181+0x2000] ;  /* 0x00200000b5a0783b */ /* 0x000e6e0000000200 */
[-C--:B------:R-:W-:Y:S08]  /*60c0*/  HMMA.16816.F32.BF16 R36, R100, R172.reuse, R36 ;  /* 0x000000ac6424723c */ /* 0x080ff00000041824 */
[C---:B------:R-:W-:Y:S08]  /*60d0*/  HMMA.16816.F32.BF16 R40, R168.reuse, R172, R40 ;  /* 0x000000aca828723c */ /* 0x040ff00000041828 */
[-C--:B------:R-:W-:Y:S01]  /*60e0*/  HMMA.16816.F32.BF16 R44, R168, R174.reuse, R44 ;  /* 0x000000aea82c723c */ /* 0x080fe2000004182c */
[----:B------:R-:W2:Y:S02]  /*60f0*/  LDSM.16.M88.4 R168, [R181+0x3000] ;  /* 0x00300000b5a8783b */ /* 0x000ea40000000200 */
[----:B----4-:R-:W-:Y:S05]  /*6100*/  ISETP.GT.AND P2, PT, R192, R218, PT ;  /* 0x000000dac000720c */ /* 0x010fea0003f44270 */
[----:B------:R-:W-:Y:S01]  /*6110*/  HMMA.16816.F32.BF16 R48, R100, R174, R48 ;  /* 0x000000ae6430723c */ /* 0x000fe20000041830 */
[----:B------:R-:W3:Y:S07]  /*6120*/  LDSM.16.M88.4 R100, [R187] ;  /* 0x00000000bb64783b */ /* 0x000eee0000000200 */
[-C--:B-1----:R-:W-:Y:S01]  /*6130*/  HMMA.16816.F32.BF16 R4, R160, R164.reuse, R4 ;  /* 0x000000a4a004723c */ /* 0x082fe20000041804 */
[----:B------:R-:W1:Y:S07]  /*6140*/  LDSM.16.M88.4 R172, [R186] ;  /* 0x00000000baac783b */ /* 0x000e6e0000000200 */
[C---:B--2---:R-:W-:Y:S08]  /*6150*/  HMMA.16816.F32.BF16 R8, R168.reuse, R164, R8 ;  /* 0x000000a4a808723c */ /* 0x044ff00000041808 */
[-C--:B------:R-:W-:Y:S08]  /*6160*/  HMMA.16816.F32.BF16 R12, R168, R166.reuse, R12 ;  /* 0x000000a6a80c723c */ /* 0x080ff0000004180c */
[C---:B------:R-:W-:Y:S01]  /*6170*/  HMMA.16816.F32.BF16 R16, R160.reuse, R166, R16 ;  /* 0x000000a6a010723c */ /* 0x040fe20000041810 */
[----:B------:R-:W-:Y:S07]  /*6180*/  LDSM.16.M88.4 R164, [R109+0x1800] ;  /* 0x001800006da4783b */ /* 0x000fee0000000200 */
[-C--:B---3--:R-:W-:Y:S08]  /*6190*/  HMMA.16816.F32.BF16 R20, R160, R100.reuse, R20 ;  /* 0x00000064a014723c */ /* 0x088ff00000041814 */
[C---:B------:R-:W-:Y:S08]  /*61a0*/  HMMA.16816.F32.BF16 R24, R168.reuse, R100, R24 ;  /* 0x00000064a818723c */ /* 0x040ff00000041818 */
[-C--:B------:R-:W-:Y:S08]  /*61b0*/  HMMA.16816.F32.BF16 R28, R168, R102.reuse, R28 ;  /* 0x00000066a81c723c */ /* 0x080ff0000004181c */
[C---:B------:R-:W-:Y:S01]  /*61c0*/  HMMA.16816.F32.BF16 R32, R160.reuse, R102, R32 ;  /* 0x00000066a020723c */ /* 0x040fe20000041820 */
[----:B------:R-:W2:Y:S07]  /*61d0*/  LDSM.16.M88.4 R100, [R180+0x4000] ;  /* 0x00400000b464783b */ /* 0x000eae0000000200 */
[-C--:B-1----:R-:W-:Y:S08]  /*61e0*/  HMMA.16816.F32.BF16 R36, R160, R172.reuse, R36 ;  /* 0x000000aca024723c */ /* 0x082ff00000041824 */
[C---:B------:R-:W-:Y:S08]  /*61f0*/  HMMA.16816.F32.BF16 R40, R168.reuse, R172, R40 ;  /* 0x000000aca828723c */ /* 0x040ff00000041828 */
[-C--:B------:R-:W-:Y:S01]  /*6200*/  HMMA.16816.F32.BF16 R44, R168, R174.reuse, R44 ;  /* 0x000000aea82c723c */ /* 0x080fe2000004182c */
[----:B------:R-:W1:Y:S07]  /*6210*/  LDSM.16.M88.4 R168, [R180+0x5000] ;  /* 0x00500000b4a8783b */ /* 0x000e6e0000000200 */
[----:B------:R-:W-:Y:S01]  /*6220*/  HMMA.16816.F32.BF16 R48, R160, R174, R48 ;  /* 0x000000aea030723c */ /* 0x000fe20000041830 */
[----:B------:R-:W3:Y:S07]  /*6230*/  LDSM.16.M88.4 R160, [R109+0x1c00] ;  /* 0x001c00006da0783b */ /* 0x000eee0000000200 */
[-C--:B--2---:R-:W-:Y:S01]  /*6240*/  HMMA.16816.F32.BF16 R4, R100, R164.reuse, R4 ;  /* 0x000000a46404723c */ /* 0x084fe20000041804 */
[----:B------:R-:W2:Y:S07]  /*6250*/  LDSM.16.M88.4 R172, [R109+0x2000] ;  /* 0x002000006dac783b */ /* 0x000eae0000000200 */
[C---:B-1----:R-:W-:Y:S08]  /*6260*/  HMMA.16816.F32.BF16 R8, R168.reuse, R164, R8 ;  /* 0x000000a4a808723c */ /* 0x042ff00000041808 */
        /* <DEDUP_REMOVED lines=8> */
[-C--:B--2---:R-:W-:Y:S08]  /*62f0*/  HMMA.16816.F32.BF16 R36, R100, R172.reuse, R36 ;  /* 0x000000ac6424723c */ /* 0x084ff00000041824 */
[C---:B------:R-:W-:Y:S08]  /*6300*/  HMMA.16816.F32.BF16 R40, R168.reuse, R172, R40 ;  /* 0x000000aca828723c */ /* 0x040ff00000041828 */
[-C--:B------:R-:W-:Y:S01]  /*6310*/  HMMA.16816.F32.BF16 R44, R168, R174.reuse, R44 ;  /* 0x000000aea82c723c */ /* 0x080fe2000004182c */
[----:B------:R-:W2:Y:S07]  /*6320*/  LDSM.16.M88.4 R168, [R181+0x5000] ;  /* 0x00500000b5a8783b */ /* 0x000eae0000000200 */
[----:B------:R-:W-:Y:S08]  /*6330*/  HMMA.16816.F32.BF16 R48, R100, R174, R48 ;  /* 0x000000ae6430723c */ /* 0x000ff00000041830 */
[-C--:B-1----:R-:W-:Y:S11]  /*6340*/  HMMA.16816.F32.BF16 R4, R160, R164.reuse, R4 ;  /* 0x000000a4a004723c */ /* 0x082ff60000041804 */
[----:B------:R-:W-:Y:S11]  /*6350*/  @!UPT UIADD3 URZ, URZ, URZ, URZ ;  /* 0x0000003f3f3ff290 */ /* 0x000ff6000fffe03f */
[----:B------:R-:W-:Y:S02]  /*6360*/  @!UPT UIADD3 URZ, URZ, URZ, URZ ;  /* 0x0000003f3f3ff290 */ /* 0x000fe4000fffe03f */
[----:B------:R-:W-:Y:S01]  /*6370*/  FMUL.FTZ R0, R4, c[0x0][0x320] ;  /* 0x0000c80004007a20 */ /* 0x000fe20000410000 */
[C---:B--2---:R-:W-:Y:S03]  /*6380*/  HMMA.16816.F32.BF16 R8, R168.reuse, R164, R8 ;  /* 0x000000a4a808723c */ /* 0x044fe60000041808 */
[----:B------:R1:W2:Y:S05]  /*6390*/  MUFU.TANH R173, R0 ;  /* 0x0000000000ad7308 */ /* 0x0002aa0000002400 */
[-C--:B------:R-:W-:Y:S08]  /*63a0*/  HMMA.16816.F32.BF16 R12, R168, R166.reuse, R12 ;  /* 0x000000a6a80c723c */ /* 0x080ff0000004180c */
[C---:B------:R-:W-:Y:S08]  /*63b0*/  HMMA.16816.F32.BF16 R16, R160.reuse, R166, R16 ;  /* 0x000000a6a010723c */ /* 0x040ff00000041810 */
[----:B------:R-:W-:Y:S04]  /*63c0*/  FMUL.FTZ R3, R10, c[0x0][0x320] ;  /* 0x0000c8000a037a20 */ /* 0x000fe80000410000 */
[----:B------:R3:W4:Y:S01]  /*63d0*/  MUFU.TANH R175, R3 ;  /* 0x0000000300af7308 */ /* 0x0007220000002400 */
[----:B-1----:R-:W-:Y:S02]  /*63e0*/  FMUL.FTZ R0, R5, c[0x0][0x320] ;  /* 0x0000c80005007a20 */ /* 0x002fe40000410000 */
[----:B------:R-:W-:Y:S07]  /*63f0*/  FMUL.FTZ R2, R11, c[0x0][0x320] ;  /* 0x0000c8000b027a20 */ /* 0x000fee0000410000 */
[----:B------:R1:W1:Y:S10]  /*6400*/  MUFU.TANH R172, R0 ;  /* 0x0000000000ac7308 */ /* 0x0002740000002400 */
[----:B------:R5:W2:Y:S01]  /*6410*/  MUFU.TANH R179, R2 ;  /* 0x0000000200b37308 */ /* 0x000aa20000002400 */
[----:B---3--:R-:W-:Y:S02]  /*6420*/  FMUL.FTZ R3, R18, c[0x0][0x320] ;  /* 0x0000c80012037a20 */ /* 0x008fe40000410000 */
[----:B-1----:R-:W-:Y:S07]  /*6430*/  FMUL.FTZ R0, R6, c[0x0][0x320] ;  /* 0x0000c80006007a20 */ /* 0x002fee0000410000 */
[----:B------:R1:W3:Y:S01]  /*6440*/  MUFU.TANH R174, R0 ;  /* 0x0000000000ae7308 */ /* 0x0002e20000002400 */
[----:B-----5:R-:W-:Y:S02]  /*6450*/  FMUL.FTZ R2, R19, c[0x0][0x320] ;  /* 0x0000c80013027a20 */ /* 0x020fe40000410000 */
[----:B-1----:R-:W-:Y:S02]  /*6460*/  FMUL.FTZ R0, R7, c[0x0][0x320] ;  /* 0x0000c80007007a20 */ /* 0x002fe40000410000 */
[----:B------:R-:W1:Y:S05]  /*6470*/  LDSM.16.M88.4 R4, [R184] ;  /* 0x00000000b804783b */ /* 0x000e6a0000000200 */
[----:B------:R5:W1:Y:S02]  /*6480*/  MUFU.TANH R176, R0 ;  /* 0x0000000000b07308 */ /* 0x000a640000002400 */
[----:B-----5:R-:W-:Y:S02]  /*6490*/  FMUL.FTZ R0, R8, c[0x0][0x320] ;  /* 0x0000c80008007a20 */ /* 0x020fe40000410000 */
[----:B------:R-:W-:Y:S06]  /*64a0*/  FMUL.FTZ R8, R17, c[0x0][0x320] ;  /* 0x0000c80011087a20 */ /* 0x000fec0000410000 */
[----:B------:R5:W2:Y:S01]  /*64b0*/  MUFU.TANH R178, R0 ;  /* 0x0000000000b27308 */ /* 0x000aa20000002400 */
[-C--:B-1----:R-:W-:Y:S08]  /*64c0*/  HMMA.16816.F32.BF16 R20, R160, R4.reuse, R20 ;  /* 0x00000004a014723c */ /* 0x082ff00000041814 */
[C---:B------:R-:W-:Y:S04]  /*64d0*/  HMMA.16816.F32.BF16 R24, R168.reuse, R4, R24 ;  /* 0x00000004a818723c */ /* 0x040fe80000041818 */
[----:B-----5:R-:W-:Y:S03]  /*64e0*/  FMUL.FTZ R0, R9, c[0x0][0x320] ;  /* 0x0000c80009007a20 */ /* 0x020fe60000410000 */
[----:B------:R-:W-:Y:S01]  /*64f0*/  MOV R4, R106 ;  /* 0x0000006a00047202 */ /* 0x000fe20000000f00 */
[-C--:B------:R-:W-:Y:S01]  /*6500*/  HMMA.16816.F32.BF16 R28, R168, R6.reuse, R28 ;  /* 0x00000006a81c723c */ /* 0x080fe2000004181c */
[----:B------:R1:W1:Y:S07]  /*6510*/  MUFU.TANH R177, R0 ;  /* 0x0000000000b17308 */ /* 0x00026e0000002400 */
[C---:B------:R-:W-:Y:S04]  /*6520*/  HMMA.16816.F32.BF16 R32, R160.reuse, R6, R32 ;  /* 0x00000006a020723c */ /* 0x040fe80000041820 */
[----:B-1----:R-:W-:Y:S02]  /*6530*/  FMUL.FTZ R0, R12, c[0x0][0x320] ;  /* 0x0000c8000c007a20 */ /* 0x002fe40000410000 */
[----:B------:R1:W1:Y:S10]  /*6540*/  MUFU.TANH R12, R3 ;  /* 0x00000003000c7308 */ /* 0x0002740000002400 */
[----:B------:R5:W2:Y:S01]  /*6550*/  MUFU.TANH R165, R0 ;  /* 0x0000000000a57308 */ /* 0x000aa20000002400 */
[----:B-1----:R-:W-:Y:S09]  /*6560*/  FMUL.FTZ R3, R26, c[0x0][0x320] ;  /* 0x0000c8001a037a20 */ /* 0x002ff20000410000 */
[----:B------:R-:W1:Y:S01]  /*6570*/  MUFU.TANH R208, R3 ;  /* 0x0000000300d07308 */ /* 0x000e620000002400 */
[----:B-----5:R-:W-:Y:S09]  /*6580*/  FMUL.FTZ R0, R13, c[0x0][0x320] ;  /* 0x0000c8000d007a20 */ /* 0x020ff20000410000 */
[----:B------:R5:W1:Y:S10]  /*6590*/  MUFU.TANH R13, R8 ;  /* 0x00000008000d7308 */ /* 0x000a740000002400 */
[----:B------:R1:W1:Y:S01]  /*65a0*/  MUFU.TANH R164, R0 ;  /* 0x0000000000a47308 */ /* 0x0002620000002400 */
[----:B-----5:R-:W5:Y:S01]  /*65b0*/  LDSM.16.M88.4 R8, [R183] ;  /* 0x00000000b708783b */ /* 0x020f620000000200 */
[----:B------:R-:W-:Y:S07]  /*65c0*/  DEPBAR.LE SB0, 0x0 ;  /* 0x000080000000791a */ /* 0x000fee0000000000 */
[----:B------:R-:W-:Y:S01]  /*65d0*/  BAR.SYNC.DEFER_BLOCKING 0x0 ;  /* 0x0000000000007b1d */ /* 0x000fe20000010000 */
[----:B-1----:R-:W-:Y:S05]  /*65e0*/  FMUL.FTZ R0, R14, c[0x0][0x320] ;  /* 0x0000c8000e007a20 */ /* 0x002fea0000410000 */
[----:B------:R1:W1:Y:S10]  /*65f0*/  MUFU.TANH R167, R0 ;  /* 0x0000000000a77308 */ /* 0x0002740000002400 */
[----:B------:R2:W2:Y:S01]  /*6600*/  MUFU.TANH R14, R2 ;  /* 0x00000002000e7308 */ /* 0x0004a20000002400 */
[----:B-1----:R-:W-:Y:S01]  /*6610*/  FMUL.FTZ R0, R15, c[0x0][0x320] ;  /* 0x0000c8000f007a20 */ /* 0x002fe20000410000 */
[-C--:B-----5:R-:W-:Y:S08]  /*6620*/  HMMA.16816.F32.BF16 R36, R160, R8.reuse, R36 ;  /* 0x00000008a024723c */ /* 0x0a0ff00000041824 */
[----:B------:R1:W1:Y:S01]  /*6630*/  MUFU.TANH R166, R0 ;  /* 0x0000000000a67308 */ /* 0x0002620000002400 */
[C---:B------:R-:W-:Y:S04]  /*6640*/  HMMA.16816.F32.BF16 R40, R168.reuse, R8, R40 ;  /* 0x00000008a828723c */ /* 0x040fe80000041828 */
[----:B--2---:R-:W-:Y:S05]  /*6650*/  FMUL.FTZ R2, R27, c[0x0][0x320] ;  /* 0x0000c8001b027a20 */ /* 0x004fea0000410000 */
[----:B------:R2:W2:Y:S01]  /*6660*/  MUFU.TANH R207, R2 ;  /* 0x0000000200cf7308 */ /* 0x0004a20000002400 */
[-C--:B------:R-:W-:Y:S08]  /*6670*/  HMMA.16816.F32.BF16 R44, R168, R10.reuse, R44 ;  /* 0x0000000aa82c723c */ /* 0x080ff0000004182c */
[----:B------:R-:W-:Y:S04]  /*6680*/  HMMA.16816.F32.BF16 R48, R160, R10, R48 ;  /* 0x0000000aa030723c */ /* 0x000fe80000041830 */
[----:B-1----:R-:W-:Y:S04]  /*6690*/  FMUL.FTZ R0, R16, c[0x0][0x320] ;  /* 0x0000c80010007a20 */ /* 0x002fe80000410000 */
[----:B------:R1:W1:Y:S11]  /*66a0*/  MUFU.TANH R15, R0 ;  /* 0x00000000000f7308 */ /* 0x0002760000002400 */
[----:B------:R-:W-:Y:S05]  /*66b0*/  @!UPT UIADD3 URZ, URZ, URZ, URZ ;  /* 0x0000003f3f3ff290 */ /* 0x000fea000fffe03f */
[----:B--2---:R-:W-:Y:S04]  /*66c0*/  FMUL.FTZ R2, R48, c[0x0][0x320] ;  /* 0x0000c80030027a20 */ /* 0x004fe80000410000 */
[----:B------:R2:W2:Y:S01]  /*66d0*/  MUFU.TANH R168, R2 ;  /* 0x0000000200a87308 */ /* 0x0004a20000002400 */
[----:B-1----:R-:W-:Y:S09]  /*66e0*/  FMUL.FTZ R0, R20, c[0x0][0x320] ;  /* 0x0000c80014007a20 */ /* 0x002ff20000410000 */
[----:B------:R1:W1:Y:S01]  /*66f0*/  MUFU.TANH R199, R0 ;  /* 0x0000000000c77308 */ /* 0x0002620000002400 */
[----:B--2---:R-:W-:Y:S01]  /*6700*/  MOV R2, R107 ;  /* 0x0000006b00027202 */ /* 0x004fe20000000f00 */
[----:B-1----:R-:W-:Y:S08]  /*6710*/  FMUL.FTZ R0, R21, c[0x0][0x320] ;  /* 0x0000c80015007a20 */ /* 0x002ff00000410000 */
[----:B------:R1:W2:Y:S02]  /*6720*/  MUFU.TANH R197, R0 ;  /* 0x0000000000c57308 */ /* 0x0002a40000002400 */
[----:B-1----:R-:W-:Y:S08]  /*6730*/  FMUL.FTZ R0, R22, c[0x0][0x320] ;  /* 0x0000c80016007a20 */ /* 0x002ff00000410000 */
[----:B------:R1:W1:Y:S02]  /*6740*/  MUFU.TANH R195, R0 ;  /* 0x0000000000c37308 */ /* 0x0002640000002400 */
        /* <DEDUP_REMOVED lines=52> */
[----:B-1----:R-:W-:Y:S01]  /*6a90*/  MOV R0, R108 ;  /* 0x0000006c00007202 */ /* 0x002fe20000000f00 */
[----:B------:R-:W-:-:S06]  /*6aa0*/  @!P2 BRA `(.L_x_54) ;  /* 0x000002f00000a947 */ /* 0x000fcc0003800000 */
[----:B--234-:R-:W1:Y:S02]  /*6ab0*/  S2R R219, SR_TID.X ;  /* 0x0000000000db7919 */ /* 0x01ce640000002100 */
[----:B-1----:R-:W-:Y:S04]  /*6ac0*/  SHF.R.S32.HI R218, RZ, 0x1f, R219 ;  /* 0x0000001fffda7819 */ /* 0x002fe800000114db */
[----:B------:R-:W-:Y:S04]  /*6ad0*/  LEA.HI R218, R218, R219, RZ, 0x2 ;  /* 0x000000dbdada7211 */ /* 0x000fe800078f10ff */
[----:B------:R-:W-:Y:S04]  /*6ae0*/  SHF.R.S32.HI R218, RZ, 0x2, R218 ;  /* 0x00000002ffda7819 */ /* 0x000fe800000114da */
[----:B------:R-:W-:Y:S04]  /*6af0*/  IADD3 R3, -R218, 0x30, RZ ;  /* 0x00000030da037810 */ /* 0x000fe80007ffe1ff */
[----:B------:R-:W-:Y:S11]  /*6b00*/  ISETP.GE.AND P0, PT, R3, 0x21, PT ;  /* 0x000000210300780c */ /* 0x000ff60003f06270 */
[----:B------:R-:W-:Y:S02]  /*6b10*/  @!UPT UIADD3 URZ, URZ, URZ, URZ ;  /* 0x0000003f3f3ff290 */ /* 0x000fe4000fffe03f */
[----:B------:R-:W-:Y:S01]  /*6b20*/  @P0 IMAD.MOV.U32 R7, RZ, RZ, c[0x0][0x1e0] ;  /* 0x00007800ff070624 */ /* 0x000fe200078e00ff */
[----:B------:R-:W-:Y:S01]  /*6b30*/  @P0 IADD3 R5, R192, -0x1, RZ ;  /* 0xffffffffc0050810 */ /* 0x000fe20007ffe0ff */
[----:B------:R-:W-:Y:S03]  /*6b40*/  @P0 IMAD.MOV.U32 R8, RZ, RZ, 0x5 ;  /* 0x00000005ff080424 */ /* 0x000fe600078e00ff */
[----:B------:R-:W-:Y:S02]  /*6b50*/  @P0 SHF.R.S32.HI R6, RZ, 0x1f, R5 ;  /* 0x0000001fff060819 */ /* 0x000fe40000011405 */
[C---:B------:R-:W-:Y:S01]  /*6b60*/  @P0 SHF.L.U64.HI R9, R7.reuse, R8, c[0x0][0x1e4] ;  /* 0x0000790007090619 */ /* 0x040fe20000010208 */
[----:B------:R-:W-:Y:S02]  /*6b70*/  @P0 IMAD.SHL.U32 R8, R7, 0x20, RZ ;  /* 0x0000002007080824 */ /* 0x000fe400078e00ff */
[----:B------:R-:W-:Y:S04]  /*6b80*/  @P0 IMAD R6, R6, c[0x0][0x1e0], RZ ;  /* 0x0000780006060a24 */ /* 0x000fe800078e02ff */
[C---:B------:R-:W-:Y:S02]  /*6b90*/  @P0 IMAD R10, R5.reuse, c[0x0][0x1e4], R6 ;  /* 0x00007900050a0a24 */ /* 0x040fe400078e0206 */
[----:B------:R-:W-:Y:S04]  /*6ba0*/  @P0 IMAD.WIDE.U32 R6, R5, c[0x0][0x1e0], RZ ;  /* 0x0000780005060a25 */ /* 0x000fe800078e00ff */
[----:B------:R-:W-:Y:S02]  /*6bb0*/  @P0 IMAD.IADD R5, R7, 0x1, R10 ;  /* 0x0000000107050824 */ /* 0x000fe400078e020a */
[----:B------:R-:W-:Y:S04]  /*6bc0*/  @P0 IMAD.WIDE.U32 R6, R6, 0x30, R8 ;  /* 0x0000003006060825 */ /* 0x000fe800078e0008 */
[----:B------:R-:W-:Y:S01]  /*6bd0*/  @P0 IMAD R8, R5, 0x30, RZ ;  /* 0x0000003005080824 */ /* 0x000fe200078e02ff */
[----:B------:R-:W-:Y:S04]  /*6be0*/  @P0 IADD3 R5, P1, R244, R6, RZ ;  /* 0x00000006f4050210 */ /* 0x000fe80007f3e0ff */
[----:B------:R-:W-:Y:S02]  /*6bf0*/  @P0 IADD3.X R10, R246, R8, R7, P1, !PT ;  /* 0x00000008f60a0210 */ /* 0x000fe40000ffe407 */
[----:B------:R-:W-:Y:S11]  /*6c00*/  ISETP.GE.AND P1, PT, R3, 0x1, PT ;  /* 0x000000010300780c */ /* 0x000ff60003f26270 */
[----:B------:R-:W-:Y:S02]  /*6c10*/  @!UPT UIADD3 URZ, URZ, URZ, URZ ;  /* 0x0000003f3f3ff290 */ /* 0x000fe4000fffe03f */
[----:B------:R-:W-:Y:S01]  /*6c20*/  @P1 IADD3 R3, R192, -0x1, RZ ;  /* 0xffffffffc0031810 */ /* 0x000fe20007ffe0ff */
[----:B------:R-:W-:Y:S03]  /*6c30*/  @P1 IMAD.MOV.U32 R7, RZ, RZ, R246 ;  /* 0x000000ffff071224 */ /* 0x000fe600078e00f6 */
[----:B------:R-:W-:Y:S01]  /*6c40*/  @P1 SHF.R.S32.HI R6, RZ, 0x1f, R3 ;  /* 0x0000001fff061819 */ /* 0x000fe20000011403 */
[C---:B------:R-:W-:Y:S04]  /*6c50*/  @P1 IMAD.WIDE.U32 R8, R3.reuse, c[0x0][0x1e0], RZ ;  /* 0x0000780003081a25 */ /* 0x040fe800078e00ff */
[----:B------:R-:W-:Y:S04]  /*6c60*/  @P1 IMAD R6, R6, c[0x0][0x1e0], RZ ;  /* 0x0000780006061a24 */ /* 0x000fe800078e02ff */
[----:B------:R-:W-:Y:S02]  /*6c70*/  @P1 IMAD R3, R3, c[0x0][0x1e4], R6 ;  /* 0x0000790003031a24 */ /* 0x000fe400078e0206 */
[----:B------:R-:W-:Y:S03]  /*6c80*/  @P1 IMAD.MOV.U32 R6, RZ, RZ, R244 ;  /* 0x000000ffff061224 */ /* 0x000fe600078e00f4 */
[----:B------:R-:W-:Y:S01]  /*6c90*/  @P1 IADD3 R3, R9, R3, RZ ;  /* 0x0000000309031210 */ /* 0x000fe20007ffe0ff */
[----:B------:R-:W-:Y:S04]  /*6ca0*/  @P1 IMAD.WIDE.U32 R6, R8, 0x30, R6 ;  /* 0x0000003008061825 */ /* 0x000fe800078e0006 */
[----:B------:R-:W-:Y:S01]  /*6cb0*/  @P1 IMAD R3, R3, 0x30, RZ ;  /* 0x0000003003031824 */ /* 0x000fe200078e02ff */
[C---:B------:R-:W-:Y:S04]  /*6cc0*/  @P1 LEA R8, P6, R6.reuse, c[0x0][0x1c8], 0x1 ;  /* 0x0000720006081a11 */ /* 0x040fe800078c08ff */
[----:B------:R-:W-:Y:S04]  /*6cd0*/  @P1 IADD3 R3, R7, R3, RZ ;  /* 0x0000000307031210 */ /* 0x000fe80007ffe0ff */
[----:B------:R-:W-:Y:S02]  /*6ce0*/  @P1 LEA.HI.X R9, R6, c[0x0][0x1cc], R3, 0x1, P6 ;  /* 0x0000730006091a11 */ /* 0x000fe400030f0c03 */
[C---:B------:R-:W-:Y:S03]  /*6cf0*/  @P0 LEA R6, P6, R5.reuse, c[0x0][0x1c8], 0x1 ;  /* 0x0000720005060a11 */ /* 0x040fe600078c08ff */
[----:B------:R-:W-:Y:S01]  /*6d00*/  @!PT LDS RZ, [RZ] ;  /* 0x00000000fffff984 */ /* 0x000fe20000000800 */
[----:B------:R-:W-:Y:S01]  /*6d10*/  @!PT LDS RZ, [RZ] ;  /* 0x00000000fffff984 */ /* 0x000fe20000000800 */
[----:B------:R-:W-:Y:S01]  /*6d20*/  @!PT LDS RZ, [RZ] ;  /* 0x00000000fffff984 */ /* 0x000fe20000000800 */
[----:B------:R1:W-:Y:S01]  /*6d30*/  @P1 LDGSTS.E.BYPASS.LTC128B.128 [R191+0x3c80], [R8.64], !P3 ;  /* 0x03c8000008bf1fae */ /* 0x0003e2000d901d46 */
[----:B------:R-:W-:Y:S03]  /*6d40*/  @P0 LEA.HI.X R7, R5, c[0x0][0x1cc], R10, 0x1, P6 ;  /* 0x0000730005070a11 */ /* 0x000fe600030f0c0a */
[----:B------:R1:W-:Y:S04]  /*6d50*/  @P1 LDGSTS.E.BYPASS.LTC128B.128 [R191+0x4880], [R8.64+0x40], !P4 ;  /* 0x0488004008bf1fae */ /* 0x0003e8000e101d46 */
[----:B------:R1:W-:Y:S04]  /*6d60*/  @P1 LDGSTS.E.BYPASS.LTC128B.128 [R191+0x5480], [R8.64+0x80], !P5 ;  /* 0x0548008008bf1fae */ /* 0x0003e8000e901d46 */
[----:B------:R1:W-:Y:S04]  /*6d70*/  @P0 LDGSTS.E.BYPASS.LTC128B.128 [R191+0x4480], [R6.64], !P3 ;  /* 0x0448000006bf0fae */ /* 0x0003e8000d901d46 */
[----:B------:R1:W-:Y:S04]  /*6d80*/  @P0 LDGSTS.E.BYPASS.LTC128B.128 [R191+0x5080], [R6.64+0x40], !P4 ;  /* 0x0508004006bf0fae */ /* 0x0003e8000e101d46 */
[----:B------:R1:W-:Y:S02]  /*6d90*/  @P0 LDGSTS.E.BYPASS.LTC128B.128 [R191+0x5c80], [R6.64+0x80], !P5 ;  /* 0x05c8008006bf0fae */ /* 0x0003e4000e901d46 */
.L_x_54:
[----:B--234-:R-:W-:Y:S05]  /*6da0*/  BSYNC B0 ;  /* 0x0000000000007941 */ /* 0x01cfea0003800000 */
.L_x_53:
[----:B------:R-:W-:Y:S01]  /*6db0*/  FMNMX.FTZ R3, R173, R108, !PT ;  /* 0x0000006cad037209 */ /* 0x000fe20007810000 */
[----:B------:R-:W-:Y:S01]  /*6dc0*/  LDSM.16.MT88.4 R20, [R110] ;  /* 0x000000006e14783b */ /* 0x000fe20000004200 */
[----:B------:R-:W-:Y:S02]  /*6dd0*/  FMNMX.FTZ R5, R174, R107, !PT ;  /* 0x0000006bae057209 */ /* 0x000fe40007810000 */
[----:B------:R-:W-:Y:S02]  /*6de0*/  FMNMX.FTZ R3, R172, R3, !PT ;  /* 0x00000003ac037209 */ /* 0x000fe40007810000 */
[----:B------:R-:W-:Y:S02]  /*6df0*/  FMNMX.FTZ R5, R176, R5, !PT ;  /* 0x00000005b0057209 */ /* 0x000fe40007810000 */
[----:B------:R-:W-:Y:S01]  /*6e00*/  FMNMX.FTZ R3, R15, R3, !PT ;  /* 0x000000030f037209 */ /* 0x000fe20007810000 */
[----:B------:R-:W-:Y:S01]  /*6e10*/  LDSM.16.MT88.4 R36, [R111] ;  /* 0x000000006f24783b */ /* 0x000fe20000004200 */
[----:B------:R-:W-:Y:S02]  /*6e20*/  FMNMX.FTZ R5, R12, R5, !PT ;  /* 0x000000050c057209 */ /* 0x000fe40007810000 */
[----:B------:R-:W-:Y:S02]  /*6e30*/  FMNMX.FTZ R3, R13, R3, !PT ;  /* 0x000000030d037209 */ /* 0x000fe40007810000 */
[----:B------:R-:W-:Y:S02]  /*6e40*/  FMNMX.FTZ R5, R14, R5, !PT ;  /* 0x000000050e057209 */ /* 0x000fe40007810000 */
[----:B------:R-:W-:Y:S01]  /*6e50*/  FMNMX.FTZ R3, R199, R3, !PT ;  /* 0x00000003c7037209 */ /* 0x000fe20007810000 */
[----:B------:R-:W0:Y:S01]  /*6e60*/  LDGDEPBAR ;  /* 0x00000000000079af */ /* 0x000e220000000000 */
[----:B------:R-:W-:Y:S02]  /*6e70*/  FMNMX.FTZ R5, R195, R5, !PT ;  /* 0x00000005c3057209 */ /* 0x000fe40007810000 */
        /* <DEDUP_REMOVED lines=14> */
[----:B-1----:R-:W-:Y:S01]  /*6f60*/  FMNMX.FTZ R6, R178, R106, !PT ;  /* 0x0000006ab2067209 */ /* 0x002fe20007810000 */
[----:B------:R-:W1:Y:S01]  /*6f70*/  SHFL.BFLY PT, R7, R3, 0x2, 0x1f ;  /* 0x0c401f0003077f89 */ /* 0x000e6200000e0000 */
[----:B------:R-:W-:Y:S02]  /*6f80*/  IADD3 R192, R192, -0x1, RZ ;  /* 0xffffffffc0c07810 */ /* 0x000fe40007ffe0ff */
[----:B------:R-:W-:Y:S04]  /*6f90*/  FMNMX.FTZ R6, R177, R6, !PT ;  /* 0x00000006b1067209 */ /* 0x000fe80007810000 */
[----:B------:R-:W-:Y:S01]  /*6fa0*/  FMNMX.FTZ R6, R165, R6, !PT ;  /* 0x00000006a5067209 */ /* 0x000fe20007810000 */
[----:B------:R-:W2:Y:S03]  /*6fb0*/  SHFL.BFLY PT, R8, R5, 0x2, 0x1f ;  /* 0x0c401f0005087f89 */ /* 0x000ea600000e0000 */
[----:B------:R-:W-:Y:S04]  /*6fc0*/  FMNMX.FTZ R6, R164, R6, !PT ;  /* 0x00000006a4067209 */ /* 0x000fe80007810000 */
[----:B------:R-:W-:Y:S04]  /*6fd0*/  FMNMX.FTZ R6, R213, R6, !PT ;  /* 0x00000006d5067209 */ /* 0x000fe80007810000 */
[----:B------:R-:W-:Y:S04]  /*6fe0*/  FMNMX.FTZ R6, R210, R6, !PT ;  /* 0x00000006d2067209 */ /* 0x000fe80007810000 */
[----:B------:R-:W-:Y:S04]  /*6ff0*/  FMNMX.FTZ R6, R214, R6, !PT ;  /* 0x00000006d6067209 */ /* 0x000fe80007810000 */
[----:B------:R-:W-:Y:S04]  /*7000*/  FMNMX.FTZ R6, R215, R6, !PT ;  /* 0x00000006d7067209 */ /* 0x000fe80007810000 */
[----:B------:R-:W-:Y:S02]  /*7010*/  FMNMX.FTZ R6, R203, R6, !PT ;  /* 0x00000006cb067209 */ /* 0x000fe40007810000 */
[----:B-1----:R-:W-:Y:S02]  /*7020*/  FMNMX.FTZ R3, R3, R7, !PT ;  /* 0x0000000703037209 */ /* 0x002fe40007810000 */
[----:B------:R-:W-:Y:S02]  /*7030*/  FMNMX.FTZ R7, R175, R105, !PT ;  /* 0x00000069af077209 */ /* 0x000fe40007810000 */
[----:B--2---:R-:W-:Y:S01]  /*7040*/  FMNMX.FTZ R5, R5, R8, !PT ;  /* 0x0000000805057209 */ /* 0x004fe20007810000 */
[----:B------:R-:W1:Y:S01]  /*7050*/  SHFL.BFLY PT, R10, R3, 0x1, 0x1f ;  /* 0x0c201f00030a7f89 */ /* 0x000e6200000e0000 */
[----:B------:R-:W-:Y:S02]  /*7060*/  FMNMX.FTZ R7, R179, R7, !PT ;  /* 0x00000007b3077209 */ /* 0x000fe40007810000 */
[----:B------:R-:W-:Y:S02]  /*7070*/  FMNMX.FTZ R6, R202, R6, !PT ;  /* 0x00000006ca067209 */ /* 0x000fe40007810000 */
[----:B------:R-:W-:Y:S02]  /*7080*/  FMNMX.FTZ R7, R167, R7, !PT ;  /* 0x00000007a7077209 */ /* 0x000fe40007810000 */
[----:B------:R-:W-:Y:S01]  /*7090*/  FMNMX.FTZ R6, R201, R6, !PT ;  /* 0x00000006c9067209 */ /* 0x000fe20007810000 */
[----:B------:R-:W2:Y:S01]  /*70a0*/  SHFL.BFLY PT, R8, R5, 0x1, 0x1f ;  /* 0x0c201f0005087f89 */ /* 0x000ea200000e0000 */
[----:B------:R-:W-:Y:S02]  /*70b0*/  FMNMX.FTZ R7, R166, R7, !PT ;  /* 0x00000007a6077209 */ /* 0x000fe40007810000 */
[----:B------:R-:W-:Y:S02]  /*70c0*/  FMNMX.FTZ R6, R171, R6, !PT ;  /* 0x00000006ab067209 */ /* 0x000fe40007810000 */
[----:B------:R-:W-:Y:S03]  /*70d0*/  FMNMX.FTZ R7, R208, R7, !PT ;  /* 0x00000007d0077209 */ /* 0x000fe60007810000 */
[----:B------:R-:W3:Y:S01]  /*70e0*/  SHFL.BFLY PT, R9, R6, 0x2, 0x1f ;  /* 0x0c401f0006097f89 */ /* 0x000ee200000e0000 */
[----:B------:R-:W-:Y:S02]  /*70f0*/  FMNMX.FTZ R7, R207, R7, !PT ;  /* 0x00000007cf077209 */ /* 0x000fe40007810000 */
[----:B-1----:R-:W-:Y:S02]  /*7100*/  FMNMX.FTZ R108, R3, R10, !PT ;  /* 0x0000000a036c7209 */ /* 0x002fe40007810000 */
[----:B------:R-:W-:Y:S03]  /*7110*/  FMNMX.FTZ R3, R217, R7, !PT ;  /* 0x00000007d9037209 */ /* 0x000fe60007810000 */
[----:B------:R-:W-:Y:S01]  /*7120*/  FADD.FTZ R0, -R108, R0 ;  /* 0x000000006c007221 */ /* 0x000fe20000010100 */
[----:B------:R-:W-:Y:S01]  /*7130*/  FMNMX.FTZ R3, R216, R3, !PT ;  /* 0x00000003d8037209 */ /* 0x000fe20007810000 */
[----:B------:R-:W-:Y:S01]  /*7140*/  FMUL.FTZ R161, R108, c[0x0][0x2d0] ;  /* 0x0000b4006ca17a20 */ /* 0x000fe20000410000 */
[----:B--2---:R-:W-:Y:S02]  /*7150*/  FMNMX.FTZ R107, R5, R8, !PT ;  /* 0x00000008056b7209 */ /* 0x004fe40007810000 */
[----:B------:R-:W-:Y:S01]  /*7160*/  FMNMX.FTZ R5, R211, R3, !PT ;  /* 0x00000003d3057209 */ /* 0x000fe20007810000 */
[----:B------:R-:W-:Y:S02]  /*7170*/  FMUL.FTZ R3, R0, c[0x0][0x2d0] ;  /* 0x0000b40000037a20 */ /* 0x000fe40000410000 */
[----:B------:R-:W-:Y:S01]  /*7180*/  FMUL.FTZ R162, R107, c[0x0][0x2d0] ;  /* 0x0000b4006ba27a20 */ /* 0x000fe20000410000 */
[----:B------:R-:W-:Y:S01]  /*7190*/  FMNMX.FTZ R0, R209, R5, !PT ;  /* 0x00000005d1007209 */ /* 0x000fe20007810000 */
[----:B------:R1:W2:Y:S01]  /*71a0*/  MUFU.EX2 R100, R3 ;  /* 0x0000000300647308 */ /* 0x0002a20000000800 */
[----:B---3--:R-:W-:Y:S01]  /*71b0*/  FMNMX.FTZ R6, R6, R9, !PT ;  /* 0x0000000906067209 */ /* 0x008fe20007810000 */
[----:B------:R-:W-:Y:S01]  /*71c0*/  FADD.FTZ R2, -R107, R2 ;  /* 0x000000026b027221 */ /* 0x000fe20000010100 */
[----:B------:R-:W-:Y:S03]  /*71d0*/  FMNMX.FTZ R0, R104, R0, !PT ;  /* 0x0000000068007209 */ /* 0x000fe60007810000 */
[----:B------:R-:W3:Y:S01]  /*71e0*/  SHFL.BFLY PT, R9, R6, 0x1, 0x1f ;  /* 0x0c201f0006097f89 */ /* 0x000ee200000e0000 */
[----:B------:R-:W-:Y:S01]  /*71f0*/  FMNMX.FTZ R0, R103, R0, !PT ;  /* 0x0000000067007209 */ /* 0x000fe20007810000 */
[----:B------:R-:W-:Y:S04]  /*7200*/  FMUL.FTZ R2, R2, c[0x0][0x2d0] ;  /* 0x0000b40002027a20 */ /* 0x000fe80000410000 */
[----:B------:R4:W5:Y:S02]  /*7210*/  MUFU.EX2 R102, R2 ;  /* 0x0000000200667308 */ /* 0x0009640000000800 */
[----:B-1----:R-:W1:Y:S01]  /*7220*/  SHFL.BFLY PT, R3, R0, 0x2, 0x1f ;  /* 0x0c401f0000037f89 */ /* 0x002e6200000e0000 */
[C---:B--2---:R-:W-:Y:S02]  /*7230*/  FMUL.FTZ R5, R100.reuse, R117 ;  /* 0x0000007564057220 */ /* 0x044fe40000410000 */
[C---:B------:R-:W-:Y:S02]  /*7240*/  FMUL.FTZ R17, R100.reuse, R125 ;  /* 0x0000007d64117220 */ /* 0x040fe40000410000 */
[----:B------:R-:W-:Y:S01]  /*7250*/  FMUL.FTZ R16, R100, R124 ;  /* 0x0000007c64107220 */ /* 0x000fe20000410000 */
[----:B---3--:R-:W-:Y:S01]  /*7260*/  FMNMX.FTZ R106, R6, R9, !PT ;  /* 0x00000009066a7209 */ /* 0x008fe20007810000 */
[C---:B------:R-:W-:Y:S02]  /*7270*/  FMUL.FTZ R33, R100.reuse, R141 ;  /* 0x0000008d64217220 */ /* 0x040fe40000410000 */
[----:B------:R-:W-:Y:S02]  /*7280*/  FMUL.FTZ R32, R100, R140 ;  /* 0x0000008c64207220 */ /* 0x000fe40000410000 */
[C---:B------:R-:W-:Y:S02]  /*7290*/  FMUL.FTZ R160, R106.reuse, c[0x0][0x2d0] ;  /* 0x0000b4006aa07a20 */ /* 0x040fe40000410000 */
[----:B----4-:R-:W-:Y:S02]  /*72a0*/  FADD.FTZ R2, -R106, R4 ;  /* 0x000000046a027221 */ /* 0x010fe40000010100 */
[--C-:B------:R-:W-:Y:S02]  /*72b0*/  FFMA.FTZ R4, R173, c[0x0][0x2d0], -R161.reuse ;  /* 0x0000b400ad047a23 */ /* 0x100fe400000108a1 */
[----:B------:R-:W-:Y:S02]  /*72c0*/  FMUL.FTZ R2, R2, c[0x0][0x2d0] ;  /* 0x0000b40002027a20 */ /* 0x000fe40000410000 */
[----:B------:R-:W-:Y:S01]  /*72d0*/  MUFU.EX2 R173, R4 ;  /* 0x0000000400ad7308 */ /* 0x000fe20000000800 */
[C---:B-----5:R-:W-:Y:S02]  /*72e0*/  FMUL.FTZ R6, R102.reuse, R118 ;  /* 0x0000007666067220 */ /* 0x060fe40000410000 */
[----:B------:R-:W-:Y:S01]  /*72f0*/  FMUL.FTZ R7, R102, R119 ;  /* 0x0000007766077220 */ /* 0x000fe20000410000 */
[----:B-1----:R-:W-:Y:S01]  /*7300*/  FMNMX.FTZ R0, R0, R3, !PT ;  /* 0x0000000300007209 */ /* 0x002fe20007810000 */
[--C-:B------:R-:W-:Y:S02]  /*7310*/  FFMA.FTZ R3, R176, c[0x0][0x2d0], -R162.reuse ;  /* 0x0000b400b0037a23 */ /* 0x100fe400000108a2 */
[C---:B------:R-:W-:Y:S03]  /*7320*/  FMUL.FTZ R18, R102.reuse, R126 ;  /* 0x0000007e66127220 */ /* 0x040fe60000410000 */
[----:B------:R1:W-:Y:S01]  /*7330*/  MUFU.EX2 R230, R3 ;  /* 0x0000000300e67308 */ /* 0x0003e20000000800 */
[C---:B------:R-:W-:Y:S02]  /*7340*/  FMUL.FTZ R19, R102.reuse, R127 ;  /* 0x0000007f66137220 */ /* 0x040fe40000410000 */
[C---:B------:R-:W-:Y:S02]  /*7350*/  FMUL.FTZ R34, R102.reuse, R142 ;  /* 0x0000008e66227220 */ /* 0x040fe40000410000 */
[----:B------:R-:W-:Y:S02]  /*7360*/  FMUL.FTZ R35, R102, R143 ;  /* 0x0000008f66237220 */ /* 0x000fe40000410000 */
[C---:B------:R-:W-:Y:S02]  /*7370*/  FMUL.FTZ R48, R100.reuse, R156 ;  /* 0x0000009c64307220 */ /* 0x040fe40000410000 */
[----:B------:R-:W-:Y:S01]  /*7380*/  FMUL.FTZ R49, R100, R157 ;  /* 0x0000009d64317220 */ /* 0x000fe20000410000 */
[----:B------:R2:W3:Y:S01]  /*7390*/  MUFU.EX2 R101, R2 ;  /* 0x0000000200657308 */ /* 0x0004e20000000800 */
[C---:B------:R-:W-:Y:S02]  /*73a0*/  FMUL.FTZ R50, R102.reuse, R158 ;  /* 0x0000009e66327220 */ /* 0x040fe40000410000 */
[----:B------:R-:W-:Y:S02]  /*73b0*/  FMUL.FTZ R51, R102, R159 ;  /* 0x0000009f66337220 */ /* 0x000fe40000410000 */
[----:B------:R-:W-:Y:S01]  /*73c0*/  LDSM.16.MT88.4 R156, [R110+0x1400] ;  /* 0x001400006e9c783b */ /* 0x000fe20000004200 */
[----:B------:R-:W-:Y:S02]  /*73d0*/  FFMA.FTZ R124, R198, c[0x0][0x2d0], -R162 ;  /* 0x0000b400c67c7a23 */ /* 0x000fe400000108a2 */
[----:B------:R-:W-:Y:S02]  /*73e0*/  FFMA.FTZ R140, R202, c[0x0][0x2d0], -R160 ;  /* 0x0000b400ca8c7a23 */ /* 0x000fe400000108a0 */
[----:B------:R4:W-:Y:S01]  /*73f0*/  MUFU.EX2 R218, R124 ;  /* 0x0000007c00da7308 */ /* 0x0009e20000000800 */
[C---:B------:R-:W-:Y:S02]  /*7400*/  FMUL.FTZ R52, R100.reuse, R52 ;  /* 0x0000003464347220 */ /* 0x040fe40000410000 */
[----:B------:R-:W-:Y:S02]  /*7410*/  FMUL.FTZ R53, R100, R53 ;  /* 0x0000003564357220 */ /* 0x000fe40000410000 */
[--C-:B-1----:R-:W-:Y:S02]  /*7420*/  FFMA.FTZ R3, R15, c[0x0][0x2d0], -R161.reuse ;  /* 0x0000b4000f037a23 */ /* 0x102fe400000108a1 */
[C---:B------:R-:W-:Y:S02]  /*7430*/  FMUL.FTZ R54, R102.reuse, R54 ;  /* 0x0000003666367220 */ /* 0x040fe40000410000 */
[----:B------:R-:W-:Y:S01]  /*7440*/  FMUL.FTZ R55, R102, R55 ;  /* 0x0000003766377220 */ /* 0x000fe20000410000 */
[----:B------:R1:W-:Y:S01]  /*7450*/  MUFU.EX2 R233, R3 ;  /* 0x0000000300e97308 */ /* 0x0003e20000000800 */
[C---:B------:R-:W-:Y:S02]  /*7460*/  FMUL.FTZ R64, R100.reuse, R64 ;  /* 0x0000004064407220 */ /* 0x040fe40000410000 */
[----:B------:R-:W-:Y:S02]  /*7470*/  FMUL.FTZ R65, R100, R65 ;  /* 0x0000004164417220 */ /* 0x000fe40000410000 */
[--C-:B--2---:R-:W-:Y:S02]  /*7480*/  FFMA.FTZ R2, R172, c[0x0][0x2d0], -R161.reuse ;  /* 0x0000b400ac027a23 */ /* 0x104fe400000108a1 */
[C---:B---3--:R-:W-:Y:S02]  /*7490*/  FMUL.FTZ R8, R101.reuse, R112 ;  /* 0x0000007065087220 */ /* 0x048fe40000410000 */
[C---:B------:R-:W-:Y:S01]  /*74a0*/  FMUL.FTZ R9, R101.reuse, R113 ;  /* 0x0000007165097220 */ /* 0x040fe20000410000 */
[----:B------:R2:W-:Y:S01]  /*74b0*/  MUFU.EX2 R231, R2 ;  /* 0x0000000200e77308 */ /* 0x0005e20000000800 */
[C---:B------:R-:W-:Y:S02]  /*74c0*/  FMUL.FTZ R24, R101.reuse, R132 ;  /* 0x0000008465187220 */ /* 0x040fe40000410000 */
[C---:B------:R-:W-:Y:S01]  /*74d0*/  FMUL.FTZ R25, R101.reuse, R133 ;  /* 0x0000008565197220 */ /* 0x040fe20000410000 */
[----:B----4-:R-:W-:Y:S01]  /*74e0*/  LDSM.16.MT88.4 R124, [R110+0x400] ;  /* 0x000400006e7c783b */ /* 0x010fe20000004200 */
[C---:B------:R-:W-:Y:S02]  /*74f0*/  FMUL.FTZ R28, R101.reuse, R136 ;  /* 0x00000088651c7220 */ /* 0x040fe40000410000 */
[C---:B------:R-:W-:Y:S02]  /*7500*/  FMUL.FTZ R29, R101.reuse, R137 ;  /* 0x00000089651d7220 */ /* 0x040fe40000410000 */
[C---:B------:R-:W-:Y:S02]  /*7510*/  FMUL.FTZ R40, R101.reuse, R148 ;  /* 0x0000009465287220 */ /* 0x040fe40000410000 */
[C---:B------:R-:W-:Y:S02]  /*7520*/  FMUL.FTZ R41, R101.reuse, R149 ;  /* 0x0000009565297220 */ /* 0x040fe40000410000 */
[----:B------:R-:W-:Y:S02]  /*7530*/  FMUL.FTZ R44, R101, R152 ;  /* 0x00000098652c7220 */ /* 0x000fe40000410000 */
[--C-:B-1----:R-:W-:Y:S02]  /*7540*/  FFMA.FTZ R3, R13, c[0x0][0x2d0], -R161.reuse ;  /* 0x0000b4000d037a23 */ /* 0x102fe400000108a1 */
[C---:B------:R-:W-:Y:S02]  /*7550*/  FMUL.FTZ R13, R101.reuse, R121 ;  /* 0x00000079650d7220 */ /* 0x040fe40000410000 */
[----:B------:R-:W1:Y:S01]  /*7560*/  MUFU.EX2 R240, R3 ;  /* 0x0000000300f07308 */ /* 0x000e620000000800 */
[C---:B------:R-:W-:Y:S02]  /*7570*/  FMUL.FTZ R45, R101.reuse, R153 ;  /* 0x00000099652d7220 */ /* 0x040fe40000410000 */
[C---:B------:R-:W-:Y:S02]  /*7580*/  FMUL.FTZ R56, R101.reuse, R56 ;  /* 0x0000003865387220 */ /* 0x040fe40000410000 */
[--C-:B--2---:R-:W-:Y:S02]  /*7590*/  FFMA.FTZ R2, R174, c[0x0][0x2d0], -R162.reuse ;  /* 0x0000b400ae027a23 */ /* 0x104fe400000108a2 */
[C---:B------:R-:W-:Y:S02]  /*75a0*/  FMUL.FTZ R57, R101.reuse, R57 ;  /* 0x0000003965397220 */ /* 0x040fe40000410000 */
[C---:B------:R-:W-:Y:S01]  /*75b0*/  FMUL.FTZ R60, R101.reuse, R60 ;  /* 0x0000003c653c7220 */ /* 0x040fe20000410000 */
[----:B------:R2:W3:Y:S01]  /*75c0*/  MUFU.EX2 R229, R2 ;  /* 0x0000000200e57308 */ /* 0x0004e20000000800 */
[C---:B------:R-:W-:Y:S02]  /*75d0*/  FMUL.FTZ R61, R101.reuse, R61 ;  /* 0x0000003d653d7220 */ /* 0x040fe40000410000 */
[C---:B------:R-:W-:Y:S02]  /*75e0*/  FMUL.FTZ R66, R102.reuse, R66 ;  /* 0x0000004266427220 */ /* 0x040fe40000410000 */
[----:B------:R-:W-:Y:S02]  /*75f0*/  FMUL.FTZ R67, R102, R67 ;  /* 0x0000004366437220 */ /* 0x000fe40000410000 */
[C---:B------:R-:W-:Y:S02]  /*7600*/  FMUL.FTZ R68, R100.reuse, R68 ;  /* 0x0000004464447220 */ /* 0x040fe40000410000 */
[----:B------:R-:W-:Y:S02]  /*7610*/  FMUL.FTZ R69, R100, R69 ;  /* 0x0000004564457220 */ /* 0x000fe40000410000 */
[C---:B------:R-:W-:Y:S02]  /*7620*/  FMUL.FTZ R70, R102.reuse, R70 ;  /* 0x0000004666467220 */ /* 0x040fe40000410000 */
[----:B------:R-:W-:Y:S01]  /*7630*/  FMUL.FTZ R71, R102, R71 ;  /* 0x0000004766477220 */ /* 0x000fe20000410000 */
[----:B-1----:R-:W-:Y:S01]  /*7640*/  F2FP.BF16.PACK_AB R118, R240, R233 ;  /* 0x000000e9f076723e */ /* 0x002fe200000010ff */
[----:B------:R-:W-:Y:S02]  /*7650*/  FFMA.FTZ R3, R12, c[0x0][0x2d0], -R162 ;  /* 0x0000b4000c037a23 */ /* 0x000fe400000108a2 */
[C---:B------:R-:W-:Y:S02]  /*7660*/  FMUL.FTZ R12, R101.reuse, R120 ;  /* 0x00000078650c7220 */ /* 0x040fe40000410000 */
[----:B------:R1:W-:Y:S01]  /*7670*/  MUFU.EX2 R239, R3 ;  /* 0x0000000300ef7308 */ /* 0x0003e20000000800 */
[C---:B------:R-:W-:Y:S02]  /*7680*/  FMUL.FTZ R72, R101.reuse, R72 ;  /* 0x0000004865487220 */ /* 0x040fe40000410000 */
[C---:B------:R-:W-:Y:S01]  /*7690*/  FMUL.FTZ R73, R101.reuse, R73 ;  /* 0x0000004965497220 */ /* 0x040fe20000410000 */
[----:B--2---:R-:W2:Y:S01]  /*76a0*/  SHFL.BFLY PT, R2, R0, 0x1, 0x1f ;  /* 0x0c201f0000027f89 */ /* 0x004ea200000e0000 */
[----:B---3--:R-:W-:Y:S01]  /*76b0*/  F2FP.BF16.PACK_AB R117, R230, R229 ;  /* 0x000000e5e675723e */ /* 0x008fe200000010ff */
[C---:B------:R-:W-:Y:S02]  /*76c0*/  FMUL.FTZ R76, R101.reuse, R76 ;  /* 0x0000004c654c7220 */ /* 0x040fe40000410000 */
[C---:B------:R-:W-:Y:S02]  /*76d0*/  FMUL.FTZ R77, R101.reuse, R77 ;  /* 0x0000004d654d7220 */ /* 0x040fe40000410000 */
[C---:B------:R-:W-:Y:S02]  /*76e0*/  FMUL.FTZ R80, R100.reuse, R80 ;  /* 0x0000005064507220 */ /* 0x040fe40000410000 */
[----:B------:R-:W-:Y:S02]  /*76f0*/  FMUL.FTZ R81, R100, R81 ;  /* 0x0000005164517220 */ /* 0x000fe40000410000 */
[C---:B------:R-:W-:Y:S02]  /*7700*/  FMUL.FTZ R82, R102.reuse, R82 ;  /* 0x0000005266527220 */ /* 0x040fe40000410000 */
[----:B------:R-:W-:Y:S02]  /*7710*/  FMUL.FTZ R83, R102, R83 ;  /* 0x0000005366537220 */ /* 0x000fe40000410000 */
[C---:B------:R-:W-:Y:S02]  /*7720*/  FMUL.FTZ R84, R100.reuse, R84 ;  /* 0x0000005464547220 */ /* 0x040fe40000410000 */
[----:B------:R-:W-:Y:S02]  /*7730*/  FMUL.FTZ R85, R100, R85 ;  /* 0x0000005564557220 */ /* 0x000fe40000410000 */
[----:B------:R-:W-:Y:S02]  /*7740*/  FMUL.FTZ R86, R102, R86 ;  /* 0x0000005666567220 */ /* 0x000fe40000410000 */
[----:B-1----:R-:W-:Y:S02]  /*7750*/  FFMA.FTZ R3, R178, c[0x0][0x2d0], -R160 ;  /* 0x0000b400b2037a23 */ /* 0x002fe400000108a0 */
[----:B------:R-:W-:Y:S02]  /*7760*/  FMUL.FTZ R87, R102, R87 ;  /* 0x0000005766577220 */ /* 0x000fe40000410000 */
[----:B------:R1:W-:Y:S01]  /*7770*/  MUFU.EX2 R226, R3 ;  /* 0x0000000300e27308 */ /* 0x0003e20000000800 */
[----:B--2---:R-:W-:Y:S01]  /*7780*/  FMNMX.FTZ R2, R0, R2, !PT ;  /* 0x0000000200027209 */ /* 0x004fe20007810000 */
[----:B------:R-:W-:Y:S02]  /*7790*/  FFMA.FTZ R0, R14, c[0x0][0x2d0], -R162 ;  /* 0x0000b4000e007a23 */ /* 0x000fe400000108a2 */
[C---:B------:R-:W-:Y:S02]  /*77a0*/  FMUL.FTZ R88, R101.reuse, R88 ;  /* 0x0000005865587220 */ /* 0x040fe40000410000 */
[C---:B------:R-:W-:Y:S02]  /*77b0*/  FMUL.FTZ R89, R101.reuse, R89 ;  /* 0x0000005965597220 */ /* 0x040fe40000410000 */
[C---:B------:R-:W-:Y:S02]  /*77c0*/  FMUL.FTZ R92, R101.reuse, R92 ;  /* 0x0000005c655c7220 */ /* 0x040fe40000410000 */
[----:B------:R2:W3:Y:S01]  /*77d0*/  MUFU.EX2 R238, R0 ;  /* 0x0000000000ee7308 */ /* 0x0004e20000000800 */
[----:B------:R-:W-:Y:S02]  /*77e0*/  FMUL.FTZ R93, R101, R93 ;  /* 0x0000005d655d7220 */ /* 0x000fe40000410000 */
[C---:B------:R-:W-:Y:S02]  /*77f0*/  FMUL.FTZ R96, R100.reuse, R96 ;  /* 0x0000006064607220 */ /* 0x040fe40000410000 */
[----:B------:R-:W-:Y:S02]  /*7800*/  FMUL.FTZ R97, R100, R97 ;  /* 0x0000006164617220 */ /* 0x000fe40000410000 */
[C---:B------:R-:W-:Y:S02]  /*7810*/  FMUL.FTZ R98, R102.reuse, R98 ;  /* 0x0000006266627220 */ /* 0x040fe40000410000 */
[----:B------:R-:W-:Y:S02]  /*7820*/  FMUL.FTZ R99, R102, R99 ;  /* 0x0000006366637220 */ /* 0x000fe40000410000 */
[--C-:B------:R-:W-:Y:S02]  /*7830*/  FFMA.FTZ R133, R212, c[0x0][0x2d0], -R161.reuse ;  /* 0x0000b400d4857a23 */ /* 0x100fe400000108a1 */
[----:B------:R-:W-:Y:S02]  /*7840*/  FFMA.FTZ R132, R205, c[0x0][0x2d0], -R161 ;  /* 0x0000b400cd847a23 */ /* 0x000fe400000108a1 */
[--C-:B-1----:R-:W-:Y:S01]  /*7850*/  FFMA.FTZ R3, R177, c[0x0][0x2d0], -R160.reuse ;  /* 0x0000b400b1037a23 */ /* 0x102fe200000108a0 */
[----:B------:R-:W-:Y:S01]  /*7860*/  MUFU.EX2 R174, R133 ;  /* 0x0000008500ae7308 */ /* 0x000fe20000000800 */
[--C-:B------:R-:W-:Y:S02]  /*7870*/  FFMA.FTZ R137, R203, c[0x0][0x2d0], -R160.reuse ;  /* 0x0000b400cb897a23 */ /* 0x100fe400000108a0 */
[----:B--2---:R-:W-:Y:S01]  /*7880*/  FADD.FTZ R0, -R2, R105 ;  /* 0x0000006902007221 */ /* 0x004fe20000010100 */
[----:B---3--:R-:W-:Y:S06]  /*7890*/  F2FP.BF16.PACK_AB R119, R238, R239 ;  /* 0x000000efee77723e */ /* 0x008fec00000010ff */
[----:B------:R1:W2:Y:S01]  /*78a0*/  MUFU.EX2 R228, R3 ;  /* 0x0000000300e47308 */ /* 0x0002a20000000800 */
[--C-:B------:R-:W-:Y:S02]  /*78b0*/  FFMA.FTZ R105, R199, c[0x0][0x2d0], -R161.reuse ;  /* 0x0000b400c7697a23 */ /* 0x100fe400000108a1 */
[----:B------:R-:W-:Y:S07]  /*78c0*/  FMUL.FTZ R0, R0, c[0x0][0x2d0] ;  /* 0x0000b40000007a20 */ /* 0x000fee0000410000 */
[----:B------:R3:W-:Y:S10]  /*78d0*/  MUFU.EX2 R224, R105 ;  /* 0x0000006900e07308 */ /* 0x0007f40000000800 */
[----:B------:R-:W4:Y:S01]  /*78e0*/  MUFU.EX2 R0, R0 ;  /* 0x0000000000007308 */ /* 0x000f220000000800 */
[--C-:B-1----:R-:W-:Y:S01]  /*78f0*/  FFMA.FTZ R3, R165, c[0x0][0x2d0], -R160.reuse ;  /* 0x0000b400a5037a23 */ /* 0x102fe200000108a0 */
[----:B--2---:R-:W-:Y:S08]  /*7900*/  F2FP.BF16.PACK_AB R112, R228, R226 ;  /* 0x000000e2e470723e */ /* 0x004ff000000010ff */
[----:B------:R1:W-:Y:S01]  /*7910*/  MUFU.EX2 R236, R3 ;  /* 0x0000000300ec7308 */ /* 0x0003e20000000800 */
[----:B---3--:R-:W-:Y:S09]  /*7920*/  FFMA.FTZ R105, R197, c[0x0][0x2d0], -R161 ;  /* 0x0000b400c5697a23 */ /* 0x008ff200000108a1 */
[----:B------:R2:W-:Y:S01]  /*7930*/  MUFU.EX2 R225, R105 ;  /* 0x0000006900e17308 */ /* 0x0005e20000000800 */
[C---:B----4-:R-:W-:Y:S02]  /*7940*/  FMUL.FTZ R10, R0.reuse, R114 ;  /* 0x00000072000a7220 */ /* 0x050fe40000410000 */
[C---:B------:R-:W-:Y:S02]  /*7950*/  FMUL.FTZ R11, R0.reuse, R115 ;  /* 0x00000073000b7220 */ /* 0x040fe40000410000 */
[C---:B------:R-:W-:Y:S02]  /*7960*/  FMUL.FTZ R14, R0.reuse, R122 ;  /* 0x0000007a000e7220 */ /* 0x040fe40000410000 */
[C---:B------:R-:W-:Y:S03]  /*7970*/  FMUL.FTZ R15, R0.reuse, R123 ;  /* 0x0000007b000f7220 */ /* 0x040fe60000410000 */
[----:B------:R-:W-:Y:S01]  /*7980*/  MUFU.EX2 R178, R132 ;  /* 0x0000008400b27308 */ /* 0x000fe20000000800 */
[----:B------:R-:W3:Y:S01]  /*7990*/  LDSM.16.MT88.4 R120, [R110+0xc00] ;  /* 0x000c00006e78783b */ /* 0x000ee20000004200 */
[----:B------:R-:W-:Y:S02]  /*79a0*/  FMUL.FTZ R26, R0, R134 ;  /* 0x00000086001a7220 */ /* 0x000fe40000410000 */
[----:B-1----:R-:W-:Y:S02]  /*79b0*/  FFMA.FTZ R3, R164, c[0x0][0x2d0], -R160 ;  /* 0x0000b400a4037a23 */ /* 0x002fe400000108a0 */
[C---:B------:R-:W-:Y:S02]  /*79c0*/  FMUL.FTZ R27, R0.reuse, R135 ;  /* 0x00000087001b7220 */ /* 0x040fe40000410000 */
[C---:B------:R-:W-:Y:S02]  /*79d0*/  FMUL.FTZ R30, R0.reuse, R138 ;  /* 0x0000008a001e7220 */ /* 0x040fe40000410000 */
[----:B------:R-:W1:Y:S01]  /*79e0*/  MUFU.EX2 R237, R3 ;  /* 0x0000000300ed7308 */ /* 0x000e620000000800 */
[C---:B------:R-:W-:Y:S02]  /*79f0*/  FMUL.FTZ R31, R0.reuse, R139 ;  /* 0x0000008b001f7220 */ /* 0x040fe40000410000 */
[--C-:B--2---:R-:W-:Y:S02]  /*7a00*/  FFMA.FTZ R105, R195, c[0x0][0x2d0], -R162.reuse ;  /* 0x0000b400c3697a23 */ /* 0x104fe400000108a2 */
[C---:B------:R-:W-:Y:S02]  /*7a10*/  FMUL.FTZ R42, R0.reuse, R150 ;  /* 0x00000096002a7220 */ /* 0x040fe40000410000 */
[C---:B------:R-:W-:Y:S02]  /*7a20*/  FMUL.FTZ R43, R0.reuse, R151 ;  /* 0x00000097002b7220 */ /* 0x040fe40000410000 */
[C---:B------:R-:W-:Y:S01]  /*7a30*/  FMUL.FTZ R46, R0.reuse, R154 ;  /* 0x0000009a002e7220 */ /* 0x040fe20000410000 */
[----:B------:R2:W-:Y:S01]  /*7a40*/  MUFU.EX2 R223, R105 ;  /* 0x0000006900df7308 */ /* 0x0005e20000000800 */
[C---:B------:R-:W-:Y:S02]  /*7a50*/  FMUL.FTZ R47, R0.reuse, R155 ;  /* 0x0000009b002f7220 */ /* 0x040fe40000410000 */
[C---:B------:R-:W-:Y:S02]  /*7a60*/  FMUL.FTZ R58, R0.reuse, R58 ;  /* 0x0000003a003a7220 */ /* 0x040fe40000410000 */
[C---:B------:R-:W-:Y:S02]  /*7a70*/  FMUL.FTZ R59, R0.reuse, R59 ;  /* 0x0000003b003b7220 */ /* 0x040fe40000410000 */
[C---:B------:R-:W-:Y:S02]  /*7a80*/  FMUL.FTZ R62, R0.reuse, R62 ;  /* 0x0000003e003e7220 */ /* 0x040fe40000410000 */
[C---:B------:R-:W-:Y:S02]  /*7a90*/  FMUL.FTZ R63, R0.reuse, R63 ;  /* 0x0000003f003f7220 */ /* 0x040fe40000410000 */
[C---:B------:R-:W-:Y:S02]  /*7aa0*/  FMUL.FTZ R74, R0.reuse, R74 ;  /* 0x0000004a004a7220 */ /* 0x040fe40000410000 */
[----:B------:R-:W-:Y:S01]  /*7ab0*/  FMUL.FTZ R75, R0, R75 ;  /* 0x0000004b004b7220 */ /* 0x000fe20000410000 */
[----:B-1----:R-:W-:Y:S01]  /*7ac0*/  F2FP.BF16.PACK_AB R114, R237, R236 ;  /* 0x000000eced72723e */ /* 0x002fe200000010ff */
[----:B------:R-:W-:Y:S02]  /*7ad0*/  FMUL.FTZ R3, R2, c[0x0][0x2d0] ;  /* 0x0000b40002037a20 */ /* 0x000fe40000410000 */
[C---:B------:R-:W-:Y:S02]  /*7ae0*/  FMUL.FTZ R78, R0.reuse, R78 ;  /* 0x0000004e004e7220 */ /* 0x040fe40000410000 */
[--C-:B------:R-:W-:Y:S02]  /*7af0*/  FFMA.FTZ R4, R175, c[0x0][0x2d0], -R3.reuse ;  /* 0x0000b400af047a23 */ /* 0x100fe40000010803 */
[----:B------:R-:W-:Y:S02]  /*7b00*/  FMUL.FTZ R79, R0, R79 ;  /* 0x0000004f004f7220 */ /* 0x000fe40000410000 */
[----:B------:R1:W4:Y:S01]  /*7b10*/  MUFU.EX2 R164, R4 ;  /* 0x0000000400a47308 */ /* 0x0003220000000800 */
[--C-:B--2---:R-:W-:Y:S02]  /*7b20*/  FFMA.FTZ R105, R200, c[0x0][0x2d0], -R162.reuse ;  /* 0x0000b400c8697a23 */ /* 0x104fe400000108a2 */
[C---:B------:R-:W-:Y:S02]  /*7b30*/  FMUL.FTZ R90, R0.reuse, R90 ;  /* 0x0000005a005a7220 */ /* 0x040fe40000410000 */
[C---:B------:R-:W-:Y:S02]  /*7b40*/  FMUL.FTZ R91, R0.reuse, R91 ;  /* 0x0000005b005b7220 */ /* 0x040fe40000410000 */
[C---:B------:R-:W-:Y:S02]  /*7b50*/  FMUL.FTZ R94, R0.reuse, R94 ;  /* 0x0000005e005e7220 */ /* 0x040fe40000410000 */
[----:B------:R-:W-:Y:S01]  /*7b60*/  FMUL.FTZ R95, R0, R95 ;  /* 0x0000005f005f7220 */ /* 0x000fe20000410000 */
[----:B------:R2:W-:Y:S01]  /*7b70*/  MUFU.EX2 R222, R105 ;  /* 0x0000006900de7308 */ /* 0x0005e20000000800 */
[----:B------:R-:W-:Y:S02]  /*7b80*/  FFMA.FTZ R134, R169, c[0x0][0x2d0], -R162 ;  /* 0x0000b400a9867a23 */ /* 0x000fe400000108a2 */
[--C-:B------:R-:W-:Y:S02]  /*7b90*/  FFMA.FTZ R139, R201, c[0x0][0x2d0], -R160.reuse ;  /* 0x0000b400c98b7a23 */ /* 0x100fe400000108a0 */
[----:B------:R-:W-:Y:S02]  /*7ba0*/  FFMA.FTZ R138, R171, c[0x0][0x2d0], -R160 ;  /* 0x0000b400ab8a7a23 */ /* 0x000fe400000108a0 */
[--C-:B------:R-:W-:Y:S02]  /*7bb0*/  FFMA.FTZ R136, R211, c[0x0][0x2d0], -R3.reuse ;  /* 0x0000b400d3887a23 */ /* 0x100fe40000010803 */
[--C-:B------:R-:W-:Y:S01]  /*7bc0*/  FFMA.FTZ R135, R209, c[0x0][0x2d0], -R3.reuse ;  /* 0x0000b400d1877a23 */ /* 0x100fe20000010803 */
[----:B------:R-:W-:Y:S01]  /*7bd0*/  MUFU.EX2 R171, R139 ;  /* 0x0000008b00ab7308 */ /* 0x000fe20000000800 */
[--C-:B------:R-:W-:Y:S02]  /*7be0*/  FFMA.FTZ R104, R104, c[0x0][0x2d0], -R3.reuse ;  /* 0x0000b40068687a23 */ /* 0x100fe40000010803 */
[----:B-1----:R-:W-:Y:S02]  /*7bf0*/  FFMA.FTZ R4, R179, c[0x0][0x2d0], -R3 ;  /* 0x0000b400b3047a23 */ /* 0x002fe40000010803 */
[----:B----4-:R-:W-:Y:S05]  /*7c00*/  FFMA.FTZ R0, R0, R243, R164 ;  /* 0x000000f300007223 */ /* 0x010fea00000100a4 */
[----:B------:R1:W4:Y:S01]  /*7c10*/  MUFU.EX2 R227, R4 ;  /* 0x0000000400e37308 */ /* 0x0003220000000800 */
[----:B--2---:R-:W-:Y:S09]  /*7c20*/  FFMA.FTZ R105, R193, c[0x0][0x2d0], -R161 ;  /* 0x0000b400c1697a23 */ /* 0x004ff200000108a1 */
[----:B------:R2:W-:Y:S10]  /*7c30*/  MUFU.EX2 R221, R105 ;  /* 0x0000006900dd7308 */ /* 0x0005f40000000800 */
[----:B------:R5:W-:Y:S01]  /*7c40*/  MUFU.EX2 R169, R104 ;  /* 0x0000006800a97308 */ /* 0x000be20000000800 */
[----:B-1----:R-:W-:Y:S01]  /*7c50*/  FFMA.FTZ R4, R167, c[0x0][0x2d0], -R3 ;  /* 0x0000b400a7047a23 */ /* 0x002fe20000010803 */
[C---:B----4-:R-:W-:Y:S01]  /*7c60*/  F2FP.BF16.PACK_AB R113, R227.reuse, R164 ;  /* 0x000000a4e371723e */ /* 0x050fe200000010ff */
[----:B------:R-:W-:Y:S07]  /*7c70*/  FADD.FTZ R0, R227, R0 ;  /* 0x00000000e3007221 */ /* 0x000fee0000010000 */
[----:B------:R1:W4:Y:S01]  /*7c80*/  MUFU.EX2 R234, R4 ;  /* 0x0000000400ea7308 */ /* 0x0003220000000800 */
[----:B--2---:R-:W-:Y:S09]  /*7c90*/  FFMA.FTZ R105, R194, c[0x0][0x2d0], -R161 ;  /* 0x0000b400c2697a23 */ /* 0x004ff200000108a1 */
[----:B------:R2:W-:Y:S01]  /*7ca0*/  MUFU.EX2 R220, R105 ;  /* 0x0000006900dc7308 */ /* 0x0005e20000000800 */
[----:B-----5:R-:W-:Y:S04]  /*7cb0*/  FFMA.FTZ R104, R101, R242, R226 ;  /* 0x000000f265687223 */ /* 0x020fe800000100e2 */
[----:B------:R-:W-:Y:S05]  /*7cc0*/  FADD.FTZ R104, R228, R104 ;  /* 0x00000068e4687221 */ /* 0x000fea0000010000 */
[----:B------:R-:W-:Y:S01]  /*7cd0*/  MUFU.EX2 R167, R137 ;  /* 0x0000008900a77308 */ /* 0x000fe20000000800 */
[----:B-1----:R-:W-:Y:S02]  /*7ce0*/  FFMA.FTZ R4, R166, c[0x0][0x2d0], -R3 ;  /* 0x0000b400a6047a23 */ /* 0x002fe40000010803 */
[----:B----4-:R-:W-:Y:S07]  /*7cf0*/  FADD.FTZ R0, R234, R0 ;  /* 0x00000000ea007221 */ /* 0x010fee0000010000 */
[----:B------:R1:W4:Y:S01]  /*7d00*/  MUFU.EX2 R235, R4 ;  /* 0x0000000400eb7308 */ /* 0x0003220000000800 */
[----:B--2---:R-:W-:Y:S09]  /*7d10*/  FFMA.FTZ R105, R196, c[0x0][0x2d0], -R162 ;  /* 0x0000b400c4697a23 */ /* 0x004ff200000108a2 */
[----:B------:R2:W-:Y:S10]  /*7d20*/  MUFU.EX2 R219, R105 ;  /* 0x0000006900db7308 */ /* 0x0005f40000000800 */
[----:B------:R-:W-:Y:S01]  /*7d30*/  MUFU.EX2 R166, R136 ;  /* 0x0000008800a67308 */ /* 0x000fe20000000800 */
[C---:B-1----:R-:W-:Y:S01]  /*7d40*/  FMUL.FTZ R4, R100.reuse, R116 ;  /* 0x0000007464047220 */ /* 0x042fe20000410000 */
[----:B------:R-:W-:Y:S01]  /*7d50*/  F2FP.BF16.PACK_AB R116, R231, R173 ;  /* 0x000000ade774723e */ /* 0x000fe200000010ff */
[C---:B----4-:R-:W-:Y:S01]  /*7d60*/  FADD.FTZ R0, R235.reuse, R0 ;  /* 0x00000000eb007221 */ /* 0x050fe20000010000 */
[----:B------:R-:W-:Y:S06]  /*7d70*/  F2FP.BF16.PACK_AB R115, R235, R234 ;  /* 0x000000eaeb73723e */ /* 0x000fec00000010ff */
[----:B------:R-:W-:Y:S01]  /*7d80*/  MUFU.EX2 R172, R138 ;  /* 0x0000008a00ac7308 */ /* 0x000fe20000000800 */
[-C--:B------:R-:W-:Y:S05]  /*7d90*/  HMMA.16816.F32.BF16 R4, R116, R20.reuse, R4 ;  /* 0x000000147404723c */ /* 0x080fea0000041804 */
[----:B--2---:R-:W-:Y:S03]  /*7da0*/  FFMA.FTZ R105, R213, c[0x0][0x2d0], -R160 ;  /* 0x0000b400d5697a23 */ /* 0x004fe600000108a0 */
[C---:B------:R-:W-:Y:S01]  /*7db0*/  HMMA.16816.F32.BF16 R8, R112.reuse, R20, R8 ;  /* 0x000000147008723c */ /* 0x040fe20000041808 */
[----:B------:R1:W-:Y:S06]  /*7dc0*/  MUFU.EX2 R200, R105 ;  /* 0x0000006900c87308 */ /* 0x0003ec0000000800 */
[C---:B------:R-:W-:Y:S01]  /*7dd0*/  FMUL.FTZ R20, R100.reuse, R128 ;  /* 0x0000008064147220 */ /* 0x040fe20000410000 */
[-C--:B------:R-:W-:Y:S04]  /*7de0*/  HMMA.16816.F32.BF16 R12, R112, R22.reuse, R12 ;  /* 0x00000016700c723c */ /* 0x080fe8000004180c */
[----:B------:R-:W-:Y:S02]  /*7df0*/  FMUL.FTZ R21, R100, R129 ;  /* 0x0000008164157220 */ /* 0x000fe40000410000 */
[--C-:B------:R-:W-:Y:S02]  /*7e00*/  FFMA.FTZ R129, R206, c[0x0][0x2d0], -R162.reuse ;  /* 0x0000b400ce817a23 */ /* 0x100fe400000108a2 */
[C---:B------:R-:W-:Y:S02]  /*7e10*/  HMMA.16816.F32.BF16 R16, R116.reuse, R22, R16 ;  /* 0x000000167410723c */ /* 0x040fe40000041810 */
[----:B------:R-:W-:Y:S02]  /*7e20*/  MUFU.EX2 R175, R129 ;  /* 0x0000008100af7308 */ /* 0x000fe40000000800 */
[----:B------:R-:W-:Y:S03]  /*7e30*/  FFMA.FTZ R128, R204, c[0x0][0x2d0], -R162 ;  /* 0x0000b400cc807a23 */ /* 0x000fe600000108a2 */
[C---:B------:R-:W-:Y:S02]  /*7e40*/  FMUL.FTZ R22, R102.reuse, R130 ;  /* 0x0000008266167220 */ /* 0x040fe40000410000 */
[----:B------:R-:W-:Y:S03]  /*7e50*/  FMUL.FTZ R23, R102, R131 ;  /* 0x0000008366177220 */ /* 0x000fe60000410000 */
[--C-:B-1----:R-:W-:Y:S01]  /*7e60*/  FFMA.FTZ R105, R210, c[0x0][0x2d0], -R160.reuse ;  /* 0x0000b400d2697a23 */ /* 0x102fe200000108a0 */
[----:B------:R-:W1:Y:S01]  /*7e70*/  MUFU.EX2 R176, R128 ;  /* 0x0000008000b07308 */ /* 0x000e620000000800 */
[--C-:B------:R-:W-:Y:S02]  /*7e80*/  FFMA.FTZ R131, R168, c[0x0][0x2d0], -R161.reuse ;  /* 0x0000b400a8837a23 */ /* 0x100fe400000108a1 */
[-C--:B------:R-:W-:Y:S03]  /*7e90*/  HMMA.16816.F32.BF16 R20, R116, R36.reuse, R20 ;  /* 0x000000247414723c */ /* 0x080fe60000041814 */
[----:B------:R-:W-:Y:S04]  /*7ea0*/  FFMA.FTZ R130, R163, c[0x0][0x2d0], -R161 ;  /* 0x0000b400a3827a23 */ /* 0x000fe800000108a1 */
[----:B------:R2:W-:Y:S01]  /*7eb0*/  MUFU.EX2 R210, R105 ;  /* 0x0000006900d27308 */ /* 0x0005e20000000800 */
[C---:B------:R-:W-:Y:S07]  /*7ec0*/  HMMA.16816.F32.BF16 R24, R112.reuse, R36, R24 ;  /* 0x000000247018723c */ /* 0x040fee0000041818 */
[C---:B------:R-:W-:Y:S01]  /*7ed0*/  FMUL.FTZ R36, R100.reuse, R144 ;  /* 0x0000009064247220 */ /* 0x040fe20000410000 */
[-C--:B------:R-:W-:Y:S01]  /*7ee0*/  HMMA.16816.F32.BF16 R28, R112, R38.reuse, R28 ;  /* 0x00000026701c723c */ /* 0x080fe2000004181c */
[----:B------:R-:W-:Y:S03]  /*7ef0*/  MUFU.EX2 R179, R131 ;  /* 0x0000008300b37308 */ /* 0x000fe60000000800 */
[----:B------:R-:W-:Y:S01]  /*7f00*/  FMUL.FTZ R37, R100, R145 ;  /* 0x0000009164257220 */ /* 0x000fe20000410000 */
[----:B-1----:R-:W-:Y:S01]  /*7f10*/  F2FP.BF16.PACK_AB R101, R176, R175 ;  /* 0x000000afb065723e */ /* 0x002fe200000010ff */
[----:B------:R-:W-:Y:S02]  /*7f20*/  FFMA.FTZ R100, R100, R232, R173 ;  /* 0x000000e864647223 */ /* 0x000fe400000100ad */
[C---:B------:R-:W-:Y:S03]  /*7f30*/  HMMA.16816.F32.BF16 R32, R116.reuse, R38, R32 ;  /* 0x000000267420723c */ /* 0x040fe60000041820 */
[----:B------:R-:W-:Y:S04]  /*7f40*/  MUFU.EX2 R193, R130 ;  /* 0x0000008200c17308 */ /* 0x000fe80000000800 */
[C---:B------:R-:W-:Y:S02]  /*7f50*/  FMUL.FTZ R38, R102.reuse, R146 ;  /* 0x0000009266267220 */ /* 0x040fe40000410000 */
[----:B------:R-:W-:Y:S03]  /*7f60*/  FMUL.FTZ R39, R102, R147 ;  /* 0x0000009366277220 */ /* 0x000fe60000410000 */
[--C-:B--2---:R-:W-:Y:S01]  /*7f70*/  FFMA.FTZ R105, R208, c[0x0][0x2d0], -R3.reuse ;  /* 0x0000b400d0697a23 */ /* 0x104fe20000010803 */
[----:B------:R-:W-:Y:S03]  /*7f80*/  MUFU.EX2 R173, R134 ;  /* 0x0000008600ad7308 */ /* 0x000fe60000000800 */
[-C--:B---3--:R-:W-:Y:S07]  /*7f90*/  HMMA.16816.F32.BF16 R36, R116, R120.reuse, R36 ;  /* 0x000000787424723c */ /* 0x088fee0000041824 */
[----:B------:R1:W-:Y:S01]  /*7fa0*/  MUFU.EX2 R198, R105 ;  /* 0x0000006900c67308 */ /* 0x0003e20000000800 */
[C---:B------:R-:W-:Y:S08]  /*7fb0*/  HMMA.16816.F32.BF16 R40, R112.reuse, R120, R40 ;  /* 0x000000787028723c */ /* 0x040ff00000041828 */
[-C--:B------:R-:W-:Y:S01]  /*7fc0*/  HMMA.16816.F32.BF16 R44, R112, R122.reuse, R44 ;  /* 0x0000007a702c723c */ /* 0x080fe2000004182c */
[----:B------:R-:W2:Y:S07]  /*7fd0*/  MUFU.EX2 R168, R135 ;  /* 0x0000008700a87308 */ /* 0x000eae0000000800 */
[C---:B------:R-:W-:Y:S01]  /*7fe0*/  HMMA.16816.F32.BF16 R48, R116.reuse, R122, R48 ;  /* 0x0000007a7430723c */ /* 0x040fe20000041830 */
[----:B------:R-:W3:Y:S03]  /*7ff0*/  LDSM.16.MT88.4 R120, [R111+0xc00] ;  /* 0x000c00006f78783b */ /* 0x000ee60000004200 */
[--C-:B-1----:R-:W-:Y:S04]  /*8000*/  FFMA.FTZ R105, R207, c[0x0][0x2d0], -R3.reuse ;  /* 0x0000b400cf697a23 */ /* 0x102fe80000010803 */
[----:B------:R1:W-:Y:S01]  /*8010*/  MUFU.EX2 R199, R105 ;  /* 0x0000006900c77308 */ /* 0x0003e20000000800 */
[----:B--2---:R-:W-:Y:S03]  /*8020*/  F2FP.BF16.PACK_AB R161, R168, R166 ;  /* 0x000000a6a8a1723e */ /* 0x004fe600000010ff */
[--C-:B-1----:R-:W-:Y:S06]  /*8030*/  FFMA.FTZ R105, R214, c[0x0][0x2d0], -R160.reuse ;  /* 0x0000b400d6697a23 */ /* 0x102fec00000108a0 */
[----:B------:R1:W-:Y:S01]  /*8040*/  MUFU.EX2 R196, R105 ;  /* 0x0000006900c47308 */ /* 0x0003e20000000800 */
[-C--:B---3--:R-:W-:Y:S08]  /*8050*/  HMMA.16816.F32.BF16 R52, R116, R120.reuse, R52 ;  /* 0x000000787434723c */ /* 0x088ff00000041834 */
[C---:B------:R-:W-:Y:S08]  /*8060*/  HMMA.16816.F32.BF16 R56, R112.reuse, R120, R56 ;  /* 0x000000787038723c */ /* 0x040ff00000041838 */
[-C--:B------:R-:W-:Y:S04]  /*8070*/  HMMA.16816.F32.BF16 R60, R112, R122.reuse, R60 ;  /* 0x0000007a703c723c */ /* 0x080fe8000004183c */
[----:B-1----:R-:W-:Y:S04]  /*8080*/  FFMA.FTZ R105, R215, c[0x0][0x2d0], -R160 ;  /* 0x0000b400d7697a23 */ /* 0x002fe800000108a0 */
[C---:B------:R-:W-:Y:S01]  /*8090*/  HMMA.16816.F32.BF16 R64, R116.reuse, R122, R64 ;  /* 0x0000007a7440723c */ /* 0x040fe20000041840 */
[----:B------:R-:W1:Y:S01]  /*80a0*/  LDSM.16.MT88.4 R120, [R110+0x1800] ;  /* 0x001800006e78783b */ /* 0x000e620000004200 */
[----:B------:R2:W-:Y:S02]  /*80b0*/  MUFU.EX2 R197, R105 ;  /* 0x0000006900c57308 */ /* 0x0005e40000000800 */
[--C-:B--2---:R-:W-:Y:S08]  /*80c0*/  FFMA.FTZ R105, R217, c[0x0][0x2d0], -R3.reuse ;  /* 0x0000b400d9697a23 */ /* 0x104ff00000010803 */
[----:B------:R2:W-:Y:S01]  /*80d0*/  MUFU.EX2 R195, R105 ;  /* 0x0000006900c37308 */ /* 0x0005e20000000800 */
[-C--:B-1----:R-:W-:Y:S08]  /*80e0*/  HMMA.16816.F32.BF16 R68, R116, R120.reuse, R68 ;  /* 0x000000787444723c */ /* 0x082ff00000041844 */
[C---:B------:R-:W-:Y:S04]  /*80f0*/  HMMA.16816.F32.BF16 R72, R112.reuse, R120, R72 ;  /* 0x000000787048723c */ /* 0x040fe80000041848 */
[--C-:B--2---:R-:W-:Y:S02]  /*8100*/  FFMA.FTZ R105, R216, c[0x0][0x2d0], -R3.reuse ;  /* 0x0000b400d8697a23 */ /* 0x104fe40000010803 */
[----:B------:R-:W-:Y:S02]  /*8110*/  FFMA.FTZ R3, R103, c[0x0][0x2d0], -R3 ;  /* 0x0000b40067037a23 */ /* 0x000fe40000010803 */
[-C--:B------:R-:W-:Y:S01]  /*8120*/  HMMA.16816.F32.BF16 R76, R112, R122.reuse, R76 ;  /* 0x0000007a704c723c */ /* 0x080fe2000004184c */
[----:B------:R1:W-:Y:S07]  /*8130*/  MUFU.EX2 R194, R105 ;  /* 0x0000006900c27308 */ /* 0x0003ee0000000800 */
[C---:B------:R-:W-:Y:S01]  /*8140*/  HMMA.16816.F32.BF16 R80, R116.reuse, R122, R80 ;  /* 0x0000007a7450723c */ /* 0x040fe20000041850 */
[----:B------:R-:W2:Y:S02]  /*8150*/  LDSM.16.MT88.4 R120, [R111+0x1800] ;  /* 0x001800006f78783b */ /* 0x000ea40000004200 */
[----:B------:R-:W3:Y:S01]  /*8160*/  MUFU.EX2 R165, R3 ;  /* 0x0000000300a57308 */ /* 0x000ee20000000800 */
[----:B-1----:R-:W-:Y:S01]  /*8170*/  FFMA.FTZ R105, R170, c[0x0][0x2d0], -R162 ;  /* 0x0000b400aa697a23 */ /* 0x002fe200000108a2 */
[----:B------:R-:W-:Y:S08]  /*8180*/  F2FP.BF16.PACK_AB R162, R172, R171 ;  /* 0x000000abaca2723e */ /* 0x000ff000000010ff */
[----:B------:R1:W4:Y:S01]  /*8190*/  MUFU.EX2 R170, R140 ;  /* 0x0000008c00aa7308 */ /* 0x0003220000000800 */
[----:B---3--:R-:W-:Y:S01]  /*81a0*/  F2FP.BF16.PACK_AB R163, R165, R169 ;  /* 0x000000a9a5a3723e */ /* 0x008fe200000010ff */
[----:B------:R-:W-:Y:S01]  /*81b0*/  FFMA.FTZ R3, R102, R241, R229 ;  /* 0x000000f166037223 */ /* 0x000fe200000100e5 */
[----:B------:R-:W-:Y:S07]  /*81c0*/  F2FP.BF16.PACK_AB R102, R193, R179 ;  /* 0x000000b3c166723e */ /* 0x000fee00000010ff */
[----:B------:R-:W3:Y:S01]  /*81d0*/  MUFU.EX2 R177, R105 ;  /* 0x0000006900b17308 */ /* 0x000ee20000000800 */
[----:B------:R-:W-:Y:S01]  /*81e0*/  FADD.FTZ R164, R230, R3 ;  /* 0x00000003e6a47221 */ /* 0x000fe20000010000 */
[-C--:B--2---:R-:W-:Y:S01]  /*81f0*/  HMMA.16816.F32.BF16 R84, R116, R120.reuse, R84 ;  /* 0x000000787454723c */ /* 0x084fe20000041854 */
[----:B-1----:R-:W-:Y:S02]  /*8200*/  LDSM.16.MT88.4 R140, [R111+0x800] ;  /* 0x000800006f8c783b */ /* 0x002fe40000004200 */
[----:B----4-:R-:W-:Y:S05]  /*8210*/  F2FP.BF16.PACK_AB R160, R170, R167 ;  /* 0x000000a7aaa0723e */ /* 0x010fea00000010ff */
[C---:B------:R-:W-:Y:S04]  /*8220*/  HMMA.16816.F32.BF16 R88, R112.reuse, R120, R88 ;  /* 0x000000787058723c */ /* 0x040fe80000041858 */
[----:B---3--:R-:W-:Y:S01]  /*8230*/  F2FP.BF16.PACK_AB R103, R173, R177 ;  /* 0x000000b1ad67723e */ /* 0x008fe200000010ff */
[----:B------:R-:W-:Y:S01]  /*8240*/  FADD.FTZ R105, R231, R100 ;  /* 0x00000064e7697221 */ /* 0x000fe20000010000 */
[----:B------:R-:W-:Y:S02]  /*8250*/  F2FP.BF16.PACK_AB R100, R178, R174 ;  /* 0x000000aeb264723e */ /* 0x000fe400000010ff */
[-C--:B------:R-:W-:Y:S04]  /*8260*/  HMMA.16816.F32.BF16 R92, R112, R122.reuse, R92 ;  /* 0x0000007a705c723c */ /* 0x080fe8000004185c */
[----:B------:R-:W-:Y:S01]  /*8270*/  FADD.FTZ R3, R233, R105 ;  /* 0x00000069e9037221 */ /* 0x000fe20000010000 */
[----:B------:R-:W-:Y:S02]  /*8280*/  MOV R105, R2 ;  /* 0x0000000200697202 */ /* 0x000fe40000000f00 */
[----:B------:R-:W-:Y:S01]  /*8290*/  F2FP.BF16.PACK_AB R112, R225, R224 ;  /* 0x000000e0e170723e */ /* 0x000fe200000010ff */
[----:B------:R-:W-:Y:S01]  /*82a0*/  HMMA.16816.F32.BF16 R96, R116, R122, R96 ;  /* 0x0000007a7460723c */ /* 0x000fe20000041860 */
[----:B------:R-:W1:Y:S03]  /*82b0*/  LDSM.16.MT88.4 R120, [R111+0x400] ;  /* 0x000400006f78783b */ /* 0x000e660000004200 */
[----:B------:R-:W-:Y:S01]  /*82c0*/  F2FP.BF16.PACK_AB R113, R222, R223 ;  /* 0x000000dfde71723e */ /* 0x000fe200000010ff */
[----:B------:R-:W-:Y:S01]  /*82d0*/  FADD.FTZ R3, R240, R3 ;  /* 0x00000003f0037221 */ /* 0x000fe20000010000 */
[----:B------:R-:W-:Y:S02]  /*82e0*/  F2FP.BF16.PACK_AB R114, R220, R221 ;  /* 0x000000dddc72723e */ /* 0x000fe400000010ff */
[----:B------:R-:W-:Y:S01]  /*82f0*/  F2FP.BF16.PACK_AB R115, R219, R218 ;  /* 0x000000dadb73723e */ /* 0x000fe200000010ff */
[----:B------:R-:W-:Y:S03]  /*8300*/  FADD.FTZ R3, R224, R3 ;  /* 0x00000003e0037221 */ /* 0x000fe60000010000 */
[----:B------:R-:W-:Y:S01]  /*8310*/  F2FP.BF16.PACK_AB R116, R210, R200 ;  /* 0x000000c8d274723e */ /* 0x000fe200000010ff */
[----:B------:R-:W-:Y:S01]  /*8320*/  FADD.FTZ R3, R225, R3 ;  /* 0x00000003e1037221 */ /* 0x000fe20000010000 */
[----:B------:R-:W-:Y:S01]  /*8330*/  F2FP.BF16.PACK_AB R117, R199, R198 ;  /* 0x000000c6c775723e */ /* 0x000fe200000010ff */
[-C--:B------:R-:W-:Y:S05]  /*8340*/  HMMA.16816.F32.BF16 R4, R112, R124.reuse, R4 ;  /* 0x0000007c7004723c */ /* 0x080fea0000041804 */
[----:B------:R-:W-:Y:S02]  /*8350*/  F2FP.BF16.PACK_AB R118, R197, R196 ;  /* 0x000000c4c576723e */ /* 0x000fe400000010ff */
[----:B------:R-:W-:Y:S07]  /*8360*/  F2FP.BF16.PACK_AB R119, R194, R195 ;  /* 0x000000c3c277723e */ /* 0x000fee00000010ff */
[C---:B------:R-:W-:Y:S08]  /*8370*/  HMMA.16816.F32.BF16 R8, R116.reuse, R124, R8 ;  /* 0x0000007c7408723c */ /* 0x040ff00000041808 */
[-C--:B------:R-:W-:Y:S08]  /*8380*/  HMMA.16816.F32.BF16 R12, R116, R126.reuse, R12 ;  /* 0x0000007e740c723c */ /* 0x080ff0000004180c */
[C---:B------:R-:W-:Y:S01]  /*8390*/  HMMA.16816.F32.BF16 R16, R112.reuse, R126, R16 ;  /* 0x0000007e7010723c */ /* 0x040fe20000041810 */
[----:B------:R-:W2:Y:S07]  /*83a0*/  LDSM.16.MT88.4 R124, [R110+0x1000] ;  /* 0x001000006e7c783b */ /* 0x000eae0000004200 */
[-C--:B-1----:R-:W-:Y:S08]  /*83b0*/  HMMA.16816.F32.BF16 R20, R112, R120.reuse, R20 ;  /* 0x000000787014723c */ /* 0x082ff00000041814 */
[C---:B------:R-:W-:Y:S08]  /*83c0*/  HMMA.16816.F32.BF16 R24, R116.reuse, R120, R24 ;  /* 0x000000787418723c */ /* 0x040ff00000041818 */
[-C--:B------:R-:W-:Y:S08]  /*83d0*/  HMMA.16816.F32.BF16 R28, R116, R122.reuse, R28 ;  /* 0x0000007a741c723c */ /* 0x080ff0000004181c */
[C---:B------:R-:W-:Y:S01]  /*83e0*/  HMMA.16816.F32.BF16 R32, R112.reuse, R122, R32 ;  /* 0x0000007a7020723c */ /* 0x040fe20000041820 */
[----:B------:R-:W1:Y:S07]  /*83f0*/  LDSM.16.MT88.4 R120, [R111+0x1000] ;  /* 0x001000006f78783b */ /* 0x000e6e0000004200 */
[-C--:B--2---:R-:W-:Y:S08]  /*8400*/  HMMA.16816.F32.BF16 R36, R112, R124.reuse, R36 ;  /* 0x0000007c7024723c */ /* 0x084ff00000041824 */
        /* <DEDUP_REMOVED lines=17> */
[----:B------:R-:W-:Y:S08]  /*8520*/  HMMA.16816.F32.BF16 R96, R112, R122, R96 ;  /* 0x0000007a7060723c */ /* 0x000ff00000041860 */
[-C--:B--2---:R-:W-:Y:S01]  /*8530*/  HMMA.16816.F32.BF16 R116, R100, R124.reuse, R4 ;  /* 0x0000007c6474723c */ /* 0x084fe20000041804 */
[----:B------:R-:W1:Y:S07]  /*8540*/  LDSM.16.MT88.4 R4, [R111+0x1400] ;  /* 0x001400006f04783b */ /* 0x000e6e0000004200 */
[C---:B------:R-:W-:Y:S01]  /*8550*/  HMMA.16816.F32.BF16 R112, R160.reuse, R124, R8 ;  /* 0x0000007ca070723c */ /* 0x040fe20000041808 */
[----:B------:R-:W2:Y:S07]  /*8560*/  LDSM.16.MT88.4 R8, [R110+0x2000] ;  /* 0x002000006e08783b */ /* 0x000eae0000004200 */
[-C--:B------:R-:W-:Y:S01]  /*8570*/  HMMA.16816.F32.BF16 R120, R160, R126.reuse, R12 ;  /* 0x0000007ea078723c */ /* 0x080fe2000004180c */
[----:B------:R-:W3:Y:S07]  /*8580*/  LDSM.16.MT88.4 R12, [R111+0x2000] ;  /* 0x002000006f0c783b */ /* 0x000eee0000004200 */
        /* <DEDUP_REMOVED lines=9> */
[-C--:B-1----:R-:W-:Y:S08]  /*8620*/  HMMA.16816.F32.BF16 R52, R100, R4.reuse, R52 ;  /* 0x000000046434723c */ /* 0x082ff00000041834 */
[C---:B------:R-:W-:Y:S07]  /*8630*/  HMMA.16816.F32.BF16 R56, R160.reuse, R4, R56 ;  /* 0x00000004a038723c */ /* 0x040fee0000041838 */
[----:B------:R-:W-:Y:S01]  /*8640*/  FADD.FTZ R5, R239, R164 ;  /* 0x000000a4ef057221 */ /* 0x000fe20000010000 */
[-C--:B------:R-:W-:Y:S04]  /*8650*/  HMMA.16816.F32.BF16 R60, R160, R6.reuse, R60 ;  /* 0x00000006a03c723c */ /* 0x080fe8000004183c */
[----:B------:R-:W-:Y:S02]  /*8660*/  FADD.FTZ R5, R238, R5 ;  /* 0x00000005ee057221 */ /* 0x000fe40000010000 */
[----:B------:R-:W-:Y:S02]  /*8670*/  FADD.FTZ R4, R198, R0 ;  /* 0x00000000c6047221 */ /* 0x000fe40000010000 */
[C---:B------:R-:W-:Y:S04]  /*8680*/  HMMA.16816.F32.BF16 R64, R100.reuse, R6, R64 ;  /* 0x000000066440723c */ /* 0x040fe80000041840 */
[----:B------:R-:W-:Y:S03]  /*8690*/  FADD.FTZ R5, R223, R5 ;  /* 0x00000005df057221 */ /* 0x000fe60000010000 */
[----:B------:R-:W-:Y:S01]  /*86a0*/  FADD.FTZ R6, R236, R104 ;  /* 0x00000068ec067221 */ /* 0x000fe20000010000 */
[-C--:B--2---:R-:W-:Y:S04]  /*86b0*/  HMMA.16816.F32.BF16 R68, R100, R8.reuse, R68 ;  /* 0x000000086444723c */ /* 0x084fe80000041844 */
[----:B------:R-:W-:Y:S02]  /*86c0*/  FADD.FTZ R6, R237, R6 ;  /* 0x00000006ed067221 */ /* 0x000fe40000010000 */
[----:B------:R-:W-:Y:S02]  /*86d0*/  FADD.FTZ R0, R222, R5 ;  /* 0x00000005de007221 */ /* 0x000fe40000010000 */
[C---:B------:R-:W-:Y:S04]  /*86e0*/  HMMA.16816.F32.BF16 R72, R160.reuse, R8, R72 ;  /* 0x00000008a048723c */ /* 0x040fe80000041848 */
[----:B------:R-:W-:Y:S02]  /*86f0*/  FADD.FTZ R6, R200, R6 ;  /* 0x00000006c8067221 */ /* 0x000fe40000010000 */
[----:B------:R-:W-:Y:S02]  /*8700*/  FADD.FTZ R7, R199, R4 ;  /* 0x00000004c7077221 */ /* 0x000fe40000010000 */
[----:B------:R-:W-:Y:S01]  /*8710*/  FADD.FTZ R8, R210, R6 ;  /* 0x00000006d2087221 */ /* 0x000fe20000010000 */
[-C--:B------:R-:W-:Y:S03]  /*8720*/  HMMA.16816.F32.BF16 R76, R160, R10.reuse, R76 ;  /* 0x0000000aa04c723c */ /* 0x080fe6000004184c */
[----:B------:R-:W-:Y:S02]  /*8730*/  FADD.FTZ R5, R221, R3 ;  /* 0x00000003dd057221 */ /* 0x000fe40000010000 */
[----:B------:R-:W-:Y:S02]  /*8740*/  FADD.FTZ R6, R218, R0 ;  /* 0x00000000da067221 */ /* 0x000fe40000010000 */
[----:B------:R-:W-:Y:S01]  /*8750*/  FADD.FTZ R4, R196, R8 ;  /* 0x00000008c4047221 */ /* 0x000fe20000010000 */
[C---:B------:R-:W-:Y:S04]  /*8760*/  HMMA.16816.F32.BF16 R80, R100.reuse, R10, R80 ;  /* 0x0000000a6450723c */ /* 0x040fe80000041850 */
[----:B------:R-:W-:Y:S02]  /*8770*/  FADD.FTZ R3, R195, R7 ;  /* 0x00000007c3037221 */ /* 0x000fe40000010000 */
[----:B------:R-:W-:Y:S02]  /*8780*/  FADD.FTZ R0, R220, R5 ;  /* 0x00000005dc007221 */ /* 0x000fe40000010000 */
[----:B------:R-:W-:Y:S01]  /*8790*/  FADD.FTZ R6, R219, R6 ;  /* 0x00000006db067221 */ /* 0x000fe20000010000 */
[-C--:B---3--:R-:W-:Y:S03]  /*87a0*/  HMMA.16816.F32.BF16 R84, R100, R12.reuse, R84 ;  /* 0x0000000c6454723c */ /* 0x088fe60000041854 */
[----:B------:R-:W-:Y:S02]  /*87b0*/  FADD.FTZ R4, R197, R4 ;  /* 0x00000004c5047221 */ /* 0x000fe40000010000 */
[----:B------:R-:W-:Y:S02]  /*87c0*/  FADD.FTZ R5, R194, R3 ;  /* 0x00000003c2057221 */ /* 0x000fe40000010000 */
[----:B------:R-:W-:Y:S01]  /*87d0*/  FADD.FTZ R3, R174, R0 ;  /* 0x00000000ae037221 */ /* 0x000fe20000010000 */
        /* <DEDUP_REMOVED lines=8> */
[----:B------:R-:W-:Y:S04]  /*8860*/  HMMA.16816.F32.BF16 R96, R100, R14, R96 ;  /* 0x0000000e6460723c */ /* 0x000fe80000041860 */
[----:B------:R-:W-:Y:S02]  /*8870*/  FADD.FTZ R5, R168, R5 ;  /* 0x00000005a8057221 */ /* 0x000fe40000010000 */
[----:B------:R-:W-:Y:S02]  /*8880*/  FADD.FTZ R6, R179, R6 ;  /* 0x00000006b3067221 */ /* 0x000fe40000010000 */
[----:B------:R-:W-:Y:S04]  /*8890*/  FADD.FTZ R4, R177, R3 ;  /* 0x00000003b1047221 */ /* 0x000fe80000010000 */
[----:B------:R-:W-:Y:S02]  /*88a0*/  FADD.FTZ R3, R171, R0 ;  /* 0x00000000ab037221 */ /* 0x000fe40000010000 */
[----:B------:R-:W-:Y:S02]  /*88b0*/  FADD.FTZ R0, R169, R5 ;  /* 0x00000005a9007221 */ /* 0x000fe40000010000 */
[----:B------:R-:W-:Y:S02]  /*88c0*/  FADD.FTZ R232, R193, R6 ;  /* 0x00000006c1e87221 */ /* 0x000fe40000010000 */
[----:B------:R-:W-:Y:S02]  /*88d0*/  FADD.FTZ R241, R173, R4 ;  /* 0x00000004adf17221 */ /* 0x000fe40000010000 */
[----:B------:R-:W-:Y:S02]  /*88e0*/  FADD.FTZ R242, R172, R3 ;  /* 0x00000003acf27221 */ /* 0x000fe40000010000 */
[----:B------:R-:W-:Y:S01]  /*88f0*/  FADD.FTZ R243, R165, R0 ;  /* 0x00000000a5f37221 */ /* 0x000fe20000010000 */
[----:B------:R-:W-:-:S05]  /*8900*/  @P2 BRA `(.L_x_55) ;  /* 0xffffd25000002947 */ /* 0x000fca000383ffff */
.L_x_52:
[----:B------:R-:W-:Y:S05]  /*8910*/  BRA.DIV ~URZ, `(.L_x_56) ;  /* 0x000058827f007947 */ /* 0x000fea000b800000 */
[----:B------:R-:W1:Y:S04]  /*8920*/  SHFL.BFLY PT, R3, R232, 0x2, 0x1f ;  /* 0x0c401f00e8037f89 */ /* 0x000e6800000e0000 */
[----:B------:R-:W2:Y:S04]  /*8930*/  SHFL.BFLY PT, R2, R241, 0x2, 0x1f ;  /* 0x0c401f00f1027f89 */ /* 0x000ea800000e0000 */
[----:B------:R-:W3:Y:S04]  /*8940*/  SHFL.BFLY PT, R0, R242, 0x2, 0x1f ;  /* 0x0c401f00f2007f89 */ /* 0x000ee800000e0000 */
[----:B------:R-:W4:Y:S01]  /*8950*/  SHFL.BFLY PT, R6, R243, 0x2, 0x1f ;  /* 0x0c401f00f3067f89 */ /* 0x000f2200000e0000 */
[----:B-1----:R-:W-:-:S02]  /*8960*/  FADD.FTZ R3, R3, R232 ;  /* 0x000000e803037221 */ /* 0x002fc40000010000 */
[----:B--2---:R-:W-:-:S03]  /*8970*/  FADD.FTZ R2, R2, R241 ;  /* 0x000000f102027221 */ /* 0x004fc60000010000 */
[----:B------:R-:W1:Y:S01]  /*8980*/  SHFL.BFLY PT, R5, R3, 0x1, 0x1f ;  /* 0x0c201f0003057f89 */ /* 0x000e6200000e0000 */
[----:B---3--:R-:W-:-:S03]  /*8990*/  FADD.FTZ R0, R0, R242 ;  /* 0x000000f200007221 */ /* 0x008fc60000010000 */
[----:B------:R-:W2:Y:S01]  /*89a0*/  SHFL.BFLY PT, R4, R2, 0x1, 0x1f ;  /* 0x0c201f0002047f89 */ /* 0x000ea200000e0000 */
[----:B----4-:R-:W-:-:S03]  /*89b0*/  FADD.FTZ R6, R6, R243 ;  /* 0x000000f306067221 */ /* 0x010fc60000010000 */
[----:B------:R-:W3:Y:S04]  /*89c0*/  SHFL.BFLY PT, R7, R0, 0x1, 0x1f ;  /* 0x0c201f0000077f89 */ /* 0x000ee800000e0000 */
[----:B------:R4:W4:Y:S01]  /*89d0*/  SHFL.BFLY PT, R8, R6, 0x1, 0x1f ;  /* 0x0c201f0006087f89 */ /* 0x00092200000e0000 */
[----:B-1----:R-:W-:Y:S02]  /*89e0*/  FADD.FTZ R5, R3, R5 ;  /* 0x0000000503057221 */ /* 0x002fe40000010000 */
[----:B--2---:R-:W-:Y:S02]  /*89f0*/  FADD.FTZ R4, R2, R4 ;  /* 0x0000000402047221 */ /* 0x004fe40000010000 */
[----:B---3--:R-:W-:Y:S02]  /*8a00*/  FADD.FTZ R7, R0, R7 ;  /* 0x0000000700077221 */ /* 0x008fe40000010000 */
.L_x_132:
[----:B------:R-:W-:Y:S01]  /*8a10*/  FSETP.NE.FTZ.AND P3, PT, R5, RZ, PT ;  /* 0x000000ff0500720b */ /* 0x000fe20003f75000 */
[----:B------:R-:W-:Y:S01]  /*8a20*/  CS2R R2, SRZ ;  /* 0x0000000000027805 */ /* 0x000fe2000001ff00 */
[----:B------:R-:W-:Y:S01]  /*8a30*/  MOV R0, RZ ;  /* 0x000000ff00007202 */ /* 0x000fe20000000f00 */
[----:B----4-:R-:W-:Y:S01]  /*8a40*/  FADD.FTZ R6, R8, R6 ;  /* 0x0000000608067221 */ /* 0x010fe20000010000 */
[----:B------:R-:W-:-:S02]  /*8a50*/  FSETP.NE.FTZ.AND P2, PT, R4, RZ, PT ;  /* 0x000000ff0400720b */ /* 0x000fc40003f55000 */
[----:B------:R-:W-:Y:S02]  /*8a60*/  FSETP.NE.FTZ.AND P1, PT, R7, RZ, PT ;  /* 0x000000ff0700720b */ /* 0x000fe40003f35000 */
[----:B------:R-:W-:Y:S02]  /*8a70*/  FSETP.NE.FTZ.AND P0, PT, R6, RZ, PT ;  /* 0x000000ff0600720b */ /* 0x000fe40003f15000 */
[----:B------:R-:W-:Y:S02]  /*8a80*/  MOV R25, 0xff800000 ;  /* 0xff80000000197802 */ /* 0x000fe40000000f00 */
[----:B------:R-:W-:Y:S01]  /*8a90*/  MOV R24, 0xff800000 ;  /* 0xff80000000187802 */ /* 0x000fe20000000f00 */
[----:B------:R-:W1:Y:S01]  /*8aa0*/  @P3 MUFU.RCP R0, R5 ;  /* 0x0000000500003308 */ /* 0x000e620000001000 */
[----:B------:R-:W-:Y:S02]  /*8ab0*/  MOV R23, 0xff800000 ;  /* 0xff80000000177802 */ /* 0x000fe40000000f00 */
[----:B------:R-:W-:-:S03]  /*8ac0*/  MOV R22, 0xff800000 ;  /* 0xff80000000167802 */ /* 0x000fc60000000f00 */
[----:B------:R-:W-:Y:S02]  /*8ad0*/  @P1 MOV R10, 0x3f317218 ;  /* 0x3f317218000a1802 */ /* 0x000fe40000000f00 */
[----:B------:R-:W-:Y:S01]  /*8ae0*/  @P2 MUFU.RCP R3, R4 ;  /* 0x0000000400032308 */ /* 0x000fe20000001000 */
[----:B-1----:R-:W-:-:S07]  /*8af0*/  FMUL.FTZ R102, R0, R116 ;  /* 0x0000007400667220 */ /* 0x002fce0000410000 */
[----:B------:R-:W1:Y:S01]  /*8b00*/  @P2 MUFU.LG2 R4, R4 ;  /* 0x0000000400042308 */ /* 0x000e620000000c00 */
[C---:B------:R-:W-:Y:S02]  /*8b10*/  FMUL.FTZ R103, R0.reuse, R117 ;  /* 0x0000007500677220 */ /* 0x040fe40000410000 */
[C---:B------:R-:W-:Y:S02]  /*8b20*/  FMUL.FTZ R116, R0.reuse, R124 ;  /* 0x0000007c00747220 */ /* 0x040fe40000410000 */
[C---:B------:R-:W-:Y:S02]  /*8b30*/  FMUL.FTZ R117, R0.reuse, R125 ;  /* 0x0000007d00757220 */ /* 0x040fe40000410000 */
[C---:B------:R-:W-:Y:S01]  /*8b40*/  FMUL.FTZ R124, R0.reuse, R128 ;  /* 0x00000080007c7220 */ /* 0x040fe20000410000 */
[----:B------:R-:W-:Y:S01]  /*8b50*/  @P1 MUFU.RCP R2, R7 ;  /* 0x0000000700021308 */ /* 0x000fe20000001000 */
        /* <DEDUP_REMOVED lines=19> */
[----:B------:R-:W-:Y:S02]  /*8c90*/  FMUL.FTZ R81, R0, R97 ;  /* 0x0000006100517220 */ /* 0x000fe40000410000 */
[----:B------:R2:W3:Y:S01]  /*8ca0*/  @P1 MUFU.LG2 R0, R7 ;  /* 0x0000000700001308 */ /* 0x0004e20000000c00 */
[----:B-1----:R-:W-:-:S02]  /*8cb0*/  @P2 FMUL.FTZ R8, R4, 0.69314718246459960938 ;  /* 0x3f31721804082820 */ /* 0x002fc40000410000 */
[C---:B------:R-:W-:Y:S02]  /*8cc0*/  FMUL.FTZ R164, R3.reuse, R126 ;  /* 0x0000007e03a47220 */ /* 0x040fe40000410000 */
[C---:B------:R-:W-:Y:S02]  /*8cd0*/  FMUL.FTZ R165, R3.reuse, R127 ;  /* 0x0000007f03a57220 */ /* 0x040fe40000410000 */
[C---:B------:R-:W-:Y:S02]  /*8ce0*/  FMUL.FTZ R96, R3.reuse, R142 ;  /* 0x0000008e03607220 */ /* 0x040fe40000410000 */
[C---:B------:R-:W-:Y:S02]  /*8cf0*/  FMUL.FTZ R97, R3.reuse, R143 ;  /* 0x0000008f03617220 */ /* 0x040fe40000410000 */
[C---:B------:R-:W-:Y:S02]  /*8d00*/  FMUL.FTZ R162, R3.reuse, R118 ;  /* 0x0000007603a27220 */ /* 0x040fe40000410000 */
[----:B------:R-:W-:-:S02]  /*8d10*/  FMUL.FTZ R163, R3, R119 ;  /* 0x0000007703a37220 */ /* 0x000fc40000410000 */
[C---:B------:R-:W-:Y:S01]  /*8d20*/  FMUL.FTZ R126, R3.reuse, R66 ;  /* 0x00000042037e7220 */ /* 0x040fe20000410000 */
[----:B--2---:R-:W-:Y:S01]  /*8d30*/  @P2 MOV R7, 0x3f317218 ;  /* 0x3f31721800072802 */ /* 0x004fe20000000f00 */
[C---:B------:R-:W-:Y:S02]  /*8d40*/  FMUL.FTZ R127, R3.reuse, R67 ;  /* 0x00000043037f7220 */ /* 0x040fe40000410000 */
[----:B------:R-:W-:Y:S02]  /*8d50*/  FMUL.FTZ R142, R3, R82 ;  /* 0x00000052038e7220 */ /* 0x000fe40000410000 */
[----:B------:R-:W-:Y:S02]  /*8d60*/  @P2 FMUL.FTZ R4, R7, c[0x0][0x2d0] ;  /* 0x0000b40007042a20 */ /* 0x000fe40000410000 */
[----:B---3--:R-:W-:Y:S01]  /*8d70*/  @P1 FMUL.FTZ R7, R0, 0.69314718246459960938 ;  /* 0x3f31721800071820 */ /* 0x008fe20000410000 */
[----:B------:R-:W-:Y:S01]  /*8d80*/  MOV R0, RZ ;  /* 0x000000ff00007202 */ /* 0x000fe20000000f00 */
[----:B------:R-:W-:-:S02]  /*8d90*/  FMUL.FTZ R143, R3, R83 ;  /* 0x00000053038f7220 */ /* 0x000fc40000410000 */
[C---:B------:R-:W-:Y:S02]  /*8da0*/  FMUL.FTZ R130, R3.reuse, R130 ;  /* 0x0000008203827220 */ /* 0x040fe40000410000 */
[C---:B------:R-:W-:Y:S01]  /*8db0*/  FMUL.FTZ R131, R3.reuse, R131 ;  /* 0x0000008303837220 */ /* 0x040fe20000410000 */
[----:B------:R-:W1:Y:S01]  /*8dc0*/  @P0 MUFU.RCP R0, R6 ;  /* 0x0000000600000308 */ /* 0x000e620000001000 */
        /* <DEDUP_REMOVED lines=11> */
[----:B------:R-:W-:Y:S01]  /*8e80*/  FMUL.FTZ R83, R3, R99 ;  /* 0x0000006303537220 */ /* 0x000fe20000410000 */
[----:B------:R-:W-:Y:S01]  /*8e90*/  @P3 MOV R3, 0x3f317218 ;  /* 0x3f31721800033802 */ /* 0x000fe20000000f00 */
        /* <DEDUP_REMOVED lines=23> */
[----:B------:R-:W-:Y:S02]  /*9010*/  FMUL.FTZ R27, R2, R93 ;  /* 0x0000005d021b7220 */ /* 0x000fe40000410000 */
[----:B------:R-:W2:Y:S01]  /*9020*/  @P0 MUFU.LG2 R2, R6 ;  /* 0x0000000600020308 */ /* 0x000ea20000000c00 */
[----:B------:R-:W-:Y:S02]  /*9030*/  @P3 FMUL.FTZ R9, R5, 0.69314718246459960938 ;  /* 0x3f31721805093820 */ /* 0x000fe40000410000 */
[----:B------:R-:W-:Y:S02]  /*9040*/  @P3 FMUL.FTZ R5, R3, c[0x0][0x2d0] ;  /* 0x0000b40003053a20 */ /* 0x000fe40000410000 */
[----:B------:R-:W-:Y:S02]  /*9050*/  @P1 FMUL.FTZ R3, R10, c[0x0][0x2d0] ;  /* 0x0000b4000a031a20 */ /* 0x000fe40000410000 */
[----:B------:R-:W-:Y:S01]  /*9060*/  @P2 FFMA.FTZ R24, R4, R107, R8 ;  /* 0x0000006b04182223 */ /* 0x000fe20000010008 */
[----:B------:R-:W-:Y:S01]  /*9070*/  MOV R4, 0x1 ;  /* 0x0000000100047802 */ /* 0x000fe20000000f00 */
[----:B------:R-:W-:Y:S01]  /*9080*/  @P1 FFMA.FTZ R25, R3, R106, R7 ;  /* 0x0000006a03191223 */ /* 0x000fe20000010007 */
[----:B------:R-:W-:Y:S01]  /*9090*/  @P0 MOV R3, 0x3f317218 ;  /* 0x3f31721800030802 */ /* 0x000fe20000000f00 */
[----:B-1----:R-:W-:-:S02]  /*90a0*/  FMUL.FTZ R72, R0, R62 ;  /* 0x0000003e00487220 */ /* 0x002fc40000410000 */
[----:B------:R-:W-:Y:S02]  /*90b0*/  FMUL.FTZ R73, R0, R63 ;  /* 0x0000003f00497220 */ /* 0x000fe40000410000 */
[----:B------:R-:W-:Y:S02]  /*90c0*/  @P0 FMUL.FTZ R3, R3, c[0x0][0x2d0] ;  /* 0x0000b40003030a20 */ /* 0x000fe40000410000 */
[----:B--2---:R-:W-:Y:S02]  /*90d0*/  @P0 FMUL.FTZ R2, R2, 0.69314718246459960938 ;  /* 0x3f31721802020820 */ /* 0x004fe40000410000 */
        /* <DEDUP_REMOVED lines=21> */
[----:B------:R-:W-:Y:S01]  /*9230*/  FMUL.FTZ R45, R0, R95 ;  /* 0x0000005f002d7220 */ /* 0x000fe20000410000 */
[----:B------:R-:W-:Y:S01]  /*9240*/  PRMT R0, R4, 0x7610, R0 ;  /* 0x0000761004007816 */ /* 0x000fe20000000000 */
[----:B------:R-:W-:Y:S02]  /*9250*/  @P3 FFMA.FTZ R23, R5, R108, R9 ;  /* 0x0000006c05173223 */ /* 0x000fe40000010009 */
[----:B------:R-:W-:Y:S02]  /*9260*/  @P0 FFMA.FTZ R22, R3, R105, R2 ;  /* 0x0000006903160223 */ /* 0x000fe40000010002 */
.L_x_37:
[----:B--2---:R2:W5:Y:S04]  /*9270*/  LDL R6, [R1+0x10] ;  /* 0x0000100001067983 */ /* 0x0045680000100800 */
[----:B------:R-:W3:Y:S01]  /*9280*/  S2R R2, SR_TID.X ;  /* 0x0000000000027919 */ /* 0x000ee20000002100 */
[----:B------:R-:W-:Y:S01]  /*9290*/  BSSY B0, `(.L_x_57) ;  /* 0x0000011000007945 */ /* 0x000fe20003800000 */
[----:B---3--:R-:W-:-:S13]  /*92a0*/  LOP3.LUT P0, RZ, R2, 0x7f, RZ, 0xc0, !PT ;  /* 0x0000007f02ff7812 */ /* 0x008fda000780c0ff */
[----:B------:R-:W-:Y:S05]  /*92b0*/  @P0 BRA `(.L_x_58) ;  /* 0x000000e000000947 */ /* 0x000fea0003800000 */
[----:B--2---:R-:W2:Y:S01]  /*92c0*/  S2R R4, SR_LANEID ;  /* 0x0000000000047919 */ /* 0x004ea20000000000 */
[----:B------:R-:W-:Y:S01]  /*92d0*/  VOTEU.ANY UR4, UPT, PT ;  /* 0x0000000000047886 */ /* 0x000fe200038e0100 */
[----:B-1----:R-:W-:Y:S01]  /*92e0*/  IMAD.MOV.U32 R5, RZ, RZ, c[0x0][0x564] ;  /* 0x00015900ff057624 */ /* 0x002fe200078e00ff */
[----:B------:R-:W2:Y:S08]  /*92f0*/  FLO.U32 R3, UR4 ;  /* 0x0000000400037d00 */ /* 0x000eb000080e0000 */
[----:B------:R-:W1:Y:S01]  /*9300*/  POPC R2, UR4 ;  /* 0x0000000400027d09 */ /* 0x000e620008000000 */
[----:B--2---:R-:W-:Y:S01]  /*9310*/  ISETP.EQ.U32.AND P0, PT, R3, R4, PT ;  /* 0x000000040300720c */ /* 0x004fe20003f02070 */
[----:B------:R-:W-:-:S12]  /*9320*/  IMAD.MOV.U32 R4, RZ, RZ, c[0x0][0x560] ;  /* 0x00015800ff047624 */ /* 0x000fd800078e00ff */
[----:B-1----:R1:W2:Y:S04]  /*9330*/  @P0 ATOMG.E.ADD.STRONG.GPU PT, R2, [R4.64], R2 ;  /* 0x00000002040209a8 */ /* 0x0022a800081ee1c6 */
[----:B-1----:R-:W1:Y:S04]  /*9340*/  S2R R4, SR_LTMASK ;  /* 0x0000000000047919 */ /* 0x002e680000003900 */
[----:B--2---:R1:W2:Y:S02]  /*9350*/  SHFL.IDX PT, R3, R2, R3, 0x1f ;  /* 0x00001f0302037589 */ /* 0x0042a400000e0000 */
[----:B-1----:R-:W-:-:S06]  /*9360*/  LOP3.LUT R2, R4, UR4, RZ, 0xc0, !PT ;  /* 0x0000000404027c12 */ /* 0x002fcc000f8ec0ff */
[----:B------:R-:W2:Y:S02]  /*9370*/  POPC R2, R2 ;  /* 0x0000000200027309 */ /* 0x000ea40000000000 */
[----:B--2--5:R-:W-:-:S05]  /*9380*/  IADD3 R6, R3, c[0x0][0xc], R2 ;  /* 0x0000030003067a10 */ /* 0x024fca0007ffe002 */
[----:B------:R1:W-:Y:S02]  /*9390*/  STL [R1+0x10], R6 ;  /* 0x0000100601007387 */ /* 0x0003e40000100800 */
.L_x_58:
[----:B--2---:R-:W-:Y:S05]  /*93a0*/  BSYNC B0 ;  /* 0x0000000000007941 */ /* 0x004fea0003800000 */
.L_x_57:
[----:B------:R-:W-:Y:S01]  /*93b0*/  PRMT R0, R0, 0x9910, RZ ;  /* 0x0000991000007816 */ /* 0x000fe200000000ff */
[----:B------:R-:W-:Y:S01]  /*93c0*/  BSSY B1, `(.L_x_59) ;  /* 0x00003aa000017945 */ /* 0x000fe20003800000 */
[----:B-----5:R-:W-:Y:S02]  /*93d0*/  IMAD.MOV.U32 R74, RZ, RZ, R6 ;  /* 0x000000ffff4a7224 */ /* 0x020fe400078e0006 */
[----:B------:R-:W-:-:S13]  /*93e0*/  ISETP.NE.AND P0, PT, R0, RZ, PT ;  /* 0x000000ff0000720c */ /* 0x000fda0003f05270 */
[----:B------:R-:W-:Y:S05]  /*93f0*/  @!P0 BRA `(.L_x_60) ;  /* 0x00002cd000008947 */ /* 0x000fea0003800000 */
[----:B------:R-:W2:Y:S04]  /*9400*/  LDL R10, [R1+0x2c] ;  /* 0x00002c00010a7983 */ /* 0x000ea80000100800 */
[----:B------:R-:W3:Y:S04]  /*9410*/  LDL R7, [R1+0x30] ;  /* 0x0000300001077983 */ /* 0x000ee80000100800 */
[----:B-1----:R-:W4:Y:S04]  /*9420*/  LDL R6, [R1+0x64] ;  /* 0x0000640001067983 */ /* 0x002f280000100800 */
[----:B------:R-:W4:Y:S04]  /*9430*/  LDL R12, [R1+0x60] ;  /* 0x00006000010c7983 */ /* 0x000f280000100800 */
[----:B------:R-:W4:Y:S04]  /*9440*/  LDL R9, [R1+0x4] ;  /* 0x0000040001097983 */ /* 0x000f280000100800 */
[----:B------:R-:W4:Y:S01]  /*9450*/  LDL R8, [R1+0x28] ;  /* 0x0000280001087983 */ /* 0x000f220000100800 */
[----:B------:R-:W-:Y:S01]  /*9460*/  WARPSYNC 0xffffffff ;  /* 0xffffffff00007948 */ /* 0x000fe20003800000 */
[----:B------:R-:W-:-:S02]  /*9470*/  F2FP.BF16.PACK_AB R0, R103, R102 ;  /* 0x000000666700723e */ /* 0x000fc400000010ff */
[----:B------:R-:W-:Y:S01]  /*9480*/  BAR.SYNC.DEFER_BLOCKING 0x1, 0x80 ;  /* 0x0042000000007b1d */ /* 0x000fe20000010000 */
[----:B------:R-:W-:Y:S02]  /*9490*/  F2FP.BF16.PACK_AB R3, R163, R162 ;  /* 0x000000a2a303723e */ /* 0x000fe400000010ff */
[----:B------:R-:W-:Y:S02]  /*94a0*/  F2FP.BF16.PACK_AB R2, R117, R116 ;  /* 0x000000747502723e */ /* 0x000fe400000010ff */
[----:B------:R-:W-:Y:S02]  /*94b0*/  F2FP.BF16.PACK_AB R4, R47, R46 ;  /* 0x0000002e2f04723e */ /* 0x000fe400000010ff */
[----:B------:R-:W-:Y:S02]  /*94c0*/  F2FP.BF16.PACK_AB R5, R73, R72 ;  /* 0x000000484905723e */ /* 0x000fe400000010ff */
[----:B------:R-:W-:-:S04]  /*94d0*/  ISETP.NE.U32.AND P0, PT, RZ, c[0x0][0x508], PT ;  /* 0x00014200ff007a0c */ /* 0x000fc80003f05070 */
[----:B------:R-:W-:Y:S02]  /*94e0*/  ISETP.NE.AND.EX P1, PT, RZ, c[0x0][0x50c], PT, P0 ;  /* 0x00014300ff007a0c */ /* 0x000fe40003f25300 */
[----:B------:R-:W-:-:S04]  /*94f0*/  ISETP.NE.U32.AND P2, PT, RZ, c[0x0][0x500], PT ;  /* 0x00014000ff007a0c */ /* 0x000fc80003f45070 */
[----:B------:R-:W-:Y:S01]  /*9500*/  ISETP.NE.AND.EX P2, PT, RZ, c[0x0][0x504], PT, P2 ;  /* 0x00014100ff007a0c */ /* 0x000fe20003f45320 */
[----:B------:R-:W-:Y:S01]  /*9510*/  IMAD.MOV.U32 R11, RZ, RZ, c[0x0][0x388] ;  /* 0x0000e200ff0b7624 */ /* 0x000fe200078e00ff */
[----:B--2---:R1:W-:Y:S04]  /*9520*/  STS [R10+0x80], R0 ;  /* 0x000080000a007388 */ /* 0x0043e80000000800 */
[----:B------:R2:W-:Y:S04]  /*9530*/  STS [R10+0x280], R3 ;  /* 0x000280030a007388 */ /* 0x0005e80000000800 */
[----:B---3--:R3:W-:Y:S01]  /*9540*/  STS [R7], R2 ;  /* 0x0000000207007388 */ /* 0x0087e20000000800 */
[----:B-1----:R-:W-:-:S02]  /*9550*/  F2FP.BF16.PACK_AB R0, R165, R164 ;  /* 0x000000a4a500723e */ /* 0x002fc400000010ff */
[----:B--2---:R-:W-:-:S03]  /*9560*/  F2FP.BF16.PACK_AB R3, R29, R28 ;  /* 0x0000001c1d03723e */ /* 0x004fc600000010ff */
[----:B------:R1:W-:Y:S01]  /*9570*/  STS [R7+0x200], R0 ;  /* 0x0002000007007388 */ /* 0x0003e20000000800 */
[----:B---3--:R-:W-:-:S03]  /*9580*/  F2FP.BF16.PACK_AB R2, R57, R56 ;  /* 0x000000383902723e */ /* 0x008fc600000010ff */
[----:B------:R2:W-:Y:S04]  /*9590*/  STS [R10+0x1080], R3 ;  /* 0x001080030a007388 */ /* 0x0005e80000000800 */
[----:B------:R3:W-:Y:S01]  /*95a0*/  STS [R10+0x1280], R2 ;  /* 0x001280020a007388 */ /* 0x0007e20000000800 */
[----:B-1----:R-:W-:Y:S02]  /*95b0*/  F2FP.BF16.PACK_AB R0, R31, R30 ;  /* 0x0000001e1f00723e */ /* 0x002fe400000010ff */
[----:B--2---:R-:W-:-:S03]  /*95c0*/  F2FP.BF16.PACK_AB R3, R125, R124 ;  /* 0x0000007c7d03723e */ /* 0x004fc600000010ff */
[----:B------:R1:W-:Y:S01]  /*95d0*/  STS [R7+0x1000], R0 ;  /* 0x0010000007007388 */ /* 0x0003e20000000800 */
[----:B---3--:R-:W-:-:S03]  /*95e0*/  F2FP.BF16.PACK_AB R2, R131, R130 ;  /* 0x000000828302723e */ /* 0x008fc600000010ff */
[----:B------:R2:W-:Y:S04]  /*95f0*/  STS [R7+0x1200], R4 ;  /* 0x0012000407007388 */ /* 0x0005e80000000800 */
[----:B----4-:R3:W-:Y:S04]  /*9600*/  STS [R6+0x80], R3 ;  /* 0x0000800306007388 */ /* 0x0107e80000000800 */
[----:B------:R4:W-:Y:S01]  /*9610*/  STS [R6+0x280], R2 ;  /* 0x0002800206007388 */ /* 0x0009e20000000800 */
[----:B-1----:R-:W-:Y:S02]  /*9620*/  F2FP.BF16.PACK_AB R0, R129, R128 ;  /* 0x000000808100723e */ /* 0x002fe400000010ff */
[----:B--2---:R-:W-:-:S03]  /*9630*/  F2FP.BF16.PACK_AB R4, R33, R32 ;  /* 0x000000202104723e */ /* 0x004fc600000010ff */
[----:B------:R1:W-:Y:S01]  /*9640*/  STS [R12], R0 ;  /* 0x000000000c007388 */ /* 0x0003e20000000800 */
[----:B---3--:R-:W-:Y:S02]  /*9650*/  F2FP.BF16.PACK_AB R3, R97, R96 ;  /* 0x000000606103723e */ /* 0x008fe400000010ff */
[----:B----4-:R-:W-:-:S03]  /*9660*/  F2FP.BF16.PACK_AB R2, R69, R68 ;  /* 0x000000444502723e */ /* 0x010fc600000010ff */
[----:B------:R2:W-:Y:S04]  /*9670*/  STS [R12+0x200], R3 ;  /* 0x000200030c007388 */ /* 0x0005e80000000800 */
[----:B------:R3:W-:Y:S04]  /*9680*/  STS [R6+0x1080], R4 ;  /* 0x0010800406007388 */ /* 0x0007e80000000800 */
[----:B------:R4:W-:Y:S01]  /*9690*/  STS [R6+0x1280], R2 ;  /* 0x0012800206007388 */ /* 0x0009e20000000800 */
[----:B-1----:R-:W-:-:S05]  /*96a0*/  F2FP.BF16.PACK_AB R0, R35, R34 ;  /* 0x000000222300723e */ /* 0x002fca00000010ff */
[----:B------:R1:W-:Y:S01]  /*96b0*/  STS [R12+0x1000], R0 ;  /* 0x001000000c007388 */ /* 0x0003e20000000800 */
[----:B--2---:R-:W-:Y:S02]  /*96c0*/  F2FP.BF16.PACK_AB R3, R141, R140 ;  /* 0x0000008c8d03723e */ /* 0x004fe400000010ff */
        /* <DEDUP_REMOVED lines=19> */
[----:B------:R3:W-:Y:S01]  /*9800*/  STS [R6+0x2080], R3 ;  /* 0x0020800306007388 */ /* 0x0007e20000000800 */
[----:B-1----:R-:W-:-:S03]  /*9810*/  F2FP.BF16.PACK_AB R0, R161, R160 ;  /* 0x000000a0a100723e */ /* 0x002fc600000010ff */
[----:B------:R1:W-:Y:S04]  /*9820*/  STS [R6+0x2280], R2 ;  /* 0x0022800206007388 */ /* 0x0003e80000000800 */
[----:B------:R4:W-:Y:S01]  /*9830*/  STS [R12+0x2000], R0 ;  /* 0x002000000c007388 */ /* 0x0009e20000000800 */
[----:B--2---:R-:W-:Y:S02]  /*9840*/  F2FP.BF16.PACK_AB R4, R39, R38 ;  /* 0x000000262704723e */ /* 0x004fe400000010ff */
[----:B---3--:R-:W-:Y:S02]  /*9850*/  F2FP.BF16.PACK_AB R3, R127, R126 ;  /* 0x0000007e7f03723e */ /* 0x008fe400000010ff */
[----:B-1----:R-:W-:-:S03]  /*9860*/  F2FP.BF16.PACK_AB R2, R59, R58 ;  /* 0x0000003a3b02723e */ /* 0x002fc600000010ff */
[----:B------:R1:W-:Y:S01]  /*9870*/  STS [R12+0x2200], R3 ;  /* 0x002200030c007388 */ /* 0x0003e20000000800 */
[----:B----4-:R-:W-:-:S03]  /*9880*/  F2FP.BF16.PACK_AB R0, R41, R40 ;  /* 0x000000282900723e */ /* 0x010fc600000010ff */
[----:B------:R2:W-:Y:S04]  /*9890*/  STS [R6+0x3080], R4 ;  /* 0x0030800406007388 */ /* 0x0005e80000000800 */
[----:B------:R3:W-:Y:S04]  /*98a0*/  STS [R6+0x3280], R2 ;  /* 0x0032800206007388 */ /* 0x0007e80000000800 */
[----:B------:R4:W-:Y:S04]  /*98b0*/  STS [R12+0x3000], R0 ;  /* 0x003000000c007388 */ /* 0x0009e80000000800 */
[----:B------:R-:W-:Y:S01]  /*98c0*/  STS [R12+0x3200], R5 ;  /* 0x003200050c007388 */ /* 0x000fe20000000800 */
[----:B-1----:R-:W-:-:S02]  /*98d0*/  F2FP.BF16.PACK_AB R3, R169, R168 ;  /* 0x000000a8a903723e */ /* 0x002fc400000010ff */
[----:B--2---:R-:W-:Y:S02]  /*98e0*/  F2FP.BF16.PACK_AB R4, R101, R100 ;  /* 0x000000646504723e */ /* 0x004fe400000010ff */
[----:B---3--:R-:W-:-:S03]  /*98f0*/  F2FP.BF16.PACK_AB R2, R167, R166 ;  /* 0x000000a6a702723e */ /* 0x008fc600000010ff */
[----:B------:R1:W-:Y:S01]  /*9900*/  STS [R10+0x4080], R4 ;  /* 0x004080040a007388 */ /* 0x0003e20000000800 */
[----:B----4-:R-:W-:-:S03]  /*9910*/  F2FP.BF16.PACK_AB R0, R143, R142 ;  /* 0x0000008e8f00723e */ /* 0x010fc600000010ff */
[----:B------:R2:W-:Y:S04]  /*9920*/  STS [R10+0x4280], R3 ;  /* 0x004280030a007388 */ /* 0x0005e80000000800 */
[----:B------:R3:W-:Y:S04]  /*9930*/  STS [R7+0x4000], R2 ;  /* 0x0040000207007388 */ /* 0x0007e80000000800 */
[----:B------:R4:W-:Y:S01]  /*9940*/  STS [R7+0x4200], R0 ;  /* 0x0042000007007388 */ /* 0x0009e20000000800 */
[----:B-1----:R-:W-:Y:S02]  /*9950*/  F2FP.BF16.PACK_AB R4, R67, R66 ;  /* 0x000000424304723e */ /* 0x002fe400000010ff */
[----:B--2---:R-:W-:-:S03]  /*9960*/  F2FP.BF16.PACK_AB R3, R71, R70 ;  /* 0x000000464703723e */ /* 0x004fc600000010ff */
[----:B------:R-:W-:Y:S01]  /*9970*/  STS [R10+0x5080], R4 ;  /* 0x005080040a007388 */ /* 0x000fe20000000800 */
[----:B---3--:R-:W-:-:S03]  /*9980*/  F2FP.BF16.PACK_AB R2, R53, R52 ;  /* 0x000000343502723e */ /* 0x008fc600000010ff */
[----:B------:R1:W-:Y:S01]  /*9990*/  STS [R10+0x5280], R3 ;  /* 0x005280030a007388 */ /* 0x0003e20000000800 */
[----:B----4-:R-:W-:-:S03]  /*99a0*/  F2FP.BF16.PACK_AB R0, R63, R62 ;  /* 0x0000003e3f00723e */ /* 0x010fc600000010ff */
[----:B------:R2:W-:Y:S04]  /*99b0*/  STS [R7+0x5000], R2 ;  /* 0x0050000207007388 */ /* 0x0005e80000000800 */
[----:B------:R3:W-:Y:S01]  /*99c0*/  STS [R7+0x5200], R0 ;  /* 0x0052000007007388 */ /* 0x0007e20000000800 */
[----:B-1----:R-:W-:-:S03]  /*99d0*/  F2FP.BF16.PACK_AB R3, R85, R84 ;  /* 0x000000545503723e */ /* 0x002fc600000010ff */
[----:B------:R-:W4:Y:S01]  /*99e0*/  LDL.LU R10, [R1+0x18] ;  /* 0x00001800010a7983 */ /* 0x000f220000300800 */
[----:B------:R-:W-:Y:S02]  /*99f0*/  @P1 LEA R4, P0, R9, c[0x0][0x508], 0x2 ;  /* 0x0001420009041a11 */ /* 0x000fe400078010ff */
[----:B--2---:R-:W-:Y:S01]  /*9a00*/  F2FP.BF16.PACK_AB R2, R87, R86 ;  /* 0x000000565702723e */ /* 0x004fe200000010ff */
[----:B------:R1:W-:Y:S01]  /*9a10*/  STS [R6+0x4080], R3 ;  /* 0x0040800306007388 */ /* 0x0003e20000000800 */
[----:B------:R-:W-:Y:S02]  /*9a20*/  @P1 LEA.HI.X R5, R9, c[0x0][0x50c], R8, 0x2, P0 ;  /* 0x0001430009051a11 */ /* 0x000fe400000f1408 */
[----:B---3--:R-:W-:Y:S01]  /*9a30*/  F2FP.BF16.PACK_AB R0, R81, R80 ;  /* 0x000000505100723e */ /* 0x008fe200000010ff */
[----:B------:R2:W-:Y:S04]  /*9a40*/  STS [R6+0x4280], R2 ;  /* 0x0042800206007388 */ /* 0x0005e80000000800 */
[----:B------:R3:W-:Y:S01]  /*9a50*/  STS [R12+0x4000], R0 ;  /* 0x004000000c007388 */ /* 0x0007e20000000800 */
[----:B-1----:R-:W-:-:S02]  /*9a60*/  F2FP.BF16.PACK_AB R3, R83, R82 ;  /* 0x000000525303723e */ /* 0x002fc400000010ff */
[----:B--2---:R-:W-:-:S03]  /*9a70*/  F2FP.BF16.PACK_AB R2, R43, R42 ;  /* 0x0000002a2b02723e */ /* 0x004fc600000010ff */
[----:B------:R1:W-:Y:S01]  /*9a80*/  STS [R12+0x4200], R3 ;  /* 0x004200030c007388 */ /* 0x0003e20000000800 */
[----:B---3--:R-:W-:-:S03]  /*9a90*/  F2FP.BF16.PACK_AB R0, R55, R54 ;  /* 0x000000363700723e */ /* 0x008fc600000010ff */
[----:B------:R2:W-:Y:S04]  /*9aa0*/  STS [R6+0x5080], R2 ;  /* 0x0050800206007388 */ /* 0x0005e80000000800 */
[----:B------:R3:W-:Y:S01]  /*9ab0*/  STS [R6+0x5280], R0 ;  /* 0x0052800006007388 */ /* 0x0007e20000000800 */
[----:B-1----:R-:W-:Y:S01]  /*9ac0*/  F2FP.BF16.PACK_AB R3, R27, R26 ;  /* 0x0000001a1b03723e */ /* 0x002fe200000010ff */
[----:B--2---:R-:W-:-:S04]  /*9ad0*/  IMAD.MOV.U32 R2, RZ, RZ, RZ ;  /* 0x000000ffff027224 */ /* 0x004fc800078e00ff */
[----:B------:R1:W-:Y:S01]  /*9ae0*/  STS [R12+0x5000], R3 ;  /* 0x005000030c007388 */ /* 0x0003e20000000800 */
[----:B---3--:R-:W-:Y:S01]  /*9af0*/  F2FP.BF16.PACK_AB R0, R45, R44 ;  /* 0x0000002c2d00723e */ /* 0x008fe200000010ff */
[----:B------:R-:W-:-:S04]  /*9b00*/  IMAD.MOV.U32 R6, RZ, RZ, 0x4 ;  /* 0x00000004ff067424 */ /* 0x000fc800078e00ff */
[----:B------:R2:W-:Y:S01]  /*9b10*/  STS [R12+0x5200], R0 ;  /* 0x005200000c007388 */ /* 0x0005e20000000800 */
[----:B------:R-:W-:-:S03]  /*9b20*/  IMAD.WIDE R6, R9, R6, c[0x0][0x500] ;  /* 0x0001400009067625 */ /* 0x000fc600078e0206 */
[----:B------:R-:W-:Y:S06]  /*9b30*/  BAR.SYNC.DEFER_BLOCKING 0x1, 0x80 ;  /* 0x0042000000007b1d */ /* 0x000fec0000010000 */
[----:B------:R2:W5:Y:S04]  /*9b40*/  @P1 LDG.E R11, [R4.64] ;  /* 0x00000006040b1981 */ /* 0x000568000c1e1900 */
[----:B------:R2:W5:Y:S01]  /*9b50*/  @P2 LDG.E R2, [R6.64] ;  /* 0x0000000606022981 */ /* 0x000562000c1e1900 */
[----:B----4-:R-:W-:-:S04]  /*9b60*/  ISETP.NE.AND P0, PT, R10, RZ, PT ;  /* 0x000000ff0a00720c */ /* 0x010fc80003f05270 */
[----:B-1----:R-:W-:Y:S01]  /*9b70*/  SEL R3, R10, c[0x0][0x3d4], P0 ;  /* 0x0000f5000a037a07 */ /* 0x002fe20000000000 */
[----:B------:R-:W-:Y:S05]  /*9b80*/  @P1 BRA `(.L_x_61) ;  /* 0x0000004000001947 */ /* 0x000fea0003800000 */
[----:B--2---:R-:W-:Y:S05]  /*9b90*/  @!P2 BRA `(.L_x_61) ;  /* 0x000000300000a947 */ /* 0x004fea0003800000 */
[----:B------:R1:W2:Y:S04]  /*9ba0*/  LDG.E R0, [R6.64] ;  /* 0x0000000606007981 */ /* 0x0002a8000c1e1900 */
[----:B-1----:R-:W2:Y:S02]  /*9bb0*/  LDG.E R6, [R6.64+0x4] ;  /* 0x0000040606067981 */ /* 0x002ea4000c1e1900 */
[----:B--2--5:R-:W-:Y:S02]  /*9bc0*/  IADD3 R11, -R0, R6, RZ ;  /* 0x00000006000b7210 */ /* 0x024fe40007ffe1ff */
.L_x_61:
[----:B--2---:R-:W2:Y:S04]  /*9bd0*/  LDL R4, [R1+0xb0] ;  /* 0x0000b00001047983 */ /* 0x004ea80000100800 */
[----:B------:R-:W2:Y:S04]  /*9be0*/  LDL R75, [R1+0x14] ;  /* 0x00001400014b7983 */ /* 0x000ea80000100800 */
[----:B------:R-:W3:Y:S04]  /*9bf0*/  LDL R77, [R1+0x20] ;  /* 0x00002000014d7983 */ /* 0x000ee80000100800 */
[----:B------:R-:W4:Y:S04]  /*9c00*/  LDL R13, [R1+0x74] ;  /* 0x00007400010d7983 */ /* 0x000f280000100800 */
[----:B------:R-:W3:Y:S04]  /*9c10*/  LDL R78, [R1+0xac] ;  /* 0x0000ac00014e7983 */ /* 0x000ee80000100800 */
[----:B------:R-:W4:Y:S01]  /*9c20*/  LDL.LU R76, [R1+0x24] ;  /* 0x00002400014c7983 */ /* 0x000f220000300800 */
[----:B------:R-:W-:Y:S01]  /*9c30*/  IMAD.MOV.U32 R0, RZ, RZ, 0x368 ;  /* 0x00000368ff007424 */ /* 0x000fe200078e00ff */
[----:B------:R-:W-:-:S04]  /*9c40*/  ISETP.GT.AND P2, PT, R3, 0x1, PT ;  /* 0x000000010300780c */ /* 0x000fc80003f44270 */
[----:B------:R-:W-:-:S04]  /*9c50*/  SEL R0, R0, 0x328, P2 ;  /* 0x0000032800007807 */ /* 0x000fc80001000000 */
[----:B------:R1:W1:Y:S08]  /*9c60*/  LDC.64 R6, c[0x0][R0+0x170] ;  /* 0x00005c0000067b82 */ /* 0x0002700000000a00 */
[----:B------:R1:W3:Y:S08]  /*9c70*/  LDC.64 R14, c[0x0][R0+0x168] ;  /* 0x00005a00000e7b82 */ /* 0x0002f00000000a00 */
[----:B------:R1:W2:Y:S08]  /*9c80*/  LDC.64 R18, c[0x0][R0+0x178] ;  /* 0x00005e0000127b82 */ /* 0x0002b00000000a00 */
[----:B------:R1:W2:Y:S01]  /*9c90*/  LDC.64 R20, c[0x0][R0+0x160] ;  /* 0x0000580000147b82 */ /* 0x0002a20000000a00 */
[----:B------:R-:W-:-:S04]  /*9ca0*/  ISETP.NE.U32.AND P0, PT, RZ, c[0x0][0x500], PT ;  /* 0x00014000ff007a0c */ /* 0x000fc80003f05070 */
[----:B------:R-:W-:Y:S01]  /*9cb0*/  ISETP.NE.AND.EX P0, PT, RZ, c[0x0][0x504], PT, P0 ;  /* 0x00014100ff007a0c */ /* 0x000fe20003f05300 */
[----:B-1----:R-:W-:-:S05]  /*9cc0*/  IMAD.MOV.U32 R0, RZ, RZ, c[0x0][0x4e8] ;  /* 0x00013a00ff007624 */ /* 0x002fca00078e00ff */
[----:B------:R-:W-:Y:S02]  /*9cd0*/  ISETP.NE.AND P5, PT, R0, 0x1, PT ;  /* 0x000000010000780c */ /* 0x000fe40003fa5270 */
[----:B------:R-:W-:-:S05]  /*9ce0*/  SEL R0, R9, RZ, !P0 ;  /* 0x000000ff09007207 */ /* 0x000fca0004000000 */
[----:B------:R-:W-:Y:S01]  /*9cf0*/  IMAD R3, R7, R0, RZ ;  /* 0x0000000007037224 */ /* 0x000fe200078e02ff */
[----:B------:R-:W1:Y:S01]  /*9d00*/  S2R R79, SR_TID.X ;  /* 0x00000000004f7919 */ /* 0x000e620000002100 */
[----:B-----5:R-:W-:Y:S02]  /*9d10*/  SHF.R.S32.HI R17, RZ, 0x1f, R2 ;  /* 0x0000001fff117819 */ /* 0x020fe40000011402 */
[----:B-1----:R-:W-:-:S04]  /*9d20*/  SHF.R.S32.HI R16, RZ, 0x1f, R79 ;  /* 0x0000001fff107819 */ /* 0x002fc8000001144f */
[----:B------:R-:W-:-:S04]  /*9d30*/  LEA.HI R16, R16, R79, RZ, 0x5 ;  /* 0x0000004f10107211 */ /* 0x000fc800078f28ff */
[----:B------:R-:W-:-:S05]  /*9d40*/  LOP3.LUT R16, R16, 0xffffffe0, RZ, 0xc0, !PT ;  /* 0xffffffe010107812 */ /* 0x000fca00078ec0ff */
[----:B------:R-:W-:Y:S02]  /*9d50*/  IMAD.IADD R16, R79, 0x1, -R16 ;  /* 0x000000014f107824 */ /* 0x000fe400078e0a10 */
[----:B--2---:R-:W-:Y:S01]  /*9d60*/  IMAD R10, R75, 0x80, R4 ;  /* 0x000000804b0a7824 */ /* 0x004fe200078e0204 */
[----:B------:R-:W-:-:S03]  /*9d70*/  SEL R4, R8, RZ, !P0 ;  /* 0x000000ff08047207 */ /* 0x000fc60004000000 */
[----:B------:R-:W-:-:S04]  /*9d80*/  @P5 IMAD.HI.U32 R8, R10, c[0x0][0x4ec], RZ ;  /* 0x00013b000a085a27 */ /* 0x000fc800078e00ff */
[C---:B------:R-:W-:Y:S02]  /*9d90*/  IMAD R12, R6.reuse, R4, R3 ;  /* 0x00000004060c7224 */ /* 0x040fe400078e0203 */
[----:B------:R-:W-:-:S04]  /*9da0*/  IMAD.WIDE.U32 R4, R6, R0, RZ ;  /* 0x0000000006047225 */ /* 0x000fc800078e00ff */
[----:B---3--:R-:W-:-:S04]  /*9db0*/  IMAD.WIDE.U32 R6, R14, R77, RZ ;  /* 0x0000004d0e067225 */ /* 0x008fc800078e00ff */
[----:B------:R-:W-:Y:S01]  /*9dc0*/  IMAD.MOV.U32 R3, RZ, RZ, R10 ;  /* 0x000000ffff037224 */ /* 0x000fe200078e000a */
[----:B------:R-:W-:Y:S01]  /*9dd0*/  @P5 SHF.R.U32.HI R3, RZ, c[0x0][0x4f0], R8 ;  /* 0x00013c00ff035a19 */ /* 0x000fe20000011608 */
[----:B------:R-:W-:Y:S01]  /*9de0*/  IMAD R9, R15, R77, RZ ;  /* 0x0000004d0f097224 */ /* 0x000fe200078e02ff */
[----:B----4-:R-:W-:Y:S01]  /*9df0*/  SEL R8, R13, RZ, P2 ;  /* 0x000000ff0d087207 */ /* 0x010fe20001000000 */
[----:B------:R-:W-:Y:S01]  /*9e00*/  IMAD.IADD R12, R5, 0x1, R12 ;  /* 0x00000001050c7824 */ /* 0x000fe200078e020c */
[----:B------:R-:W-:Y:S01]  /*9e10*/  IADD3 R13, P1, P0, R4, R6, R2 ;  /* 0x00000006040d7210 */ /* 0x000fe2000783e002 */
[----:B------:R-:W-:Y:S02]  /*9e20*/  IMAD.IADD R4, R7, 0x1, R9 ;  /* 0x0000000107047824 */ /* 0x000fe400078e0209 */
[----:B------:R-:W-:Y:S02]  /*9e30*/  IMAD R9, R19, R8, RZ ;  /* 0x0000000813097224 */ /* 0x000fe400078e02ff */
[----:B------:R-:W-:-:S02]  /*9e40*/  IMAD.MOV R5, RZ, RZ, -R3 ;  /* 0x000000ffff057224 */ /* 0x000fc400078e0a03 */
[----:B------:R-:W-:Y:S01]  /*9e50*/  IMAD.WIDE.U32 R6, R18, R8, RZ ;  /* 0x0000000812067225 */ /* 0x000fe200078e00ff */
[----:B------:R-:W-:-:S03]  /*9e60*/  IADD3.X R12, R12, R4, R17, P1, P0 ;  /* 0x000000040c0c7210 */ /* 0x000fc60000fe0411 */
[----:B------:R-:W-:Y:S01]  /*9e70*/  IMAD R4, R5, c[0x0][0x4e8], R10 ;  /* 0x00013a0005047a24 */ /* 0x000fe200078e020a */
[----:B------:R-:W-:Y:S01]  /*9e80*/  IADD3 R6, P1, P0, R3, R13, R6 ;  /* 0x0000000d03067210 */ /* 0x000fe2000783e006 */
[----:B------:R-:W-:Y:S01]  /*9e90*/  IMAD.IADD R9, R7, 0x1, R9 ;  /* 0x0000000107097824 */ /* 0x000fe200078e0209 */
[----:B------:R-:W-:Y:S01]  /*9ea0*/  SHF.R.S32.HI R5, RZ, 0x1f, R3 ;  /* 0x0000001fff057819 */ /* 0x000fe20000011403 */
[----:B------:R-:W-:Y:S01]  /*9eb0*/  IMAD R3, R21, R4, RZ ;  /* 0x0000000415037224 */ /* 0x000fe200078e02ff */
[----:B------:R-:W-:Y:S02]  /*9ec0*/  SHF.R.S32.HI R8, RZ, 0x1f, R4 ;  /* 0x0000001fff087819 */ /* 0x000fe40000011404 */
[----:B------:R-:W-:Y:S01]  /*9ed0*/  IADD3.X R7, R5, R12, R9, P1, P0 ;  /* 0x0000000c05077210 */ /* 0x000fe20000fe0409 */
[----:B------:R-:W-:Y:S02]  /*9ee0*/  IMAD.MOV.U32 R9, RZ, RZ, c[0x0][0x4a8] ;  /* 0x00012a00ff097624 */ /* 0x000fe400078e00ff */
[----:B------:R-:W-:-:S02]  /*9ef0*/  IMAD R3, R20, R8, R3 ;  /* 0x0000000814037224 */ /* 0x000fc400078e0203 */
[----:B------:R-:W-:Y:S01]  /*9f00*/  IMAD.WIDE.U32 R4, R20, R4, R6 ;  /* 0x0000000414047225 */ /* 0x000fe200078e0006 */
[----:B------:R-:W-:-:S03]  /*9f10*/  SEL R6, R9, c[0x0][0x450], P2 ;  /* 0x0001140009067a07 */ /* 0x000fc60001000000 */
[----:B------:R-:W-:Y:S02]  /*9f20*/  IMAD.MOV.U32 R7, RZ, RZ, c[0x0][0x4ac] ;  /* 0x00012b00ff077624 */ /* 0x000fe400078e00ff */
[----:B------:R-:W-:Y:S01]  /*9f30*/  IMAD.IADD R3, R5, 0x1, R3 ;  /* 0x0000000105037824 */ /* 0x000fe200078e0203 */
[----:B------:R-:W-:Y:S02]  /*9f40*/  LEA R5, P0, R4, R6, 0x2 ;  /* 0x0000000604057211 */ /* 0x000fe400078010ff */
[----:B------:R-:W-:-:S04]  /*9f50*/  SEL R7, R7, c[0x0][0x454], P2 ;  /* 0x0001150007077a07 */ /* 0x000fc80001000000 */
[----:B------:R-:W-:Y:S01]  /*9f60*/  LEA.HI.X R3, R4, R7, R3, 0x2, P0 ;  /* 0x0000000704037211 */ /* 0x000fe200000f1403 */
[----:B------:R-:W-:Y:S04]  /*9f70*/  SHFL.IDX PT, R14, R5, RZ, 0x1c1f ;  /* 0x001c1fff050e7589 */ /* 0x000fe800000e0000 */
[----:B------:R-:W1:Y:S04]  /*9f80*/  SHFL.IDX PT, R15, R3, RZ, 0x1c1f ;  /* 0x001c1fff030f7589 */ /* 0x000e6800000e0000 */
[----:B------:R-:W-:Y:S04]  /*9f90*/  SHFL.IDX PT, R12, R5, 0x1, 0x1c1f ;  /* 0x003c1f00050c7f89 */ /* 0x000fe800000e0000 */
[----:B------:R-:W2:Y:S04]  /*9fa0*/  SHFL.IDX PT, R13, R3, 0x1, 0x1c1f ;  /* 0x003c1f00030d7f89 */ /* 0x000ea800000e0000 */
[----:B------:R-:W-:Y:S04]  /*9fb0*/  SHFL.IDX PT, R9, R3, 0x2, 0x1c1f ;  /* 0x005c1f0003097f89 */ /* 0x000fe800000e0000 */
[----:B------:R3:W-:Y:S01]  /*9fc0*/  SHFL.IDX PT, R7, R3, 0x3, 0x1c1f ;  /* 0x007c1f0003077f89 */ /* 0x0007e200000e0000 */
[----:B------:R-:W-:Y:S01]  /*9fd0*/  IMAD R4, R11, c[0x0][0x4e8], RZ ;  /* 0x00013a000b047a24 */ /* 0x000fe200078e02ff */
[----:B------:R-:W-:-:S02]  /*9fe0*/  LOP3.LUT P0, RZ, R16, 0x3, RZ, 0xc0, !PT ;  /* 0x0000000310ff7812 */ /* 0x000fc4000780c0ff */
[----:B------:R-:W4:Y:S01]  /*9ff0*/  SHFL.IDX PT, R8, R5, 0x2, 0x1c1f ;  /* 0x005c1f0005087f89 */ /* 0x000f2200000e0000 */
[----:B---3--:R-:W-:-:S05]  /*a000*/  IMAD R3, R75, 0x80, R78 ;  /* 0x000000804b037824 */ /* 0x008fca00078e024e */
[C---:B------:R-:W-:Y:S02]  /*a010*/  IADD3 R16, R3.reuse, 0x8, RZ ;  /* 0x0000000803107810 */ /* 0x040fe40007ffe0ff */
[CC--:B------:R-:W-:Y:S02]  /*a020*/  ISETP.GE.OR P4, PT, R3.reuse, R4.reuse, P0 ;  /* 0x000000040300720c */ /* 0x0c0fe40000786670 */
[----:B------:R-:W-:Y:S02]  /*a030*/  IADD3 R11, R3, 0x40, RZ ;  /* 0x00000040030b7810 */ /* 0x000fe40007ffe0ff */
[-C--:B------:R-:W-:Y:S02]  /*a040*/  ISETP.GE.OR P3, PT, R16, R4.reuse, P0 ;  /* 0x000000041000720c */ /* 0x080fe40000766670 */
[CC--:B------:R-:W-:Y:S01]  /*a050*/  ISETP.GE.OR P1, PT, R11.reuse, R4.reuse, P0 ;  /* 0x000000040b00720c */ /* 0x0c0fe20000726670 */
[----:B------:R3:W3:Y:S06]  /*a060*/  SHFL.IDX PT, R6, R5, 0x3, 0x1c1f ;  /* 0x007c1f0005067f89 */ /* 0x0006ec00000e0000 */
[----:B-1----:R1:W-:Y:S04]  /*a070*/  @!P4 ST.E [R14.64], R23 ;  /* 0x000000170e00c985 */ /* 0x0023e8000c101906 */
[----:B--2---:R1:W-:Y:S01]  /*a080*/  @!P3 ST.E [R12.64], R24 ;  /* 0x000000180c00b985 */ /* 0x0043e2000c101906 */
[----:B------:R-:W-:-:S03]  /*a090*/  ISETP.GE.AND P3, PT, R11, R4, PT ;  /* 0x000000040b00720c */ /* 0x000fc60003f66270 */
[----:B----4-:R1:W-:Y:S01]  /*a0a0*/  @!P1 ST.E [R8.64], R25 ;  /* 0x0000001908009985 */ /* 0x0103e2000c101906 */
[----:B------:R-:W-:Y:S02]  /*a0b0*/  LOP3.LUT R76, R76, 0xfffffffd, RZ, 0xc0, !PT ;  /* 0xfffffffd4c4c7812 */ /* 0x000fe400078ec0ff */
[----:B---3--:R-:W-:-:S04]  /*a0c0*/  IADD3 R5, R3, 0x48, RZ ;  /* 0x0000004803057810 */ /* 0x008fc80007ffe0ff */
[----:B------:R-:W-:Y:S02]  /*a0d0*/  ISETP.GE.AND P1, PT, R5, R4, PT ;  /* 0x000000040500720c */ /* 0x000fe40003f26270 */
[----:B------:R-:W-:-:S04]  /*a0e0*/  LOP3.LUT R76, R76, 0xfffffffe, RZ, 0xc0, !PT ;  /* 0xfffffffe4c4c7812 */ /* 0x000fc800078ec0ff */
[----:B------:R-:W-:-:S07]  /*a0f0*/  @P3 LOP3.LUT R76, R76, 0x1, RZ, 0xfc, !PT ;  /* 0x000000014c4c3812 */ /* 0x000fce00078efcff */
[----:B------:R-:W-:-:S05]  /*a100*/  @P1 LOP3.LUT R76, R76, 0x2, RZ, 0xfc, !PT ;  /* 0x000000024c4c1812 */ /* 0x000fca00078efcff */
[----:B------:R1:W-:Y:S01]  /*a110*/  STL [R1+0x24], R76 ;  /* 0x0000244c01007387 */ /* 0x0003e20000100800 */
[-C--:B------:R-:W-:Y:S02]  /*a120*/  ISETP.GE.OR P0, PT, R5, R4.reuse, P0 ;  /* 0x000000040500720c */ /* 0x080fe40000706670 */
[----:B------:R-:W-:-:S11]  /*a130*/  ISETP.GE.AND P6, PT, R16, R4, PT ;  /* 0x000000041000720c */ /* 0x000fd60003fc6270 */
[----:B------:R1:W-:Y:S01]  /*a140*/  @!P0 ST.E [R6.64], R22 ;  /* 0x0000001606008985 */ /* 0x0003e2000c101906 */
[----:B------:R-:W-:Y:S01]  /*a150*/  ISETP.GE.AND P0, PT, R3, R4, PT ;  /* 0x000000040300720c */ /* 0x000fe20003f06270 */
[----:B------:R-:W-:Y:S05]  /*a160*/  @P2 BRA `(.L_x_62) ;  /* 0x0000093000002947 */ /* 0x000fea0003800000 */
[----:B------:R-:W2:Y:S04]  /*a170*/  LDL R18, [R1+0x78] ;  /* 0x0000780001127983 */ /* 0x000ea80000100800 */
[----:B------:R-:W3:Y:S01]  /*a180*/  S2R R79, SR_TID.X ;  /* 0x00000000004f7919 */ /* 0x000ee20000002100 */
[----:B------:R-:W-:Y:S02]  /*a190*/  IMAD R3, R17, c[0x0][0x3a0], RZ ;  /* 0x0000e80011037a24 */ /* 0x000fe400078e02ff */
[----:B-1----:R-:W-:-:S04]  /*a1a0*/  IMAD.WIDE.U32 R6, R2, c[0x0][0x3a0], RZ ;  /* 0x0000e80002067a25 */ /* 0x002fc800078e00ff */
[----:B------:R-:W-:Y:S01]  /*a1b0*/  IMAD R2, R2, c[0x0][0x3a4], R3 ;  /* 0x0000e90002027a24 */ /* 0x000fe200078e0203 */
[--C-:B---3--:R-:W-:Y:S02]  /*a1c0*/  SHF.R.S32.HI R78, RZ, 0x1f, R79.reuse ;  /* 0x0000001fff4e7819 */ /* 0x108fe4000001144f */
[----:B------:R-:W-:Y:S02]  /*a1d0*/  SHF.R.S32.HI R76, RZ, 0x1f, R79 ;  /* 0x0000001fff4c7819 */ /* 0x000fe4000001144f */
[-C--:B------:R-:W-:Y:S02]  /*a1e0*/  LEA.HI R78, R78, R79.reuse, RZ, 0x2 ;  /* 0x0000004f4e4e7211 */ /* 0x080fe400078f10ff */
[----:B------:R-:W-:Y:S02]  /*a1f0*/  LEA.HI R76, R76, R79, RZ, 0x2 ;  /* 0x0000004f4c4c7211 */ /* 0x000fe400078f10ff */
[----:B------:R-:W-:Y:S02]  /*a200*/  LOP3.LUT R78, R78, 0xfffffffc, RZ, 0xc0, !PT ;  /* 0xfffffffc4e4e7812 */ /* 0x000fe400078ec0ff */
[----:B------:R-:W-:-:S02]  /*a210*/  SHF.R.S32.HI R76, RZ, 0x2, R76 ;  /* 0x00000002ff4c7819 */ /* 0x000fc4000001144c */
[----:B------:R-:W-:Y:S01]  /*a220*/  IADD3 R78, -R78, R79, RZ ;  /* 0x0000004f4e4e7210 */ /* 0x000fe20007ffe1ff */
[----:B------:R-:W-:-:S03]  /*a230*/  IMAD.IADD R3, R7, 0x1, R2 ;  /* 0x0000000107037824 */ /* 0x000fc600078e0202 */
[----:B------:R-:W-:Y:S01]  /*a240*/  LEA R5, R78, R76, 0x5 ;  /* 0x0000004c4e057211 */ /* 0x000fe200078e28ff */
[----:B------:R-:W-:-:S03]  /*a250*/  IMAD.MOV.U32 R2, RZ, RZ, R6 ;  /* 0x000000ffff027224 */ /* 0x000fc600078e0006 */
[----:B------:R-:W-:Y:S01]  /*a260*/  LEA R5, R75, R5, 0x7 ;  /* 0x000000054b057211 */ /* 0x000fe200078e38ff */
[----:B------:R-:W-:Y:S01]  /*a270*/  IMAD.WIDE.U32 R6, R77, c[0x0][0x3e8], R2 ;  /* 0x0000fa004d067a25 */ /* 0x000fe200078e0002 */
[----:B------:R-:W-:-:S03]  /*a280*/  SHF.R.S32.HI R3, RZ, 0x1f, R0 ;  /* 0x0000001fff037819 */ /* 0x000fc60000011400 */
[----:B------:R-:W-:Y:S01]  /*a290*/  @P5 IMAD.HI.U32 R9, R5, c[0x0][0x4ec], RZ ;  /* 0x00013b0005095a27 */ /* 0x000fe200078e00ff */
[----:B------:R-:W-:-:S03]  /*a2a0*/  MOV R2, R5 ;  /* 0x0000000500027202 */ /* 0x000fc60000000f00 */
[----:B------:R-:W-:Y:S01]  /*a2b0*/  IMAD R7, R77, c[0x0][0x3ec], R7 ;  /* 0x0000fb004d077a24 */ /* 0x000fe200078e0207 */
[----:B------:R-:W-:Y:S01]  /*a2c0*/  @P5 SHF.R.U32.HI R2, RZ, c[0x0][0x4f0], R9 ;  /* 0x00013c00ff025a19 */ /* 0x000fe20000011609 */
[----:B------:R-:W-:Y:S02]  /*a2d0*/  IMAD R8, R3, c[0x0][0x3f0], RZ ;  /* 0x0000fc0003087a24 */ /* 0x000fe400078e02ff */
[----:B------:R-:W-:-:S04]  /*a2e0*/  IMAD.WIDE.U32 R6, R0, c[0x0][0x3f0], R6 ;  /* 0x0000fc0000067a25 */ /* 0x000fc800078e0006 */
[----:B------:R-:W-:Y:S01]  /*a2f0*/  IMAD R9, R0, c[0x0][0x3f4], R8 ;  /* 0x0000fd0000097a24 */ /* 0x000fe200078e0208 */
[----:B------:R-:W-:Y:S02]  /*a300*/  SHF.R.S32.HI R8, RZ, 0x1f, R2 ;  /* 0x0000001fff087819 */ /* 0x000fe40000011402 */
[----:B------:R-:W-:Y:S02]  /*a310*/  IADD3 R0, -R2, RZ, RZ ;  /* 0x000000ff02007210 */ /* 0x000fe40007ffe1ff */
[----:B------:R-:W-:-:S03]  /*a320*/  IADD3 R7, R7, R9, RZ ;  /* 0x0000000907077210 */ /* 0x000fc60007ffe0ff */
[----:B------:R-:W-:-:S05]  /*a330*/  IMAD R0, R0, c[0x0][0x4e8], R5 ;  /* 0x00013a0000007a24 */ /* 0x000fca00078e0205 */
[----:B------:R-:W-:-:S05]  /*a340*/  SHF.R.S32.HI R5, RZ, 0x1f, R0 ;  /* 0x0000001fff057819 */ /* 0x000fca0000011400 */
[----:B------:R-:W-:Y:S01]  /*a350*/  IMAD R5, R5, c[0x0][0x3d8], RZ ;  /* 0x0000f60005057a24 */ /* 0x000fe200078e02ff */
[----:B------:R-:W-:Y:S01]  /*a360*/  LEA R11, R75, R76, 0x7 ;  /* 0x0000004c4b0b7211 */ /* 0x000fe200078e38ff */
[----:B--2---:R-:W-:-:S05]  /*a370*/  IMAD.SHL.U32 R3, R18, 0x2, RZ ;  /* 0x0000000212037824 */ /* 0x004fca00078e00ff */
[----:B------:R-:W1:Y:S04]  /*a380*/  LDS.128 R24, [R3+0x80] ;  /* 0x0000800003187984 */ /* 0x000e680000000c00 */
[----:B------:R-:W2:Y:S04]  /*a390*/  LDS.128 R36, [R3+0x880] ;  /* 0x0008800003247984 */ /* 0x000ea80000000c00 */
[----:B------:R-:W3:Y:S04]  /*a3a0*/  LDS.128 R48, [R3+0x1080] ;  /* 0x0010800003307984 */ /* 0x000ee80000000c00 */
[----:B------:R-:W4:Y:S04]  /*a3b0*/  LDS.128 R60, [R3+0x1880] ;  /* 0x00188000033c7984 */ /* 0x000f280000000c00 */
[----:B------:R-:W1:Y:S04]  /*a3c0*/  LDS.128 R20, [R3+0x2080] ;  /* 0x0020800003147984 */ /* 0x000e680000000c00 */
[----:B------:R-:W1:Y:S04]  /*a3d0*/  LDS.128 R32, [R3+0x2880] ;  /* 0x0028800003207984 */ /* 0x000e680000000c00 */
[----:B------:R-:W1:Y:S04]  /*a3e0*/  LDS.128 R44, [R3+0x3080] ;  /* 0x00308000032c7984 */ /* 0x000e680000000c00 */
[----:B------:R-:W1:Y:S04]  /*a3f0*/  LDS.128 R56, [R3+0x3880] ;  /* 0x0038800003387984 */ /* 0x000e680000000c00 */
[----:B------:R-:W1:Y:S04]  /*a400*/  LDS.128 R16, [R3+0x4080] ;  /* 0x0040800003107984 */ /* 0x000e680000000c00 */
[----:B------:R-:W1:Y:S04]  /*a410*/  LDS.128 R28, [R3+0x4880] ;  /* 0x00488000031c7984 */ /* 0x000e680000000c00 */
[----:B------:R-:W1:Y:S04]  /*a420*/  LDS.128 R40, [R3+0x5080] ;  /* 0x0050800003287984 */ /* 0x000e680000000c00 */
[----:B------:R5:W1:Y:S02]  /*a430*/  LDS.128 R52, [R3+0x5880] ;  /* 0x0058800003347984 */ /* 0x000a640000000c00 */
[----:B-----5:R-:W-:-:S04]  /*a440*/  IMAD R3, R8, c[0x0][0x3e0], RZ ;  /* 0x0000f80008037a24 */ /* 0x020fc800078e02ff */
[C---:B------:R-:W-:Y:S02]  /*a450*/  IMAD R8, R2.reuse, c[0x0][0x3e4], R3 ;  /* 0x0000f90002087a24 */ /* 0x040fe400078e0203 */
[----:B------:R-:W-:-:S04]  /*a460*/  IMAD.WIDE.U32 R2, R2, c[0x0][0x3e0], R6 ;  /* 0x0000f80002027a25 */ /* 0x000fc800078e0006 */
[----:B------:R-:W-:-:S04]  /*a470*/  IMAD.IADD R3, R3, 0x1, R8 ;  /* 0x0000000103037824 */ /* 0x000fc800078e0208 */
[----:B------:R-:W-:-:S04]  /*a480*/  IMAD.WIDE.U32 R2, R0, c[0x0][0x3d8], R2 ;  /* 0x0000f60000027a25 */ /* 0x000fc800078e0002 */
[----:B------:R-:W-:Y:S01]  /*a490*/  IMAD R0, R0, c[0x0][0x3dc], R5 ;  /* 0x0000f70000007a24 */ /* 0x000fe200078e0205 */
[----:B------:R-:W-:-:S04]  /*a4a0*/  LEA R13, P0, R2, c[0x0][0x380], 0x1 ;  /* 0x0000e000020d7a11 */ /* 0x000fc800078008ff */
[----:B------:R-:W-:-:S04]  /*a4b0*/  IADD3 R0, R3, R0, RZ ;  /* 0x0000000003007210 */ /* 0x000fc80007ffe0ff */
[----:B------:R-:W-:Y:S01]  /*a4c0*/  LEA.HI.X R12, R2, c[0x0][0x384], R0, 0x1, P0 ;  /* 0x0000e100020c7a11 */ /* 0x000fe200000f0c00 */
[----:B------:R-:W-:Y:S05]  /*a4d0*/  BRA.DIV ~URZ, `(.L_x_63) ;  /* 0x00003f527f007947 */ /* 0x000fea000b800000 */
[----:B-1234-:R1:W2:Y:S02]  /*a4e0*/  SHFL.IDX PT, R10, R12, RZ, 0x1c1f ;  /* 0x001c1fff0c0a7589 */ /* 0x01e2a400000e0000 */
.L_x_133:
[----:B------:R-:W-:Y:S05]  /*a4f0*/  BRA.DIV ~URZ, `(.L_x_64) ;  /* 0x00003fa27f007947 */ /* 0x000fea000b800000 */
[----:B------:R3:W4:Y:S02]  /*a500*/  SHFL.IDX PT, R0, R13, RZ, 0x1c1f ;  /* 0x001c1fff0d007589 */ /* 0x00072400000e0000 */
.L_x_134:
[----:B------:R-:W-:Y:S01]  /*a510*/  ISETP.GE.AND P0, PT, R11, R4, PT ;  /* 0x000000040b00720c */ /* 0x000fe20003f06270 */
[----:B------:R-:W-:-:S12]  /*a520*/  BSSY B0, `(.L_x_65) ;  /* 0x0000011000007945 */ /* 0x000fd80003800000 */
[----:B------:R-:W-:Y:S05]  /*a530*/  @P0 BRA `(.L_x_66) ;  /* 0x000000f000000947 */ /* 0x000fea0003800000 */
[----:B------:R-:W5:Y:S04]  /*a540*/  LDL R5, [R1] ;  /* 0x0000000001057983 */ /* 0x000f680000100800 */
[----:B---3--:R-:W3:Y:S04]  /*a550*/  LDL R15, [R1+0x6c] ;  /* 0x00006c00010f7983 */ /* 0x008ee80000100800 */
[----:B----4-:R-:W4:Y:S01]  /*a560*/  LDL R14, [R1+0x68] ;  /* 0x00006800010e7983 */ /* 0x010f220000100800 */
[----:B------:R-:W-:Y:S02]  /*a570*/  ISETP.GE.AND P2, PT, R250, c[0x0][0x3c8], PT ;  /* 0x0000f200fa007a0c */ /* 0x000fe40003f46270 */
[----:B------:R-:W-:-:S11]  /*a580*/  ISETP.GE.AND P1, PT, R252, c[0x0][0x3c8], PT ;  /* 0x0000f200fc007a0c */ /* 0x000fd60003f26270 */
[-C--:B------:R-:W-:Y:S02]  /*a590*/  @!P2 LEA R8, P5, R250, R0.reuse, 0x1 ;  /* 0x00000000fa08a211 */ /* 0x080fe400078a08ff */
[----:B------:R-:W-:Y:S02]  /*a5a0*/  @!P1 LEA R6, P4, R252, R0, 0x1 ;  /* 0x00000000fc069211 */ /* 0x000fe400078808ff */
[----:B--2---:R-:W-:-:S05]  /*a5b0*/  @!P2 LEA.HI.X R9, R250, R10, R251, 0x1, P5 ;  /* 0x0000000afa09a211 */ /* 0x004fca00028f0cfb */
[----:B------:R2:W-:Y:S01]  /*a5c0*/  @!P2 ST.E.128 [R8.64], R24 ;  /* 0x000000180800a985 */ /* 0x0005e2000c101d06 */
[----:B-----5:R-:W-:Y:S02]  /*a5d0*/  ISETP.GE.AND P0, PT, R5, c[0x0][0x3c8], PT ;  /* 0x0000f20005007a0c */ /* 0x020fe40003f06270 */
[----:B---3--:R-:W-:-:S11]  /*a5e0*/  @!P1 LEA.HI.X R7, R252, R10, R15, 0x1, P4 ;  /* 0x0000000afc079211 */ /* 0x008fd600020f0c0f */
[----:B------:R-:W-:-:S04]  /*a5f0*/  @!P0 LEA R2, P3, R5, R0, 0x1 ;  /* 0x0000000005028211 */ /* 0x000fc800078608ff */
[----:B----4-:R-:W-:Y:S01]  /*a600*/  @!P0 LEA.HI.X R3, R5, R10, R14, 0x1, P3 ;  /* 0x0000000a05038211 */ /* 0x010fe200018f0c0e */
[----:B------:R2:W-:Y:S04]  /*a610*/  @!P1 ST.E.128 [R6.64], R20 ;  /* 0x0000001406009985 */ /* 0x0005e8000c101d06 */
[----:B------:R2:W-:Y:S04]  /*a620*/  @!P0 ST.E.128 [R2.64], R16 ;  /* 0x0000001002008985 */ /* 0x0005e8000c101d06 */
.L_x_66:
[----:B------:R-:W-:Y:S05]  /*a630*/  BSYNC B0 ;  /* 0x0000000000007941 */ /* 0x000fea0003800000 */
.L_x_65:
[----:B------:R-:W-:Y:S05]  /*a640*/  BRA.DIV ~URZ, `(.L_x_67) ;  /* 0x00003eb27f007947 */ /* 0x000fea000b800000 */
[----:B--2---:R2:W1:Y:S04]  /*a650*/  SHFL.IDX PT, R10, R12, 0x1, 0x1c1f ;  /* 0x003c1f000c0a7f89 */ /* 0x00446800000e0000 */
[----:B----4-:R2:W4:Y:S02]  /*a660*/  SHFL.IDX PT, R0, R13, 0x1, 0x1c1f ;  /* 0x003c1f000d007f89 */ /* 0x01052400000e0000 */
.L_x_135:
[----:B------:R-:W-:Y:S01]  /*a670*/  IADD3 R2, R11, 0x20, RZ ;  /* 0x000000200b027810 */ /* 0x000fe20007ffe0ff */
[----:B------:R-:W-:Y:S03]  /*a680*/  BSSY B0, `(.L_x_68) ;  /* 0x0000012000007945 */ /* 0x000fe60003800000 */
[----:B------:R-:W-:-:S13]  /*a690*/  ISETP.GE.AND P0, PT, R2, R4, PT ;  /* 0x000000040200720c */ /* 0x000fda0003f06270 */
[----:B------:R-:W-:Y:S05]  /*a6a0*/  @P0 BRA `(.L_x_69) ;  /* 0x000000f000000947 */ /* 0x000fea0003800000 */
[----:B------:R-:W5:Y:S04]  /*a6b0*/  LDL R5, [R1] ;  /* 0x0000000001057983 */ /* 0x000f680000100800 */
[----:B--2---:R-:W2:Y:S04]  /*a6c0*/  LDL R15, [R1+0x6c] ;  /* 0x00006c00010f7983 */ /* 0x004ea80000100800 */
[----:B---3--:R-:W3:Y:S01]  /*a6d0*/  LDL R14, [R1+0x68] ;  /* 0x00006800010e7983 */ /* 0x008ee20000100800 */
[----:B------:R-:W-:Y:S02]  /*a6e0*/  ISETP.GE.AND P2, PT, R250, c[0x0][0x3c8], PT ;  /* 0x0000f200fa007a0c */ /* 0x000fe40003f46270 */
[----:B------:R-:W-:-:S11]  /*a6f0*/  ISETP.GE.AND P1, PT, R252, c[0x0][0x3c8], PT ;  /* 0x0000f200fc007a0c */ /* 0x000fd60003f26270 */
[-C--:B----4-:R-:W-:Y:S02]  /*a700*/  @!P2 LEA R8, P5, R250, R0.reuse, 0x1 ;  /* 0x00000000fa08a211 */ /* 0x090fe400078a08ff */
[----:B------:R-:W-:Y:S02]  /*a710*/  @!P1 LEA R6, P4, R252, R0, 0x1 ;  /* 0x00000000fc069211 */ /* 0x000fe400078808ff */
[----:B-1----:R-:W-:-:S05]  /*a720*/  @!P2 LEA.HI.X R9, R250, R10, R251, 0x1, P5 ;  /* 0x0000000afa09a211 */ /* 0x002fca00028f0cfb */
[----:B------:R1:W-:Y:S01]  /*a730*/  @!P2 ST.E.128 [R8.64], R36 ;  /* 0x000000240800a985 */ /* 0x0003e2000c101d06 */
[----:B-----5:R-:W-:Y:S02]  /*a740*/  ISETP.GE.AND P0, PT, R5, c[0x0][0x3c8], PT ;  /* 0x0000f20005007a0c */ /* 0x020fe40003f06270 */
[----:B--2---:R-:W-:-:S11]  /*a750*/  @!P1 LEA.HI.X R7, R252, R10, R15, 0x1, P4 ;  /* 0x0000000afc079211 */ /* 0x004fd600020f0c0f */
[----:B------:R-:W-:-:S04]  /*a760*/  @!P0 LEA R2, P3, R5, R0, 0x1 ;  /* 0x0000000005028211 */ /* 0x000fc800078608ff */
[----:B---3--:R-:W-:Y:S01]  /*a770*/  @!P0 LEA.HI.X R3, R5, R10, R14, 0x1, P3 ;  /* 0x0000000a05038211 */ /* 0x008fe200018f0c0e */
[----:B------:R1:W-:Y:S04]  /*a780*/  @!P1 ST.E.128 [R6.64], R32 ;  /* 0x0000002006009985 */ /* 0x0003e8000c101d06 */
[----:B------:R1:W-:Y:S04]  /*a790*/  @!P0 ST.E.128 [R2.64], R28 ;  /* 0x0000001c02008985 */ /* 0x0003e8000c101d06 */
.L_x_69:
[----:B------:R-:W-:Y:S05]  /*a7a0*/  BSYNC B0 ;  /* 0x0000000000007941 */ /* 0x000fea0003800000 */
.L_x_68:
[----:B------:R-:W-:Y:S05]  /*a7b0*/  BRA.DIV ~URZ, `(.L_x_70) ;  /* 0x00003e027f007947 */ /* 0x000fea000b800000 */
[----:B-1----:R1:W2:Y:S02]  /*a7c0*/  SHFL.IDX PT, R10, R12, 0x2, 0x1c1f ;  /* 0x005c1f000c0a7f89 */ /* 0x0022a400000e0000 */
.L_x_136:
[----:B------:R-:W-:Y:S05]  /*a7d0*/  BRA.DIV ~URZ, `(.L_x_71) ;  /* 0x00003e527f007947 */ /* 0x000fea000b800000 */
[----:B----4-:R4:W1:Y:S02]  /*a7e0*/  SHFL.IDX PT, R0, R13, 0x2, 0x1c1f ;  /* 0x005c1f000d007f89 */ /* 0x01086400000e0000 */
.L_x_137:
[----:B------:R-:W-:Y:S01]  /*a7f0*/  IADD3 R2, R11, 0x40, RZ ;  /* 0x000000400b027810 */ /* 0x000fe20007ffe0ff */
[----:B------:R-:W-:Y:S03]  /*a800*/  BSSY B0, `(.L_x_72) ;  /* 0x0000012000007945 */ /* 0x000fe60003800000 */
[----:B------:R-:W-:-:S13]  /*a810*/  ISETP.GE.AND P0, PT, R2, R4, PT ;  /* 0x000000040200720c */ /* 0x000fda0003f06270 */
[----:B------:R-:W-:Y:S05]  /*a820*/  @P0 BRA `(.L_x_73) ;  /* 0x000000f000000947 */ /* 0x000fea0003800000 */
[----:B------:R-:W5:Y:S04]  /*a830*/  LDL R5, [R1] ;  /* 0x0000000001057983 */ /* 0x000f680000100800 */
[----:B---3--:R-:W3:Y:S04]  /*a840*/  LDL R15, [R1+0x6c] ;  /* 0x00006c00010f7983 */ /* 0x008ee80000100800 */
[----:B----4-:R-:W4:Y:S01]  /*a850*/  LDL R14, [R1+0x68] ;  /* 0x00006800010e7983 */ /* 0x010f220000100800 */
[----:B------:R-:W-:Y:S02]  /*a860*/  ISETP.GE.AND P2, PT, R250, c[0x0][0x3c8], PT ;  /* 0x0000f200fa007a0c */ /* 0x000fe40003f46270 */
[----:B------:R-:W-:-:S11]  /*a870*/  ISETP.GE.AND P1, PT, R252, c[0x0][0x3c8], PT ;  /* 0x0000f200fc007a0c */ /* 0x000fd60003f26270 */
[-C--:B-1----:R-:W-:Y:S02]  /*a880*/  @!P2 LEA R8, P5, R250, R0.reuse, 0x1 ;  /* 0x00000000fa08a211 */ /* 0x082fe400078a08ff */
        /* <DEDUP_REMOVED lines=9> */
.L_x_73:
[----:B------:R-:W-:Y:S05]  /*a920*/  BSYNC B0 ;  /* 0x0000000000007941 */ /* 0x000fea0003800000 */
.L_x_72:
[----:B------:R-:W-:Y:S05]  /*a930*/  BRA.DIV ~URZ, `(.L_x_74) ;  /* 0x00003d527f007947 */ /* 0x000fea000b800000 */
[----:B-1----:R1:W3:Y:S04]  /*a940*/  SHFL.IDX PT, R6, R12, 0x3, 0x1c1f ;  /* 0x007c1f000c067f89 */ /* 0x0022e800000e0000 */
[----:B------:R1:W4:Y:S02]  /*a950*/  SHFL.IDX PT, R0, R13, 0x3, 0x1c1f ;  /* 0x007c1f000d007f89 */ /* 0x00032400000e0000 */
.L_x_138:
[----:B------:R-:W-:-:S04]  /*a960*/  IADD3 R2, R11, 0x60, RZ ;  /* 0x000000600b027810 */ /* 0x000fc80007ffe0ff */
[----:B------:R-:W-:-:S13]  /*a970*/  ISETP.GE.AND P0, PT, R2, R4, PT ;  /* 0x000000040200720c */ /* 0x000fda0003f06270 */
[----:B------:R-:W-:Y:S05]  /*a980*/  @P0 BRA `(.L_x_75) ;  /* 0x000024d000000947 */ /* 0x000fea0003800000 */
[----:B------:R-:W5:Y:S04]  /*a990*/  LDL R8, [R1+0x6c] ;  /* 0x00006c0001087983 */ /* 0x000f680000100800 */
[----:B----4-:R-:W4:Y:S01]  /*a9a0*/  LDL R7, [R1] ;  /* 0x0000000001077983 */ /* 0x010f220000100800 */
[----:B------:R-:W-:Y:S02]  /*a9b0*/  ISETP.GE.AND P1, PT, R250, c[0x0][0x3c8], PT ;  /* 0x0000f200fa007a0c */ /* 0x000fe40003f26270 */
[----:B------:R-:W-:-:S11]  /*a9c0*/  ISETP.GE.AND P0, PT, R252, c[0x0][0x3c8], PT ;  /* 0x0000f200fc007a0c */ /* 0x000fd60003f06270 */
[-C--:B------:R-:W-:Y:S02]  /*a9d0*/  @!P1 LEA R4, P3, R250, R0.reuse, 0x1 ;  /* 0x00000000fa049211 */ /* 0x080fe400078608ff */
[----:B------:R-:W-:Y:S02]  /*a9e0*/  @!P0 LEA R2, P2, R252, R0, 0x1 ;  /* 0x00000000fc028211 */ /* 0x000fe400078408ff */
[----:B---3--:R-:W-:-:S05]  /*a9f0*/  @!P1 LEA.HI.X R5, R250, R6, R251, 0x1, P3 ;  /* 0x00000006fa059211 */ /* 0x008fca00018f0cfb */
[----:B------:R3:W-:Y:S01]  /*aa00*/  @!P1 ST.E.128 [R4.64], R60 ;  /* 0x0000003c04009985 */ /* 0x0007e2000c101d06 */
[----:B-----5:R-:W-:-:S05]  /*aa10*/  @!P0 LEA.HI.X R3, R252, R6, R8, 0x1, P2 ;  /* 0x00000006fc038211 */ /* 0x020fca00010f0c08 */
[----:B------:R3:W-:Y:S01]  /*aa20*/  @!P0 ST.E.128 [R2.64], R56 ;  /* 0x0000003802008985 */ /* 0x0007e2000c101d06 */
[----:B----4-:R-:W-:-:S13]  /*aa30*/  ISETP.GE.AND P0, PT, R7, c[0x0][0x3c8], PT ;  /* 0x0000f20007007a0c */ /* 0x010fda0003f06270 */
[----:B------:R-:W-:Y:S05]  /*aa40*/  @P0 BRA `(.L_x_75) ;  /* 0x0000241000000947 */ /* 0x000fea0003800000 */
[----:B------:R-:W4:Y:S01]  /*aa50*/  LDL R8, [R1+0x68] ;  /* 0x0000680001087983 */ /* 0x000f220000100800 */
[----:B---3--:R-:W-:-:S04]  /*aa60*/  LEA R2, P0, R7, R0, 0x1 ;  /* 0x0000000007027211 */ /* 0x008fc800078008ff */
[----:B----4-:R-:W-:-:S05]  /*aa70*/  LEA.HI.X R3, R7, R6, R8, 0x1, P0 ;  /* 0x0000000607037211 */ /* 0x010fca00000f0c08 */
[----:B------:R3:W-:Y:S01]  /*aa80*/  ST.E.128 [R2.64], R52 ;  /* 0x0000003402007985 */ /* 0x0007e2000c101d06 */
[----:B------:R-:W-:Y:S05]  /*aa90*/  BRA `(.L_x_75) ;  /* 0x000023c000007947 */ /* 0x000fea0003800000 */
.L_x_62:
[----:B-1----:R-:W2:Y:S04]  /*aaa0*/  LDL.LU R7, [R1+0x20] ;  /* 0x0000200001077983 */ /* 0x002ea80000300800 */
[----:B------:R-:W3:Y:S01]  /*aab0*/  LDL.LU R6, [R1+0x74] ;  /* 0x0000740001067983 */ /* 0x000ee20000300800 */
[----:B------:R-:W-:Y:S02]  /*aac0*/  IMAD R3, R17, c[0x0][0x408], RZ ;  /* 0x0001020011037a24 */ /* 0x000fe400078e02ff */
[----:B------:R-:W-:-:S04]  /*aad0*/  IMAD.WIDE.U32 R4, R2, c[0x0][0x408], RZ ;  /* 0x0001020002047a25 */ /* 0x000fc800078e00ff */
[----:B------:R-:W-:-:S05]  /*aae0*/  IMAD R2, R2, c[0x0][0x40c], R3 ;  /* 0x0001030002027a24 */ /* 0x000fca00078e0203 */
[----:B------:R-:W-:Y:S02]  /*aaf0*/  IADD3 R3, R5, R2, RZ ;  /* 0x0000000205037210 */ /* 0x000fe40007ffe0ff */
[----:B------:R-:W-:Y:S02]  /*ab00*/  MOV R2, R4 ;  /* 0x0000000400027202 */ /* 0x000fe40000000f00 */
[----:B------:R-:W-:-:S05]  /*ab10*/  SHF.R.S32.HI R5, RZ, 0x1f, R0 ;  /* 0x0000001fff057819 */ /* 0x000fca0000011400 */
[----:B------:R-:W-:Y:S02]  /*ab20*/  IMAD R4, R5, c[0x0][0x440], RZ ;  /* 0x0001100005047a24 */ /* 0x000fe400078e02ff */
[----:B------:R-:W-:-:S04]  /*ab30*/  @P5 IMAD.HI.U32 R5, R10, c[0x0][0x4ec], RZ ;  /* 0x00013b000a055a27 */ /* 0x000fc800078e00ff */
[----:B------:R-:W-:Y:S02]  /*ab40*/  IMAD R4, R0, c[0x0][0x444], R4 ;  /* 0x0001110000047a24 */ /* 0x000fe400078e0204 */
[----:B--2---:R-:W-:-:S04]  /*ab50*/  IMAD.WIDE.U32 R2, R7, c[0x0][0x438], R2 ;  /* 0x00010e0007027a25 */ /* 0x004fc800078e0002 */
[----:B------:R-:W-:-:S04]  /*ab60*/  IMAD R3, R7, c[0x0][0x43c], R3 ;  /* 0x00010f0007037a24 */ /* 0x000fc800078e0203 */
[----:B------:R-:W-:Y:S01]  /*ab70*/  IMAD.WIDE.U32 R2, R0, c[0x0][0x440], R2 ;  /* 0x0001100000027a25 */ /* 0x000fe200078e0002 */
[----:B------:R-:W-:Y:S02]  /*ab80*/  MOV R0, R10 ;  /* 0x0000000a00007202 */ /* 0x000fe40000000f00 */
[----:B------:R-:W-:Y:S02]  /*ab90*/  @P5 SHF.R.U32.HI R0, RZ, c[0x0][0x4f0], R5 ;  /* 0x00013c00ff005a19 */ /* 0x000fe40000011605 */
[----:B------:R-:W-:Y:S02]  /*aba0*/  IADD3 R3, R3, R4, RZ ;  /* 0x0000000403037210 */ /* 0x000fe40007ffe0ff */
[----:B------:R-:W-:Y:S02]  /*abb0*/  SHF.R.S32.HI R5, RZ, 0x1f, R0 ;  /* 0x0000001fff057819 */ /* 0x000fe40000011400 */
[----:B------:R-:W-:Y:S01]  /*abc0*/  IADD3 R4, -R0, RZ, RZ ;  /* 0x000000ff00047210 */ /* 0x000fe20007ffe1ff */
[----:B---3--:R-:W-:-:S04]  /*abd0*/  IMAD.WIDE.U32 R2, R6, c[0x0][0x448], R2 ;  /* 0x0001120006027a25 */ /* 0x008fc800078e0002 */
[----:B------:R-:W-:Y:S02]  /*abe0*/  IMAD R5, R5, c[0x0][0x430], RZ ;  /* 0x00010c0005057a24 */ /* 0x000fe400078e02ff */
[----:B------:R-:W-:Y:S02]  /*abf0*/  IMAD R3, R6, c[0x0][0x44c], R3 ;  /* 0x0001130006037a24 */ /* 0x000fe400078e0203 */
[----:B------:R-:W-:Y:S02]  /*ac00*/  IMAD R4, R4, c[0x0][0x4e8], R10 ;  /* 0x00013a0004047a24 */ /* 0x000fe400078e020a */
[C---:B------:R-:W-:Y:S02]  /*ac10*/  IMAD R5, R0.reuse, c[0x0][0x434], R5 ;  /* 0x00010d0000057a24 */ /* 0x040fe400078e0205 */
[----:B------:R-:W-:Y:S01]  /*ac20*/  IMAD.WIDE.U32 R2, R0, c[0x0][0x430], R2 ;  /* 0x00010c0000027a25 */ /* 0x000fe200078e0002 */
[----:B------:R-:W-:-:S04]  /*ac30*/  SHF.R.S32.HI R0, RZ, 0x1f, R4 ;  /* 0x0000001fff007819 */ /* 0x000fc80000011404 */
[----:B------:R-:W-:Y:S01]  /*ac40*/  IADD3 R3, R3, R5, RZ ;  /* 0x0000000503037210 */ /* 0x000fe20007ffe0ff */
[----:B------:R-:W-:-:S04]  /*ac50*/  IMAD R0, R0, c[0x0][0x428], RZ ;  /* 0x00010a0000007a24 */ /* 0x000fc800078e02ff */
[----:B------:R-:W-:-:S04]  /*ac60*/  IMAD.WIDE.U32 R2, R4, c[0x0][0x428], R2 ;  /* 0x00010a0004027a25 */ /* 0x000fc800078e0002 */
[----:B------:R-:W-:Y:S01]  /*ac70*/  IMAD R4, R4, c[0x0][0x42c], R0 ;  /* 0x00010b0004047a24 */ /* 0x000fe200078e0200 */
[----:B------:R-:W-:-:S04]  /*ac80*/  LEA R13, P1, R2, c[0x0][0x400], 0x2 ;  /* 0x00010000020d7a11 */ /* 0x000fc800078210ff */
[----:B------:R-:W-:-:S04]  /*ac90*/  IADD3 R4, R3, R4, RZ ;  /* 0x0000000403047210 */ /* 0x000fc80007ffe0ff */
[----:B------:R-:W-:Y:S01]  /*aca0*/  LEA.HI.X R12, R2, c[0x0][0x404], R4, 0x2, P1 ;  /* 0x00010100020c7a11 */ /* 0x000fe200008f1404 */
[----:B------:R-:W-:Y:S05]  /*acb0*/  BRA.DIV ~URZ, `(.L_x_76) ;  /* 0x00003a927f007947 */ /* 0x000fea000b800000 */
[----:B------:R1:W2:Y:S02]  /*acc0*/  SHFL.IDX PT, R4, R12, RZ, 0x1c1f ;  /* 0x001c1fff0c047589 */ /* 0x0002a400000e0000 */
.L_x_139:
[----:B------:R-:W-:Y:S05]  /*acd0*/  BRA.DIV ~URZ, `(.L_x_77) ;  /* 0x00003ae27f007947 */ /* 0x000fea000b800000 */
[----:B------:R3:W4:Y:S02]  /*ace0*/  SHFL.IDX PT, R0, R13, RZ, 0x1c1f ;  /* 0x001c1fff0d007589 */ /* 0x00072400000e0000 */
.L_x_140:
[----:B------:R-:W-:Y:S01]  /*acf0*/  BSSY B0, `(.L_x_78) ;  /* 0x000004a000007945 */ /* 0x000fe20003800000 */
[----:B------:R-:W-:Y:S05]  /*ad00*/  @P0 BRA `(.L_x_79) ;  /* 0x0000048000000947 */ /* 0x000fea0003800000 */
[----:B------:R-:W5:Y:S04]  /*ad10*/  LDL R5, [R1+0x70] ;  /* 0x0000700001057983 */ /* 0x000f680000100800 */
[----:B---3--:R-:W3:Y:S04]  /*ad20*/  LDL R16, [R1+0x5c] ;  /* 0x00005c0001107983 */ /* 0x008ee80000100800 */
[----:B----4-:R-:W4:Y:S04]  /*ad30*/  LDL R10, [R1+0x58] ;  /* 0x00005800010a7983 */ /* 0x010f280000100800 */
[----:B--2---:R-:W2:Y:S04]  /*ad40*/  LDL R18, [R1+0xa4] ;  /* 0x0000a40001127983 */ /* 0x004ea80000100800 */
[----:B------:R-:W2:Y:S04]  /*ad50*/  LDL R14, [R1+0xa0] ;  /* 0x0000a000010e7983 */ /* 0x000ea80000100800 */
        /* <DEDUP_REMOVED lines=12> */
[----:B------:R-:W2:Y:S01]  /*ae20*/  LDL R11, [R1+0x38] ;  /* 0x00003800010b7983 */ /* 0x000ea20000100800 */
[----:B-----5:R-:W-:-:S02]  /*ae30*/  ISETP.GE.AND P0, PT, R5, c[0x0][0x3c8], PT ;  /* 0x0000f20005007a0c */ /* 0x020fc40003f06270 */
[----:B---3--:R-:W-:Y:S02]  /*ae40*/  ISETP.GE.AND P1, PT, R16, c[0x0][0x3c8], PT ;  /* 0x0000f20010007a0c */ /* 0x008fe40003f26270 */
[----:B----4-:R-:W-:-:S09]  /*ae50*/  ISETP.GE.AND P3, PT, R10, c[0x0][0x3c8], PT ;  /* 0x0000f2000a007a0c */ /* 0x010fd20003f66270 */
[----:B------:R-:W-:Y:S02]  /*ae60*/  @!P0 IMAD.MOV.U32 R2, RZ, RZ, R0 ;  /* 0x000000ffff028224 */ /* 0x000fe400078e0000 */
[----:B------:R-:W-:-:S04]  /*ae70*/  @!P0 IMAD.MOV.U32 R3, RZ, RZ, R4 ;  /* 0x000000ffff038224 */ /* 0x000fc800078e0004 */
[----:B------:R-:W-:Y:S01]  /*ae80*/  @!P0 IMAD.WIDE R6, R5, 0x4, R2 ;  /* 0x0000000405068825 */ /* 0x000fe200078e0202 */
[C---:B------:R-:W-:Y:S01]  /*ae90*/  @!P1 LEA R2, P2, R16.reuse, R0, 0x2 ;  /* 0x0000000010029211 */ /* 0x040fe200078410ff */
[----:B------:R-:W3:Y:S03]  /*aea0*/  LDL R5, [R1+0x34] ;  /* 0x0000340001057983 */ /* 0x000ee60000100800 */
[----:B--2---:R-:W-:Y:S02]  /*aeb0*/  @!P1 LEA.HI.X R3, R16, R4, R18, 0x2, P2 ;  /* 0x0000000410039211 */ /* 0x004fe400010f1412 */
[----:B------:R-:W2:Y:S04]  /*aec0*/  LDL R18, [R1+0x88] ;  /* 0x0000880001127983 */ /* 0x000ea80000100800 */
[----:B------:R4:W-:Y:S04]  /*aed0*/  @!P0 ST.E.64 [R6.64], R102 ;  /* 0x0000006606008985 */ /* 0x0009e8000c101b06 */
[----:B------:R-:W5:Y:S01]  /*aee0*/  LDL R16, [R1+0x84] ;  /* 0x0000840001107983 */ /* 0x000f620000100800 */
[----:B----4-:R-:W-:-:S04]  /*aef0*/  @!P3 LEA R6, P0, R10, R0, 0x2 ;  /* 0x000000000a06b211 */ /* 0x010fc800078010ff */
[----:B------:R-:W-:Y:S02]  /*af00*/  @!P3 LEA.HI.X R7, R10, R4, R14, 0x2, P0 ;  /* 0x000000040a07b211 */ /* 0x000fe400000f140e */
[----:B------:R-:W4:Y:S04]  /*af10*/  LDL R14, [R1+0x80] ;  /* 0x00008000010e7983 */ /* 0x000f280000100800 */
[----:B------:R-:W4:Y:S01]  /*af20*/  LDL R10, [R1+0x7c] ;  /* 0x00007c00010a7983 */ /* 0x000f220000100800 */
[----:B------:R-:W-:-:S03]  /*af30*/  ISETP.GE.AND P4, PT, R25, c[0x0][0x3c8], PT ;  /* 0x0000f20019007a0c */ /* 0x000fc60003f86270 */
[----:B------:R1:W-:Y:S01]  /*af40*/  @!P1 ST.E.64 [R2.64], R116 ;  /* 0x0000007402009985 */ /* 0x0003e2000c101b06 */
[----:B------:R-:W-:Y:S02]  /*af50*/  ISETP.GE.AND P1, PT, R23, c[0x0][0x3c8], PT ;  /* 0x0000f20017007a0c */ /* 0x000fe40003f26270 */
[----:B------:R-:W-:Y:S01]  /*af60*/  ISETP.GE.AND P2, PT, R8, c[0x0][0x3c8], PT ;  /* 0x0000f20008007a0c */ /* 0x000fe20003f46270 */
[----:B------:R1:W-:Y:S06]  /*af70*/  @!P3 ST.E.64 [R6.64], R124 ;  /* 0x0000007c0600b985 */ /* 0x0003ec000c101b06 */
[----:B-1----:R-:W-:-:S04]  /*af80*/  @!P4 LEA R2, P0, R25, R0, 0x2 ;  /* 0x000000001902c211 */ /* 0x002fc800078010ff */
[----:B------:R-:W-:Y:S02]  /*af90*/  @!P4 LEA.HI.X R3, R25, R4, R75, 0x2, P0 ;  /* 0x000000041903c211 */ /* 0x000fe400000f144b */
[----:B------:R-:W-:-:S03]  /*afa0*/  @!P1 LEA R6, P0, R23, R0, 0x2 ;  /* 0x0000000017069211 */ /* 0x000fc600078010ff */
[----:B------:R1:W-:Y:S01]  /*afb0*/  @!P4 ST.E.64 [R2.64], R128 ;  /* 0x000000800200c985 */ /* 0x0003e2000c101b06 */
[----:B------:R-:W-:Y:S02]  /*afc0*/  ISETP.GE.AND P4, PT, R21, c[0x0][0x3c8], PT ;  /* 0x0000f20015007a0c */ /* 0x000fe40003f86270 */
[----:B------:R-:W-:-:S05]  /*afd0*/  @!P1 LEA.HI.X R7, R23, R4, R24, 0x2, P0 ;  /* 0x0000000417079211 */ /* 0x000fca00000f1418 */
[----:B------:R1:W-:Y:S01]  /*afe0*/  @!P1 ST.E.64 [R6.64], R140 ;  /* 0x0000008c06009985 */ /* 0x0003e2000c101b06 */
[----:B------:R-:W-:Y:S02]  /*aff0*/  ISETP.GE.AND P1, PT, R19, c[0x0][0x3c8], PT ;  /* 0x0000f20013007a0c */ /* 0x000fe40003f26270 */
[----:B------:R-:W-:Y:S02]  /*b000*/  ISETP.GE.AND P3, PT, R17, c[0x0][0x3c8], PT ;  /* 0x0000f20011007a0c */ /* 0x000fe40003f66270 */
[----:B-1----:R-:W-:-:S04]  /*b010*/  @!P2 LEA R2, P0, R8, R0, 0x2 ;  /* 0x000000000802a211 */ /* 0x002fc800078010ff */
[----:B------:R-:W-:Y:S02]  /*b020*/  @!P2 LEA.HI.X R3, R8, R4, R9, 0x2, P0 ;  /* 0x000000040803a211 */ /* 0x000fe400000f1409 */
[----:B------:R-:W-:-:S04]  /*b030*/  @!P4 LEA R8, P0, R21, R0, 0x2 ;  /* 0x000000001508c211 */ /* 0x000fc800078010ff */
[----:B------:R-:W-:Y:S01]  /*b040*/  @!P4 LEA.HI.X R9, R21, R4, R22, 0x2, P0 ;  /* 0x000000041509c211 */ /* 0x000fe200000f1416 */
[----:B------:R1:W-:Y:S01]  /*b050*/  @!P2 ST.E.64 [R2.64], R144 ;  /* 0x000000900200a985 */ /* 0x0003e2000c101b06 */
[----:B------:R-:W-:-:S03]  /*b060*/  @!P1 LEA R6, P0, R19, R0, 0x2 ;  /* 0x0000000013069211 */ /* 0x000fc600078010ff */
[----:B------:R2:W-:Y:S01]  /*b070*/  @!P4 ST.E.64 [R8.64], R156 ;  /* 0x0000009c0800c985 */ /* 0x0005e2000c101b06 */
[----:B------:R-:W-:Y:S02]  /*b080*/  ISETP.GE.AND P4, PT, R15, c[0x0][0x3c8], PT ;  /* 0x0000f2000f007a0c */ /* 0x000fe40003f86270 */
[----:B------:R-:W-:Y:S02]  /*b090*/  @!P1 LEA.HI.X R7, R19, R4, R20, 0x2, P0 ;  /* 0x0000000413079211 */ /* 0x000fe400000f1414 */
[----:B------:R-:W-:-:S03]  /*b0a0*/  ISETP.GE.AND P2, PT, R11, c[0x0][0x3c8], PT ;  /* 0x0000f2000b007a0c */ /* 0x000fc60003f46270 */
[----:B------:R2:W-:Y:S01]  /*b0b0*/  @!P1 ST.E.64 [R6.64], R160 ;  /* 0x000000a006009985 */ /* 0x0005e2000c101b06 */
[----:B-1----:R-:W-:Y:S02]  /*b0c0*/  @!P3 LEA R2, P0, R17, R0, 0x2 ;  /* 0x000000001102b211 */ /* 0x002fe400078010ff */
[----:B---3--:R-:W-:Y:S02]  /*b0d0*/  ISETP.GE.AND P1, PT, R5, c[0x0][0x3c8], PT ;  /* 0x0000f20005007a0c */ /* 0x008fe40003f26270 */
[----:B--2---:R-:W-:Y:S02]  /*b0e0*/  @!P3 LEA.HI.X R3, R17, R4, R18, 0x2, P0 ;  /* 0x000000041103b211 */ /* 0x004fe400000f1412 */
[----:B------:R-:W-:-:S04]  /*b0f0*/  @!P4 LEA R8, P0, R15, R0, 0x2 ;  /* 0x000000000f08c211 */ /* 0x000fc800078010ff */
[----:B-----5:R-:W-:Y:S02]  /*b100*/  @!P4 LEA.HI.X R9, R15, R4, R16, 0x2, P0 ;  /* 0x000000040f09c211 */ /* 0x020fe400000f1410 */
[C---:B------:R-:W-:Y:S01]  /*b110*/  @!P2 LEA R6, P0, R11.reuse, R0, 0x2 ;  /* 0x000000000b06a211 */ /* 0x040fe200078010ff */
[----:B------:R1:W-:Y:S04]  /*b120*/  @!P3 ST.E.64 [R2.64], R100 ;  /* 0x000000640200b985 */ /* 0x0003e8000c101b06 */
[----:B------:R2:W-:Y:S01]  /*b130*/  @!P4 ST.E.64 [R8.64], R166 ;  /* 0x000000a60800c985 */ /* 0x0005e2000c101b06 */
[----:B----4-:R-:W-:Y:S02]  /*b140*/  @!P2 LEA.HI.X R7, R11, R4, R14, 0x2, P0 ;  /* 0x000000040b07a211 */ /* 0x010fe400000f140e */
[----:B-1----:R-:W-:-:S04]  /*b150*/  @!P1 LEA R2, P0, R5, R0, 0x2 ;  /* 0x0000000005029211 */ /* 0x002fc800078010ff */
[----:B------:R-:W-:Y:S01]  /*b160*/  @!P1 LEA.HI.X R3, R5, R4, R10, 0x2, P0 ;  /* 0x0000000405039211 */ /* 0x000fe200000f140a */
[----:B------:R2:W-:Y:S04]  /*b170*/  @!P2 ST.E.64 [R6.64], R84 ;  /* 0x000000540600a985 */ /* 0x0005e8000c101b06 */
[----:B------:R2:W-:Y:S04]  /*b180*/  @!P1 ST.E.64 [R2.64], R80 ;  /* 0x0000005002009985 */ /* 0x0005e8000c101b06 */
.L_x_79:
[----:B------:R-:W-:Y:S05]  /*b190*/  BSYNC B0 ;  /* 0x0000000000007941 */ /* 0x000fea0003800000 */
.L_x_78:
[----:B------:R-:W-:Y:S05]  /*b1a0*/  BRA.DIV ~URZ, `(.L_x_80) ;  /* 0x000036727f007947 */ /* 0x000fea000b800000 */
[----:B--2---:R2:W1:Y:S04]  /*b1b0*/  SHFL.IDX PT, R4, R12, 0x1, 0x1c1f ;  /* 0x003c1f000c047f89 */ /* 0x00446800000e0000 */
[----:B----4-:R2:W4:Y:S02]  /*b1c0*/  SHFL.IDX PT, R0, R13, 0x1, 0x1c1f ;  /* 0x003c1f000d007f89 */ /* 0x01052400000e0000 */
.L_x_141:
[----:B------:R-:W-:Y:S01]  /*b1d0*/  BSSY B0, `(.L_x_81) ;  /* 0x000004a000007945 */ /* 0x000fe20003800000 */
[----:B------:R-:W-:Y:S05]  /*b1e0*/  @P6 BRA `(.L_x_82) ;  /* 0x0000048000006947 */ /* 0x000fea0003800000 */
[----:B------:R-:W5:Y:S04]  /*b1f0*/  LDL R5, [R1+0x70] ;  /* 0x0000700001057983 */ /* 0x000f680000100800 */
[----:B--2---:R-:W2:Y:S04]  /*b200*/  LDL R9, [R1+0x5c] ;  /* 0x00005c0001097983 */ /* 0x004ea80000100800 */
[----:B---3--:R-:W3:Y:S04]  /*b210*/  LDL R14, [R1+0xa4] ;  /* 0x0000a400010e7983 */ /* 0x008ee80000100800 */
[----:B----4-:R-:W4:Y:S04]  /*b220*/  LDL R76, [R1+0x58] ;  /* 0x00005800014c7983 */ /* 0x010f280000100800 */
[----:B------:R-:W3:Y:S04]  /*b230*/  LDL R25, [R1+0x54] ;  /* 0x0000540001197983 */ /* 0x000ee80000100800 */
[----:B------:R-:W3:Y:S04]  /*b240*/  LDL R23, [R1+0x50] ;  /* 0x0000500001177983 */ /* 0x000ee80000100800 */
[----:B------:R-:W4:Y:S04]  /*b250*/  LDL R21, [R1+0x4c] ;  /* 0x00004c0001157983 */ /* 0x000f280000100800 */
        /* <DEDUP_REMOVED lines=12> */
[----:B------:R-:W4:Y:S01]  /*b320*/  LDL R16, [R1+0x80] ;  /* 0x0000800001107983 */ /* 0x000f220000100800 */
[----:B-----5:R-:W-:-:S02]  /*b330*/  ISETP.GE.AND P1, PT, R5, c[0x0][0x3c8], PT ;  /* 0x0000f20005007a0c */ /* 0x020fc40003f26270 */
[----:B--2---:R-:W-:-:S11]  /*b340*/  ISETP.GE.AND P0, PT, R9, c[0x0][0x3c8], PT ;  /* 0x0000f20009007a0c */ /* 0x004fd60003f06270 */
[----:B------:R-:W-:Y:S02]  /*b350*/  @!P1 IMAD.MOV.U32 R6, RZ, RZ, R0 ;  /* 0x000000ffff069224 */ /* 0x000fe400078e0000 */
[----:B-1----:R-:W-:Y:S01]  /*b360*/  @!P1 IMAD.MOV.U32 R7, RZ, RZ, R4 ;  /* 0x000000ffff079224 */ /* 0x002fe200078e0004 */
[----:B------:R-:W-:-:S03]  /*b370*/  @!P0 LEA R2, P2, R9, R0, 0x2 ;  /* 0x0000000009028211 */ /* 0x000fc600078410ff */
[----:B------:R-:W-:Y:S02]  /*b380*/  @!P1 IMAD.WIDE R6, R5, 0x4, R6 ;  /* 0x0000000405069825 */ /* 0x000fe400078e0206 */
[----:B------:R-:W2:Y:S01]  /*b390*/  LDL R5, [R1+0x34] ;  /* 0x0000340001057983 */ /* 0x000ea20000100800 */
[----:B---3--:R-:W-:-:S03]  /*b3a0*/  @!P0 LEA.HI.X R3, R9, R4, R14, 0x2, P2 ;  /* 0x0000000409038211 */ /* 0x008fc600010f140e */
[----:B------:R-:W3:Y:S04]  /*b3b0*/  LDL R9, [R1+0x88] ;  /* 0x0000880001097983 */ /* 0x000ee80000100800 */
[----:B------:R-:W5:Y:S01]  /*b3c0*/  LDL R14, [R1+0x7c] ;  /* 0x00007c00010e7983 */ /* 0x000f620000100800 */
[----:B----4-:R-:W-:Y:S02]  /*b3d0*/  ISETP.GE.AND P3, PT, R76, c[0x0][0x3c8], PT ;  /* 0x0000f2004c007a0c */ /* 0x010fe40003f66270 */
[----:B------:R-:W-:Y:S02]  /*b3e0*/  ISETP.GE.AND P4, PT, R25, c[0x0][0x3c8], PT ;  /* 0x0000f20019007a0c */ /* 0x000fe40003f86270 */
[----:B------:R-:W-:Y:S01]  /*b3f0*/  ISETP.GE.AND P2, PT, R23, c[0x0][0x3c8], PT ;  /* 0x0000f20017007a0c */ /* 0x000fe20003f46270 */
[----:B------:R1:W-:Y:S01]  /*b400*/  @!P1 ST.E.64 [R6.64], R162 ;  /* 0x000000a206009985 */ /* 0x0003e2000c101b06 */
[----:B------:R-:W-:-:S03]  /*b410*/  ISETP.GE.AND P1, PT, R21, c[0x0][0x3c8], PT ;  /* 0x0000f20015007a0c */ /* 0x000fc60003f26270 */
[----:B------:R4:W-:Y:S04]  /*b420*/  @!P0 ST.E.64 [R2.64], R164 ;  /* 0x000000a402008985 */ /* 0x0009e8000c101b06 */
[CC--:B-1----:R-:W-:Y:S02]  /*b430*/  @!P3 LEA R6, P5, R76.reuse, R0.reuse, 0x2 ;  /* 0x000000004c06b211 */ /* 0x0c2fe400078a10ff */
[C---:B----4-:R-:W-:Y:S02]  /*b440*/  @!P4 LEA R2, P0, R25.reuse, R0, 0x2 ;  /* 0x000000001902c211 */ /* 0x050fe400078010ff */
[-C--:B------:R-:W-:Y:S02]  /*b450*/  @!P3 LEA.HI.X R7, R76, R4.reuse, R77, 0x2, P5 ;  /* 0x000000044c07b211 */ /* 0x080fe400028f144d */
[----:B------:R-:W-:-:S02]  /*b460*/  @!P4 LEA.HI.X R3, R25, R4, R75, 0x2, P0 ;  /* 0x000000041903c211 */ /* 0x000fc400000f144b */
[----:B------:R-:W-:Y:S01]  /*b470*/  ISETP.GE.AND P0, PT, R19, c[0x0][0x3c8], PT ;  /* 0x0000f20013007a0c */ /* 0x000fe20003f06270 */
[----:B------:R1:W-:Y:S04]  /*b480*/  @!P3 ST.E.64 [R6.64], R130 ;  /* 0x000000820600b985 */ /* 0x0003e8000c101b06 */
[----:B------:R4:W-:Y:S01]  /*b490*/  @!P4 ST.E.64 [R2.64], R96 ;  /* 0x000000600200c985 */ /* 0x0009e2000c101b06 */
[----:B------:R-:W-:Y:S02]  /*b4a0*/  ISETP.GE.AND P4, PT, R10, c[0x0][0x3c8], PT ;  /* 0x0000f2000a007a0c */ /* 0x000fe40003f86270 */
[----:B------:R-:W-:Y:S02]  /*b4b0*/  ISETP.GE.AND P5, PT, R8, c[0x0][0x3c8], PT ;  /* 0x0000f20008007a0c */ /* 0x000fe40003fa6270 */
[----:B-1----:R-:W-:-:S04]  /*b4c0*/  @!P2 LEA R6, P3, R23, R0, 0x2 ;  /* 0x000000001706a211 */ /* 0x002fc800078610ff */
[----:B------:R-:W-:Y:S02]  /*b4d0*/  @!P2 LEA.HI.X R7, R23, R4, R24, 0x2, P3 ;  /* 0x000000041707a211 */ /* 0x000fe400018f1418 */
[----:B----4-:R-:W-:-:S03]  /*b4e0*/  @!P1 LEA R2, P3, R21, R0, 0x2 ;  /* 0x0000000015029211 */ /* 0x010fc600078610ff */
[----:B------:R1:W-:Y:S01]  /*b4f0*/  @!P2 ST.E.64 [R6.64], R146 ;  /* 0x000000920600a985 */ /* 0x0003e2000c101b06 */
[----:B------:R-:W-:Y:S02]  /*b500*/  @!P1 LEA.HI.X R3, R21, R4, R22, 0x2, P3 ;  /* 0x0000000415039211 */ /* 0x000fe400018f1416 */
[----:B------:R-:W-:-:S03]  /*b510*/  ISETP.GE.AND P3, PT, R17, c[0x0][0x3c8], PT ;  /* 0x0000f20011007a0c */ /* 0x000fc60003f66270 */
[----:B------:R4:W-:Y:S01]  /*b520*/  @!P1 ST.E.64 [R2.64], R158 ;  /* 0x0000009e02009985 */ /* 0x0009e2000c101b06 */
[----:B-1----:R-:W-:-:S04]  /*b530*/  @!P0 LEA R6, P2, R19, R0, 0x2 ;  /* 0x0000000013068211 */ /* 0x002fc800078410ff */
[----:B------:R-:W-:Y:S02]  /*b540*/  @!P0 LEA.HI.X R7, R19, R4, R20, 0x2, P2 ;  /* 0x0000000413078211 */ /* 0x000fe400010f1414 */
[C---:B----4-:R-:W-:Y:S02]  /*b550*/  @!P4 LEA R2, P1, R10.reuse, R0, 0x2 ;  /* 0x000000000a02c211 */ /* 0x050fe400078210ff */
[----:B------:R-:W-:Y:S01]  /*b560*/  ISETP.GE.AND P2, PT, R15, c[0x0][0x3c8], PT ;  /* 0x0000f2000f007a0c */ /* 0x000fe20003f46270 */
[----:B------:R1:W-:Y:S01]  /*b570*/  @!P0 ST.E.64 [R6.64], R118 ;  /* 0x0000007606008985 */ /* 0x0003e2000c101b06 */
[----:B------:R-:W-:Y:S02]  /*b580*/  @!P4 LEA.HI.X R3, R10, R4, R11, 0x2, P1 ;  /* 0x000000040a03c211 */ /* 0x000fe400008f140b */
[----:B------:R-:W-:-:S03]  /*b590*/  @!P5 LEA R10, P0, R8, R0, 0x2 ;  /* 0x00000000080ad211 */ /* 0x000fc600078010ff */
[----:B------:R4:W-:Y:S01]  /*b5a0*/  @!P4 ST.E.64 [R2.64], R126 ;  /* 0x0000007e0200c985 */ /* 0x0009e2000c101b06 */
[----:B--2---:R-:W-:Y:S02]  /*b5b0*/  ISETP.GE.AND P1, PT, R5, c[0x0][0x3c8], PT ;  /* 0x0000f20005007a0c */ /* 0x004fe40003f26270 */
[----:B---3--:R-:W-:Y:S02]  /*b5c0*/  @!P5 LEA.HI.X R11, R8, R4, R9, 0x2, P0 ;  /* 0x00000004080bd211 */ /* 0x008fe400000f1409 */
[----:B------:R-:W-:-:S04]  /*b5d0*/  @!P3 LEA R8, P0, R17, R0, 0x2 ;  /* 0x000000001108b211 */ /* 0x000fc800078010ff */
[----:B------:R-:W-:Y:S02]  /*b5e0*/  @!P3 LEA.HI.X R9, R17, R4, R18, 0x2, P0 ;  /* 0x000000041109b211 */ /* 0x000fe400000f1412 */
[----:B-1----:R-:W-:-:S04]  /*b5f0*/  @!P2 LEA R6, P0, R15, R0, 0x2 ;  /* 0x000000000f06a211 */ /* 0x002fc800078010ff */
[----:B------:R-:W-:Y:S02]  /*b600*/  @!P2 LEA.HI.X R7, R15, R4, R16, 0x2, P0 ;  /* 0x000000040f07a211 */ /* 0x000fe400000f1410 */
[C---:B----4-:R-:W-:Y:S01]  /*b610*/  @!P1 LEA R2, P0, R5.reuse, R0, 0x2 ;  /* 0x0000000005029211 */ /* 0x050fe200078010ff */
[----:B------:R1:W-:Y:S03]  /*b620*/  @!P5 ST.E.64 [R10.64], R168 ;  /* 0x000000a80a00d985 */ /* 0x0003e6000c101b06 */
[----:B-----5:R-:W-:Y:S01]  /*b630*/  @!P1 LEA.HI.X R3, R5, R4, R14, 0x2, P0 ;  /* 0x0000000405039211 */ /* 0x020fe200000f140e */
[----:B------:R1:W-:Y:S04]  /*b640*/  @!P3 ST.E.64 [R8.64], R142 ;  /* 0x0000008e0800b985 */ /* 0x0003e8000c101b06 */
[----:B------:R1:W-:Y:S04]  /*b650*/  @!P2 ST.E.64 [R6.64], R86 ;  /* 0x000000560600a985 */ /* 0x0003e8000c101b06 */
[----:B------:R1:W-:Y:S02]  /*b660*/  @!P1 ST.E.64 [R2.64], R82 ;  /* 0x0000005202009985 */ /* 0x0003e4000c101b06 */
.L_x_82:
[----:B------:R-:W-:Y:S05]  /*b670*/  BSYNC B0 ;  /* 0x0000000000007941 */ /* 0x000fea0003800000 */
.L_x_81:
[----:B------:R-:W-:Y:S05]  /*b680*/  BRA.DIV ~URZ, `(.L_x_83) ;  /* 0x000032527f007947 */ /* 0x000fea000b800000 */
[----:B-1----:R1:W2:Y:S02]  /*b690*/  SHFL.IDX PT, R4, R12, 0x2, 0x1c1f ;  /* 0x005c1f000c047f89 */ /* 0x0022a400000e0000 */
.L_x_142:
[----:B------:R-:W-:Y:S05]  /*b6a0*/  BRA.DIV ~URZ, `(.L_x_84) ;  /* 0x000032a27f007947 */ /* 0x000fea000b800000 */
[----:B----4-:R4:W1:Y:S02]  /*b6b0*/  SHFL.IDX PT, R0, R13, 0x2, 0x1c1f ;  /* 0x005c1f000d007f89 */ /* 0x01086400000e0000 */
.L_x_143:
[----:B------:R-:W5:Y:S01]  /*b6c0*/  LDL R2, [R1+0x24] ;  /* 0x0000240001027983 */ /* 0x000f620000100800 */
[----:B------:R-:W-:Y:S01]  /*b6d0*/  BSSY B0, `(.L_x_85) ;  /* 0x000004b000007945 */ /* 0x000fe20003800000 */
[----:B-----5:R-:W-:-:S13]  /*b6e0*/  LOP3.LUT P0, RZ, R2, 0x1, RZ, 0xc0, !PT ;  /* 0x0000000102ff7812 */ /* 0x020fda000780c0ff */
        /* <DEDUP_REMOVED lines=22> */
[----:B---3--:R-:W-:-:S11]  /*b850*/  ISETP.GE.AND P0, PT, R16, c[0x0][0x3c8], PT ;  /* 0x0000f20010007a0c */ /* 0x008fd60003f06270 */
[----:B-1----:R-:W-:-:S04]  /*b860*/  @!P2 LEA R2, P1, R11, R0, 0x2 ;  /* 0x000000000b02a211 */ /* 0x002fc800078210ff */
[----:B----4-:R-:W-:Y:S02]  /*b870*/  @!P2 LEA.HI.X R3, R11, R4, R14, 0x2, P1 ;  /* 0x000000040b03a211 */ /* 0x010fe400008f140e */
[----:B------:R-:W3:Y:S01]  /*b880*/  LDL R11, [R1+0x8c] ;  /* 0x00008c00010b7983 */ /* 0x000ee20000100800 */
[----:B------:R-:W-:Y:S02]  /*b890*/  @!P0 IMAD.MOV.U32 R6, RZ, RZ, R0 ;  /* 0x000000ffff068224 */ /* 0x000fe400078e0000 */
[----:B------:R-:W-:Y:S01]  /*b8a0*/  @!P0 IMAD.MOV.U32 R7, RZ, RZ, R4 ;  /* 0x000000ffff078224 */ /* 0x000fe200078e0004 */
[----:B------:R-:W4:Y:S03]  /*b8b0*/  LDL R14, [R1+0x7c] ;  /* 0x00007c00010e7983 */ /* 0x000f260000100800 */
[----:B------:R-:W-:Y:S02]  /*b8c0*/  @!P0 IMAD.WIDE R6, R16, 0x4, R6 ;  /* 0x0000000410068825 */ /* 0x000fe400078e0206 */
[----:B------:R-:W5:Y:S01]  /*b8d0*/  LDL R16, [R1+0x80] ;  /* 0x0000800001107983 */ /* 0x000f620000100800 */
[----:B--2---:R-:W-:-:S02]  /*b8e0*/  ISETP.GE.AND P4, PT, R76, c[0x0][0x3c8], PT ;  /* 0x0000f2004c007a0c */ /* 0x004fc40003f86270 */
[----:B------:R-:W-:Y:S01]  /*b8f0*/  ISETP.GE.AND P3, PT, R8, c[0x0][0x3c8], PT ;  /* 0x0000f20008007a0c */ /* 0x000fe20003f66270 */
[----:B------:R1:W-:Y:S01]  /*b900*/  @!P0 ST.E.64 [R6.64], R28 ;  /* 0x0000001c06008985 */ /* 0x0003e2000c101b06 */
[----:B------:R-:W-:Y:S02]  /*b910*/  ISETP.GE.AND P1, PT, R25, c[0x0][0x3c8], PT ;  /* 0x0000f20019007a0c */ /* 0x000fe40003f26270 */
[----:B------:R-:W-:Y:S01]  /*b920*/  ISETP.GE.AND P0, PT, R23, c[0x0][0x3c8], PT ;  /* 0x0000f20017007a0c */ /* 0x000fe20003f06270 */
[----:B------:R2:W-:Y:S01]  /*b930*/  @!P2 ST.E.64 [R2.64], R30 ;  /* 0x0000001e0200a985 */ /* 0x0005e2000c101b06 */
[----:B------:R-:W-:-:S05]  /*b940*/  ISETP.GE.AND P6, PT, R21, c[0x0][0x3c8], PT ;  /* 0x0000f20015007a0c */ /* 0x000fca0003fc6270 */
[-C--:B-1----:R-:W-:Y:S02]  /*b950*/  @!P4 LEA R6, P5, R76, R0.reuse, 0x2 ;  /* 0x000000004c06c211 */ /* 0x082fe400078a10ff */
[----:B--2---:R-:W-:Y:S02]  /*b960*/  @!P3 LEA R2, P2, R8, R0, 0x2 ;  /* 0x000000000802b211 */ /* 0x004fe400078410ff */
[-C--:B------:R-:W-:Y:S02]  /*b970*/  @!P4 LEA.HI.X R7, R76, R4.reuse, R77, 0x2, P5 ;  /* 0x000000044c07c211 */ /* 0x080fe400028f144d */
[----:B------:R-:W-:-:S03]  /*b980*/  @!P3 LEA.HI.X R3, R8, R4, R9, 0x2, P2 ;  /* 0x000000040803b211 */ /* 0x000fc600010f1409 */
[----:B------:R-:W-:Y:S01]  /*b990*/  @!P4 ST.E.64 [R6.64], R32 ;  /* 0x000000200600c985 */ /* 0x000fe2000c101b06 */
[----:B------:R-:W-:Y:S02]  /*b9a0*/  ISETP.GE.AND P4, PT, R10, c[0x0][0x3c8], PT ;  /* 0x0000f2000a007a0c */ /* 0x000fe40003f86270 */
[C---:B------:R-:W-:Y:S01]  /*b9b0*/  @!P1 LEA R8, P5, R25.reuse, R0, 0x2 ;  /* 0x0000000019089211 */ /* 0x040fe200078a10ff */
[----:B------:R1:W-:Y:S03]  /*b9c0*/  @!P3 ST.E.64 [R2.64], R34 ;  /* 0x000000220200b985 */ /* 0x0003e6000c101b06 */
[----:B------:R-:W-:Y:S02]  /*b9d0*/  @!P1 LEA.HI.X R9, R25, R4, R75, 0x2, P5 ;  /* 0x0000000419099211 */ /* 0x000fe400028f144b */
[----:B------:R-:W-:-:S03]  /*b9e0*/  ISETP.GE.AND P3, PT, R19, c[0x0][0x3c8], PT ;  /* 0x0000f20013007a0c */ /* 0x000fc60003f66270 */
[----:B------:R-:W-:Y:S01]  /*b9f0*/  @!P1 ST.E.64 [R8.64], R50 ;  /* 0x0000003208009985 */ /* 0x000fe2000c101b06 */
[----:B------:R-:W-:Y:S02]  /*ba00*/  ISETP.GE.AND P1, PT, R15, c[0x0][0x3c8], PT ;  /* 0x0000f2000f007a0c */ /* 0x000fe40003f26270 */
[-C--:B-1----:R-:W-:Y:S02]  /*ba10*/  @!P0 LEA R2, P2, R23, R0.reuse, 0x2 ;  /* 0x0000000017028211 */ /* 0x082fe400078410ff */
[----:B------:R-:W-:Y:S02]  /*ba20*/  @!P6 LEA R6, P5, R21, R0, 0x2 ;  /* 0x000000001506e211 */ /* 0x000fe400078a10ff */
[-C--:B------:R-:W-:Y:S02]  /*ba30*/  @!P0 LEA.HI.X R3, R23, R4.reuse, R24, 0x2, P2 ;  /* 0x0000000417038211 */ /* 0x080fe400010f1418 */
[----:B------:R-:W-:Y:S02]  /*ba40*/  ISETP.GE.AND P2, PT, R17, c[0x0][0x3c8], PT ;  /* 0x0000f20011007a0c */ /* 0x000fe40003f46270 */
[----:B------:R-:W-:Y:S01]  /*ba50*/  @!P6 LEA.HI.X R7, R21, R4, R22, 0x2, P5 ;  /* 0x000000041507e211 */ /* 0x000fe200028f1416 */
[----:B------:R1:W-:Y:S01]  /*ba60*/  @!P0 ST.E.64 [R2.64], R36 ;  /* 0x0000002402008985 */ /* 0x0003e2000c101b06 */
[----:B------:R-:W-:-:S03]  /*ba70*/  ISETP.GE.AND P0, PT, R5, c[0x0][0x3c8], PT ;  /* 0x0000f20005007a0c */ /* 0x000fc60003f06270 */
[----:B------:R2:W-:Y:S01]  /*ba80*/  @!P6 ST.E.64 [R6.64], R38 ;  /* 0x000000260600e985 */ /* 0x0005e2000c101b06 */
[----:B-1----:R-:W-:-:S04]  /*ba90*/  @!P4 LEA R2, P5, R10, R0, 0x2 ;  /* 0x000000000a02c211 */ /* 0x002fc800078a10ff */
[----:B---3--:R-:W-:Y:S02]  /*baa0*/  @!P4 LEA.HI.X R3, R10, R4, R11, 0x2, P5 ;  /* 0x000000040a03c211 */ /* 0x008fe400028f140b */
[----:B------:R-:W-:-:S03]  /*bab0*/  @!P3 LEA R10, P5, R19, R0, 0x2 ;  /* 0x00000000130ab211 */ /* 0x000fc600078a10ff */
[----:B------:R1:W-:Y:S01]  /*bac0*/  @!P4 ST.E.64 [R2.64], R40 ;  /* 0x000000280200c985 */ /* 0x0003e2000c101b06 */
[----:B------:R-:W-:Y:S02]  /*bad0*/  @!P2 LEA R8, P4, R17, R0, 0x2 ;  /* 0x000000001108a211 */ /* 0x000fe400078810ff */
[----:B------:R-:W-:Y:S02]  /*bae0*/  @!P3 LEA.HI.X R11, R19, R4, R20, 0x2, P5 ;  /* 0x00000004130bb211 */ /* 0x000fe400028f1414 */
[----:B--2---:R-:W-:Y:S02]  /*baf0*/  @!P1 LEA R6, P5, R15, R0, 0x2 ;  /* 0x000000000f069211 */ /* 0x004fe400078a10ff */
[-C--:B------:R-:W-:Y:S02]  /*bb00*/  @!P2 LEA.HI.X R9, R17, R4.reuse, R18, 0x2, P4 ;  /* 0x000000041109a211 */ /* 0x080fe400020f1412 */
[----:B-----5:R-:W-:Y:S01]  /*bb10*/  @!P1 LEA.HI.X R7, R15, R4, R16, 0x2, P5 ;  /* 0x000000040f079211 */ /* 0x020fe200028f1410 */
[----:B------:R2:W-:Y:S04]  /*bb20*/  @!P3 ST.E.64 [R10.64], R66 ;  /* 0x000000420a00b985 */ /* 0x0005e8000c101b06 */
[----:B------:R2:W-:Y:S04]  /*bb30*/  @!P2 ST.E.64 [R8.64], R52 ;  /* 0x000000340800a985 */ /* 0x0005e8000c101b06 */
[----:B------:R2:W-:Y:S01]  /*bb40*/  @!P1 ST.E.64 [R6.64], R42 ;  /* 0x0000002a06009985 */ /* 0x0005e2000c101b06 */
[----:B-1----:R-:W-:-:S04]  /*bb50*/  @!P0 LEA R2, P4, R5, R0, 0x2 ;  /* 0x0000000005028211 */ /* 0x002fc800078810ff */
[----:B----4-:R-:W-:-:S05]  /*bb60*/  @!P0 LEA.HI.X R3, R5, R4, R14, 0x2, P4 ;  /* 0x0000000405038211 */ /* 0x010fca00020f140e */
[----:B------:R2:W-:Y:S04]  /*bb70*/  @!P0 ST.E.64 [R2.64], R26 ;  /* 0x0000001a02008985 */ /* 0x0005e8000c101b06 */
.L_x_86:
[----:B------:R-:W-:Y:S05]  /*bb80*/  BSYNC B0 ;  /* 0x0000000000007941 */ /* 0x000fea0003800000 */
.L_x_85:
[----:B------:R-:W-:Y:S05]  /*bb90*/  BRA.DIV ~URZ, `(.L_x_87) ;  /* 0x00002e127f007947 */ /* 0x000fea000b800000 */
[----:B--2---:R2:W3:Y:S04]  /*bba0*/  SHFL.IDX PT, R4, R12, 0x3, 0x1c1f ;  /* 0x007c1f000c047f89 */ /* 0x0044e800000e0000 */
[----:B-1----:R2:W1:Y:S02]  /*bbb0*/  SHFL.IDX PT, R0, R13, 0x3, 0x1c1f ;  /* 0x007c1f000d007f89 */ /* 0x00246400000e0000 */
.L_x_144:
[----:B------:R-:W5:Y:S02]  /*bbc0*/  LDL R2, [R1+0x24] ;  /* 0x0000240001027983 */ /* 0x000f640000100800 */
[----:B-----5:R-:W-:-:S13]  /*bbd0*/  LOP3.LUT P0, RZ, R2, 0x2, RZ, 0xc0, !PT ;  /* 0x0000000202ff7812 */ /* 0x020fda000780c0ff */
[----:B------:R-:W-:Y:S05]  /*bbe0*/  @P0 BRA `(.L_x_75) ;  /* 0x0000127000000947 */ /* 0x000fea0003800000 */
[----:B--234-:R-:W2:Y:S04]  /*bbf0*/  LDL R13, [R1+0x70] ;  /* 0x00007000010d7983 */ /* 0x01cea80000100800 */
[----:B------:R-:W3:Y:S04]  /*bc00*/  LDL R8, [R1+0x5c] ;  /* 0x00005c0001087983 */ /* 0x000ee80000100800 */
[----:B------:R-:W4:Y:S04]  /*bc10*/  LDL R5, [R1+0x58] ;  /* 0x0000580001057983 */ /* 0x000f280000100800 */
[----:B------:R-:W5:Y:S04]  /*bc20*/  LDL R9, [R1+0xa4] ;  /* 0x0000a40001097983 */ /* 0x000f680000100800 */
        /* <DEDUP_REMOVED lines=15> */
[----:B------:R-:W5:Y:S01]  /*bd20*/  LDL R15, [R1+0x84] ;  /* 0x00008400010f7983 */ /* 0x000f620000100800 */
[----:B--2---:R-:W-:-:S02]  /*bd30*/  ISETP.GE.AND P4, PT, R13, c[0x0][0x3c8], PT ;  /* 0x0000f2000d007a0c */ /* 0x004fc40003f86270 */
[----:B---3--:R-:W-:Y:S02]  /*bd40*/  ISETP.GE.AND P3, PT, R8, c[0x0][0x3c8], PT ;  /* 0x0000f20008007a0c */ /* 0x008fe40003f66270 */
[----:B----4-:R-:W-:-:S09]  /*bd50*/  ISETP.GE.AND P2, PT, R5, c[0x0][0x3c8], PT ;  /* 0x0000f20005007a0c */ /* 0x010fd20003f46270 */
[----:B-1----:R-:W-:Y:S02]  /*bd60*/  @!P4 IMAD.MOV.U32 R6, RZ, RZ, R0 ;  /* 0x000000ffff06c224 */ /* 0x002fe400078e0000 */
[----:B------:R-:W-:Y:S01]  /*bd70*/  @!P4 IMAD.MOV.U32 R7, RZ, RZ, R4 ;  /* 0x000000ffff07c224 */ /* 0x000fe200078e0004 */
[----:B------:R-:W-:-:S03]  /*bd80*/  @!P3 LEA R2, P5, R8, R0, 0x2 ;  /* 0x000000000802b211 */ /* 0x000fc600078a10ff */
[----:B------:R-:W-:Y:S01]  /*bd90*/  @!P4 IMAD.WIDE R6, R13, 0x4, R6 ;  /* 0x000000040d06c825 */ /* 0x000fe200078e0206 */
[----:B-----5:R-:W-:Y:S01]  /*bda0*/  @!P3 LEA.HI.X R3, R8, R4, R9, 0x2, P5 ;  /* 0x000000040803b211 */ /* 0x020fe200028f1409 */
[----:B------:R-:W2:Y:S04]  /*bdb0*/  LDL R13, [R1+0x80] ;  /* 0x00008000010d7983 */ /* 0x000ea80000100800 */
[----:B------:R1:W-:Y:S04]  /*bdc0*/  @!P4 ST.E.64 [R6.64], R56 ;  /* 0x000000380600c985 */ /* 0x0003e8000c101b06 */
[----:B------:R3:W-:Y:S01]  /*bdd0*/  @!P3 ST.E.64 [R2.64], R46 ;  /* 0x0000002e0200b985 */ /* 0x0007e2000c101b06 */
[----:B------:R-:W-:-:S04]  /*bde0*/  @!P2 LEA R8, P3, R5, R0, 0x2 ;  /* 0x000000000508a211 */ /* 0x000fc800078610ff */
[----:B------:R-:W-:Y:S02]  /*bdf0*/  @!P2 LEA.HI.X R9, R5, R4, R26, 0x2, P3 ;  /* 0x000000040509a211 */ /* 0x000fe400018f141a */
[----:B------:R-:W4:Y:S01]  /*be00*/  LDL R5, [R1+0x34] ;  /* 0x0000340001057983 */ /* 0x000f220000100800 */
[----:B------:R-:W-:Y:S02]  /*be10*/  ISETP.GE.AND P1, PT, R24, c[0x0][0x3c8], PT ;  /* 0x0000f20018007a0c */ /* 0x000fe40003f26270 */
[----:B------:R-:W-:-:S11]  /*be20*/  ISETP.GE.AND P0, PT, R22, c[0x0][0x3c8], PT ;  /* 0x0000f20016007a0c */ /* 0x000fd60003f06270 */
[-C--:B-1----:R-:W-:Y:S02]  /*be30*/  @!P1 LEA R6, P4, R24, R0.reuse, 0x2 ;  /* 0x0000000018069211 */ /* 0x082fe400078810ff */
[----:B------:R-:W-:Y:S02]  /*be40*/  ISETP.GE.AND P5, PT, R20, c[0x0][0x3c8], PT ;  /* 0x0000f20014007a0c */ /* 0x000fe40003fa6270 */
[----:B---3--:R-:W-:-:S09]  /*be50*/  @!P0 LEA R2, P6, R22, R0, 0x2 ;  /* 0x0000000016028211 */ /* 0x008fd200078c10ff */
[----:B------:R-:W-:-:S04]  /*be60*/  P2R R3, PR, RZ, 0x10 ;  /* 0x00000010ff037803 */ /* 0x000fc80000000000 */
[----:B------:R-:W-:Y:S02]  /*be70*/  ISETP.NE.AND P3, PT, R3, RZ, PT ;  /* 0x000000ff0300720c */ /* 0x000fe40003f65270 */
[----:B------:R-:W-:Y:S02]  /*be80*/  ISETP.GE.AND P4, PT, R10, c[0x0][0x3c8], PT ;  /* 0x0000f2000a007a0c */ /* 0x000fe40003f86270 */
[-C--:B------:R-:W-:Y:S02]  /*be90*/  @!P1 LEA.HI.X R7, R24, R4.reuse, R25, 0x2, P3 ;  /* 0x0000000418079211 */ /* 0x080fe400018f1419 */
[----:B------:R-:W-:Y:S01]  /*bea0*/  @!P0 LEA.HI.X R3, R22, R4, R23, 0x2, P6 ;  /* 0x0000000416038211 */ /* 0x000fe200030f1417 */
[----:B------:R-:W-:Y:S01]  /*beb0*/  @!P2 ST.E.64 [R8.64], R68 ;  /* 0x000000440800a985 */ /* 0x000fe2000c101b06 */
[----:B------:R-:W-:-:S03]  /*bec0*/  ISETP.GE.AND P3, PT, R18, c[0x0][0x3c8], PT ;  /* 0x0000f20012007a0c */ /* 0x000fc60003f66270 */
[----:B------:R1:W-:Y:S04]  /*bed0*/  @!P1 ST.E.64 [R6.64], R64 ;  /* 0x0000004006009985 */ /* 0x0003e8000c101b06 */
[----:B------:R3:W-:Y:S01]  /*bee0*/  @!P0 ST.E.64 [R2.64], R48 ;  /* 0x0000003002008985 */ /* 0x0007e2000c101b06 */
[----:B------:R-:W-:Y:S02]  /*bef0*/  ISETP.GE.AND P2, PT, R16, c[0x0][0x3c8], PT ;  /* 0x0000f20010007a0c */ /* 0x000fe40003f46270 */
[----:B------:R-:W-:Y:S02]  /*bf00*/  ISETP.GE.AND P1, PT, R14, c[0x0][0x3c8], PT ;  /* 0x0000f2000e007a0c */ /* 0x000fe40003f26270 */
[----:B-1----:R-:W-:-:S04]  /*bf10*/  @!P5 LEA R6, P0, R20, R0, 0x2 ;  /* 0x000000001406d211 */ /* 0x002fc800078010ff */
[----:B------:R-:W-:Y:S02]  /*bf20*/  @!P5 LEA.HI.X R7, R20, R4, R21, 0x2, P0 ;  /* 0x000000041407d211 */ /* 0x000fe400000f1415 */
[----:B---3--:R-:W-:-:S03]  /*bf30*/  @!P4 LEA R2, P6, R10, R0, 0x2 ;  /* 0x000000000a02c211 */ /* 0x008fc600078c10ff */
[----:B------:R-:W-:Y:S01]  /*bf40*/  @!P5 ST.E.64 [R6.64], R60 ;  /* 0x0000003c0600d985 */ /* 0x000fe2000c101b06 */
[----:B------:R-:W-:Y:S02]  /*bf50*/  @!P4 LEA.HI.X R3, R10, R4, R11, 0x2, P6 ;  /* 0x000000040a03c211 */ /* 0x000fe400030f140b */
[-C--:B------:R-:W-:Y:S02]  /*bf60*/  @!P3 LEA R10, P5, R18, R0.reuse, 0x2 ;  /* 0x00000000120ab211 */ /* 0x080fe400078a10ff */
[----:B------:R-:W-:Y:S01]  /*bf70*/  ISETP.GE.AND P0, PT, R12, c[0x0][0x3c8], PT ;  /* 0x0000f2000c007a0c */ /* 0x000fe20003f06270 */
[----:B------:R1:W-:Y:S01]  /*bf80*/  @!P4 ST.E.64 [R2.64], R58 ;  /* 0x0000003a0200c985 */ /* 0x0003e2000c101b06 */
[----:B------:R-:W-:-:S04]  /*bf90*/  @!P2 LEA R8, P6, R16, R0, 0x2 ;  /* 0x000000001008a211 */ /* 0x000fc800078c10ff */
[----:B------:R-:W-:-:S05]  /*bfa0*/  @!P2 LEA.HI.X R9, R16, R4, R17, 0x2, P6 ;  /* 0x000000041009a211 */ /* 0x000fca00030f1411 */
[----:B-1----:R-:W-:-:S04]  /*bfb0*/  P2R R2, PR, RZ, 0x20 ;  /* 0x00000020ff027803 */ /* 0x002fc80000000000 */
[----:B------:R-:W-:Y:S02]  /*bfc0*/  ISETP.NE.AND P4, PT, R2, RZ, PT ;  /* 0x000000ff0200720c */ /* 0x000fe40003f85270 */
[----:B------:R-:W-:Y:S02]  /*bfd0*/  @!P1 LEA R6, P5, R14, R0, 0x2 ;  /* 0x000000000e069211 */ /* 0x000fe400078a10ff */
[----:B------:R-:W-:Y:S02]  /*bfe0*/  @!P3 LEA.HI.X R11, R18, R4, R19, 0x2, P4 ;  /* 0x00000004120bb211 */ /* 0x000fe400020f1413 */
[----:B------:R-:W-:Y:S02]  /*bff0*/  @!P0 LEA R2, P4, R12, R0, 0x2 ;  /* 0x000000000c028211 */ /* 0x000fe400078810ff */
[-C--:B------:R-:W-:Y:S01]  /*c000*/  @!P1 LEA.HI.X R7, R14, R4.reuse, R15, 0x2, P5 ;  /* 0x000000040e079211 */ /* 0x080fe200028f140f */
[----:B------:R1:W-:Y:S04]  /*c010*/  @!P3 ST.E.64 [R10.64], R72 ;  /* 0x000000480a00b985 */ /* 0x0003e8000c101b06 */
[----:B------:R1:W-:Y:S04]  /*c020*/  @!P2 ST.E.64 [R8.64], R70 ;  /* 0x000000460800a985 */ /* 0x0003e8000c101b06 */
[----:B------:R1:W-:Y:S01]  /*c030*/  @!P1 ST.E.64 [R6.64], R62 ;  /* 0x0000003e06009985 */ /* 0x0003e2000c101b06 */
[----:B--2---:R-:W-:-:S05]  /*c040*/  @!P0 LEA.HI.X R3, R12, R4, R13, 0x2, P4 ;  /* 0x000000040c038211 */ /* 0x004fca00020f140d */
[----:B------:R1:W-:Y:S01]  /*c050*/  @!P0 ST.E.64 [R2.64], R54 ;  /* 0x0000003602008985 */ /* 0x0003e2000c101b06 */
[----:B----4-:R-:W-:-:S13]  /*c060*/  ISETP.GE.AND P0, PT, R5, c[0x0][0x3c8], PT ;  /* 0x0000f20005007a0c */ /* 0x010fda0003f06270 */
[----:B------:R-:W-:Y:S05]  /*c070*/  @P0 BRA `(.L_x_75) ;  /* 0x00000de000000947 */ /* 0x000fea0003800000 */
[----:B------:R-:W2:Y:S01]  /*c080*/  LDL R12, [R1+0x7c] ;  /* 0x00007c00010c7983 */ /* 0x000ea20000100800 */
[----:B-1----:R-:W-:-:S04]  /*c090*/  LEA R2, P0, R5, R0, 0x2 ;  /* 0x0000000005027211 */ /* 0x002fc800078010ff */
[----:B--2---:R-:W-:-:S05]  /*c0a0*/  LEA.HI.X R3, R5, R4, R12, 0x2, P0 ;  /* 0x0000000405037211 */ /* 0x004fca00000f140c */
[----:B------:R1:W-:Y:S01]  /*c0b0*/  ST.E.64 [R2.64], R44 ;  /* 0x0000002c02007985 */ /* 0x0003e2000c101b06 */
[----:B------:R-:W-:Y:S05]  /*c0c0*/  BRA `(.L_x_75) ;  /* 0x00000d9000007947 */ /* 0x000fea0003800000 */
.L_x_60:
[----:B------:R-:W2:Y:S04]  /*c0d0*/  LDL.LU R8, [R1+0x18] ;  /* 0x0000180001087983 */ /* 0x000ea80000300800 */
[----:B------:R-:W3:Y:S04]  /*c0e0*/  LDL R7, [R1+0x4] ;  /* 0x0000040001077983 */ /* 0x000ee80000100800 */
[----:B-1----:R-:W4:Y:S01]  /*c0f0*/  LDL R6, [R1+0x28] ;  /* 0x0000280001067983 */ /* 0x002f220000100800 */
[----:B------:R-:W-:Y:S01]  /*c100*/  ISETP.NE.U32.AND P0, PT, RZ, c[0x0][0x508], PT ;  /* 0x00014200ff007a0c */ /* 0x000fe20003f05070 */
[----:B------:R-:W-:Y:S01]  /*c110*/  IMAD.MOV.U32 R4, RZ, RZ, 0x4 ;  /* 0x00000004ff047424 */ /* 0x000fe200078e00ff */
[----:B------:R-:W-:Y:S01]  /*c120*/  ISETP.NE.U32.AND P2, PT, RZ, c[0x0][0x500], PT ;  /* 0x00014000ff007a0c */ /* 0x000fe20003f45070 */
[----:B------:R-:W-:Y:S01]  /*c130*/  IMAD.MOV.U32 R0, RZ, RZ, RZ ;  /* 0x000000ffff007224 */ /* 0x000fe200078e00ff */
[----:B------:R-:W-:Y:S01]  /*c140*/  ISETP.NE.AND.EX P1, PT, RZ, c[0x0][0x50c], PT, P0 ;  /* 0x00014300ff007a0c */ /* 0x000fe20003f25300 */
[----:B------:R-:W-:Y:S01]  /*c150*/  IMAD.MOV.U32 R19, RZ, RZ, c[0x0][0x388] ;  /* 0x0000e200ff137624 */ /* 0x000fe200078e00ff */
[----:B------:R-:W-:-:S11]  /*c160*/  ISETP.NE.AND.EX P2, PT, RZ, c[0x0][0x504], PT, P2 ;  /* 0x00014100ff007a0c */ /* 0x000fd60003f45320 */
[C---:B---3--:R-:W-:Y:S01]  /*c170*/  @P1 LEA R2, P0, R7.reuse, c[0x0][0x508], 0x2 ;  /* 0x0001420007021a11 */ /* 0x048fe200078010ff */
[----:B------:R-:W-:-:S03]  /*c180*/  IMAD.WIDE R4, R7, R4, c[0x0][0x500] ;  /* 0x0001400007047625 */ /* 0x000fc600078e0204 */
[----:B----4-:R-:W-:Y:S02]  /*c190*/  @P1 LEA.HI.X R3, R7, c[0x0][0x50c], R6, 0x2, P0 ;  /* 0x0001430007031a11 */ /* 0x010fe400000f1406 */
[----:B------:R1:W5:Y:S04]  /*c1a0*/  @P2 LDG.E R0, [R4.64] ;  /* 0x0000000604002981 */ /* 0x000368000c1e1900 */
[----:B------:R1:W5:Y:S01]  /*c1b0*/  @P1 LDG.E R19, [R2.64] ;  /* 0x0000000602131981 */ /* 0x000362000c1e1900 */
[----:B--2---:R-:W-:-:S04]  /*c1c0*/  ISETP.NE.AND P0, PT, R8, RZ, PT ;  /* 0x000000ff0800720c */ /* 0x004fc80003f05270 */
[----:B------:R-:W-:Y:S01]  /*c1d0*/  SEL R18, R8, c[0x0][0x3d4], P0 ;  /* 0x0000f50008127a07 */ /* 0x000fe20000000000 */
[----:B------:R-:W-:Y:S05]  /*c1e0*/  @P1 BRA `(.L_x_88) ;  /* 0x0000004000001947 */ /* 0x000fea0003800000 */
[----:B------:R-:W-:Y:S05]  /*c1f0*/  @!P2 BRA `(.L_x_88) ;  /* 0x000000300000a947 */ /* 0x000fea0003800000 */
[----:B-1----:R1:W2:Y:S04]  /*c200*/  LDG.E R2, [R4.64] ;  /* 0x0000000604027981 */ /* 0x0022a8000c1e1900 */
[----:B-1----:R-:W2:Y:S02]  /*c210*/  LDG.E R4, [R4.64+0x4] ;  /* 0x0000040604047981 */ /* 0x002ea4000c1e1900 */
[----:B--2--5:R-:W-:Y:S02]  /*c220*/  IADD3 R19, -R2, R4, RZ ;  /* 0x0000000402137210 */ /* 0x024fe40007ffe1ff */
.L_x_88:
[----:B-1----:R-:W1:Y:S01]  /*c230*/  S2R R4, SR_TID.X ;  /* 0x0000000000047919 */ /* 0x002e620000002100 */
[----:B------:R-:W-:Y:S01]  /*c240*/  BSSY B0, `(.L_x_89) ;  /* 0x0000038000007945 */ /* 0x000fe20003800000 */
[----:B------:R-:W-:Y:S02]  /*c250*/  SEL R12, R7, RZ, !P2 ;  /* 0x000000ff070c7207 */ /* 0x000fe40005000000 */
[----:B------:R-:W-:-:S02]  /*c260*/  SEL R20, R6, RZ, !P2 ;  /* 0x000000ff06147207 */ /* 0x000fc40005000000 */
[----:B-----5:R-:W-:Y:S02]  /*c270*/  SHF.R.S32.HI R17, RZ, 0x1f, R0 ;  /* 0x0000001fff117819 */ /* 0x020fe40000011400 */
[----:B-1----:R-:W-:-:S13]  /*c280*/  ISETP.GT.AND P0, PT, R4, 0x7f, PT ;  /* 0x0000007f0400780c */ /* 0x002fda0003f04270 */
[----:B------:R-:W-:Y:S05]  /*c290*/  @P0 BRA `(.L_x_90) ;  /* 0x0000032000000947 */ /* 0x000fea0003800000 */
[----:B------:R-:W2:Y:S01]  /*c2a0*/  LDL R3, [R1+0x14] ;  /* 0x0000140001037983 */ /* 0x000ea20000100800 */
[----:B------:R-:W-:Y:S01]  /*c2b0*/  IMAD R2, R19, c[0x0][0x4e8], RZ ;  /* 0x00013a0013027a24 */ /* 0x000fe200078e02ff */
[----:B--2---:R-:W-:-:S04]  /*c2c0*/  LEA R13, R3, R4, 0x7 ;  /* 0x00000004030d7211 */ /* 0x004fc800078e38ff */
[----:B------:R-:W-:-:S13]  /*c2d0*/  ISETP.GE.AND P0, PT, R13, R2, PT ;  /* 0x000000020d00720c */ /* 0x000fda0003f06270 */
[----:B------:R-:W-:Y:S05]  /*c2e0*/  @P0 BRA `(.L_x_90) ;  /* 0x000002d000000947 */ /* 0x000fea0003800000 */
[----:B------:R-:W2:Y:S04]  /*c2f0*/  LDL R4, [R1+0x20] ;  /* 0x0000200001047983 */ /* 0x000ea80000100800 */
[----:B------:R-:W3:Y:S01]  /*c300*/  LDL.LU R21, [R1+0x74] ;  /* 0x0000740001157983 */ /* 0x000ee20000300800 */
[----:B------:R-:W-:Y:S01]  /*c310*/  IMAD.MOV.U32 R2, RZ, RZ, 0x368 ;  /* 0x00000368ff027424 */ /* 0x000fe200078e00ff */
[----:B------:R-:W-:-:S04]  /*c320*/  ISETP.GT.AND P2, PT, R18, 0x1, PT ;  /* 0x000000011200780c */ /* 0x000fc80003f44270 */
[----:B------:R-:W-:-:S04]  /*c330*/  SEL R2, R2, 0x328, P2 ;  /* 0x0000032802027807 */ /* 0x000fc80001000000 */
[----:B------:R1:W4:Y:S08]  /*c340*/  LDC.64 R8, c[0x0][R2+0x170] ;  /* 0x00005c0002087b82 */ /* 0x0003300000000a00 */
[----:B------:R1:W2:Y:S08]  /*c350*/  LDC.64 R6, c[0x0][R2+0x168] ;  /* 0x00005a0002067b82 */ /* 0x0002b00000000a00 */
[----:B------:R1:W5:Y:S08]  /*c360*/  LDC.64 R14, c[0x0][R2+0x178] ;  /* 0x00005e00020e7b82 */ /* 0x0003700000000a00 */
[----:B------:R1:W2:Y:S02]  /*c370*/  LDC.64 R10, c[0x0][R2+0x160] ;  /* 0x00005800020a7b82 */ /* 0x0002a40000000a00 */
[----:B-1----:R-:W-:-:S02]  /*c380*/  IMAD.MOV.U32 R2, RZ, RZ, c[0x0][0x4e8] ;  /* 0x00013a00ff027624 */ /* 0x002fc400078e00ff */
[----:B----4-:R-:W-:-:S03]  /*c390*/  IMAD R3, R9, R12, RZ ;  /* 0x0000000c09037224 */ /* 0x010fc600078e02ff */
[----:B------:R-:W-:Y:S02]  /*c3a0*/  ISETP.NE.AND P0, PT, R2, 0x1, PT ;  /* 0x000000010200780c */ /* 0x000fe40003f05270 */
[----:B------:R-:W-:-:S11]  /*c3b0*/  MOV R2, R13 ;  /* 0x0000000d00027202 */ /* 0x000fd60000000f00 */
[----:B------:R-:W-:-:S05]  /*c3c0*/  @P0 IMAD.HI.U32 R16, R13, c[0x0][0x4ec], RZ ;  /* 0x00013b000d100a27 */ /* 0x000fca00078e00ff */
[----:B------:R-:W-:Y:S01]  /*c3d0*/  @P0 SHF.R.U32.HI R2, RZ, c[0x0][0x4f0], R16 ;  /* 0x00013c00ff020a19 */ /* 0x000fe20000011610 */
[-C--:B--2---:R-:W-:Y:S02]  /*c3e0*/  IMAD R9, R7, R4.reuse, RZ ;  /* 0x0000000407097224 */ /* 0x084fe400078e02ff */
[----:B------:R-:W-:-:S04]  /*c3f0*/  IMAD.WIDE.U32 R6, R6, R4, RZ ;  /* 0x0000000406067225 */ /* 0x000fc800078e00ff */
[----:B------:R-:W-:-:S04]  /*c400*/  IMAD.WIDE.U32 R4, R8, R12, RZ ;  /* 0x0000000c08047225 */ /* 0x000fc800078e00ff */
[----:B------:R-:W-:Y:S01]  /*c410*/  IMAD R8, R8, R20, R3 ;  /* 0x0000001408087224 */ /* 0x000fe200078e0203 */
[----:B---3--:R-:W-:Y:S01]  /*c420*/  SEL R3, R21, RZ, P2 ;  /* 0x000000ff15037207 */ /* 0x008fe20001000000 */
[----:B------:R-:W-:Y:S01]  /*c430*/  IMAD.IADD R9, R7, 0x1, R9 ;  /* 0x0000000107097824 */ /* 0x000fe200078e0209 */
[----:B------:R-:W-:Y:S01]  /*c440*/  IADD3 R16, P1, P0, R4, R6, R0 ;  /* 0x0000000604107210 */ /* 0x000fe2000783e000 */
[----:B------:R-:W-:Y:S01]  /*c450*/  IMAD.MOV R6, RZ, RZ, -R2 ;  /* 0x000000ffff067224 */ /* 0x000fe200078e0a02 */
[----:B------:R-:W-:Y:S01]  /*c460*/  IADD3 R7, R5, R8, RZ ;  /* 0x0000000805077210 */ /* 0x000fe20007ffe0ff */
[-C--:B-----5:R-:W-:Y:S02]  /*c470*/  IMAD R8, R15, R3.reuse, RZ ;  /* 0x000000030f087224 */ /* 0x0a0fe400078e02ff */
[----:B------:R-:W-:Y:S01]  /*c480*/  IMAD.WIDE.U32 R4, R14, R3, RZ ;  /* 0x000000030e047225 */ /* 0x000fe200078e00ff */
[----:B------:R-:W-:-:S03]  /*c490*/  IADD3.X R9, R7, R9, R17, P1, P0 ;  /* 0x0000000907097210 */ /* 0x000fc60000fe0411 */
[----:B------:R-:W-:Y:S01]  /*c4a0*/  IMAD R3, R6, c[0x0][0x4e8], R13 ;  /* 0x00013a0006037a24 */ /* 0x000fe200078e020d */
[----:B------:R-:W-:Y:S02]  /*c4b0*/  IADD3 R7, R5, R8, RZ ;  /* 0x0000000805077210 */ /* 0x000fe40007ffe0ff */
[----:B------:R-:W-:Y:S02]  /*c4c0*/  IADD3 R4, P1, P0, R2, R16, R4 ;  /* 0x0000001002047210 */ /* 0x000fe4000783e004 */
[----:B------:R-:W-:Y:S01]  /*c4d0*/  SHF.R.S32.HI R5, RZ, 0x1f, R2 ;  /* 0x0000001fff057819 */ /* 0x000fe20000011402 */
[----:B------:R-:W-:Y:S01]  /*c4e0*/  IMAD R2, R11, R3, RZ ;  /* 0x000000030b027224 */ /* 0x000fe200078e02ff */
[----:B------:R-:W-:Y:S02]  /*c4f0*/  SHF.R.S32.HI R6, RZ, 0x1f, R3 ;  /* 0x0000001fff067819 */ /* 0x000fe40000011403 */
[----:B------:R-:W-:Y:S01]  /*c500*/  IADD3.X R5, R5, R9, R7, P1, P0 ;  /* 0x0000000905057210 */ /* 0x000fe20000fe0407 */
[----:B------:R-:W-:-:S02]  /*c510*/  IMAD.MOV.U32 R7, RZ, RZ, c[0x0][0x4a8] ;  /* 0x00012a00ff077624 */ /* 0x000fc400078e00ff */
[C---:B------:R-:W-:Y:S02]  /*c520*/  IMAD R6, R10.reuse, R6, R2 ;  /* 0x000000060a067224 */ /* 0x040fe400078e0202 */
[----:B------:R-:W-:Y:S01]  /*c530*/  IMAD.WIDE.U32 R2, R10, R3, R4 ;  /* 0x000000030a027225 */ /* 0x000fe200078e0004 */
[----:B------:R-:W-:Y:S02]  /*c540*/  MOV R5, c[0x0][0x4ac] ;  /* 0x00012b0000057a02 */ /* 0x000fe40000000f00 */
[----:B------:R-:W-:Y:S01]  /*c550*/  SEL R4, R7, c[0x0][0x450], P2 ;  /* 0x0001140007047a07 */ /* 0x000fe20001000000 */
[----:B------:R-:W-:Y:S01]  /*c560*/  IMAD.IADD R3, R3, 0x1, R6 ;  /* 0x0000000103037824 */ /* 0x000fe200078e0206 */
[----:B------:R-:W-:Y:S02]  /*c570*/  SEL R5, R5, c[0x0][0x454], P2 ;  /* 0x0001150005057a07 */ /* 0x000fe40001000000 */
[----:B------:R-:W-:-:S04]  /*c580*/  LEA R4, P0, R2, R4, 0x2 ;  /* 0x0000000402047211 */ /* 0x000fc800078010ff */
[----:B------:R-:W-:Y:S02]  /*c590*/  LEA.HI.X R5, R2, R5, R3, 0x2, P0 ;  /* 0x0000000502057211 */ /* 0x000fe400000f1403 */
[----:B------:R-:W-:-:S05]  /*c5a0*/  MOV R2, 0xff800000 ;  /* 0xff80000000027802 */ /* 0x000fca0000000f00 */
[----:B------:R1:W-:Y:S02]  /*c5b0*/  STG.E [R4.64], R2 ;  /* 0x0000000204007986 */ /* 0x0003e4000c101906 */
.L_x_90:
[----:B------:R-:W-:Y:S05]  /*c5c0*/  BSYNC B0 ;  /* 0x0000000000007941 */ /* 0x000fea0003800000 */
.L_x_89:
[----:B------:R-:W-:-:S13]  /*c5d0*/  ISETP.GT.AND P0, PT, R18, 0x1, PT ;  /* 0x000000011200780c */ /* 0x000fda0003f04270 */
[----:B------:R-:W-:Y:S05]  /*c5e0*/  @P0 BRA `(.L_x_75) ;  /* 0x0000087000000947 */ /* 0x000fea0003800000 */
[----:B-1----:R-:W2:Y:S04]  /*c5f0*/  LDL.LU R2, [R1+0x14] ;  /* 0x0000140001027983 */ /* 0x002ea80000300800 */
[----:B------:R-:W3:Y:S01]  /*c600*/  LDL.LU R7, [R1+0x20] ;  /* 0x0000200001077983 */ /* 0x000ee20000300800 */
[----:B------:R-:W-:-:S03]  /*c610*/  IMAD R4, R17, c[0x0][0x3a0], RZ ;  /* 0x0000e80011047a24 */ /* 0x000fc600078e02ff */
[----:B------:R-:W1:Y:S02]  /*c620*/  S2R R3, SR_TID.X ;  /* 0x0000000000037919 */ /* 0x000e640000002100 */
[--C-:B-1----:R-:W-:Y:S02]  /*c630*/  SHF.R.S32.HI R5, RZ, 0x1f, R3.reuse ;  /* 0x0000001fff057819 */ /* 0x102fe40000011403 */
[----:B------:R-:W-:Y:S02]  /*c640*/  SHF.R.S32.HI R9, RZ, 0x1f, R3 ;  /* 0x0000001fff097819 */ /* 0x000fe40000011403 */
[-C--:B------:R-:W-:Y:S02]  /*c650*/  LEA.HI R5, R5, R3.reuse, RZ, 0x2 ;  /* 0x0000000305057211 */ /* 0x080fe400078f10ff */
[----:B------:R-:W-:Y:S02]  /*c660*/  LEA.HI R9, R9, R3, RZ, 0x2 ;  /* 0x0000000309097211 */ /* 0x000fe400078f10ff */
[----:B------:R-:W-:-:S02]  /*c670*/  LOP3.LUT R5, R5, 0xfffffffc, RZ, 0xc0, !PT ;  /* 0xfffffffc05057812 */ /* 0x000fc400078ec0ff */
[----:B------:R-:W-:-:S03]  /*c680*/  SHF.R.S32.HI R9, RZ, 0x2, R9 ;  /* 0x00000002ff097819 */ /* 0x000fc60000011409 */
[----:B------:R-:W-:Y:S01]  /*c690*/  IMAD.IADD R5, R3, 0x1, -R5 ;  /* 0x0000000103057824 */ /* 0x000fe200078e0a05 */
[----:B--2---:R-:W-:Y:S02]  /*c6a0*/  MOV R8, R2 ;  /* 0x0000000200087202 */ /* 0x004fe40000000f00 */
[----:B------:R-:W-:Y:S02]  /*c6b0*/  MOV R2, c[0x0][0x4e8] ;  /* 0x00013a0000027a02 */ /* 0x000fe40000000f00 */
[----:B------:R-:W-:Y:S02]  /*c6c0*/  LEA R11, R8, R9, 0x7 ;  /* 0x00000009080b7211 */ /* 0x000fe400078e38ff */
[----:B------:R-:W-:Y:S01]  /*c6d0*/  ISETP.NE.AND P0, PT, R2, 0x1, PT ;  /* 0x000000010200780c */ /* 0x000fe20003f05270 */
[----:B------:R-:W-:-:S04]  /*c6e0*/  IMAD.WIDE.U32 R2, R0, c[0x0][0x3a0], RZ ;  /* 0x0000e80000027a25 */ /* 0x000fc800078e00ff */
[----:B------:R-:W-:Y:S01]  /*c6f0*/  IMAD R0, R0, c[0x0][0x3a4], R4 ;  /* 0x0000e90000007a24 */ /* 0x000fe200078e0204 */
[----:B------:R-:W-:Y:S01]  /*c700*/  LEA R4, R5, R9, 0x5 ;  /* 0x0000000905047211 */ /* 0x000fe200078e28ff */
[----:B------:R-:W-:-:S03]  /*c710*/  IMAD R5, R20, c[0x0][0x3f0], RZ ;  /* 0x0000fc0014057a24 */ /* 0x000fc600078e02ff */
[----:B------:R-:W-:Y:S01]  /*c720*/  IADD3 R3, R3, R0, RZ ;  /* 0x0000000003037210 */ /* 0x000fe20007ffe0ff */
[----:B------:R-:W-:-:S04]  /*c730*/  IMAD R4, R8, 0x80, R4 ;  /* 0x0000008008047824 */ /* 0x000fc800078e0204 */
[----:B------:R-:W-:-:S04]  /*c740*/  @P0 IMAD.HI.U32 R6, R4, c[0x0][0x4ec], RZ ;  /* 0x00013b0004060a27 */ /* 0x000fc800078e00ff */
[----:B---3--:R-:W-:-:S04]  /*c750*/  IMAD.WIDE.U32 R2, R7, c[0x0][0x3e8], R2 ;  /* 0x0000fa0007027a25 */ /* 0x008fc800078e0002 */
[----:B------:R-:W-:Y:S01]  /*c760*/  IMAD.MOV.U32 R0, RZ, RZ, R4 ;  /* 0x000000ffff007224 */ /* 0x000fe200078e0004 */
[----:B------:R-:W-:Y:S01]  /*c770*/  @P0 SHF.R.U32.HI R0, RZ, c[0x0][0x4f0], R6 ;  /* 0x00013c00ff000a19 */ /* 0x000fe20000011606 */
[----:B------:R-:W-:Y:S02]  /*c780*/  IMAD R3, R7, c[0x0][0x3ec], R3 ;  /* 0x0000fb0007037a24 */ /* 0x000fe400078e0203 */
[C---:B------:R-:W-:Y:S01]  /*c790*/  IMAD R7, R12.reuse, c[0x0][0x3f4], R5 ;  /* 0x0000fd000c077a24 */ /* 0x040fe200078e0205 */
[----:B------:R-:W-:Y:S01]  /*c7a0*/  SHF.R.S32.HI R6, RZ, 0x1f, R0 ;  /* 0x0000001fff067819 */ /* 0x000fe20000011400 */
[----:B------:R-:W-:Y:S01]  /*c7b0*/  IMAD.WIDE.U32 R2, R12, c[0x0][0x3f0], R2 ;  /* 0x0000fc000c027a25 */ /* 0x000fe200078e0002 */
[----:B------:R-:W-:-:S03]  /*c7c0*/  IADD3 R5, -R0, RZ, RZ ;  /* 0x000000ff00057210 */ /* 0x000fc60007ffe1ff */
[----:B------:R-:W-:Y:S01]  /*c7d0*/  IMAD R6, R6, c[0x0][0x3e0], RZ ;  /* 0x0000f80006067a24 */ /* 0x000fe200078e02ff */
[----:B------:R-:W-:Y:S01]  /*c7e0*/  IADD3 R3, R3, R7, RZ ;  /* 0x0000000703037210 */ /* 0x000fe20007ffe0ff */
[----:B------:R-:W-:Y:S02]  /*c7f0*/  IMAD R4, R5, c[0x0][0x4e8], R4 ;  /* 0x00013a0005047a24 */ /* 0x000fe400078e0204 */
[C---:B------:R-:W-:Y:S02]  /*c800*/  IMAD R6, R0.reuse, c[0x0][0x3e4], R6 ;  /* 0x0000f90000067a24 */ /* 0x040fe400078e0206 */
[----:B------:R-:W-:Y:S01]  /*c810*/  IMAD.WIDE.U32 R2, R0, c[0x0][0x3e0], R2 ;  /* 0x0000f80000027a25 */ /* 0x000fe200078e0002 */
[----:B------:R-:W-:-:S03]  /*c820*/  SHF.R.S32.HI R0, RZ, 0x1f, R4 ;  /* 0x0000001fff007819 */ /* 0x000fc60000011404 */
[----:B------:R-:W-:Y:S02]  /*c830*/  IMAD.IADD R3, R3, 0x1, R6 ;  /* 0x0000000103037824 */ /* 0x000fe400078e0206 */
[----:B------:R-:W-:Y:S02]  /*c840*/  IMAD R0, R0, c[0x0][0x3d8], RZ ;  /* 0x0000f60000007a24 */ /* 0x000fe400078e02ff */
[----:B------:R-:W-:-:S04]  /*c850*/  IMAD.WIDE.U32 R2, R4, c[0x0][0x3d8], R2 ;  /* 0x0000f60004027a25 */ /* 0x000fc800078e0002 */
[----:B------:R-:W-:Y:S01]  /*c860*/  IMAD R4, R4, c[0x0][0x3dc], R0 ;  /* 0x0000f70004047a24 */ /* 0x000fe200078e0200 */
[----:B------:R-:W-:-:S04]  /*c870*/  LEA R12, P0, R2, c[0x0][0x380], 0x1 ;  /* 0x0000e000020c7a11 */ /* 0x000fc800078008ff */
[----:B------:R-:W-:-:S04]  /*c880*/  IADD3 R4, R3, R4, RZ ;  /* 0x0000000403047210 */ /* 0x000fc80007ffe0ff */
[----:B------:R-:W-:Y:S01]  /*c890*/  LEA.HI.X R9, R2, c[0x0][0x384], R4, 0x1, P0 ;  /* 0x0000e10002097a11 */ /* 0x000fe200000f0c04 */
[----:B------:R-:W-:Y:S05]  /*c8a0*/  BRA.DIV ~URZ, `(.L_x_91) ;  /* 0x000021c27f007947 */ /* 0x000fea000b800000 */
[----:B------:R1:W2:Y:S02]  /*c8b0*/  SHFL.IDX PT, R8, R9, RZ, 0x1c1f ;  /* 0x001c1fff09087589 */ /* 0x0002a400000e0000 */
.L_x_145:
[----:B------:R-:W-:Y:S05]  /*c8c0*/  BRA.DIV ~URZ, `(.L_x_92) ;  /* 0x000022127f007947 */ /* 0x000fea000b800000 */
[----:B------:R3:W4:Y:S02]  /*c8d0*/  SHFL.IDX PT, R0, R12, RZ, 0x1c1f ;  /* 0x001c1fff0c007589 */ /* 0x00072400000e0000 */
.L_x_146:
[----:B------:R-:W-:Y:S01]  /*c8e0*/  IMAD R10, R19, c[0x0][0x4e8], RZ ;  /* 0x00013a00130a7a24 */ /* 0x000fe200078e02ff */
[----:B------:R-:W-:Y:S04]  /*c8f0*/  BSSY B0, `(.L_x_93) ;  /* 0x0000012000007945 */ /* 0x000fe80003800000 */
[----:B------:R-:W-:-:S13]  /*c900*/  ISETP.GE.AND P0, PT, R11, R10, PT ;  /* 0x0000000a0b00720c */ /* 0x000fda0003f06270 */
        /* <DEDUP_REMOVED lines=9> */
[----:B------:R2:W-:Y:S01]  /*c9a0*/  @!P2 ST.E.128 [R6.64], RZ ;  /* 0x000000ff0600a985 */ /* 0x0005e2000c101d06 */
[----:B-----5:R-:W-:Y:S02]  /*c9b0*/  ISETP.GE.AND P0, PT, R13, c[0x0][0x3c8], PT ;  /* 0x0000f2000d007a0c */ /* 0x020fe40003f06270 */
[----:B---3--:R-:W-:-:S11]  /*c9c0*/  @!P1 LEA.HI.X R5, R252, R8, R15, 0x1, P4 ;  /* 0x00000008fc059211 */ /* 0x008fd600020f0c0f */
[----:B------:R-:W-:-:S04]  /*c9d0*/  @!P0 LEA R2, P3, R13, R0, 0x1 ;  /* 0x000000000d028211 */ /* 0x000fc800078608ff */
[----:B----4-:R-:W-:Y:S01]  /*c9e0*/  @!P0 LEA.HI.X R3, R13, R8, R14, 0x1, P3 ;  /* 0x000000080d038211 */ /* 0x010fe200018f0c0e */
[----:B------:R2:W-:Y:S04]  /*c9f0*/  @!P1 ST.E.128 [R4.64], RZ ;  /* 0x000000ff04009985 */ /* 0x0005e8000c101d06 */
[----:B------:R2:W-:Y:S04]  /*ca00*/  @!P0 ST.E.128 [R2.64], RZ ;  /* 0x000000ff02008985 */ /* 0x0005e8000c101d06 */
.L_x_94:
[----:B------:R-:W-:Y:S05]  /*ca10*/  BSYNC B0 ;  /* 0x0000000000007941 */ /* 0x000fea0003800000 */
.L_x_93:
[----:B------:R-:W-:Y:S05]  /*ca20*/  BRA.DIV ~URZ, `(.L_x_95) ;  /* 0x000021127f007947 */ /* 0x000fea000b800000 */
[----:B--2---:R2:W1:Y:S04]  /*ca30*/  SHFL.IDX PT, R8, R9, 0x1, 0x1c1f ;  /* 0x003c1f0009087f89 */ /* 0x00446800000e0000 */
[----:B----4-:R2:W4:Y:S02]  /*ca40*/  SHFL.IDX PT, R0, R12, 0x1, 0x1c1f ;  /* 0x003c1f000c007f89 */ /* 0x01052400000e0000 */
.L_x_147:
        /* <DEDUP_REMOVED lines=12> */
[----:B------:R1:W-:Y:S01]  /*cb10*/  @!P2 ST.E.128 [R6.64], RZ ;  /* 0x000000ff0600a985 */ /* 0x0003e2000c101d06 */
[----:B-----5:R-:W-:Y:S02]  /*cb20*/  ISETP.GE.AND P0, PT, R13, c[0x0][0x3c8], PT ;  /* 0x0000f2000d007a0c */ /* 0x020fe40003f06270 */
[----:B--2---:R-:W-:-:S11]  /*cb30*/  @!P1 LEA.HI.X R5, R252, R8, R15, 0x1, P4 ;  /* 0x00000008fc059211 */ /* 0x004fd600020f0c0f */
[----:B------:R-:W-:-:S04]  /*cb40*/  @!P0 LEA R2, P3, R13, R0, 0x1 ;  /* 0x000000000d028211 */ /* 0x000fc800078608ff */
[----:B---3--:R-:W-:Y:S01]  /*cb50*/  @!P0 LEA.HI.X R3, R13, R8, R14, 0x1, P3 ;  /* 0x000000080d038211 */ /* 0x008fe200018f0c0e */
[----:B------:R1:W-:Y:S04]  /*cb60*/  @!P1 ST.E.128 [R4.64], RZ ;  /* 0x000000ff04009985 */ /* 0x0003e8000c101d06 */
[----:B------:R1:W-:Y:S04]  /*cb70*/  @!P0 ST.E.128 [R2.64], RZ ;  /* 0x000000ff02008985 */ /* 0x0003e8000c101d06 */
.L_x_97:
[----:B------:R-:W-:Y:S05]  /*cb80*/  BSYNC B0 ;  /* 0x0000000000007941 */ /* 0x000fea0003800000 */
.L_x_96:
[----:B------:R-:W-:Y:S05]  /*cb90*/  BRA.DIV ~URZ, `(.L_x_98) ;  /* 0x000020627f007947 */ /* 0x000fea000b800000 */
[----:B-1----:R1:W2:Y:S02]  /*cba0*/  SHFL.IDX PT, R8, R9, 0x2, 0x1c1f ;  /* 0x005c1f0009087f89 */ /* 0x0022a400000e0000 */
.L_x_148:
[----:B------:R-:W-:Y:S05]  /*cbb0*/  BRA.DIV ~URZ, `(.L_x_99) ;  /* 0x000020b27f007947 */ /* 0x000fea000b800000 */
[----:B----4-:R4:W1:Y:S02]  /*cbc0*/  SHFL.IDX PT, R0, R12, 0x2, 0x1c1f ;  /* 0x005c1f000c007f89 */ /* 0x01086400000e0000 */
.L_x_149:
        /* <DEDUP_REMOVED lines=19> */
.L_x_101:
[----:B------:R-:W-:Y:S05]  /*cd00*/  BSYNC B0 ;  /* 0x0000000000007941 */ /* 0x000fea0003800000 */
.L_x_100:
[----:B------:R-:W-:Y:S05]  /*cd10*/  BRA.DIV ~URZ, `(.L_x_102) ;  /* 0x00001fb27f007947 */ /* 0x000fea000b800000 */
[----:B--2---:R2:W3:Y:S04]  /*cd20*/  SHFL.IDX PT, R8, R9, 0x3, 0x1c1f ;  /* 0x007c1f0009087f89 */ /* 0x0044e800000e0000 */
[----:B-1----:R2:W1:Y:S02]  /*cd30*/  SHFL.IDX PT, R0, R12, 0x3, 0x1c1f ;  /* 0x007c1f000c007f89 */ /* 0x00246400000e0000 */
.L_x_150:
[----:B------:R-:W-:-:S04]  /*cd40*/  IADD3 R2, R11, 0x60, RZ ;  /* 0x000000600b027810 */ /* 0x000fc80007ffe0ff */
[----:B------:R-:W-:-:S13]  /*cd50*/  ISETP.GE.AND P0, PT, R2, R10, PT ;  /* 0x0000000a0200720c */ /* 0x000fda0003f06270 */
[----:B------:R-:W-:Y:S05]  /*cd60*/  @P0 BRA `(.L_x_75) ;  /* 0x000000f000000947 */ /* 0x000fea0003800000 */
[----:B--2---:R-:W2:Y:S04]  /*cd70*/  LDL R9, [R1] ;  /* 0x0000000001097983 */ /* 0x004ea80000100800 */
[----:B------:R-:W5:Y:S04]  /*cd80*/  LDL R13, [R1+0x6c] ;  /* 0x00006c00010d7983 */ /* 0x000f680000100800 */
[----:B---34-:R-:W3:Y:S01]  /*cd90*/  LDL R12, [R1+0x68] ;  /* 0x00006800010c7983 */ /* 0x018ee20000100800 */
[----:B------:R-:W-:Y:S02]  /*cda0*/  ISETP.GE.AND P2, PT, R250, c[0x0][0x3c8], PT ;  /* 0x0000f200fa007a0c */ /* 0x000fe40003f46270 */
[----:B------:R-:W-:-:S11]  /*cdb0*/  ISETP.GE.AND P1, PT, R252, c[0x0][0x3c8], PT ;  /* 0x0000f200fc007a0c */ /* 0x000fd60003f26270 */
[-C--:B-1----:R-:W-:Y:S02]  /*cdc0*/  @!P2 LEA R6, P5, R250, R0.reuse, 0x1 ;  /* 0x00000000fa06a211 */ /* 0x082fe400078a08ff */
[----:B------:R-:W-:Y:S02]  /*cdd0*/  @!P1 LEA R4, P4, R252, R0, 0x1 ;  /* 0x00000000fc049211 */ /* 0x000fe400078808ff */
[----:B------:R-:W-:-:S05]  /*cde0*/  @!P2 LEA.HI.X R7, R250, R8, R251, 0x1, P5 ;  /* 0x00000008fa07a211 */ /* 0x000fca00028f0cfb */
[----:B------:R1:W-:Y:S01]  /*cdf0*/  @!P2 ST.E.128 [R6.64], RZ ;  /* 0x000000ff0600a985 */ /* 0x0003e2000c101d06 */
[----:B--2---:R-:W-:Y:S02]  /*ce00*/  ISETP.GE.AND P0, PT, R9, c[0x0][0x3c8], PT ;  /* 0x0000f20009007a0c */ /* 0x004fe40003f06270 */
[----:B-----5:R-:W-:-:S11]  /*ce10*/  @!P1 LEA.HI.X R5, R252, R8, R13, 0x1, P4 ;  /* 0x00000008fc059211 */ /* 0x020fd600020f0c0d */
[----:B------:R-:W-:-:S04]  /*ce20*/  @!P0 LEA R2, P3, R9, R0, 0x1 ;  /* 0x0000000009028211 */ /* 0x000fc800078608ff */
[----:B---3--:R-:W-:Y:S01]  /*ce30*/  @!P0 LEA.HI.X R3, R9, R8, R12, 0x1, P3 ;  /* 0x0000000809038211 */ /* 0x008fe200018f0c0c */
[----:B------:R1:W-:Y:S04]  /*ce40*/  @!P1 ST.E.128 [R4.64], RZ ;  /* 0x000000ff04009985 */ /* 0x0003e8000c101d06 */
[----:B------:R1:W-:Y:S04]  /*ce50*/  @!P0 ST.E.128 [R2.64], RZ ;  /* 0x000000ff02008985 */ /* 0x0003e8000c101d06 */
.L_x_75:
[----:B------:R-:W-:Y:S05]  /*ce60*/  BSYNC B1 ;  /* 0x0000000000017941 */ /* 0x000fea0003800000 */
.L_x_59:
[----:B-1--4-:R-:W4:Y:S02]  /*ce70*/  LDL R0, [R1+0xa8] ;  /* 0x0000a80001007983 */ /* 0x012f240000100800 */
[----:B----4-:R-:W-:-:S13]  /*ce80*/  ISETP.NE.AND P0, PT, R0, RZ, PT ;  /* 0x000000ff0000720c */ /* 0x010fda0003f05270 */
[----:B------:R-:W-:Y:S01]  /*ce90*/  @P0 WARPSYNC 0xffffffff ;  /* 0xffffffff00000948 */ /* 0x000fe20003800000 */
[----:B------:R-:W-:Y:S06]  /*cea0*/  @P0 BAR.SYNC.DEFER_BLOCKING 0x5, 0x80 ;  /* 0x0142000000000b1d */ /* 0x000fec0000010000 */
[----:B---3--:R-:W1:Y:S04]  /*ceb0*/  @P0 LDS.128 R4, [0xc080] ;  /* 0x00c08000ff040984 */ /* 0x008e680000000c00 */
[----:B-1----:R1:W-:Y:S04]  /*cec0*/  @P0 STL.64 [R1+0x10], R4 ;  /* 0x0000100401000387 */ /* 0x0023e80000100a00 */
[----:B------:R1:W-:Y:S04]  /*ced0*/  @P0 STL.64 [R1+0x18], R6 ;  /* 0x0000180601000387 */ /* 0x0003e80000100a00 */
[----:B------:R-:W-:Y:S06]  /*cee0*/  @P0 BAR.ARV 0x4, 0x80 ;  /* 0x0102000000000b1d */ /* 0x000fec0000002000 */
[----:B------:R-:W-:Y:S05]  /*cef0*/  @P0 BRA `(.L_x_103) ;  /* 0x00000b9000000947 */ /* 0x000fea0003800000 */
[----:B------:R-:W3:Y:S01]  /*cf00*/  S2R R0, SR_TID.X ;  /* 0x0000000000007919 */ /* 0x000ee20000002100 */
[----:B-1----:R-:W-:Y:S01]  /*cf10*/  IMAD.MOV.U32 R7, RZ, RZ, RZ ;  /* 0x000000ffff077224 */ /* 0x002fe200078e00ff */
[----:B---3--:R-:W-:-:S04]  /*cf20*/  LOP3.LUT R14, R0, 0x1f, RZ, 0xc0, !PT ;  /* 0x0000001f000e7812 */ /* 0x008fc800078ec0ff */
[----:B------:R-:W-:Y:S01]  /*cf30*/  ISETP.NE.AND P6, PT, R14, 0x1f, PT ;  /* 0x0000001f0e00780c */ /* 0x000fe20003fc5270 */
[----:B------:R-:W-:Y:S10]  /*cf40*/  BRA.DIV ~URZ, `(.L_x_104) ;  /* 0x00001e427f007947 */ /* 0x000ff4000b800000 */
[----:B--2---:R1:W2:Y:S02]  /*cf50*/  SHFL.IDX PT, R9, R74, RZ, 0x1f ;  /* 0x00001fff4a097589 */ /* 0x0042a400000e0000 */
.L_x_151:
[----:B------:R-:W-:Y:S05]  /*cf60*/  BRA.DIV ~URZ, `(.L_x_105) ;  /* 0x00001e927f007947 */ /* 0x000fea000b800000 */
[----:B------:R3:W4:Y:S02]  /*cf70*/  SHFL.IDX PT, R8, R74, 0x1, 0x1f ;  /* 0x00201f004a087f89 */ /* 0x00072400000e0000 */
.L_x_152:
[----:B------:R-:W5:Y:S01]  /*cf80*/  LDL R0, [R1+0x1c] ;  /* 0x00001c0001007983 */ /* 0x000f620000100800 */
[----:B------:R-:W-:Y:S02]  /*cf90*/  IMAD.MOV.U32 R6, RZ, RZ, RZ ;  /* 0x000000ffff067224 */ /* 0x000fe400078e00ff */
[----:B-----5:R-:W-:-:S05]  /*cfa0*/  IMAD.IADD R0, R0, 0x1, R14 ;  /* 0x0000000100007824 */ /* 0x020fca00078e020e */
[----:B------:R-:W-:-:S13]  /*cfb0*/  ISETP.GE.OR P0, PT, R0, c[0x0][0x53c], !P6 ;  /* 0x00014f0000007a0c */ /* 0x000fda0007706670 */
[----:B------:R-:W-:Y:S01]  /*cfc0*/  @!P0 IMAD.MOV.U32 R2, RZ, RZ, 0x4 ;  /* 0x00000004ff028424 */ /* 0x000fe200078e00ff */
[----:B------:R-:W-:-:S03]  /*cfd0*/  @!P0 MOV R3, 0x4 ;  /* 0x0000000400038802 */ /* 0x000fc60000000f00 */
[----:B------:R-:W-:-:S04]  /*cfe0*/  @!P0 IMAD.WIDE R4, R0, R2, c[0x0][0x580] ;  /* 0x0001600000048625 */ /* 0x000fc800078e0202 */
[----:B------:R-:W-:Y:S01]  /*cff0*/  @!P0 IMAD.WIDE R2, R0, R3, c[0x0][0x578] ;  /* 0x00015e0000028625 */ /* 0x000fe200078e0203 */
[----:B------:R-:W5:Y:S04]  /*d000*/  @!P0 LDG.E R6, [R4.64] ;  /* 0x0000000604068981 */ /* 0x000f68000c1e1900 */
[----:B------:R-:W5:Y:S01]  /*d010*/  @!P0 LDG.E R7, [R2.64] ;  /* 0x0000000602078981 */ /* 0x000f62000c1e1900 */
[C---:B------:R-:W-:Y:S02]  /*d020*/  ISETP.GE.U32.AND P4, PT, R14.reuse, 0x10, PT ;  /* 0x000000100e00780c */ /* 0x040fe40003f86070 */
[C---:B------:R-:W-:Y:S02]  /*d030*/  ISETP.GE.U32.AND P3, PT, R14.reuse, 0x8, PT ;  /* 0x000000080e00780c */ /* 0x040fe40003f66070 */
[----:B------:R-:W-:-:S02]  /*d040*/  ISETP.GE.U32.AND P2, PT, R14, 0x4, PT ;  /* 0x000000040e00780c */ /* 0x000fc40003f46070 */
[C---:B------:R-:W-:Y:S02]  /*d050*/  ISETP.GE.U32.AND P1, PT, R14.reuse, 0x2, PT ;  /* 0x000000020e00780c */ /* 0x040fe40003f26070 */
[----:B------:R-:W-:Y:S02]  /*d060*/  ISETP.NE.AND P5, PT, R14, RZ, PT ;  /* 0x000000ff0e00720c */ /* 0x000fe40003fa5270 */
[----:B------:R-:W-:Y:S01]  /*d070*/  MOV R13, RZ ;  /* 0x000000ff000d7202 */ /* 0x000fe20000000f00 */
[----:B-----5:R-:W-:Y:S01]  /*d080*/  IMAD R0, R7, R6, RZ ;  /* 0x0000000607007224 */ /* 0x020fe200078e02ff */
[----:B------:R-:W-:Y:S07]  /*d090*/  BRA.DIV ~URZ, `(.L_x_106) ;  /* 0x00001dd27f007947 */ /* 0x000fee000b800000 */
[----:B------:R1:W3:Y:S02]  /*d0a0*/  SHFL.UP PT, R4, R0, 0x1, RZ ;  /* 0x0420000000047989 */ /* 0x0002e400000e00ff */
.L_x_153:
[----:B---3--:R-:W-:-:S04]  /*d0b0*/  SEL R4, R4, RZ, P5 ;  /* 0x000000ff04047207 */ /* 0x008fc80002800000 */
        /* <DEDUP_REMOVED lines=14> */
[----:B------:R1:W3:Y:S02]  /*d1a0*/  SHFL.IDX PT, R0, R4, 0x1f, 0x1f ;  /* 0x03e01f0004007f89 */ /* 0x0002e400000e0000 */
.L_x_154:
[----:B---3--:R-:W-:Y:S01]  /*d1b0*/  IMAD R0, R0, c[0x0][0x538], RZ ;  /* 0x00014e0000007a24 */ /* 0x008fe200078e02ff */
[----:B------:R-:W-:Y:S04]  /*d1c0*/  BSSY B1, `(.L_x_108) ;  /* 0x0000083000017945 */ /* 0x000fe80003800000 */
[----:B----4-:R-:W-:-:S04]  /*d1d0*/  IADD3 R8, R0, R8, RZ ;  /* 0x0000000800087210 */ /* 0x010fc80007ffe0ff */
[----:B--2---:R-:W-:-:S13]  /*d1e0*/  ISETP.GT.AND P0, PT, R8, R9, PT ;  /* 0x000000090800720c */ /* 0x004fda0003f04270 */
[----:B------:R-:W-:Y:S05]  /*d1f0*/  @P0 BRA `(.L_x_109) ;  /* 0x0000025000000947 */ /* 0x000fea0003800000 */
.L_x_113:
[----:B------:R-:W2:Y:S02]  /*d200*/  LDL.LU R0, [R1+0x1c] ;  /* 0x00001c0001007983 */ /* 0x000ea40000300800 */
[----:B--2---:R-:W-:-:S04]  /*d210*/  IADD3 R0, R0, 0x1f, RZ ;  /* 0x0000001f00007810 */ /* 0x004fc80007ffe0ff */
[----:B------:R-:W-:-:S13]  /*d220*/  ISETP.GE.AND P0, PT, R0, c[0x0][0x53c], PT ;  /* 0x00014f0000007a0c */ /* 0x000fda0003f06270 */
[----:B------:R-:W-:Y:S05]  /*d230*/  @P0 BRA `(.L_x_110) ;  /* 0x0000076000000947 */ /* 0x000fea0003800000 */
[----:B------:R2:W-:Y:S01]  /*d240*/  STL [R1+0x1c], R0 ;  /* 0x00001c0001007387 */ /* 0x0005e20000100800 */
[----:B------:R-:W-:Y:S01]  /*d250*/  CS2R R6, SRZ ;  /* 0x0000000000067805 */ /* 0x000fe2000001ff00 */
[----:B--2---:R-:W-:-:S04]  /*d260*/  IADD3 R0, R0, R14, RZ ;  /* 0x0000000e00007210 */ /* 0x004fc80007ffe0ff */
[----:B------:R-:W-:-:S13]  /*d270*/  ISETP.GE.OR P0, PT, R0, c[0x0][0x53c], !P6 ;  /* 0x00014f0000007a0c */ /* 0x000fda0007706670 */
[----:B------:R-:W-:Y:S02]  /*d280*/  @!P0 MOV R2, 0x4 ;  /* 0x0000000400028802 */ /* 0x000fe40000000f00 */
[----:B------:R-:W-:-:S03]  /*d290*/  @!P0 MOV R3, 0x4 ;  /* 0x0000000400038802 */ /* 0x000fc60000000f00 */
[----:B-1----:R-:W-:-:S04]  /*d2a0*/  @!P0 IMAD.WIDE R4, R0, R2, c[0x0][0x580] ;  /* 0x0001600000048625 */ /* 0x002fc800078e0202 */
[----:B------:R-:W-:Y:S01]  /*d2b0*/  @!P0 IMAD.WIDE R2, R0, R3, c[0x0][0x578] ;  /* 0x00015e0000028625 */ /* 0x000fe200078e0203 */
[----:B------:R-:W2:Y:S04]  /*d2c0*/  @!P0 LDG.E R6, [R4.64] ;  /* 0x0000000604068981 */ /* 0x000ea8000c1e1900 */
[----:B------:R-:W2:Y:S02]  /*d2d0*/  @!P0 LDG.E R7, [R2.64] ;  /* 0x0000000602078981 */ /* 0x000ea4000c1e1900 */
[----:B--2---:R-:W-:Y:S01]  /*d2e0*/  IMAD R0, R7, R6, RZ ;  /* 0x0000000607007224 */ /* 0x004fe200078e02ff */
[----:B------:R-:W-:Y:S05]  /*d2f0*/  BRA.DIV ~URZ, `(.L_x_111) ;  /* 0x00001d527f007947 */ /* 0x000fea000b800000 */
[----:B------:R1:W2:Y:S02]  /*d300*/  SHFL.UP PT, R2, R0, 0x1, RZ ;  /* 0x0420000000027989 */ /* 0x0002a400000e00ff */
.L_x_155:
        /* <DEDUP_REMOVED lines=16> */
.L_x_156:
[----:B--2---:R-:W-:-:S05]  /*d410*/  IMAD R0, R0, c[0x0][0x538], RZ ;  /* 0x00014e0000007a24 */ /* 0x004fca00078e02ff */
[----:B------:R-:W-:-:S04]  /*d420*/  IADD3 R8, R0, R8, RZ ;  /* 0x0000000800087210 */ /* 0x000fc80007ffe0ff */
[----:B------:R-:W-:-:S13]  /*d430*/  ISETP.GT.AND P0, PT, R8, R9, PT ;  /* 0x000000090800720c */ /* 0x000fda0003f04270 */
[----:B-1----:R-:W-:Y:S05]  /*d440*/  @!P0 BRA `(.L_x_113) ;  /* 0xfffffdb000008947 */ /* 0x002fea000383ffff */
.L_x_109:
[----:B------:R-:W-:-:S05]  /*d450*/  IADD3 R11, -R0, R8, RZ ;  /* 0x00000008000b7210 */ /* 0x000fca0007ffe1ff */
[----:B------:R-:W-:-:S05]  /*d460*/  IMAD R0, R4, c[0x0][0x538], R11 ;  /* 0x00014e0004007a24 */ /* 0x000fca00078e020b */
[----:B------:R-:W-:Y:S01]  /*d470*/  ISETP.GT.AND P0, PT, R0, R9, PT ;  /* 0x000000090000720c */ /* 0x000fe20003f04270 */
[----:B------:R-:W-:-:S12]  /*d480*/  BRA.DIV ~URZ, `(.L_x_114) ;  /* 0x00001db27f007947 */ /* 0x000fd8000b800000 */
[----:B------:R-:W-:-:S04]  /*d490*/  VOTE.ANY R10, PT, !P0 ;  /* 0x00000000000a7806 */ /* 0x000fc800040e0100 */
.L_x_157:
[----:B------:R2:W3:Y:S01]  /*d4a0*/  POPC R12, R10 ;  /* 0x0000000a000c7309 */ /* 0x0004e20000000000 */
[----:B------:R-:W-:Y:S05]  /*d4b0*/  BRA.DIV ~URZ, `(.L_x_115) ;  /* 0x00001dd27f007947 */ /* 0x000fea000b800000 */
[----:B---3--:R3:W4:Y:S04]  /*d4c0*/  SHFL.IDX PT, R8, R6, R12, 0x1f ;  /* 0x00001f0c06087589 */ /* 0x00872800000e0000 */
[----:B------:R3:W1:Y:S02]  /*d4d0*/  SHFL.IDX PT, R7, R7, R12, 0x1f ;  /* 0x00001f0c07077589 */ /* 0x00066400000e0000 */
.L_x_158:
[----:B------:R-:W-:Y:S01]  /*d4e0*/  ISETP.NE.AND P0, PT, R10, RZ, PT ;  /* 0x000000ff0a00720c */ /* 0x000fe20003f05270 */
[----:B------:R-:W-:-:S12]  /*d4f0*/  BSSY B0, `(.L_x_116) ;  /* 0x0000005000007945 */ /* 0x000fd80003800000 */
[----:B------:R-:W-:Y:S05]  /*d500*/  @!P0 BRA `(.L_x_117) ;  /* 0x0000003000008947 */ /* 0x000fea0003800000 */
[----:B------:R-:W-:Y:S01]  /*d510*/  IADD3 R3, R12, -0x1, RZ ;  /* 0xffffffff0c037810 */ /* 0x000fe20007ffe0ff */
[----:B------:R-:W-:Y:S05]  /*d520*/  BRA.DIV ~URZ, `(.L_x_118) ;  /* 0x00001e327f007947 */ /* 0x000fea000b800000 */
[----:B------:R2:W3:Y:S02]  /*d530*/  SHFL.IDX PT, R13, R4, R3, 0x1f ;  /* 0x00001f03040d7589 */ /* 0x0004e400000e0000 */
.L_x_117:
[----:B------:R-:W-:Y:S05]  /*d540*/  BSYNC B0 ;  /* 0x0000000000007941 */ /* 0x000fea0003800000 */
.L_x_116:
[----:B---3--:R-:W-:Y:S01]  /*d550*/  IMAD R6, R13, c[0x0][0x538], R11 ;  /* 0x00014e000d067a24 */ /* 0x008fe200078e020b */
[----:B----4-:R-:W-:Y:S02]  /*d560*/  IABS R2, R8 ;  /* 0x0000000800027213 */ /* 0x010fe40000000000 */
[----:B-1----:R-:W-:Y:S01]  /*d570*/  IABS R0, R7 ;  /* 0x0000000700007213 */ /* 0x002fe20000000000 */
[----:B--2---:R-:W-:Y:S01]  /*d580*/  IMAD.IADD R10, R9, 0x1, -R6 ;  /* 0x00000001090a7824 */ /* 0x004fe200078e0a06 */
[----:B------:R1:W-:Y:S01]  /*d590*/  STL [R1+0x10], R6 ;  /* 0x0000100601007387 */ /* 0x0003e20000100800 */
[----:B------:R-:W2:Y:S03]  /*d5a0*/  I2F.RP R4, R2 ;  /* 0x0000000200047306 */ /* 0x000ea60000209400 */
[----:B------:R-:W3:Y:S05]  /*d5b0*/  LDL.LU R13, [R1+0x1c] ;  /* 0x00001c00010d7983 */ /* 0x000eea0000300800 */
[----:B--2---:R-:W2:Y:S02]  /*d5c0*/  MUFU.RCP R4, R4 ;  /* 0x0000000400047308 */ /* 0x004ea40000001000 */
[----:B--2---:R-:W-:-:S06]  /*d5d0*/  IADD3 R4, R4, 0xffffffe, RZ ;  /* 0x0ffffffe04047810 */ /* 0x004fcc0007ffe0ff */
[----:B------:R-:W2:Y:S01]  /*d5e0*/  F2I.FTZ.U32.TRUNC.NTZ R5, R4 ;  /* 0x0000000400057305 */ /* 0x000ea2000021f000 */
[----:B-1----:R-:W-:Y:S01]  /*d5f0*/  IMAD.MOV.U32 R6, RZ, RZ, R0 ;  /* 0x000000ffff067224 */ /* 0x002fe200078e0000 */
[----:B------:R-:W-:Y:S02]  /*d600*/  IABS R0, R8 ;  /* 0x0000000800007213 */ /* 0x000fe40000000000 */
[----:B------:R-:W-:-:S04]  /*d610*/  IABS R9, R10 ;  /* 0x0000000a00097213 */ /* 0x000fc80000000000 */
[----:B------:R-:W1:Y:S01]  /*d620*/  I2F.RP R11, R6 ;  /* 0x00000006000b7306 */ /* 0x000e620000209400 */
[----:B--2---:R-:W-:Y:S01]  /*d630*/  IMAD.MOV R3, RZ, RZ, -R5 ;  /* 0x000000ffff037224 */ /* 0x004fe200078e0a05 */
[----:B------:R-:W-:-:S03]  /*d640*/  MOV R4, RZ ;  /* 0x000000ff00047202 */ /* 0x000fc60000000f00 */
[----:B------:R-:W-:Y:S02]  /*d650*/  IMAD R3, R3, R2, RZ ;  /* 0x0000000203037224 */ /* 0x000fe400078e02ff */
[----:B------:R-:W-:Y:S02]  /*d660*/  IMAD.MOV R0, RZ, RZ, -R0 ;  /* 0x000000ffff007224 */ /* 0x000fe400078e0a00 */
[----:B------:R-:W-:-:S04]  /*d670*/  IMAD.HI.U32 R5, R5, R3, R4 ;  /* 0x0000000305057227 */ /* 0x000fc800078e0004 */
[----:B------:R-:W-:Y:S02]  /*d680*/  IMAD.MOV.U32 R3, RZ, RZ, R9 ;  /* 0x000000ffff037224 */ /* 0x000fe400078e0009 */
[----:B------:R-:W-:Y:S02]  /*d690*/  IMAD.MOV.U32 R4, RZ, RZ, R0 ;  /* 0x000000ffff047224 */ /* 0x000fe400078e0000 */
[----:B------:R-:W-:-:S04]  /*d6a0*/  IMAD.HI.U32 R0, R5, R3, RZ ;  /* 0x0000000305007227 */ /* 0x000fc800078e00ff */
[----:B------:R-:W-:Y:S02]  /*d6b0*/  IMAD R3, R0, R4, R3 ;  /* 0x0000000400037224 */ /* 0x000fe400078e0203 */
[----:B-1----:R-:W1:Y:S03]  /*d6c0*/  MUFU.RCP R4, R11 ;  /* 0x0000000b00047308 */ /* 0x002e660000001000 */
[----:B------:R-:W-:-:S13]  /*d6d0*/  ISETP.GT.U32.AND P0, PT, R2, R3, PT ;  /* 0x000000030200720c */ /* 0x000fda0003f04070 */
[-C--:B------:R-:W-:Y:S02]  /*d6e0*/  @!P0 IADD3 R3, R3, -R2.reuse, RZ ;  /* 0x8000000203038210 */ /* 0x080fe40007ffe0ff */
[----:B-1----:R-:W-:Y:S02]  /*d6f0*/  IADD3 R4, R4, 0xffffffe, RZ ;  /* 0x0ffffffe04047810 */ /* 0x002fe40007ffe0ff */
[----:B------:R-:W-:Y:S02]  /*d700*/  ISETP.GE.U32.AND P2, PT, R3, R2, PT ;  /* 0x000000020300720c */ /* 0x000fe40003f46070 */
[----:B------:R-:W1:Y:S01]  /*d710*/  F2I.FTZ.U32.TRUNC.NTZ R3, R4 ;  /* 0x0000000400037305 */ /* 0x000e62000021f000 */
[----:B------:R-:W-:Y:S02]  /*d720*/  LOP3.LUT R2, R10, R8, RZ, 0x3c, !PT ;  /* 0x000000080a027212 */ /* 0x000fe400078e3cff */
[----:B------:R-:W-:Y:S02]  /*d730*/  @!P0 IADD3 R0, R0, 0x1, RZ ;  /* 0x0000000100008810 */ /* 0x000fe40007ffe0ff */
[----:B------:R-:W-:-:S02]  /*d740*/  ISETP.GE.AND P1, PT, R2, RZ, PT ;  /* 0x000000ff0200720c */ /* 0x000fc40003f26270 */
[----:B------:R-:W-:-:S04]  /*d750*/  ISETP.NE.AND P0, PT, R8, RZ, PT ;  /* 0x000000ff0800720c */ /* 0x000fc80003f05270 */
[----:B------:R-:W-:Y:S01]  /*d760*/  @P2 IADD3 R0, R0, 0x1, RZ ;  /* 0x0000000100002810 */ /* 0x000fe20007ffe0ff */
[----:B-1----:R-:W-:-:S06]  /*d770*/  IMAD.MOV R2, RZ, RZ, -R3 ;  /* 0x000000ffff027224 */ /* 0x002fcc00078e0a03 */
[----:B------:R-:W-:Y:S02]  /*d780*/  @!P1 IMAD.MOV R0, RZ, RZ, -R0 ;  /* 0x000000ffff009224 */ /* 0x000fe400078e0a00 */
[----:B------:R-:W-:Y:S01]  /*d790*/  IMAD.MOV.U32 R4, RZ, RZ, R2 ;  /* 0x000000ffff047224 */ /* 0x000fe200078e0002 */
[----:B------:R-:W-:Y:S02]  /*d7a0*/  IABS R2, R7 ;  /* 0x0000000700027213 */ /* 0x000fe40000000000 */
[----:B------:R-:W-:Y:S01]  /*d7b0*/  @!P0 LOP3.LUT R0, RZ, R8, RZ, 0x33, !PT ;  /* 0x00000008ff008212 */ /* 0x000fe200078e33ff */
[----:B------:R-:W-:Y:S01]  /*d7c0*/  IMAD R4, R4, R6, RZ ;  /* 0x0000000604047224 */ /* 0x000fe200078e02ff */
[----:B------:R-:W-:Y:S01]  /*d7d0*/  IADD3 R5, RZ, -R2, RZ ;  /* 0x80000002ff057210 */ /* 0x000fe20007ffe0ff */
[----:B------:R-:W-:Y:S01]  /*d7e0*/  IMAD.MOV.U32 R2, RZ, RZ, RZ ;  /* 0x000000ffff027224 */ /* 0x000fe200078e00ff */
[----:B------:R-:W-:-:S03]  /*d7f0*/  IABS R9, R0 ;  /* 0x0000000000097213 */ /* 0x000fc60000000000 */
[----:B------:R-:W-:Y:S01]  /*d800*/  IMAD.HI.U32 R2, R3, R4, R2 ;  /* 0x0000000403027227 */ /* 0x000fe200078e0002 */
[----:B------:R-:W-:-:S03]  /*d810*/  MOV R4, R5 ;  /* 0x0000000500047202 */ /* 0x000fc60000000f00 */
[----:B------:R-:W-:-:S04]  /*d820*/  IMAD.MOV.U32 R3, RZ, RZ, R9 ;  /* 0x000000ffff037224 */ /* 0x000fc800078e0009 */
[----:B------:R-:W-:-:S04]  /*d830*/  IMAD.HI.U32 R2, R2, R3, RZ ;  /* 0x0000000302027227 */ /* 0x000fc800078e00ff */
[----:B------:R-:W-:-:S05]  /*d840*/  IMAD R3, R2, R4, R3 ;  /* 0x0000000402037224 */ /* 0x000fca00078e0203 */
[----:B------:R-:W-:-:S13]  /*d850*/  ISETP.GT.U32.AND P0, PT, R6, R3, PT ;  /* 0x000000030600720c */ /* 0x000fda0003f04070 */
[----:B------:R-:W-:-:S05]  /*d860*/  @!P0 IMAD.IADD R3, R3, 0x1, -R6 ;  /* 0x0000000103038824 */ /* 0x000fca00078e0a06 */
[----:B------:R-:W-:Y:S02]  /*d870*/  ISETP.GE.U32.AND P2, PT, R3, R6, PT ;  /* 0x000000060300720c */ /* 0x000fe40003f46070 */
[----:B------:R-:W-:Y:S02]  /*d880*/  LOP3.LUT R3, R0, R7, RZ, 0x3c, !PT ;  /* 0x0000000700037212 */ /* 0x000fe400078e3cff */
[----:B------:R-:W-:Y:S02]  /*d890*/  @!P0 IADD3 R2, R2, 0x1, RZ ;  /* 0x0000000102028810 */ /* 0x000fe40007ffe0ff */
[----:B------:R-:W-:Y:S02]  /*d8a0*/  ISETP.GE.AND P1, PT, R3, RZ, PT ;  /* 0x000000ff0300720c */ /* 0x000fe40003f26270 */
[----:B------:R-:W-:-:S05]  /*d8b0*/  ISETP.NE.AND P0, PT, R7, RZ, PT ;  /* 0x000000ff0700720c */ /* 0x000fca0003f05270 */
[----:B------:R-:W-:-:S06]  /*d8c0*/  @P2 IADD3 R2, R2, 0x1, RZ ;  /* 0x0000000102022810 */ /* 0x000fcc0007ffe0ff */
[----:B------:R-:W-:Y:S02]  /*d8d0*/  @!P1 IMAD.MOV R2, RZ, RZ, -R2 ;  /* 0x000000ffff029224 */ /* 0x000fe400078e0a02 */
[----:B------:R-:W-:-:S04]  /*d8e0*/  @!P0 LOP3.LUT R2, RZ, R7, RZ, 0x33, !PT ;  /* 0x00000007ff028212 */ /* 0x000fc800078e33ff */
[----:B------:R-:W-:Y:S01]  /*d8f0*/  IADD3 R3, -R2, RZ, RZ ;  /* 0x000000ff02037210 */ /* 0x000fe20007ffe1ff */
[----:B------:R-:W-:Y:S02]  /*d900*/  IMAD R4, R0, R8, RZ ;  /* 0x0000000800047224 */ /* 0x000fe400078e02ff */
[C---:B------:R-:W-:Y:S02]  /*d910*/  IMAD R2, R7.reuse, 0x1000000, R2 ;  /* 0x0100000007027824 */ /* 0x040fe400078e0202 */
[----:B------:R-:W-:Y:S01]  /*d920*/  IMAD R0, R7, R3, R0 ;  /* 0x0000000307007224 */ /* 0x000fe200078e0200 */
[----:B------:R-:W-:-:S03]  /*d930*/  IADD3 R3, R10, -R4, RZ ;  /* 0x800000040a037210 */ /* 0x000fc60007ffe0ff */
[----:B------:R-:W-:-:S05]  /*d940*/  IMAD R0, R0, 0x10000, R2 ;  /* 0x0001000000007824 */ /* 0x000fca00078e0202 */
[----:B------:R1:W-:Y:S01]  /*d950*/  STL [R1+0x18], R0 ;  /* 0x0000180001007387 */ /* 0x0003e20000100800 */
[----:B---3--:R-:W-:-:S05]  /*d960*/  IMAD.IADD R13, R12, 0x1, R13 ;  /* 0x000000010c0d7824 */ /* 0x008fca00078e020d */
[----:B------:R1:W-:Y:S04]  /*d970*/  STL [R1+0x1c], R13 ;  /* 0x00001c0d01007387 */ /* 0x0003e80000100800 */
[----:B------:R1:W-:Y:S01]  /*d980*/  STL [R1+0x14], R3 ;  /* 0x0000140301007387 */ /* 0x0003e20000100800 */
[----:B------:R-:W-:Y:S05]  /*d990*/  BRA `(.L_x_119) ;  /* 0x0000005000007947 */ /* 0x000fea0003800000 */
.L_x_110:
[----:B------:R-:W-:Y:S01]  /*d9a0*/  MOV R0, c[0x0][0x53c] ;  /* 0x00014f0000007a02 */ /* 0x000fe20000000f00 */
[----:B------:R2:W-:Y:S04]  /*d9b0*/  STL [R1+0x10], R9 ;  /* 0x0000100901007387 */ /* 0x0005e80000100800 */
[----:B------:R2:W-:Y:S04]  /*d9c0*/  STL [R1+0x14], RZ ;  /* 0x000014ff01007387 */ /* 0x0005e80000100800 */
[----:B------:R2:W-:Y:S04]  /*d9d0*/  STL [R1+0x18], RZ ;  /* 0x000018ff01007387 */ /* 0x0005e80000100800 */
[----:B------:R2:W-:Y:S02]  /*d9e0*/  STL [R1+0x1c], R0 ;  /* 0x00001c0001007387 */ /* 0x0005e40000100800 */
.L_x_119:
[----:B------:R-:W-:Y:S05]  /*d9f0*/  BSYNC B1 ;  /* 0x0000000000017941 */ /* 0x000fea0003800000 */
.L_x_108:
[----:B-1----:R-:W3:Y:S04]  /*da00*/  LDL R4, [R1+0x10] ;  /* 0x0000100001047983 */ /* 0x002ee80000100800 */
[----:B------:R-:W3:Y:S04]  /*da10*/  LDL R5, [R1+0x14] ;  /* 0x0000140001057983 */ /* 0x000ee80000100800 */
[----:B------:R-:W3:Y:S04]  /*da20*/  LDL R6, [R1+0x18] ;  /* 0x0000180001067983 */ /* 0x000ee80000100800 */
[----:B------:R-:W3:Y:S01]  /*da30*/  LDL R7, [R1+0x1c] ;  /* 0x00001c0001077983 */ /* 0x000ee20000100800 */
[----:B------:R-:W-:Y:S03]  /*da40*/  WARPSYNC 0xffffffff ;  /* 0xffffffff00007948 */ /* 0x000fe60003800000 */
[----:B------:R-:W-:Y:S01]  /*da50*/  BAR.SYNC.DEFER_BLOCKING 0x4, 0x80 ;  /* 0x0102000000007b1d */ /* 0x000fe20000010000 */
[----:B------:R-:W-:-:S13]  /*da60*/  ISETP.NE.AND P0, PT, R14, RZ, PT ;  /* 0x000000ff0e00720c */ /* 0x000fda0003f05270 */
[----:B---3--:R1:W-:Y:S04]  /*da70*/  @!P0 STS.128 [0xc080], R4 ;  /* 0x00c08004ff008388 */ /* 0x0083e80000000c00 */
[----:B------:R-:W-:Y:S06]  /*da80*/  BAR.ARV 0x5, 0x80 ;  /* 0x0142000000007b1d */ /* 0x000fec0000002000 */
.L_x_103:
[----:B--2---:R-:W2:Y:S02]  /*da90*/  LDL R0, [R1+0x1c] ;  /* 0x00001c0001007983 */ /* 0x004ea40000100800 */
[----:B--2---:R-:W-:-:S13]  /*daa0*/  ISETP.GE.AND P0, PT, R0, c[0x0][0x53c], PT ;  /* 0x00014f0000007a0c */ /* 0x004fda0003f06270 */
[----:B-1----:R-:W-:Y:S01]  /*dab0*/  @P0 CALL.REL.NOINC `(.L_x_120) ;  /* 0x0000001000000944 */ /* 0x002fe20003c00000 */
[----:B------:R-:W-:Y:S05]  /*dac0*/  BRA `(.L_x_121) ;  /* 0xffff3d1000007947 */ /* 0x000fea000383ffff */
.L_x_120:
[----:B------:R-:W-:Y:S05]  /*dad0*/  EXIT ;  /* 0x000000000000794d */ /* 0x000fea0003800000 */
.L_x_23:
[----:B------:R-:W-:Y:S01]  /*dae0*/  IMAD.MOV.U32 R0, RZ, RZ, R5 ;  /* 0x000000ffff007224 */ /* 0x000fe200078e0005 */
[----:B------:R-:W-:Y:S02]  /*daf0*/  MOV R2, 0x1 ;  /* 0x0000000100027802 */ /* 0x000fe40000000f00 */
[----:B------:R-:W-:Y:S02]  /*db00*/  MOV R3, 0xdb20 ;  /* 0x0000db2000037802 */ /* 0x000fe40000000f00 */
[----:B------:R-:W-:Y:S05]  /*db10*/  CALL.REL.NOINC `($__internal_2_$__cuda_sm70_shflsync_up_p) ;  /* 0x0000193000007944 */ /* 0x000fea0003c00000 */
[----:B------:R-:W-:Y:S01]  /*db20*/  MOV R0, R4 ;  /* 0x0000000400007202 */ /* 0x000fe20000000f00 */
[----:B------:R-:W-:Y:S05]  /*db30*/  BRA `(.L_x_122) ;  /* 0xffff293000007947 */ /* 0x000fea000383ffff */
.L_x_24:
[----:B------:R-:W-:Y:S01]  /*db40*/  IMAD.MOV.U32 R0, RZ, RZ, R5 ;  /* 0x000000ffff007224 */ /* 0x000fe200078e0005 */
[----:B------:R-:W-:Y:S02]  /*db50*/  MOV R2, 0x2 ;  /* 0x0000000200027802 */ /* 0x000fe40000000f00 */
[----:B------:R-:W-:Y:S02]  /*db60*/  MOV R3, 0xdb80 ;  /* 0x0000db8000037802 */ /* 0x000fe40000000f00 */
[----:B------:R-:W-:Y:S05]  /*db70*/  CALL.REL.NOINC `($__internal_2_$__cuda_sm70_shflsync_up_p) ;  /* 0x000018d000007944 */ /* 0x000fea0003c00000 */
[----:B------:R-:W-:Y:S01]  /*db80*/  SEL R0, R4, RZ, P4 ;  /* 0x000000ff04007207 */ /* 0x000fe20002000000 */
[----:B------:R-:W-:Y:S01]  /*db90*/  IMAD.MOV.U32 R2, RZ, RZ, 0x4 ;  /* 0x00000004ff027424 */ /* 0x000fe200078e00ff */
[----:B------:R-:W-:-:S03]  /*dba0*/  MOV R3, 0xdbd0 ;  /* 0x0000dbd000037802 */ /* 0x000fc60000000f00 */
[----:B------:R-:W-:Y:S02]  /*dbb0*/  IMAD.IADD R0, R5, 0x1, R0 ;  /* 0x0000000105007824 */ /* 0x000fe400078e0200 */
        /* <DEDUP_REMOVED lines=14> */
[----:B------:R-:W-:Y:S01]  /*dca0*/  IMAD.IADD R4, R0, 0x1, R4 ;  /* 0x0000000100047824 */ /* 0x000fe200078e0204 */
[----:B------:R-:W-:-:S03]  /*dcb0*/  MOV R0, 0x1f ;  /* 0x0000001f00007802 */ /* 0x000fc60000000f00 */
[----:B------:R-:W-:Y:S02]  /*dcc0*/  IMAD.MOV.U32 R5, RZ, RZ, R4 ;  /* 0x000000ffff057224 */ /* 0x000fe400078e0004 */
[----:B------:R-:W-:Y:S05]  /*dcd0*/  CALL.REL.NOINC `($__internal_1_$__cuda_sm70_shflsync_idx_p) ;  /* 0x0000172000007944 */ /* 0x000fea0003c00000 */
[----:B------:R-:W-:Y:S05]  /*dce0*/  BRA `(.L_x_123) ;  /* 0xffff288000007947 */ /* 0x000fea000383ffff */
.L_x_26:
[----:B------:R-:W-:Y:S02]  /*dcf0*/  SEL R0, RZ, 0x1, P0 ;  /* 0x00000001ff007807 */ /* 0x000fe40000000000 */
[----:B------:R-:W-:Y:S02]  /*dd00*/  MOV R2, 0xdd20 ;  /* 0x0000dd2000027802 */ /* 0x000fe40000000f00 */
[----:B------:R-:W-:Y:S05]  /*dd10*/  CALL.REL.NOINC `($__internal_3_$__cuda_sm70_votesync_ballot) ;  /* 0x000017a000007944 */ /* 0x000fea0003c00000 */
[----:B------:R-:W-:Y:S01]  /*dd20*/  MOV R6, R0 ;  /* 0x0000000000067202 */ /* 0x000fe20000000f00 */
[----:B------:R-:W-:Y:S05]  /*dd30*/  BRA `(.L_x_124) ;  /* 0xffff28c000007947 */ /* 0x000fea000383ffff */
.L_x_27:
[----:B------:R-:W-:Y:S01]  /*dd40*/  IMAD.MOV.U32 R5, RZ, RZ, R8 ;  /* 0x000000ffff057224 */ /* 0x000fe200078e0008 */
[----:B--2---:R-:W-:Y:S01]  /*dd50*/  MOV R3, R13 ;  /* 0x0000000d00037202 */ /* 0x004fe20000000f00 */
[----:B------:R-:W-:Y:S01]  /*dd60*/  IMAD.MOV.U32 R0, RZ, RZ, 0x1f ;  /* 0x0000001fff007424 */ /* 0x000fe200078e00ff */
[----:B------:R-:W-:Y:S02]  /*dd70*/  MOV R2, 0xdd90 ;  /* 0x0000dd9000027802 */ /* 0x000fe40000000f00 */
[----:B-1----:R-:W-:Y:S05]  /*dd80*/  CALL.REL.NOINC `($__internal_1_$__cuda_sm70_shflsync_idx_p) ;  /* 0x0000167000007944 */ /* 0x002fea0003c00000 */
[----:B------:R-:W-:Y:S01]  /*dd90*/  IMAD.MOV.U32 R11, RZ, RZ, R0 ;  /* 0x000000ffff0b7224 */ /* 0x000fe200078e0000 */
[----:B------:R-:W-:Y:S01]  /*dda0*/  MOV R5, R7 ;  /* 0x0000000700057202 */ /* 0x000fe20000000f00 */
[----:B------:R-:W-:Y:S01]  /*ddb0*/  IMAD.MOV.U32 R7, RZ, RZ, RZ ;  /* 0x000000ffff077224 */ /* 0x000fe200078e00ff */
[----:B------:R-:W-:Y:S01]  /*ddc0*/  MOV R3, R13 ;  /* 0x0000000d00037202 */ /* 0x000fe20000000f00 */
[----:B------:R-:W-:Y:S01]  /*ddd0*/  IMAD.MOV.U32 R0, RZ, RZ, 0x1f ;  /* 0x0000001fff007424 */ /* 0x000fe200078e00ff */
[----:B------:R-:W-:-:S02]  /*dde0*/  MOV R2, 0xde00 ;  /* 0x0000de0000027802 */ /* 0x000fc40000000f00 */
[----:B------:R-:W-:Y:S05]  /*ddf0*/  CALL.REL.NOINC `($__internal_1_$__cuda_sm70_shflsync_idx_p) ;  /* 0x0000160000007944 */ /* 0x000fea0003c00000 */
[----:B------:R-:W-:Y:S01]  /*de00*/  MOV R10, R0 ;  /* 0x00000000000a7202 */ /* 0x000fe20000000f00 */
[----:B------:R-:W-:Y:S05]  /*de10*/  BRA `(.L_x_125) ;  /* 0xffff283000007947 */ /* 0x000fea000383ffff */
.L_x_30:
[----:B------:R-:W-:Y:S01]  /*de20*/  IMAD.MOV.U32 R5, RZ, RZ, R4 ;  /* 0x000000ffff057224 */ /* 0x000fe200078e0004 */
[----:B------:R-:W-:-:S02]  /*de30*/  MOV R0, 0x1f ;  /* 0x0000001f00007802 */ /* 0x000fc40000000f00 */
[----:B------:R-:W-:Y:S02]  /*de40*/  MOV R2, 0xde60 ;  /* 0x0000de6000027802 */ /* 0x000fe40000000f00 */
[----:B-1----:R-:W-:Y:S05]  /*de50*/  CALL.REL.NOINC `($__internal_1_$__cuda_sm70_shflsync_idx_p) ;  /* 0x000015a000007944 */ /* 0x002fea0003c00000 */
[----:B------:R-:W-:Y:S01]  /*de60*/  MOV R7, R0 ;  /* 0x0000000000077202 */ /* 0x000fe20000000f00 */
[----:B------:R-:W-:Y:S05]  /*de70*/  BRA `(.L_x_29) ;  /* 0xffff283000007947 */ /* 0x000fea000383ffff */
.L_x_38:
[----:B------:R-:W-:Y:S01]  /*de80*/  IMAD.MOV.U32 R5, RZ, RZ, R10 ;  /* 0x000000ffff057224 */ /* 0x000fe200078e000a */
[----:B------:R-:W-:Y:S01]  /*de90*/  MOV R3, RZ ;  /* 0x000000ff00037202 */ /* 0x000fe20000000f00 */
[----:B------:R-:W-:Y:S01]  /*dea0*/  IMAD.MOV.U32 R0, RZ, RZ, 0x1c1f ;  /* 0x00001c1fff007424 */ /* 0x000fe200078e00ff */
[----:B------:R-:W-:Y:S02]  /*deb0*/  MOV R2, 0xded0 ;  /* 0x0000ded000027802 */ /* 0x000fe40000000f00 */
[----:B------:R-:W-:Y:S05]  /*dec0*/  CALL.REL.NOINC `($__internal_1_$__cuda_sm70_shflsync_idx_p) ;  /* 0x0000153000007944 */ /* 0x000fea0003c00000 */
[----:B------:R-:W-:Y:S01]  /*ded0*/  MOV R8, R0 ;  /* 0x0000000000087202 */ /* 0x000fe20000000f00 */
[----:B------:R-:W-:Y:S05]  /*dee0*/  BRA `(.L_x_126) ;  /* 0xffff491000007947 */ /* 0x000fea000383ffff */
.L_x_39:
[----:B------:R-:W-:Y:S01]  /*def0*/  IMAD.MOV.U32 R5, RZ, RZ, R12 ;  /* 0x000000ffff057224 */ /* 0x000fe200078e000c */
[----:B------:R-:W-:Y:S01]  /*df00*/  MOV R3, RZ ;  /* 0x000000ff00037202 */ /* 0x000fe20000000f00 */
[----:B------:R-:W-:Y:S01]  /*df10*/  IMAD.MOV.U32 R0, RZ, RZ, 0x1c1f ;  /* 0x00001c1fff007424 */ /* 0x000fe200078e00ff */
[----:B------:R-:W-:Y:S02]  /*df20*/  MOV R2, 0xdf40 ;  /* 0x0000df4000027802 */ /* 0x000fe40000000f00 */
[----:B-12---:R-:W-:Y:S05]  /*df30*/  CALL.REL.NOINC `($__internal_1_$__cuda_sm70_shflsync_idx_p) ;  /* 0x000014c000007944 */ /* 0x006fea0003c00000 */
[----:B------:R-:W-:Y:S05]  /*df40*/  BRA `(.L_x_127) ;  /* 0xffff48d000007947 */ /* 0x000fea000383ffff */
.L_x_42:
[----:B--2---:R-:W-:Y:S01]  /*df50*/  IMAD.MOV.U32 R5, RZ, RZ, R10 ;  /* 0x000000ffff057224 */ /* 0x004fe200078e000a */
[----:B------:R-:W-:Y:S01]  /*df60*/  MOV R3, 0x1 ;  /* 0x0000000100037802 */ /* 0x000fe20000000f00 */
[----:B----4-:R-:W-:Y:S01]  /*df70*/  IMAD.MOV.U32 R0, RZ, RZ, 0x1c1f ;  /* 0x00001c1fff007424 */ /* 0x010fe200078e00ff */
[----:B------:R-:W-:-:S02]  /*df80*/  MOV R2, 0xdfa0 ;  /* 0x0000dfa000027802 */ /* 0x000fc40000000f00 */
[----:B-1-3--:R-:W-:Y:S05]  /*df90*/  CALL.REL.NOINC `($__internal_1_$__cuda_sm70_shflsync_idx_p) ;  /* 0x0000146000007944 */ /* 0x00afea0003c00000 */
[----:B------:R-:W-:Y:S01]  /*dfa0*/  IMAD.MOV.U32 R8, RZ, RZ, R0 ;  /* 0x000000ffff087224 */ /* 0x000fe200078e0000 */
[----:B------:R-:W-:Y:S01]  /*dfb0*/  MOV R3, 0x1 ;  /* 0x0000000100037802 */ /* 0x000fe20000000f00 */
[----:B------:R-:W-:Y:S01]  /*dfc0*/  IMAD.MOV.U32 R5, RZ, RZ, R12 ;  /* 0x000000ffff057224 */ /* 0x000fe200078e000c */
[----:B------:R-:W-:-:S02]  /*dfd0*/  MOV R0, 0x1c1f ;  /* 0x00001c1f00007802 */ /* 0x000fc40000000f00 */
[----:B------:R-:W-:Y:S02]  /*dfe0*/  MOV R2, 0xe000 ;  /* 0x0000e00000027802 */ /* 0x000fe40000000f00 */
[----:B------:R-:W-:Y:S05]  /*dff0*/  CALL.REL.NOINC `($__internal_1_$__cuda_sm70_shflsync_idx_p) ;  /* 0x0000140000007944 */ /* 0x000fea0003c00000 */
[----:B------:R-:W-:Y:S05]  /*e000*/  BRA `(.L_x_128) ;  /* 0xffff49a000007947 */ /* 0x000fea000383ffff */
.L_x_45:
[----:B-1----:R-:W-:Y:S01]  /*e010*/  IMAD.MOV.U32 R5, RZ, RZ, R10 ;  /* 0x000000ffff057224 */ /* 0x002fe200078e000a */
[----:B------:R-:W-:Y:S01]  /*e020*/  MOV R3, 0x2 ;  /* 0x0000000200037802 */ /* 0x000fe20000000f00 */
[----:B----4-:R-:W-:Y:S01]  /*e030*/  IMAD.MOV.U32 R0, RZ, RZ, 0x1c1f ;  /* 0x00001c1fff007424 */ /* 0x010fe200078e00ff */
[----:B------:R-:W-:Y:S02]  /*e040*/  MOV R2, 0xe060 ;  /* 0x0000e06000027802 */ /* 0x000fe40000000f00 */
[----:B--23--:R-:W-:Y:S05]  /*e050*/  CALL.REL.NOINC `($__internal_1_$__cuda_sm70_shflsync_idx_p) ;  /* 0x000013a000007944 */ /* 0x00cfea0003c00000 */
[----:B------:R-:W-:Y:S01]  /*e060*/  MOV R8, R0 ;  /* 0x0000000000087202 */ /* 0x000fe20000000f00 */
[----:B------:R-:W-:Y:S05]  /*e070*/  BRA `(.L_x_129) ;  /* 0xffff4ab000007947 */ /* 0x000fea000383ffff */
.L_x_46:
[----:B------:R-:W-:Y:S01]  /*e080*/  IMAD.MOV.U32 R5, RZ, RZ, R12 ;  /* 0x000000ffff057224 */ /* 0x000fe200078e000c */
[----:B------:R-:W-:Y:S01]  /*e090*/  MOV R3, 0x2 ;  /* 0x0000000200037802 */ /* 0x000fe20000000f00 */
[----:B----4-:R-:W-:Y:S01]  /*e0a0*/  IMAD.MOV.U32 R0, RZ, RZ, 0x1c1f ;  /* 0x00001c1fff007424 */ /* 0x010fe200078e00ff */
[----:B------:R-:W-:Y:S02]  /*e0b0*/  MOV R2, 0xe0d0 ;  /* 0x0000e0d000027802 */ /* 0x000fe40000000f00 */
[----:B-123--:R-:W-:Y:S05]  /*e0c0*/  CALL.REL.NOINC `($__internal_1_$__cuda_sm70_shflsync_idx_p) ;  /* 0x0000133000007944 */ /* 0x00efea0003c00000 */
[----:B------:R-:W-:Y:S05]  /*e0d0*/  BRA `(.L_x_130) ;  /* 0xffff4a7000007947 */ /* 0x000fea000383ffff */
.L_x_49:
[----:B-1----:R-:W-:Y:S01]  /*e0e0*/  IMAD.MOV.U32 R5, RZ, RZ, R10 ;  /* 0x000000ffff057224 */ /* 0x002fe200078e000a */
[----:B------:R-:W-:Y:S01]  /*e0f0*/  MOV R3, 0x3 ;  /* 0x0000000300037802 */ /* 0x000fe20000000f00 */
[----:B------:R-:W-:Y:S01]  /*e100*/  IMAD.MOV.U32 R0, RZ, RZ, 0x1c1f ;  /* 0x00001c1fff007424 */ /* 0x000fe200078e00ff */
[----:B------:R-:W-:-:S02]  /*e110*/  MOV R2, 0xe130 ;  /* 0x0000e13000027802 */ /* 0x000fc40000000f00 */
[----:B--234-:R-:W-:Y:S05]  /*e120*/  CALL.REL.NOINC `($__internal_1_$__cuda_sm70_shflsync_idx_p) ;  /* 0x000012d000007944 */ /* 0x01cfea0003c00000 */
[----:B------:R-:W-:Y:S01]  /*e130*/  IMAD.MOV.U32 R8, RZ, RZ, R0 ;  /* 0x000000ffff087224 */ /* 0x000fe200078e0000 */
[----:B------:R-:W-:Y:S01]  /*e140*/  MOV R3, 0x3 ;  /* 0x0000000300037802 */ /* 0x000fe20000000f00 */
[----:B------:R-:W-:Y:S01]  /*e150*/  IMAD.MOV.U32 R5, RZ, RZ, R12 ;  /* 0x000000ffff057224 */ /* 0x000fe200078e000c */
[----:B------:R-:W-:-:S02]  /*e160*/  MOV R0, 0x1c1f ;  /* 0x00001c1f00007802 */ /* 0x000fc40000000f00 */
[----:B------:R-:W-:Y:S02]  /*e170*/  MOV R2, 0xe190 ;  /* 0x0000e19000027802 */ /* 0x000fe40000000f00 */
[----:B------:R-:W-:Y:S05]  /*e180*/  CALL.REL.NOINC `($__internal_1_$__cuda_sm70_shflsync_idx_p) ;  /* 0x0000127000007944 */ /* 0x000fea0003c00000 */
[----:B------:R-:W-:Y:S05]  /*e190*/  BRA `(.L_x_131) ;  /* 0xffff4b4000007947 */ /* 0x000fea000383ffff */
.L_x_56:
[----:B------:R-:W-:Y:S01]  /*e1a0*/  IMAD.MOV.U32 R0, RZ, RZ, R232 ;  /* 0x000000ffff007224 */ /* 0x000fe200078e00e8 */
[----:B------:R-:W-:Y:S01]  /*e1b0*/  MOV R10, 0x1f ;  /* 0x0000001f000a7802 */ /* 0x000fe20000000f00 */
[----:B------:R-:W-:Y:S01]  /*e1c0*/  IMAD.MOV.U32 R3, RZ, RZ, 0x2 ;  /* 0x00000002ff037424 */ /* 0x000fe200078e00ff */
[----:B------:R-:W-:Y:S02]  /*e1d0*/  MOV R9, 0xffffffff ;  /* 0xffffffff00097802 */ /* 0x000fe40000000f00 */
[----:B------:R-:W-:Y:S02]  /*e1e0*/  MOV R2, 0xe200 ;  /* 0x0000e20000027802 */ /* 0x000fe40000000f00 */
[----:B------:R-:W-:Y:S05]  /*e1f0*/  CALL.REL.NOINC `($__internal_0_$__cuda_sm70_shflsync_bfly_p) ;  /* 0x000011c000007944 */ /* 0x000fea0003c00000 */
[----:B------:R-:W-:Y:S01]  /*e200*/  FADD.FTZ R0, R232, R8 ;  /* 0x00000008e8007221 */ /* 0x000fe20000010000 */
[----:B------:R-:W-:Y:S02]  /*e210*/  MOV R3, 0x1 ;  /* 0x0000000100037802 */ /* 0x000fe40000000f00 */
[----:B------:R-:W-:Y:S02]  /*e220*/  MOV R2, 0xe240 ;  /* 0x0000e24000027802 */ /* 0x000fe40000000f00 */
[----:B------:R-:W-:Y:S05]  /*e230*/  CALL.REL.NOINC `($__internal_0_$__cuda_sm70_shflsync_bfly_p) ;  /* 0x0000118000007944 */ /* 0x000fea0003c00000 */
[----:B------:R-:W-:Y:S01]  /*e240*/  FADD.FTZ R5, R0, R8 ;  /* 0x0000000800057221 */ /* 0x000fe20000010000 */
[----:B------:R-:W-:Y:S02]  /*e250*/  MOV R0, R241 ;  /* 0x000000f100007202 */ /* 0x000fe40000000f00 */
[----:B------:R-:W-:-:S02]  /*e260*/  MOV R3, 0x2 ;  /* 0x0000000200037802 */ /* 0x000fc40000000f00 */
[----:B------:R-:W-:Y:S02]  /*e270*/  MOV R2, 0xe290 ;  /* 0x0000e29000027802 */ /* 0x000fe40000000f00 */
[----:B------:R-:W-:Y:S05]  /*e280*/  CALL.REL.NOINC `($__internal_0_$__cuda_sm70_shflsync_bfly_p) ;  /* 0x0000113000007944 */ /* 0x000fea0003c00000 */
[----:B------:R-:W-:Y:S01]  /*e290*/  FADD.FTZ R4, R241, R8 ;  /* 0x00000008f1047221 */ /* 0x000fe20000010000 */
[----:B------:R-:W-:Y:S02]  /*e2a0*/  MOV R3, 0x1 ;  /* 0x0000000100037802 */ /* 0x000fe40000000f00 */
[----:B------:R-:W-:Y:S02]  /*e2b0*/  MOV R2, 0xe2e0 ;  /* 0x0000e2e000027802 */ /* 0x000fe40000000f00 */
[----:B------:R-:W-:Y:S02]  /*e2c0*/  MOV R0, R4 ;  /* 0x0000000400007202 */ /* 0x000fe40000000f00 */
[----:B------:R-:W-:Y:S05]  /*e2d0*/  CALL.REL.NOINC `($__internal_0_$__cuda_sm70_shflsync_bfly_p) ;  /* 0x000010e000007944 */ /* 0x000fea0003c00000 */
[----:B------:R-:W-:Y:S01]  /*e2e0*/  FADD.FTZ R4, R4, R8 ;  /* 0x0000000804047221 */ /* 0x000fe20000010000 */
[----:B------:R-:W-:Y:S02]  /*e2f0*/  MOV R0, R242 ;  /* 0x000000f200007202 */ /* 0x000fe40000000f00 */
[----:B------:R-:W-:Y:S02]  /*e300*/  MOV R3, 0x2 ;  /* 0x0000000200037802 */ /* 0x000fe40000000f00 */
[----:B------:R-:W-:-:S02]  /*e310*/  MOV R2, 0xe330 ;  /* 0x0000e33000027802 */ /* 0x000fc40000000f00 */
[----:B------:R-:W-:Y:S05]  /*e320*/  CALL.REL.NOINC `($__internal_0_$__cuda_sm70_shflsync_bfly_p) ;  /* 0x0000109000007944 */ /* 0x000fea0003c00000 */
[----:B------:R-:W-:Y:S01]  /*e330*/  FADD.FTZ R7, R242, R8 ;  /* 0x00000008f2077221 */ /* 0x000fe20000010000 */
[----:B------:R-:W-:-:S02]  /*e340*/  MOV R3, 0x1 ;  /* 0x0000000100037802 */ /* 0x000fc40000000f00 */
[----:B------:R-:W-:Y:S02]  /*e350*/  MOV R2, 0xe380 ;  /* 0x0000e38000027802 */ /* 0x000fe40000000f00 */
[----:B------:R-:W-:Y:S02]  /*e360*/  MOV R0, R7 ;  /* 0x0000000700007202 */ /* 0x000fe40000000f00 */
[----:B------:R-:W-:Y:S05]  /*e370*/  CALL.REL.NOINC `($__internal_0_$__cuda_sm70_shflsync_bfly_p) ;  /* 0x0000104000007944 */ /* 0x000fea0003c00000 */
[----:B------:R-:W-:Y:S01]  /*e380*/  FADD.FTZ R7, R7, R8 ;  /* 0x0000000807077221 */ /* 0x000fe20000010000 */
[----:B------:R-:W-:Y:S02]  /*e390*/  MOV R0, R243 ;  /* 0x000000f300007202 */ /* 0x000fe40000000f00 */
[----:B------:R-:W-:Y:S02]  /*e3a0*/  MOV R3, 0x2 ;  /* 0x0000000200037802 */ /* 0x000fe40000000f00 */
[----:B------:R-:W-:Y:S02]  /*e3b0*/  MOV R2, 0xe3d0 ;  /* 0x0000e3d000027802 */ /* 0x000fe40000000f00 */
[----:B------:R-:W-:Y:S05]  /*e3c0*/  CALL.REL.NOINC `($__internal_0_$__cuda_sm70_shflsync_bfly_p) ;  /* 0x00000ff000007944 */ /* 0x000fea0003c00000 */
[----:B------:R-:W-:Y:S01]  /*e3d0*/  FADD.FTZ R6, R243, R8 ;  /* 0x00000008f3067221 */ /* 0x000fe20000010000 */
[----:B------:R-:W-:Y:S02]  /*e3e0*/  MOV R3, 0x1 ;  /* 0x0000000100037802 */ /* 0x000fe40000000f00 */
[----:B------:R-:W-:-:S02]  /*e3f0*/  MOV R2, 0xe420 ;  /* 0x0000e42000027802 */ /* 0x000fc40000000f00 */
[----:B------:R-:W-:Y:S02]  /*e400*/  MOV R0, R6 ;  /* 0x0000000600007202 */ /* 0x000fe40000000f00 */
[----:B------:R-:W-:Y:S05]  /*e410*/  CALL.REL.NOINC `($__internal_0_$__cuda_sm70_shflsync_bfly_p) ;  /* 0x00000fa000007944 */ /* 0x000fea0003c00000 */
[----:B------:R-:W-:Y:S05]  /*e420*/  BRA `(.L_x_132) ;  /* 0xffffa5e000007947 */ /* 0x000fea000383ffff */
.L_x_63:
[----:B-1234-:R-:W-:Y:S01]  /*e430*/  IMAD.MOV.U32 R5, RZ, RZ, R12 ;  /* 0x000000ffff057224 */ /* 0x01efe200078e000c */
[----:B------:R-:W-:Y:S01]  /*e440*/  MOV R3, RZ ;  /* 0x000000ff00037202 */ /* 0x000fe20000000f00 */
[----:B------:R-:W-:Y:S01]  /*e450*/  IMAD.MOV.U32 R0, RZ, RZ, 0x1c1f ;  /* 0x00001c1fff007424 */ /* 0x000fe200078e00ff */
[----:B------:R-:W-:Y:S02]  /*e460*/  MOV R2, 0xe480 ;  /* 0x0000e48000027802 */ /* 0x000fe40000000f00 */
[----:B------:R-:W-:Y:S05]  /*e470*/  CALL.REL.NOINC `($__internal_1_$__cuda_sm70_shflsync_idx_p) ;  /* 0x00000f8000007944 */ /* 0x000fea0003c00000 */
[----:B------:R-:W-:Y:S01]  /*e480*/  MOV R10, R0 ;  /* 0x00000000000a7202 */ /* 0x000fe20000000f00 */
[----:B------:R-:W-:Y:S05]  /*e490*/  BRA `(.L_x_133) ;  /* 0xffffc05000007947 */ /* 0x000fea000383ffff */
.L_x_64:
[----:B------:R-:W-:Y:S01]  /*e4a0*/  IMAD.MOV.U32 R5, RZ, RZ, R13 ;  /* 0x000000ffff057224 */ /* 0x000fe200078e000d */
[----:B------:R-:W-:Y:S01]  /*e4b0*/  MOV R3, RZ ;  /* 0x000000ff00037202 */ /* 0x000fe20000000f00 */
[----:B------:R-:W-:Y:S01]  /*e4c0*/  IMAD.MOV.U32 R0, RZ, RZ, 0x1c1f ;  /* 0x00001c1fff007424 */ /* 0x000fe200078e00ff */
[----:B------:R-:W-:Y:S02]  /*e4d0*/  MOV R2, 0xe4f0 ;  /* 0x0000e4f000027802 */ /* 0x000fe40000000f00 */
[----:B-12---:R-:W-:Y:S05]  /*e4e0*/  CALL.REL.NOINC `($__internal_1_$__cuda_sm70_shflsync_idx_p) ;  /* 0x00000f1000007944 */ /* 0x006fea0003c00000 */
[----:B------:R-:W-:Y:S05]  /*e4f0*/  BRA `(.L_x_134) ;  /* 0xffffc01000007947 */ /* 0x000fea000383ffff */
.L_x_67:
[----:B------:R-:W-:Y:S01]  /*e500*/  IMAD.MOV.U32 R5, RZ, RZ, R12 ;  /* 0x000000ffff057224 */ /* 0x000fe200078e000c */
[----:B--2---:R-:W-:Y:S01]  /*e510*/  MOV R3, 0x1 ;  /* 0x0000000100037802 */ /* 0x004fe20000000f00 */
        /* <DEDUP_REMOVED lines=10> */
.L_x_70:
[----:B------:R-:W-:Y:S01]  /*e5c0*/  IMAD.MOV.U32 R5, RZ, RZ, R12 ;  /* 0x000000ffff057224 */ /* 0x000fe200078e000c */
[----:B-1----:R-:W-:Y:S01]  /*e5d0*/  MOV R3, 0x2 ;  /* 0x0000000200037802 */ /* 0x002fe20000000f00 */
[----:B----4-:R-:W-:Y:S01]  /*e5e0*/  IMAD.MOV.U32 R0, RZ, RZ, 0x1c1f ;  /* 0x00001c1fff007424 */ /* 0x010fe200078e00ff */
[----:B------:R-:W-:Y:S02]  /*e5f0*/  MOV R2, 0xe610 ;  /* 0x0000e61000027802 */ /* 0x000fe40000000f00 */
[----:B--23--:R-:W-:Y:S05]  /*e600*/  CALL.REL.NOINC `($__internal_1_$__cuda_sm70_shflsync_idx_p) ;  /* 0x00000df000007944 */ /* 0x00cfea0003c00000 */
[----:B------:R-:W-:Y:S01]  /*e610*/  MOV R10, R0 ;  /* 0x00000000000a7202 */ /* 0x000fe20000000f00 */
[----:B------:R-:W-:Y:S05]  /*e620*/  BRA `(.L_x_136) ;  /* 0xffffc1a000007947 */ /* 0x000fea000383ffff */
.L_x_71:
[----:B------:R-:W-:Y:S01]  /*e630*/  IMAD.MOV.U32 R5, RZ, RZ, R13 ;  /* 0x000000ffff057224 */ /* 0x000fe200078e000d */
[----:B------:R-:W-:Y:S01]  /*e640*/  MOV R3, 0x2 ;  /* 0x0000000200037802 */ /* 0x000fe20000000f00 */
[----:B----4-:R-:W-:Y:S01]  /*e650*/  IMAD.MOV.U32 R0, RZ, RZ, 0x1c1f ;  /* 0x00001c1fff007424 */ /* 0x010fe200078e00ff */
[----:B------:R-:W-:Y:S02]  /*e660*/  MOV R2, 0xe680 ;  /* 0x0000e68000027802 */ /* 0x000fe40000000f00 */
[----:B-123--:R-:W-:Y:S05]  /*e670*/  CALL.REL.NOINC `($__internal_1_$__cuda_sm70_shflsync_idx_p) ;  /* 0x00000d8000007944 */ /* 0x00efea0003c00000 */
[----:B------:R-:W-:Y:S05]  /*e680*/  BRA `(.L_x_137) ;  /* 0xffffc16000007947 */ /* 0x000fea000383ffff */
.L_x_74:
[----:B------:R-:W-:Y:S01]  /*e690*/  IMAD.MOV.U32 R5, RZ, RZ, R12 ;  /* 0x000000ffff057224 */ /* 0x000fe200078e000c */
[----:B-1----:R-:W-:Y:S01]  /*e6a0*/  MOV R3, 0x3 ;  /* 0x0000000300037802 */ /* 0x002fe20000000f00 */
        /* <DEDUP_REMOVED lines=10> */
.L_x_76:
[----:B------:R-:W-:Y:S01]  /*e750*/  IMAD.MOV.U32 R5, RZ, RZ, R12 ;  /* 0x000000ffff057224 */ /* 0x000fe200078e000c */
[----:B------:R-:W-:Y:S01]  /*e760*/  MOV R3, RZ ;  /* 0x000000ff00037202 */ /* 0x000fe20000000f00 */
[----:B------:R-:W-:Y:S01]  /*e770*/  IMAD.MOV.U32 R0, RZ, RZ, 0x1c1f ;  /* 0x00001c1fff007424 */ /* 0x000fe200078e00ff */
[----:B------:R-:W-:Y:S02]  /*e780*/  MOV R2, 0xe7a0 ;  /* 0x0000e7a000027802 */ /* 0x000fe40000000f00 */
[----:B------:R-:W-:Y:S05]  /*e790*/  CALL.REL.NOINC `($__internal_1_$__cuda_sm70_shflsync_idx_p) ;  /* 0x00000c6000007944 */ /* 0x000fea0003c00000 */
[----:B------:R-:W-:Y:S01]  /*e7a0*/  MOV R4, R0 ;  /* 0x0000000000047202 */ /* 0x000fe20000000f00 */
[----:B------:R-:W-:Y:S05]  /*e7b0*/  BRA `(.L_x_139) ;  /* 0xffffc51000007947 */ /* 0x000fea000383ffff */
.L_x_77:
[----:B------:R-:W-:Y:S01]  /*e7c0*/  IMAD.MOV.U32 R5, RZ, RZ, R13 ;  /* 0x000000ffff057224 */ /* 0x000fe200078e000d */
[----:B------:R-:W-:Y:S01]  /*e7d0*/  MOV R3, RZ ;  /* 0x000000ff00037202 */ /* 0x000fe20000000f00 */
[----:B------:R-:W-:Y:S01]  /*e7e0*/  IMAD.MOV.U32 R0, RZ, RZ, 0x1c1f ;  /* 0x00001c1fff007424 */ /* 0x000fe200078e00ff */
[----:B------:R-:W-:Y:S02]  /*e7f0*/  MOV R2, 0xe810 ;  /* 0x0000e81000027802 */ /* 0x000fe40000000f00 */
[----:B-12---:R-:W-:Y:S05]  /*e800*/  CALL.REL.NOINC `($__internal_1_$__cuda_sm70_shflsync_idx_p) ;  /* 0x00000bf000007944 */ /* 0x006fea0003c00000 */
[----:B------:R-:W-:Y:S05]  /*e810*/  BRA `(.L_x_140) ;  /* 0xffffc4d000007947 */ /* 0x000fea000383ffff */
.L_x_80:
        /* <DEDUP_REMOVED lines=12> */
.L_x_83:
[----:B------:R-:W-:Y:S01]  /*e8e0*/  IMAD.MOV.U32 R5, RZ, RZ, R12 ;  /* 0x000000ffff057224 */ /* 0x000fe200078e000c */
[----:B-1----:R-:W-:Y:S01]  /*e8f0*/  MOV R3, 0x2 ;  /* 0x0000000200037802 */ /* 0x002fe20000000f00 */
[----:B----4-:R-:W-:Y:S01]  /*e900*/  IMAD.MOV.U32 R0, RZ, RZ, 0x1c1f ;  /* 0x00001c1fff007424 */ /* 0x010fe200078e00ff */
[----:B------:R-:W-:Y:S02]  /*e910*/  MOV R2, 0xe930 ;  /* 0x0000e93000027802 */ /* 0x000fe40000000f00 */
[----:B--23--:R-:W-:Y:S05]  /*e920*/  CALL.REL.NOINC `($__internal_1_$__cuda_sm70_shflsync_idx_p) ;  /* 0x00000ad000007944 */ /* 0x00cfea0003c00000 */
[----:B------:R-:W-:Y:S01]  /*e930*/  MOV R4, R0 ;  /* 0x0000000000047202 */ /* 0x000fe20000000f00 */
[----:B------:R-:W-:Y:S05]  /*e940*/  BRA `(.L_x_142) ;  /* 0xffffcd5000007947 */ /* 0x000fea000383ffff */
.L_x_84:
[----:B------:R-:W-:Y:S01]  /*e950*/  IMAD.MOV.U32 R5, RZ, RZ, R13 ;  /* 0x000000ffff057224 */ /* 0x000fe200078e000d */
[----:B------:R-:W-:Y:S01]  /*e960*/  MOV R3, 0x2 ;  /* 0x0000000200037802 */ /* 0x000fe20000000f00 */
[----:B----4-:R-:W-:Y:S01]  /*e970*/  IMAD.MOV.U32 R0, RZ, RZ, 0x1c1f ;  /* 0x00001c1fff007424 */ /* 0x010fe200078e00ff */
[----:B------:R-:W-:Y:S02]  /*e980*/  MOV R2, 0xe9a0 ;  /* 0x0000e9a000027802 */ /* 0x000fe40000000f00 */
[----:B-123--:R-:W-:Y:S05]  /*e990*/  CALL.REL.NOINC `($__internal_1_$__cuda_sm70_shflsync_idx_p) ;  /* 0x00000a6000007944 */ /* 0x00efea0003c00000 */
[----:B------:R-:W-:Y:S05]  /*e9a0*/  BRA `(.L_x_143) ;  /* 0xffffcd1000007947 */ /* 0x000fea000383ffff */
.L_x_87:
[----:B------:R-:W-:Y:S01]  /*e9b0*/  IMAD.MOV.U32 R5, RZ, RZ, R12 ;  /* 0x000000ffff057224 */ /* 0x000fe200078e000c */
[----:B--2---:R-:W-:Y:S01]  /*e9c0*/  MOV R3, 0x3 ;  /* 0x0000000300037802 */ /* 0x004fe20000000f00 */
[----:B-1----:R-:W-:Y:S01]  /*e9d0*/  IMAD.MOV.U32 R0, RZ, RZ, 0x1c1f ;  /* 0x00001c1fff007424 */ /* 0x002fe200078e00ff */
[----:B------:R-:W-:-:S02]  /*e9e0*/  MOV R2, 0xea00 ;  /* 0x0000ea0000027802 */ /* 0x000fc40000000f00 */
[----:B---34-:R-:W-:Y:S05]  /*e9f0*/  CALL.REL.NOINC `($__internal_1_$__cuda_sm70_shflsync_idx_p) ;  /* 0x00000a0000007944 */ /* 0x018fea0003c00000 */
[----:B------:R-:W-:Y:S01]  /*ea00*/  IMAD.MOV.U32 R4, RZ, RZ, R0 ;  /* 0x000000ffff047224 */ /* 0x000fe200078e0000 */
[----:B------:R-:W-:Y:S01]  /*ea10*/  MOV R3, 0x3 ;  /* 0x0000000300037802 */ /* 0x000fe20000000f00 */
[----:B------:R-:W-:Y:S01]  /*ea20*/  IMAD.MOV.U32 R5, RZ, RZ, R13 ;  /* 0x000000ffff057224 */ /* 0x000fe200078e000d */
[----:B------:R-:W-:-:S02]  /*ea30*/  MOV R0, 0x1c1f ;  /* 0x00001c1f00007802 */ /* 0x000fc40000000f00 */
[----:B------:R-:W-:Y:S02]  /*ea40*/  MOV R2, 0xea60 ;  /* 0x0000ea6000027802 */ /* 0x000fe40000000f00 */
[----:B------:R-:W-:Y:S05]  /*ea50*/  CALL.REL.NOINC `($__internal_1_$__cuda_sm70_shflsync_idx_p) ;  /* 0x000009a000007944 */ /* 0x000fea0003c00000 */
[----:B------:R-:W-:Y:S05]  /*ea60*/  BRA `(.L_x_144) ;  /* 0xffffd15000007947 */ /* 0x000fea000383ffff */
.L_x_91:
[----:B------:R-:W-:Y:S01]  /*ea70*/  IMAD.MOV.U32 R5, RZ, RZ, R9 ;  /* 0x000000ffff057224 */ /* 0x000fe200078e0009 */
[----:B------:R-:W-:Y:S01]  /*ea80*/  MOV R3, RZ ;  /* 0x000000ff00037202 */ /* 0x000fe20000000f00 */
[----:B------:R-:W-:Y:S01]  /*ea90*/  IMAD.MOV.U32 R0, RZ, RZ, 0x1c1f ;  /* 0x00001c1fff007424 */ /* 0x000fe200078e00ff */
[----:B------:R-:W-:Y:S02]  /*eaa0*/  MOV R2, 0xeac0 ;  /* 0x0000eac000027802 */ /* 0x000fe40000000f00 */
[----:B------:R-:W-:Y:S05]  /*eab0*/  CALL.REL.NOINC `($__internal_1_$__cuda_sm70_shflsync_idx_p) ;  /* 0x0000094000007944 */ /* 0x000fea0003c00000 */
[----:B------:R-:W-:Y:S01]  /*eac0*/  MOV R8, R0 ;  /* 0x0000000000087202 */ /* 0x000fe20000000f00 */
[----:B------:R-:W-:Y:S05]  /*ead0*/  BRA `(.L_x_145) ;  /* 0xffffdde000007947 */ /* 0x000fea000383ffff */
.L_x_92:
[----:B------:R-:W-:Y:S01]  /*eae0*/  IMAD.MOV.U32 R5, RZ, RZ, R12 ;  /* 0x000000ffff057224 */ /* 0x000fe200078e000c */
[----:B------:R-:W-:Y:S01]  /*eaf0*/  MOV R3, RZ ;  /* 0x000000ff00037202 */ /* 0x000fe20000000f00 */
[----:B------:R-:W-:Y:S01]  /*eb00*/  IMAD.MOV.U32 R0, RZ, RZ, 0x1c1f ;  /* 0x00001c1fff007424 */ /* 0x000fe200078e00ff */
[----:B------:R-:W-:Y:S02]  /*eb10*/  MOV R2, 0xeb30 ;  /* 0x0000eb3000027802 */ /* 0x000fe40000000f00 */
[----:B-12---:R-:W-:Y:S05]  /*eb20*/  CALL.REL.NOINC `($__internal_1_$__cuda_sm70_shflsync_idx_p) ;  /* 0x000008d000007944 */ /* 0x006fea0003c00000 */
[----:B------:R-:W-:Y:S05]  /*eb30*/  BRA `(.L_x_146) ;  /* 0xffffdda000007947 */ /* 0x000fea000383ffff */
.L_x_95:
        /* <DEDUP_REMOVED lines=12> */
.L_x_98:
[----:B-1----:R-:W-:Y:S01]  /*ec00*/  IMAD.MOV.U32 R5, RZ, RZ, R9 ;  /* 0x000000ffff057224 */ /* 0x002fe200078e0009 */
[----:B------:R-:W-:Y:S01]  /*ec10*/  MOV R3, 0x2 ;  /* 0x0000000200037802 */ /* 0x000fe20000000f00 */
[----:B----4-:R-:W-:Y:S01]  /*ec20*/  IMAD.MOV.U32 R0, RZ, RZ, 0x1c1f ;  /* 0x00001c1fff007424 */ /* 0x010fe200078e00ff */
[----:B------:R-:W-:Y:S02]  /*ec30*/  MOV R2, 0xec50 ;  /* 0x0000ec5000027802 */ /* 0x000fe40000000f00 */
[----:B--23--:R-:W-:Y:S05]  /*ec40*/  CALL.REL.NOINC `($__internal_1_$__cuda_sm70_shflsync_idx_p) ;  /* 0x000007b000007944 */ /* 0x00cfea0003c00000 */
[----:B------:R-:W-:Y:S01]  /*ec50*/  MOV R8, R0 ;  /* 0x0000000000087202 */ /* 0x000fe20000000f00 */
[----:B------:R-:W-:Y:S05]  /*ec60*/  BRA `(.L_x_148) ;  /* 0xffffdf4000007947 */ /* 0x000fea000383ffff */
.L_x_99:
[----:B------:R-:W-:Y:S01]  /*ec70*/  IMAD.MOV.U32 R5, RZ, RZ, R12 ;  /* 0x000000ffff057224 */ /* 0x000fe200078e000c */
[----:B------:R-:W-:Y:S01]  /*ec80*/  MOV R3, 0x2 ;  /* 0x0000000200037802 */ /* 0x000fe20000000f00 */
[----:B----4-:R-:W-:Y:S01]  /*ec90*/  IMAD.MOV.U32 R0, RZ, RZ, 0x1c1f ;  /* 0x00001c1fff007424 */ /* 0x010fe200078e00ff */
[----:B------:R-:W-:Y:S02]  /*eca0*/  MOV R2, 0xecc0 ;  /* 0x0000ecc000027802 */ /* 0x000fe40000000f00 */
[----:B-123--:R-:W-:Y:S05]  /*ecb0*/  CALL.REL.NOINC `($__internal_1_$__cuda_sm70_shflsync_idx_p) ;  /* 0x0000074000007944 */ /* 0x00efea0003c00000 */
[----:B------:R-:W-:Y:S05]  /*ecc0*/  BRA `(.L_x_149) ;  /* 0xffffdf0000007947 */ /* 0x000fea000383ffff */
.L_x_102:
        /* <DEDUP_REMOVED lines=12> */
.L_x_104:
[----:B------:R-:W-:Y:S01]  /*ed90*/  IMAD.MOV.U32 R5, RZ, RZ, R74 ;  /* 0x000000ffff057224 */ /* 0x000fe200078e004a */
[----:B------:R-:W-:Y:S01]  /*eda0*/  MOV R3, RZ ;  /* 0x000000ff00037202 */ /* 0x000fe20000000f00 */
[----:B------:R-:W-:Y:S01]  /*edb0*/  IMAD.MOV.U32 R0, RZ, RZ, 0x1f ;  /* 0x0000001fff007424 */ /* 0x000fe200078e00ff */
[----:B------:R-:W-:Y:S02]  /*edc0*/  MOV R2, 0xede0 ;  /* 0x0000ede000027802 */ /* 0x000fe40000000f00 */
[----:B--2---:R-:W-:Y:S05]  /*edd0*/  CALL.REL.NOINC `($__internal_1_$__cuda_sm70_shflsync_idx_p) ;  /* 0x0000062000007944 */ /* 0x004fea0003c00000 */
[----:B------:R-:W-:Y:S01]  /*ede0*/  MOV R9, R0 ;  /* 0x0000000000097202 */ /* 0x000fe20000000f00 */
[----:B------:R-:W-:Y:S05]  /*edf0*/  BRA `(.L_x_151) ;  /* 0xffffe16000007947 */ /* 0x000fea000383ffff */
.L_x_105:
[----:B------:R-:W-:Y:S01]  /*ee00*/  IMAD.MOV.U32 R5, RZ, RZ, R74 ;  /* 0x000000ffff057224 */ /* 0x000fe200078e004a */
[----:B------:R-:W-:Y:S01]  /*ee10*/  MOV R3, 0x1 ;  /* 0x0000000100037802 */ /* 0x000fe20000000f00 */
[----:B------:R-:W-:Y:S01]  /*ee20*/  IMAD.MOV.U32 R0, RZ, RZ, 0x1f ;  /* 0x0000001fff007424 */ /* 0x000fe200078e00ff */
[----:B------:R-:W-:Y:S02]  /*ee30*/  MOV R2, 0xee50 ;  /* 0x0000ee5000027802 */ /* 0x000fe40000000f00 */
[----:B-12---:R-:W-:Y:S05]  /*ee40*/  CALL.REL.NOINC `($__internal_1_$__cuda_sm70_shflsync_idx_p) ;  /* 0x000005b000007944 */ /* 0x006fea0003c00000 */
[----:B------:R-:W-:Y:S01]  /*ee50*/  MOV R8, R0 ;  /* 0x0000000000087202 */ /* 0x000fe20000000f00 */
[----:B------:R-:W-:Y:S05]  /*ee60*/  BRA `(.L_x_152) ;  /* 0xffffe11000007947 */ /* 0x000fea000383ffff */
.L_x_106:
[----:B------:R-:W-:Y:S02]  /*ee70*/  MOV R2, 0x1 ;  /* 0x0000000100027802 */ /* 0x000fe40000000f00 */
[----:B------:R-:W-:-:S02]  /*ee80*/  MOV R3, 0xeea0 ;  /* 0x0000eea000037802 */ /* 0x000fc40000000f00 */
[----:B-1234-:R-:W-:Y:S05]  /*ee90*/  CALL.REL.NOINC `($__internal_2_$__cuda_sm70_shflsync_up_p) ;  /* 0x000005b000007944 */ /* 0x01efea0003c00000 */
[----:B------:R-:W-:Y:S05]  /*eea0*/  BRA `(.L_x_153) ;  /* 0xffffe20000007947 */ /* 0x000fea000383ffff */
.L_x_107:
[----:B------:R-:W-:Y:S02]  /*eeb0*/  MOV R2, 0x2 ;  /* 0x0000000200027802 */ /* 0x000fe40000000f00 */
[----:B------:R-:W-:-:S02]  /*eec0*/  MOV R3, 0xeee0 ;  /* 0x0000eee000037802 */ /* 0x000fc40000000f00 */
[----:B--2-4-:R-:W-:Y:S05]  /*eed0*/  CALL.REL.NOINC `($__internal_2_$__cuda_sm70_shflsync_up_p) ;  /* 0x0000057000007944 */ /* 0x014fea0003c00000 */
        /* <DEDUP_REMOVED lines=23> */
.L_x_111:
[----:B------:R-:W-:Y:S02]  /*f050*/  MOV R2, 0x1 ;  /* 0x0000000100027802 */ /* 0x000fe40000000f00 */
[----:B------:R-:W-:Y:S02]  /*f060*/  MOV R3, 0xf080 ;  /* 0x0000f08000037802 */ /* 0x000fe40000000f00 */
[----:B------:R-:W-:Y:S05]  /*f070*/  CALL.REL.NOINC `($__internal_2_$__cuda_sm70_shflsync_up_p) ;  /* 0x000003d000007944 */ /* 0x000fea0003c00000 */
[----:B------:R-:W-:Y:S01]  /*f080*/  MOV R2, R4 ;  /* 0x0000000400027202 */ /* 0x000fe20000000f00 */
[----:B------:R-:W-:Y:S05]  /*f090*/  BRA `(.L_x_155) ;  /* 0xffffe27000007947 */ /* 0x000fea000383ffff */
.L_x_112:
        /* <DEDUP_REMOVED lines=26> */
.L_x_114:
[----:B------:R-:W-:Y:S02]  /*f240*/  SEL R0, RZ, 0x1, P0 ;  /* 0x00000001ff007807 */ /* 0x000fe40000000000 */
[----:B------:R-:W-:Y:S02]  /*f250*/  MOV R2, 0xf270 ;  /* 0x0000f27000027802 */ /* 0x000fe40000000f00 */
[----:B-1----:R-:W-:Y:S05]  /*f260*/  CALL.REL.NOINC `($__internal_3_$__cuda_sm70_votesync_ballot) ;  /* 0x0000025000007944 */ /* 0x002fea0003c00000 */
[----:B------:R-:W-:Y:S01]  /*f270*/  MOV R10, R0 ;  /* 0x00000000000a7202 */ /* 0x000fe20000000f00 */
[----:B------:R-:W-:Y:S05]  /*f280*/  BRA `(.L_x_157) ;  /* 0xffffe21000007947 */ /* 0x000fea000383ffff */
.L_x_115:
[----:B------:R-:W-:Y:S01]  /*f290*/  IMAD.MOV.U32 R5, RZ, RZ, R6 ;  /* 0x000000ffff057224 */ /* 0x000fe200078e0006 */
[----:B---3--:R-:W-:Y:S01]  /*f2a0*/  MOV R3, R12 ;  /* 0x0000000c00037202 */ /* 0x008fe20000000f00 */
[----:B------:R-:W-:Y:S01]  /*f2b0*/  IMAD.MOV.U32 R0, RZ, RZ, 0x1f ;  /* 0x0000001fff007424 */ /* 0x000fe200078e00ff */
[----:B------:R-:W-:Y:S02]  /*f2c0*/  MOV R2, 0xf2e0 ;  /* 0x0000f2e000027802 */ /* 0x000fe40000000f00 */
[----:B-12---:R-:W-:Y:S05]  /*f2d0*/  CALL.REL.NOINC `($__internal_1_$__cuda_sm70_shflsync_idx_p) ;  /* 0x0000012000007944 */ /* 0x006fea0003c00000 */
[----:B------:R-:W-:Y:S01]  /*f2e0*/  IMAD.MOV.U32 R8, RZ, RZ, R0 ;  /* 0x000000ffff087224 */ /* 0x000fe200078e0000 */
[----:B------:R-:W-:Y:S01]  /*f2f0*/  MOV R3, R12 ;  /* 0x0000000c00037202 */ /* 0x000fe20000000f00 */
[----:B------:R-:W-:Y:S01]  /*f300*/  IMAD.MOV.U32 R5, RZ, RZ, R7 ;  /* 0x000000ffff057224 */ /* 0x000fe200078e0007 */
[----:B------:R-:W-:Y:S02]  /*f310*/  MOV R0, 0x1f ;  /* 0x0000001f00007802 */ /* 0x000fe40000000f00 */
[----:B------:R-:W-:-:S02]  /*f320*/  MOV R2, 0xf340 ;  /* 0x0000f34000027802 */ /* 0x000fc40000000f00 */
[----:B------:R-:W-:Y:S05]  /*f330*/  CALL.REL.NOINC `($__internal_1_$__cuda_sm70_shflsync_idx_p) ;  /* 0x000000c000007944 */ /* 0x000fea0003c00000 */
[----:B------:R-:W-:Y:S01]  /*f340*/  MOV R7, R0 ;  /* 0x0000000000077202 */ /* 0x000fe20000000f00 */
[----:B------:R-:W-:Y:S05]  /*f350*/  BRA `(.L_x_158) ;  /* 0xffffe18000007947 */ /* 0x000fea000383ffff */
.L_x_118:
[----:B------:R-:W-:Y:S01]  /*f360*/  IMAD.MOV.U32 R5, RZ, RZ, R4 ;  /* 0x000000ffff057224 */ /* 0x000fe200078e0004 */
[----:B------:R-:W-:-:S02]  /*f370*/  MOV R0, 0x1f ;  /* 0x0000001f00007802 */ /* 0x000fc40000000f00 */
[----:B------:R-:W-:Y:S02]  /*f380*/  MOV R2, 0xf3a0 ;  /* 0x0000f3a000027802 */ /* 0x000fe40000000f00 */
[----:B-1234-:R-:W-:Y:S05]  /*f390*/  CALL.REL.NOINC `($__internal_1_$__cuda_sm70_shflsync_idx_p) ;  /* 0x0000006000007944 */ /* 0x01efea0003c00000 */
[----:B------:R-:W-:Y:S01]  /*f3a0*/  MOV R13, R0 ;  /* 0x00000000000d7202 */ /* 0x000fe20000000f00 */
[----:B------:R-:W-:Y:S05]  /*f3b0*/  BRA `(.L_x_117) ;  /* 0xffffe18000007947 */ /* 0x000fea000383ffff */
        .weak           $__internal_0_$__cuda_sm70_shflsync_bfly_p
        .type           $__internal_0_$__cuda_sm70_shflsync_bfly_p,@function
        .size           $__internal_0_$__cuda_sm70_shflsync_bfly_p,($__internal_1_$__cuda_sm70_shflsync_idx_p - $__internal_0_$__cuda_sm70_shflsync_bfly_p)
$__internal_0_$__cuda_sm70_shflsync_bfly_p:
[----:B------:R-:W-:Y:S04]  /*f3c0*/  WARPSYNC R9 ;  /* 0x0000000900007348 */ /* 0x000fe80003800000 */
[----:B------:R1:W2:Y:S02]  /*f3d0*/  SHFL.BFLY PT, R8, R0, R3, R10 ;  /* 0x0c00000300087389 */ /* 0x0002a400000e000a */
[----:B-1----:R-:W-:-:S04]  /*f3e0*/  MOV R3, 0x0 ;  /* 0x0000000000037802 */ /* 0x002fc80000000f00 */
[----:B--2---:R-:W-:Y:S05]  /*f3f0*/  RET.REL.NODEC R2 `(_ZN7cutlass13device_kernelIN5flash19enable_sm80_to_sm89INS1_16FlashAttnFwdSm80INS1_25CollectiveMainloopFwdSm80ILi4ELi1ELb0EN4cute5tupleIJNS5_1CILi128EEENS7_ILi48EEENS7_ILi96EEEEEELi96ENS_10bfloat16_tEfNS_4arch4Sm80ELb0ELb0ELb1ELb1ELb0ELb0ELb1ELb1EEENS1_21CollectiveEpilogueFwdINS6_IJS8_SA_S9_EEENS6_IJNS7_ILi1EEESI_SI_EEESC_SE_Li128ELb1ELb1ELb1ELb0EEENS1_36VarlenDynamicPersistentTileSchedulerILi128ELi48ELi128ELi128ELb1ELb1ELb0ELb0ELb1ELb1EEEEEEEEEvNT_6ParamsE) ;  /* 0xffff0c0002007950 */ /* 0x004fea0003c3ffff */
        .weak           $__internal_1_$__cuda_sm70_shflsync_idx_p
        .type           $__internal_1_$__cuda_sm70_shflsync_idx_p,@function
        .size           $__internal_1_$__cuda_sm70_shflsync_idx_p,($__internal_2_$__cuda_sm70_shflsync_up_p - $__internal_1_$__cuda_sm70_shflsync_idx_p)
$__internal_1_$__cuda_sm70_shflsync_idx_p:
[----:B------:R-:W-:-:S04]  /*f400*/  MOV R15, 0xffffffff ;  /* 0xffffffff000f7802 */ /* 0x000fc80000000f00 */
[----:B------:R-:W-:Y:S04]  /*f410*/  WARPSYNC R15 ;  /* 0x0000000f00007348 */ /* 0x000fe80003800000 */
[----:B------:R1:W2:Y:S02]  /*f420*/  SHFL.IDX PT, R0, R5, R3, R0 ;  /* 0x0000000305007389 */ /* 0x0002a400000e0000 */
[----:B-1----:R-:W-:-:S04]  /*f430*/  MOV R3, 0x0 ;  /* 0x0000000000037802 */ /* 0x002fc80000000f00 */
[----:B--2---:R-:W-:Y:S05]  /*f440*/  RET.REL.NODEC R2 `(_ZN7cutlass13device_kernelIN5flash19enable_sm80_to_sm89INS1_16FlashAttnFwdSm80INS1_25CollectiveMainloopFwdSm80ILi4ELi1ELb0EN4cute5tupleIJNS5_1CILi128EEENS7_ILi48EEENS7_ILi96EEEEEELi96ENS_10bfloat16_tEfNS_4arch4Sm80ELb0ELb0ELb1ELb1ELb0ELb0ELb1ELb1EEENS1_21CollectiveEpilogueFwdINS6_IJS8_SA_S9_EEENS6_IJNS7_ILi1EEESI_SI_EEESC_SE_Li128ELb1ELb1ELb1ELb0EEENS1_36VarlenDynamicPersistentTileSchedulerILi128ELi48ELi128ELi128ELb1ELb1ELb0ELb0ELb1ELb1EEEEEEEEEvNT_6ParamsE) ;  /* 0xffff0bb002007950 */ /* 0x004fea0003c3ffff */
        .weak           $__internal_2_$__cuda_sm70_shflsync_up_p
        .type           $__internal_2_$__cuda_sm70_shflsync_up_p,@function
        .size           $__internal_2_$__cuda_sm70_shflsync_up_p,($__internal_3_$__cuda_sm70_votesync_ballot - $__internal_2_$__cuda_sm70_shflsync_up_p)
$__internal_2_$__cuda_sm70_shflsync_up_p:
[----:B------:R-:W-:Y:S02]  /*f450*/  IMAD.MOV.U32 R4, RZ, RZ, RZ ;  /* 0x000000ffff047224 */ /* 0x000fe400078e00ff */
[----:B------:R-:W-:-:S04]  /*f460*/  IMAD.MOV.U32 R10, RZ, RZ, -0x1 ;  /* 0xffffffffff0a7424 */ /* 0x000fc800078e00ff */
[----:B------:R-:W-:Y:S04]  /*f470*/  WARPSYNC R10 ;  /* 0x0000000a00007348 */ /* 0x000fe80003800000 */
[----:B------:R1:W2:Y:S02]  /*f480*/  SHFL.UP PT, R4, R0, R2, R4 ;  /* 0x0400000200047389 */ /* 0x0002a400000e0004 */
[----:B-1----:R-:W-:Y:S02]  /*f490*/  MOV R2, R3 ;  /* 0x0000000300027202 */ /* 0x002fe40000000f00 */
[----:B------:R-:W-:-:S04]  /*f4a0*/  MOV R3, 0x0 ;  /* 0x0000000000037802 */ /* 0x000fc80000000f00 */
[----:B--2---:R-:W-:Y:S05]  /*f4b0*/  RET.REL.NODEC R2 `(_ZN7cutlass13device_kernelIN5flash19enable_sm80_to_sm89INS1_16FlashAttnFwdSm80INS1_25CollectiveMainloopFwdSm80ILi4ELi1ELb0EN4cute5tupleIJNS5_1CILi128EEENS7_ILi48EEENS7_ILi96EEEEEELi96ENS_10bfloat16_tEfNS_4arch4Sm80ELb0ELb0ELb1ELb1ELb0ELb0ELb1ELb1EEENS1_21CollectiveEpilogueFwdINS6_IJS8_SA_S9_EEENS6_IJNS7_ILi1EEESI_SI_EEESC_SE_Li128ELb1ELb1ELb1ELb0EEENS1_36VarlenDynamicPersistentTileSchedulerILi128ELi48ELi128ELi128ELb1ELb1ELb0ELb0ELb1ELb1EEEEEEEEEvNT_6ParamsE) ;  /* 0xffff0b4002007950 */ /* 0x004fea0003c3ffff */
        .weak           $__internal_3_$__cuda_sm70_votesync_ballot
        .type           $__internal_3_$__cuda_sm70_votesync_ballot,@function
        .size           $__internal_3_$__cuda_sm70_votesync_ballot,(.L_x_2849 - $__internal_3_$__cuda_sm70_votesync_ballot)
$__internal_3_$__cuda_sm70_votesync_ballot:
[----:B------:R-:W-:Y:S01]  /*f4c0*/  ISETP.NE.U32.AND P0, PT, R0, 0x1, PT ;  /* 0x000000010000780c */ /* 0x000fe20003f05070 */
[----:B------:R-:W-:-:S04]  /*f4d0*/  IMAD.MOV.U32 R3, RZ, RZ, -0x1 ;  /* 0xffffffffff037424 */ /* 0x000fc800078e00ff */
[----:B------:R-:W-:Y:S08]  /*f4e0*/  WARPSYNC R3 ;  /* 0x0000000300007348 */ /* 0x000ff00003800000 */
[----:B------:R-:W-:-:S04]  /*f4f0*/  VOTE.ANY R0, PT, !P0 ;  /* 0x0000000000007806 */ /* 0x000fc800040e0100 */
[----:B------:R-:W-:Y:S01]  /*f500*/  LOP3.LUT R0, R0, R3, RZ, 0xc0, !PT ;  /* 0x0000000300007212 */ /* 0x000fe200078ec0ff */
[----:B------:R-:W-:-:S04]  /*f510*/  IMAD.MOV.U32 R3, RZ, RZ, 0x0 ;  /* 0x00000000ff037424 */ /* 0x000fc800078e00ff */
[----:B------:R-:W-:Y:S05]  /*f520*/  RET.REL.NODEC R2 `(_ZN7cutlass13device_kernelIN5flash19enable_sm80_to_sm89INS1_16FlashAttnFwdSm80INS1_25CollectiveMainloopFwdSm80ILi4ELi1ELb0EN4cute5tupleIJNS5_1CILi128EEENS7_ILi48EEENS7_ILi96EEEEEELi96ENS_10bfloat16_tEfNS_4arch4Sm80ELb0ELb0ELb1ELb1ELb0ELb0ELb1ELb1EEENS1_21CollectiveEpilogueFwdINS6_IJS8_SA_S9_EEENS6_IJNS7_ILi1EEESI_SI_EEESC_SE_Li128ELb1ELb1ELb1ELb0EEENS1_36VarlenDynamicPersistentTileSchedulerILi128ELi48ELi128ELi128ELb1ELb1ELb0ELb0ELb1ELb1EEEEEEEEEvNT_6ParamsE) ;  /* 0xffff0ad002007950 */ /* 0x000fea0003c3ffff */
.L_x_159:
        /* <DEDUP_REMOVED lines=13> */
.L_x_2849:


//--------------------- .text._ZN7cutlass13device_kernelIN5flash19enable_sm80_to_sm89INS1_16FlashAttnFwdSm80INS1_25CollectiveMainloopFwdSm80ILi4ELi1ELb0EN4cute5tupleIJNS5_1CILi128EEENS7_ILi48EEENS7_ILi96EEEEEELi96ENS_10bfloat16_tEfNS_4arch4Sm80ELb0ELb0ELb1ELb1ELb0ELb1ELb1ELb1EEENS1_21CollectiveEpilogueFwdINS6_IJS8_SA_S9_EEENS6_IJNS7_ILi1EEESI_SI_EEESC_SE_Li128ELb1ELb1ELb1ELb0EEENS1_36VarlenDynamicPersistentTileSchedulerILi128ELi48ELi128ELi128ELb1ELb1ELb0ELb0ELb1ELb1EEEEEEEEEvNT_6ParamsE --------------------------
	.section	.text._ZN7cutlass13device_kernelIN5flash19enable_sm80_to_sm89INS1_16FlashAttnFwdSm80INS1_25CollectiveMainloopFwdSm80ILi4ELi1ELb0EN4cute5tupleIJNS5_1CILi128EEENS7_ILi48EEENS7_ILi96EEEEEELi96ENS_10bfloat16_tEfNS_4arch4Sm80ELb0ELb0ELb1ELb1ELb0ELb1ELb1ELb1EEENS1_21CollectiveEpilogueFwdINS6_IJS8_SA_S9_EEENS6_IJNS7_ILi1EEESI_SI_EEESC_SE_Li128ELb1ELb1ELb1ELb0EEENS1_36VarlenDynamicPersistentTileSchedulerILi128ELi48ELi128ELi128ELb1ELb1ELb0ELb0ELb1ELb1EEEEEEEEEvNT_6ParamsE,"ax",@progbits
	.sectioninfo	@"SHI_REGISTERS=255"
	.align	128
.text._ZN7cutlass13device_kernelIN5flash19enable_sm80_to_sm89INS1_16FlashAttnFwdSm80INS1_25CollectiveMainloopFwdSm80ILi4ELi1ELb0EN4cute5tupleIJNS5_1CILi128EEENS7_ILi48EEENS7_ILi96EEEEEELi96ENS_10bfloat16_tEfNS_4arch4Sm80ELb0ELb0ELb1ELb1ELb0ELb1ELb1ELb1EEENS1_21CollectiveEpilogueFwdINS6_IJS8_SA_S9_EEENS6_IJNS7_ILi1EEESI_SI_EEESC_SE_Li128ELb1ELb1ELb1ELb0EEENS1_36VarlenDynamicPersistentTileSchedulerILi128ELi48ELi128ELi128ELb1ELb1ELb0ELb0ELb1ELb1EEEEEEEEEvNT_6ParamsE:
        .type           _ZN7cutlass13device_kernelIN5flash19enable_sm80_to_sm89INS1_16FlashAttnFwdSm80INS1_25CollectiveMainloopFwdSm80ILi4ELi1ELb0EN4cute5tupleIJNS5_1CILi128EEENS7_ILi48EEENS7_ILi96EEEEEELi96ENS_10bfloat16_tEfNS_4arch4Sm80ELb0ELb0ELb1ELb1ELb0ELb1ELb1ELb1EEENS1_21CollectiveEpilogueFwdINS6_IJS8_SA_S9_EEENS6_IJNS7_ILi1EEESI_SI_EEESC_SE_Li128ELb1ELb1ELb1ELb0EEENS1_36VarlenDynamicPersistentTileSchedulerILi128ELi48ELi128ELi128ELb1ELb1ELb0ELb0ELb1ELb1EEEEEEEEEvNT_6ParamsE,@function
        .size           _ZN7cutlass13device_kernelIN5flash19enable_sm80_to_sm89INS1_16FlashAttnFwdSm80INS1_25CollectiveMainloopFwdSm80ILi4ELi1ELb0EN4cute5tupleIJNS5_1CILi128EEENS7_ILi48EEENS7_ILi96EEEEEELi96ENS_10bfloat16_tEfNS_4arch4Sm80ELb0ELb0ELb1ELb1ELb0ELb1ELb1ELb1EEENS1_21CollectiveEpilogueFwdINS6_IJS8_SA_S9_EEENS6_IJNS7_ILi1EEESI_SI_EEESC_SE_Li128ELb1ELb1ELb1ELb0EEENS1_36VarlenDynamicPersistentTileSchedulerILi128ELi48ELi128ELi128ELb1ELb1ELb0ELb0ELb1ELb1EEEEEEEEEvNT_6ParamsE,(.L_x_2854 - _ZN7cutlass13device_kernelIN5flash19enable_sm80_to_sm89INS1_16FlashAttnFwdSm80INS1_25CollectiveMainloopFwdSm80ILi4ELi1ELb0EN4cute5tupleIJNS5_1CILi128EEENS7_ILi48EEENS7_ILi96EEEEEELi96ENS_10bfloat16_tEfNS_4arch4Sm80ELb0ELb0ELb1ELb1ELb0ELb1ELb1ELb1EEENS1_21CollectiveEpilogueFwdINS6_IJS8_SA_S9_EEENS6_IJNS7_ILi1EEESI_SI_EEESC_SE_Li128ELb1ELb1ELb1ELb0EEENS1_36VarlenDynamicPersistentTileSchedulerILi128ELi48ELi128ELi128ELb1ELb1ELb0ELb0ELb1ELb1EEEEEEEEEvNT_6ParamsE)
        .other          _ZN7cutlass13device_kernelIN5flash19enable_sm80_to_sm89INS1_16FlashAttnFwdSm80INS1_25CollectiveMainloopFwdSm80ILi4ELi1ELb0EN4cute5tupleIJNS5_1CILi128EEENS7_ILi48EEENS7_ILi96EEEEEELi96ENS_10bfloat16_tEfNS_4arch4Sm80ELb0ELb0ELb1ELb1ELb0ELb1ELb1ELb1EEENS1_21CollectiveEpilogueFwdINS6_IJS8_SA_S9_EEENS6_IJNS7_ILi1EEESI_SI_EEESC_SE_Li128ELb1ELb1ELb1ELb0EEENS1_36VarlenDynamicPersistentTileSchedulerILi128ELi48ELi128ELi128ELb1ELb1ELb0ELb0ELb1ELb1EEEEEEEEEvNT_6ParamsE,@"STO_CUDA_ENTRY STV_DEFAULT"
_ZN7cutlass13device_kernelIN5flash19enable_sm80_to_sm89INS1_16FlashAttnFwdSm80INS1_25CollectiveMainloopFwdSm80ILi4ELi1ELb0EN4cute5tupleIJNS5_1CILi128EEENS7_ILi48EEENS7_ILi96EEEEEELi96ENS_10bfloat16_tEfNS_4arch4Sm80ELb0ELb0ELb1ELb1ELb0ELb1ELb1ELb1EEENS1_21CollectiveEpilogueFwdINS6_IJS8_SA_S9_EEENS6_IJNS7_ILi1EEESI_SI_EEESC_SE_Li128ELb1ELb1ELb1ELb0EEENS1_36VarlenDynamicPersistentTileSchedulerILi128ELi48ELi128ELi128ELb1ELb1ELb0ELb0ELb1ELb1EEEEEEEEEvNT_6ParamsE:
        /* <DEDUP_REMOVED lines=54> */
.L_x_165:
        /* <DEDUP_REMOVED lines=17> */
.L_x_332:
        /* <DEDUP_REMOVED lines=16> */
.L_x_333:
[----:B--2---:R-:W-:-:S05]  /*0570*/  IMAD R0, R0, c[0x0][0x538], RZ ;  /* 0x00014e0000007a24 */ /* 0x004fca00078e02ff */
[----:B------:R-:W-:-:S04]  /*0580*/  IADD3 R6, R0, R6, RZ ;  /* 0x0000000600067210 */ /* 0x000fc80007ffe0ff */
[----:B------:R-:W-:-:S13]  /*0590*/  ISETP.GT.AND P0, PT, R6, UR4, PT ;  /* 0x0000000406007c0c */ /* 0x000fda000bf04270 */
[----:B-1----:R-:W-:Y:S05]  /*05a0*/  @!P0 BRA `(.L_x_165) ;  /* 0xfffffdb000008947 */ /* 0x002fea000383ffff */
.L_x_161:
[----:B------:R-:W-:-:S05]  /*05b0*/  IADD3 R12, -R0, R6, RZ ;  /* 0x00000006000c7210 */ /* 0x000fca0007ffe1ff */
[----:B------:R-:W-:-:S05]  /*05c0*/  IMAD R0, R4, c[0x0][0x538], R12 ;  /* 0x00014e0004007a24 */ /* 0x000fca00078e020c */
[----:B------:R-:W-:Y:S01]  /*05d0*/  ISETP.GT.AND P0, PT, R0, UR4, PT ;  /* 0x0000000400007c0c */ /* 0x000fe2000bf04270 */
[----:B------:R-:W-:-:S12]  /*05e0*/  BRA.DIV ~URZ, `(.L_x_166) ;  /* 0x000181f27f007947 */ /* 0x000fd8000b800000 */
[----:B------:R-:W-:-:S04]  /*05f0*/  VOTE.ANY R6, PT, !P0 ;  /* 0x0000000000067806 */ /* 0x000fc800040e0100 */
.L_x_334:
[----:B------:R1:W2:Y:S01]  /*0600*/  POPC R13, R6 ;  /* 0x00000006000d7309 */ /* 0x0002a20000000000 */
[----:B------:R-:W-:Y:S05]  /*0610*/  BRA.DIV ~URZ, `(.L_x_167) ;  /* 0x000182127f007947 */ /* 0x000fea000b800000 */
[----:B--2---:R-:W2:Y:S04]  /*0620*/  SHFL.IDX PT, R11, R8, R13, 0x1f ;  /* 0x00001f0d080b7589 */ /* 0x004ea800000e0000 */
[----:B------:R3:W4:Y:S02]  /*0630*/  SHFL.IDX PT, R10, R7, R13, 0x1f ;  /* 0x00001f0d070a7589 */ /* 0x00072400000e0000 */
[----:B---3--:R-:W-:Y:S02]  /*0640*/  MOV R7, RZ ;  /* 0x000000ff00077202 */ /* 0x008fe40000000f00 */
.L_x_335:
[----:B--2-4-:R-:W-:Y:S01]  /*0650*/  ISETP.NE.AND P0, PT, R6, RZ, PT ;  /* 0x000000ff0600720c */ /* 0x014fe20003f05270 */
[----:B------:R-:W-:-:S12]  /*0660*/  BSSY B0, `(.L_x_168) ;  /* 0x0000005000007945 */ /* 0x000fd80003800000 */
[----:B------:R-:W-:Y:S05]  /*0670*/  @!P0 BRA `(.L_x_169) ;  /* 0x0000003000008947 */ /* 0x000fea0003800000 */
[----:B------:R-:W-:Y:S01]  /*0680*/  IADD3 R3, R13, -0x1, RZ ;  /* 0xffffffff0d037810 */ /* 0x000fe20007ffe0ff */
[----:B------:R-:W-:Y:S05]  /*0690*/  BRA.DIV ~URZ, `(.L_x_170) ;  /* 0x000182727f007947 */ /* 0x000fea000b800000 */
[----:B------:R2:W3:Y:S02]  /*06a0*/  SHFL.IDX PT, R7, R4, R3, 0x1f ;  /* 0x00001f0304077589 */ /* 0x0004e400000e0000 */
.L_x_169:
[----:B------:R-:W-:Y:S05]  /*06b0*/  BSYNC B0 ;  /* 0x0000000000007941 */ /* 0x000fea0003800000 */
.L_x_168:
        /* <DEDUP_REMOVED lines=23> */
[----:B------:R-:W-:Y:S02]  /*0830*/  ISETP.GT.U32.AND P0, PT, R5, R0, PT ;  /* 0x000000000500720c */ /* 0x000fe40003f04070 */
[----:B-1----:R-:W-:-:S11]  /*0840*/  IADD3 R3, R3, 0xffffffe, RZ ;  /* 0x0ffffffe03037810 */ /* 0x002fd60007ffe0ff */
[----:B------:R-:W-:Y:S01]  /*0850*/  @!P0 IMAD.IADD R0, R0, 0x1, -R5 ;  /* 0x0000000100008824 */ /* 0x000fe200078e0a05 */
[----:B------:R-:W-:Y:S02]  /*0860*/  @!P0 IADD3 R2, R2, 0x1, RZ ;  /* 0x0000000102028810 */ /* 0x000fe40007ffe0ff */
[----:B------:R-:W-:Y:S01]  /*0870*/  ISETP.NE.AND P0, PT, R11, RZ, PT ;  /* 0x000000ff0b00720c */ /* 0x000fe20003f05270 */
[----:B------:R-:W1:Y:S01]  /*0880*/  F2I.FTZ.U32.TRUNC.NTZ R3, R3 ;  /* 0x0000000300037305 */ /* 0x000e62000021f000 */
[----:B------:R-:W-:Y:S02]  /*0890*/  ISETP.GE.U32.AND P2, PT, R0, R5, PT ;  /* 0x000000050000720c */ /* 0x000fe40003f46070 */
[----:B------:R-:W-:-:S04]  /*08a0*/  LOP3.LUT R0, R12, R11, RZ, 0x3c, !PT ;  /* 0x0000000b0c007212 */ /* 0x000fc800078e3cff */
[----:B------:R-:W-:-:S07]  /*08b0*/  ISETP.GE.AND P1, PT, R0, RZ, PT ;  /* 0x000000ff0000720c */ /* 0x000fce0003f26270 */
[----:B------:R-:W-:Y:S02]  /*08c0*/  @P2 IADD3 R2, R2, 0x1, RZ ;  /* 0x0000000102022810 */ /* 0x000fe40007ffe0ff */
[----:B-1----:R-:W-:-:S03]  /*08d0*/  IADD3 R0, RZ, -R3, RZ ;  /* 0x80000003ff007210 */ /* 0x002fc60007ffe0ff */
[----:B------:R-:W-:Y:S02]  /*08e0*/  IMAD.MOV.U32 R4, RZ, RZ, R2 ;  /* 0x000000ffff047224 */ /* 0x000fe400078e0002 */
[----:B------:R-:W-:Y:S01]  /*08f0*/  IMAD.MOV.U32 R2, RZ, RZ, R0 ;  /* 0x000000ffff027224 */ /* 0x000fe200078e0000 */
[----:B------:R-:W-:Y:S01]  /*0900*/  IABS R0, R10 ;  /* 0x0000000a00007213 */ /* 0x000fe20000000000 */
[----:B------:R-:W-:Y:S01]  /*0910*/  @!P1 IMAD.MOV R4, RZ, RZ, -R4 ;  /* 0x000000ffff049224 */ /* 0x000fe200078e0a04 */
[----:B------:R-:W-:Y:S01]  /*0920*/  @!P0 LOP3.LUT R4, RZ, R11, RZ, 0x33, !PT ;  /* 0x0000000bff048212 */ /* 0x000fe200078e33ff */
[----:B------:R-:W-:Y:S01]  /*0930*/  IMAD R5, R2, R7, RZ ;  /* 0x0000000702057224 */ /* 0x000fe200078e02ff */
[----:B------:R-:W-:Y:S01]  /*0940*/  MOV R2, RZ ;  /* 0x000000ff00027202 */ /* 0x000fe20000000f00 */
[----:B------:R-:W-:Y:S01]  /*0950*/  IMAD.MOV R6, RZ, RZ, -R0 ;  /* 0x000000ffff067224 */ /* 0x000fe200078e0a00 */
[----:B------:R-:W-:-:S03]  /*0960*/  IABS R8, R4 ;  /* 0x0000000400087213 */ /* 0x000fc60000000000 */
        /* <DEDUP_REMOVED lines=26> */
.L_x_162:
[----:B------:R-:W-:Y:S01]  /*0b10*/  MOV R0, UR4 ;  /* 0x0000000400007c02 */ /* 0x000fe20008000f00 */
[----:B------:R-:W-:Y:S04]  /*0b20*/  STL [R1+0x14], RZ ;  /* 0x000014ff01007387 */ /* 0x000fe80000100800 */
[----:B------:R-:W-:Y:S04]  /*0b30*/  STL [R1+0x18], RZ ;  /* 0x000018ff01007387 */ /* 0x000fe80000100800 */
[----:B------:R1:W-:Y:S02]  /*0b40*/  STL [R1+0x10], R0 ;  /* 0x0000100001007387 */ /* 0x0003e40000100800 */
[----:B-1----:R-:W-:-:S05]  /*0b50*/  MOV R0, c[0x0][0x53c] ;  /* 0x00014f0000007a02 */ /* 0x002fca0000000f00 */
[----:B------:R1:W-:Y:S02]  /*0b60*/  STL [R1+0x1c], R0 ;  /* 0x00001c0001007387 */ /* 0x0003e40000100800 */
.L_x_171:
        /* <DEDUP_REMOVED lines=8> */
.L_x_160:
[----:B------:R-:W2:Y:S02]  /*0bf0*/  LDL R0, [R1+0x1c] ;  /* 0x00001c0001007983 */ /* 0x000ea40000100800 */
[----:B--2---:R-:W-:-:S13]  /*0c00*/  ISETP.GE.AND P0, PT, R0, c[0x0][0x53c], PT ;  /* 0x00014f0000007a0c */ /* 0x004fda0003f06270 */
[----:B------:R-:W-:Y:S05]  /*0c10*/  @P0 EXIT ;  /* 0x000000000000094d */ /* 0x000fea0003800000 */
[----:B------:R-:W2:Y:S02]  /*0c20*/  S2R R12, SR_TID.X ;  /* 0x00000000000c7919 */ /* 0x000ea40000002100 */
[----:B--2---:R-:W-:Y:S02]  /*0c30*/  SHF.R.S32.HI R14, RZ, 0x1f, R12 ;  /* 0x0000001fff0e7819 */ /* 0x004fe4000001140c */
[-C--:B------:R-:W-:Y:S02]  /*0c40*/  LEA.HI R10, R12, R12.reuse, RZ, 0x1 ;  /* 0x0000000c0c0a7211 */ /* 0x080fe400078f08ff */
[----:B------:R-:W-:Y:S02]  /*0c50*/  LEA.HI R23, R14, R12, RZ, 0x3 ;  /* 0x0000000c0e177211 */ /* 0x000fe400078f18ff */
[----:B------:R-:W-:Y:S02]  /*0c60*/  SHF.R.S32.HI R242, RZ, 0x1, R10 ;  /* 0x00000001fff27819 */ /* 0x000fe4000001140a */
[----:B------:R-:W-:-:S02]  /*0c70*/  LOP3.LUT R0, R23, 0xfffffff8, RZ, 0xc0, !PT ;  /* 0xfffffff817007812 */ /* 0x000fc400078ec0ff */
[----:B-1----:R-:W-:Y:S02]  /*0c80*/  LEA.HI R5, R14, R12, RZ, 0x4 ;  /* 0x0000000c0e057211 */ /* 0x002fe400078f20ff */
[----:B------:R-:W-:Y:S01]  /*0c90*/  LEA.HI R3, R10, R242, RZ, 0x1 ;  /* 0x000000f20a037211 */ /* 0x000fe200078f08ff */
[----:B------:R-:W-:Y:S01]  /*0ca0*/  IMAD.IADD R2, R12, 0x1, -R0 ;  /* 0x000000010c027824 */ /* 0x000fe200078e0a00 */
[----:B------:R-:W-:Y:S02]  /*0cb0*/  SHF.R.S32.HI R6, RZ, 0x4, R5 ;  /* 0x00000004ff067819 */ /* 0x000fe40000011405 */
[----:B------:R-:W-:Y:S02]  /*0cc0*/  LOP3.LUT R0, R3, 0x7fffffe, RZ, 0xc0, !PT ;  /* 0x07fffffe03007812 */ /* 0x000fe400078ec0ff */
[----:B------:R-:W-:Y:S02]  /*0cd0*/  LEA.HI R11, R2, R2, RZ, 0x1 ;  /* 0x00000002020b7211 */ /* 0x000fe400078f08ff */
[----:B------:R-:W-:Y:S01]  /*0ce0*/  LEA.HI R4, R5, R6, RZ, 0x1 ;  /* 0x0000000605047211 */ /* 0x000fe200078f08ff */
[----:B------:R-:W-:Y:S01]  /*0cf0*/  IMAD.IADD R0, R242, 0x1, -R0 ;  /* 0x00000001f2007824 */ /* 0x000fe200078e0a00 */
[----:B------:R-:W-:-:S02]  /*0d00*/  LOP3.LUT R3, R11, 0x3fffffe, RZ, 0xc0, !PT ;  /* 0x03fffffe0b037812 */ /* 0x000fc400078ec0ff */
[----:B------:R-:W-:Y:S01]  /*0d10*/  LOP3.LUT R4, R4, 0xfffffffe, RZ, 0xc0, !PT ;  /* 0xfffffffe04047812 */ /* 0x000fe200078ec0ff */
[----:B------:R-:W-:Y:S01]  /*0d20*/  IMAD R22, R6, 0x8, R0 ;  /* 0x0000000806167824 */ /* 0x000fe200078e0200 */
[-C--:B------:R-:W-:Y:S01]  /*0d30*/  LEA.HI R7, R14, R12.reuse, RZ, 0x5 ;  /* 0x0000000c0e077211 */ /* 0x080fe200078f28ff */
[----:B------:R-:W-:Y:S01]  /*0d40*/  IMAD.IADD R21, R2, 0x1, -R3 ;  /* 0x0000000102157824 */ /* 0x000fe200078e0a03 */
[----:B------:R-:W-:Y:S01]  /*0d50*/  LEA.HI R14, R14, R12, RZ, 0x2 ;  /* 0x0000000c0e0e7211 */ /* 0x000fe200078f10ff */
[----:B------:R-:W-:Y:S01]  /*0d60*/  IMAD.IADD R19, R6, 0x1, -R4 ;  /* 0x0000000106137824 */ /* 0x000fe200078e0a04 */
[----:B------:R-:W-:Y:S01]  /*0d70*/  LOP3.LUT R0, R5, 0xfffffff0, RZ, 0xc0, !PT ;  /* 0xfffffff005007812 */ /* 0x000fe200078ec0ff */
[----:B------:R-:W-:Y:S01]  /*0d80*/  IMAD.SHL.U32 R22, R22, 0x20, RZ ;  /* 0x0000002016167824 */ /* 0x000fe200078e00ff */
[----:B------:R-:W-:Y:S02]  /*0d90*/  SHF.R.S32.HI R2, RZ, 0x3, R23 ;  /* 0x00000003ff027819 */ /* 0x000fe40000011417 */
[----:B------:R-:W-:Y:S01]  /*0da0*/  LOP3.LUT R4, R14, 0xfffffffc, RZ, 0xc0, !PT ;  /* 0xfffffffc0e047812 */ /* 0x000fe200078ec0ff */
[----:B------:R-:W-:Y:S01]  /*0db0*/  IMAD.IADD R0, R12, 0x1, -R0 ;  /* 0x000000010c007824 */ /* 0x000fe200078e0a00 */
[----:B------:R-:W-:Y:S01]  /*0dc0*/  SHF.R.S32.HI R243, RZ, 0x2, R14 ;  /* 0x00000002fff37819 */ /* 0x000fe2000001140e */
[----:B------:R-:W-:Y:S01]  /*0dd0*/  IMAD.SHL.U32 R2, R2, 0x40, RZ ;  /* 0x0000004002027824 */ /* 0x000fe200078e00ff */
[----:B------:R-:W-:Y:S01]  /*0de0*/  SHF.R.S32.HI R9, RZ, 0x5, R7 ;  /* 0x00000005ff097819 */ /* 0x000fe20000011407 */
[----:B------:R-:W-:Y:S01]  /*0df0*/  IMAD.IADD R25, R12, 0x1, -R4 ;  /* 0x000000010c197824 */ /* 0x000fe200078e0a04 */
[----:B------:R-:W-:-:S02]  /*0e00*/  LEA.HI R3, R14, R243, RZ, 0x1 ;  /* 0x000000f30e037211 */ /* 0x000fc400078f08ff */
[----:B------:R-:W-:Y:S01]  /*0e10*/  LOP3.LUT R2, R2, 0xc0, RZ, 0xc0, !PT ;  /* 0x000000c002027812 */ /* 0x000fe200078ec0ff */
[----:B------:R-:W-:Y:S01]  /*0e20*/  IMAD.SHL.U32 R250, R25, 0x8, RZ ;  /* 0x0000000819fa7824 */ /* 0x000fe200078e00ff */
[----:B------:R-:W-:Y:S02]  /*0e30*/  LEA.HI R8, R0, R0, RZ, 0x1 ;  /* 0x0000000000087211 */ /* 0x000fe400078f08ff */
[----:B------:R-:W-:Y:S02]  /*0e40*/  LOP3.LUT R4, R3, 0x7fffffe, RZ, 0xc0, !PT ;  /* 0x07fffffe03047812 */ /* 0x000fe400078ec0ff */
[----:B------:R-:W-:Y:S02]  /*0e50*/  SHF.R.S32.HI R6, RZ, 0x1f, R0 ;  /* 0x0000001fff067819 */ /* 0x000fe40000011400 */
[----:B------:R-:W-:Y:S02]  /*0e60*/  LOP3.LUT R3, R8, 0x7fffffe, RZ, 0xc0, !PT ;  /* 0x07fffffe08037812 */ /* 0x000fe400078ec0ff */
[----:B------:R-:W-:-:S02]  /*0e70*/  SHF.R.U32.HI R5, RZ, 0x3, R2 ;  /* 0x00000003ff057819 */ /* 0x000fc40000011602 */
[----:B------:R-:W-:Y:S01]  /*0e80*/  LOP3.LUT R2, R2, 0x18, R250, 0xf8, !PT ;  /* 0x0000001802027812 */ /* 0x000fe200078ef8fa */
[----:B------:R-:W-:Y:S01]  /*0e90*/  IMAD.IADD R13, R0, 0x1, -R3 ;  /* 0x00000001000d7824 */ /* 0x000fe200078e0a03 */
[----:B------:R-:W-:Y:S01]  /*0ea0*/  LEA.HI R16, R6, R0, RZ, 0x3 ;  /* 0x0000000006107211 */ /* 0x000fe200078f18ff */
[----:B------:R-:W-:Y:S01]  /*0eb0*/  IMAD.IADD R6, R243, 0x1, -R4 ;  /* 0x00000001f3067824 */ /* 0x000fe200078e0a04 */
[----:B------:R-:W-:Y:S02]  /*0ec0*/  LOP3.LUT R5, R2, R5, RZ, 0x3c, !PT ;  /* 0x0000000502057212 */ /* 0x000fe400078e3cff */
[----:B------:R-:W-:Y:S01]  /*0ed0*/  SHF.R.S32.HI R3, RZ, 0x1f, R7 ;  /* 0x0000001fff037819 */ /* 0x000fe20000011407 */
[----:B------:R-:W-:Y:S01]  /*0ee0*/  IMAD R0, R9, 0x8, R6 ;  /* 0x0000000809007824 */ /* 0x000fe200078e0206 */
[----:B------:R-:W-:Y:S01]  /*0ef0*/  LOP3.LUT R4, R10, 0xfffffffe, RZ, 0xc0, !PT ;  /* 0xfffffffe0a047812 */ /* 0x000fe200078ec0ff */
[----:B------:R-:W-:Y:S01]  /*0f00*/  IMAD.SHL.U32 R10, R16, 0x20, RZ ;  /* 0x00000020100a7824 */ /* 0x000fe200078e00ff */
[----:B------:R-:W-:Y:S01]  /*0f10*/  LOP3.LUT R2, R7, 0xffffffe0, RZ, 0xc0, !PT ;  /* 0xffffffe007027812 */ /* 0x000fe200078ec0ff */
[----:B------:R-:W-:Y:S01]  /*0f20*/  IMAD.U32 R241, R0, 0x20, R5 ;  /* 0x0000002000f17824 */ /* 0x000fe200078e0005 */
[----:B------:R-:W-:Y:S01]  /*0f30*/  LEA.HI R3, R3, R9, RZ, 0x2 ;  /* 0x0000000903037211 */ /* 0x000fe200078f10ff */
[C---:B------:R-:W-:Y:S01]  /*0f40*/  IMAD.IADD R33, R12.reuse, 0x1, -R4 ;  /* 0x000000010c217824 */ /* 0x040fe200078e0a04 */
[----:B------:R-:W-:Y:S01]  /*0f50*/  LEA.HI R0, R25, R25, RZ, 0x1 ;  /* 0x0000001919007211 */ /* 0x000fe200078f08ff */
[----:B------:R-:W-:Y:S01]  /*0f60*/  IMAD.IADD R32, R12, 0x1, -R2 ;  /* 0x000000010c207824 */ /* 0x000fe200078e0a02 */
[----:B------:R-:W-:Y:S01]  /*0f70*/  LOP3.LUT R3, R3, 0xffffffc, RZ, 0xc0, !PT ;  /* 0x0ffffffc03037812 */ /* 0x000fe200078ec0ff */
[----:B------:R-:W-:Y:S01]  /*0f80*/  IMAD.SHL.U32 R132, R33, 0x4, RZ ;  /* 0x0000000421847824 */ /* 0x000fe200078e00ff */
[C---:B------:R-:W-:Y:S01]  /*0f90*/  LOP3.LUT R2, R0.reuse, 0x1ffffffe, RZ, 0xc0, !PT ;  /* 0x1ffffffe00027812 */ /* 0x040fe200078ec0ff */
[----:B------:R-:W-:Y:S01]  /*0fa0*/  IMAD.SHL.U32 R0, R0, 0x20, RZ ;  /* 0x0000002000007824 */ /* 0x000fe200078e00ff */
[----:B------:R-:W-:Y:S01]  /*0fb0*/  SHF.R.S32.HI R4, RZ, 0x1f, R32 ;  /* 0x0000001fff047819 */ /* 0x000fe20000011420 */
[----:B------:R-:W-:Y:S01]  /*0fc0*/  IMAD.IADD R5, R9, 0x1, -R3 ;  /* 0x0000000109057824 */ /* 0x000fe200078e0a03 */
[----:B------:R-:W-:Y:S01]  /*0fd0*/  IADD3 R152, R132, 0x10, RZ ;  /* 0x0000001084987810 */ /* 0x000fe20007ffe0ff */
[----:B------:R-:W-:Y:S01]  /*0fe0*/  IMAD.IADD R3, R25, 0x1, -R2 ;  /* 0x0000000119037824 */ /* 0x000fe200078e0a02 */
[----:B------:R-:W-:Y:S01]  /*0ff0*/  LOP3.LUT R2, R0, 0xffffffc0, RZ, 0xc0, !PT ;  /* 0xffffffc000027812 */ /* 0x000fe200078ec0ff */
[----:B------:R-:W-:Y:S01]  /*1000*/  IMAD.SHL.U32 R100, R33, 0x8, RZ ;  /* 0x0000000821647824 */ /* 0x000fe200078e00ff */
[----:B------:R-:W-:Y:S01]  /*1010*/  IADD3 R6, R242, 0x40, RZ ;  /* 0x00000040f2067810 */ /* 0x000fe20007ffe0ff */
[----:B------:R-:W-:Y:S01]  /*1020*/  IMAD.IADD R0, R132, 0x1, R152 ;  /* 0x0000000184007824 */ /* 0x000fe200078e0298 */
[----:B------:R-:W-:Y:S01]  /*1030*/  LEA.HI R20, R4, R32, RZ, 0x2 ;  /* 0x0000002004147211 */ /* 0x000fe200078f10ff */
[----:B------:R-:W-:Y:S01]  /*1040*/  IMAD R24, R3, 0x8, R2 ;  /* 0x0000000803187824 */ /* 0x000fe200078e0202 */
[----:B------:R-:W-:-:S02]  /*1050*/  SHF.R.S32.HI R3, RZ, 0x1f, R6 ;  /* 0x0000001fff037819 */ /* 0x000fc40000011406 */
[----:B------:R-:W-:Y:S02]  /*1060*/  SHF.R.S32.HI R4, RZ, 0x2, R20 ;  /* 0x00000002ff047819 */ /* 0x000fe40000011414 */
[-C--:B------:R-:W-:Y:S02]  /*1070*/  LEA.HI R3, R3, R6.reuse, RZ, 0x3 ;  /* 0x0000000603037211 */ /* 0x080fe400078f18ff */
[----:B------:R-:W-:Y:S01]  /*1080*/  SHF.R.S32.HI R2, RZ, 0x1f, R0 ;  /* 0x0000001fff027819 */ /* 0x000fe20000011400 */
[----:B------:R-:W-:Y:S01]  /*1090*/  IMAD R30, R5, 0x10, R4 ;  /* 0x00000010051e7824 */ /* 0x000fe200078e0204 */
[----:B------:R-:W-:Y:S01]  /*10a0*/  IADD3 R135, R132, 0x20, RZ ;  /* 0x0000002084877810 */ /* 0x000fe20007ffe0ff */
[----:B------:R-:W-:Y:S01]  /*10b0*/  IMAD.SHL.U32 R3, R3, 0x20, RZ ;  /* 0x0000002003037824 */ /* 0x000fe200078e00ff */
[----:B------:R-:W-:Y:S02]  /*10c0*/  LEA.HI R12, R6, R6, RZ, 0x1 ;  /* 0x00000006060c7211 */ /* 0x000fe400078f08ff */
[CC--:B------:R-:W-:Y:S01]  /*10d0*/  LEA.HI R15, R2.reuse, R0.reuse, RZ, 0x3 ;  /* 0x00000000020f7211 */ /* 0x0c0fe200078f18ff */
[----:B------:R-:W-:Y:S01]  /*10e0*/  STL [R1+0x94], R30 ;  /* 0x0000941e01007387 */ /* 0x000fe20000100800 */
[----:B------:R-:W-:Y:S01]  /*10f0*/  LEA.HI R17, R2, R0, RZ, 0x5 ;  /* 0x0000000002117211 */ /* 0x000fe200078f28ff */
[----:B------:R-:W-:Y:S01]  /*1100*/  IMAD.IADD R0, R132, 0x1, R135 ;  /* 0x0000000184007824 */ /* 0x000fe200078e0287 */
[----:B------:R-:W-:-:S02]  /*1110*/  LOP3.LUT R4, R12, 0x7fffffe, RZ, 0xc0, !PT ;  /* 0x07fffffe0c047812 */ /* 0x000fc400078ec0ff */
[----:B------:R-:W-:Y:S02]  /*1120*/  SHF.R.S32.HI R7, RZ, 0x1f, R14 ;  /* 0x0000001fff077819 */ /* 0x000fe4000001140e */
[----:B------:R-:W-:Y:S01]  /*1130*/  LOP3.LUT R3, R3, 0xffffff00, RZ, 0xc0, !PT ;  /* 0xffffff0003037812 */ /* 0x000fe200078ec0ff */
[----:B------:R-:W-:Y:S01]  /*1140*/  IMAD.IADD R4, R6, 0x1, -R4 ;  /* 0x0000000106047824 */ /* 0x000fe200078e0a04 */
[----:B------:R-:W-:Y:S02]  /*1150*/  SHF.R.S32.HI R2, RZ, 0x1f, R0 ;  /* 0x0000001fff027819 */ /* 0x000fe40000011400 */
[----:B------:R-:W-:Y:S01]  /*1160*/  LEA.HI R5, R7, R243, RZ, 0x3 ;  /* 0x000000f307057211 */ /* 0x000fe200078f18ff */
[----:B------:R-:W-:Y:S01]  /*1170*/  IMAD R26, R4, 0x20, R3 ;  /* 0x00000020041a7824 */ /* 0x000fe200078e0203 */
[CC--:B------:R-:W-:Y:S01]  /*1180*/  LEA.HI R14, R2.reuse, R0.reuse, RZ, 0x3 ;  /* 0x00000000020e7211 */ /* 0x0c0fe200078f18ff */
[----:B------:R-:W-:Y:S01]  /*1190*/  IMAD.SHL.U32 R4, R9, 0x200, RZ ;  /* 0x0000020009047824 */ /* 0x000fe200078e00ff */
[----:B------:R-:W-:-:S02]  /*11a0*/  LEA.HI R18, R2, R0, RZ, 0x5 ;  /* 0x0000000002127211 */ /* 0x000fc400078f28ff */
[----:B------:R-:W-:Y:S01]  /*11b0*/  LOP3.LUT R3, R5, 0xfffffff8, RZ, 0xc0, !PT ;  /* 0xfffffff805037812 */ /* 0x000fe200078ec0ff */
[----:B------:R-:W-:Y:S01]  /*11c0*/  STL [R1+0x5c], R26 ;  /* 0x00005c1a01007387 */ /* 0x000fe20000100800 */
[----:B------:R-:W-:Y:S02]  /*11d0*/  SHF.R.S32.HI R0, RZ, 0x1, R11 ;  /* 0x00000001ff007819 */ /* 0x000fe4000001140b */
[--C-:B------:R-:W-:Y:S01]  /*11e0*/  SHF.R.S32.HI R5, RZ, 0x1, R8.reuse ;  /* 0x00000001ff057819 */ /* 0x100fe20000011408 */
[----:B------:R-:W-:Y:S01]  /*11f0*/  IMAD.IADD R3, R243, 0x1, -R3 ;  /* 0x00000001f3037824 */ /* 0x000fe200078e0a03 */
[C---:B------:R-:W-:Y:S01]  /*1200*/  LOP3.LUT P3, RZ, R0.reuse, 0x2, RZ, 0xc0, !PT ;  /* 0x0000000200ff7812 */ /* 0x040fe2000786c0ff */
[----:B------:R-:W-:Y:S01]  /*1210*/  IMAD.SHL.U32 R0, R0, 0x40, RZ ;  /* 0x0000004000007824 */ /* 0x000fe200078e00ff */
[----:B------:R-:W-:Y:S02]  /*1220*/  SHF.R.S32.HI R2, RZ, 0x1f, R8 ;  /* 0x0000001fff027819 */ /* 0x000fe40000011408 */
[----:B------:R-:W-:-:S02]  /*1230*/  IADD3 R154, R132, 0x18, RZ ;  /* 0x00000018849a7810 */ /* 0x000fc40007ffe0ff */
[----:B------:R-:W-:Y:S02]  /*1240*/  LEA.HI R6, R2, R5, RZ, 0x2 ;  /* 0x0000000502067211 */ /* 0x000fe400078f10ff */
[----:B------:R-:W-:Y:S02]  /*1250*/  LEA.HI R2, R3, R3, RZ, 0x1 ;  /* 0x0000000303027211 */ /* 0x000fe400078f08ff */
[----:B------:R-:W-:Y:S02]  /*1260*/  LOP3.LUT R0, R0, 0xc0, RZ, 0xc0, !PT ;  /* 0x000000c000007812 */ /* 0x000fe400078ec0ff */
[----:B------:R-:W-:Y:S02]  /*1270*/  LOP3.LUT R11, R6, 0xfffffffc, RZ, 0xc0, !PT ;  /* 0xfffffffc060b7812 */ /* 0x000fe400078ec0ff */
[----:B------:R-:W-:Y:S02]  /*1280*/  LOP3.LUT R8, R2, 0x3fffffe, RZ, 0xc0, !PT ;  /* 0x03fffffe02087812 */ /* 0x000fe400078ec0ff */
[----:B------:R-:W-:Y:S01]  /*1290*/  LOP3.LUT R9, R0, 0x8, R23, 0xf8, !PT ;  /* 0x0000000800097812 */ /* 0x000fe200078ef817 */
[----:B------:R-:W-:Y:S01]  /*12a0*/  IMAD.IADD R11, R5, 0x1, -R11 ;  /* 0x00000001050b7824 */ /* 0x000fe200078e0a0b */
[----:B------:R-:W-:Y:S01]  /*12b0*/  SHF.R.U32.HI R6, RZ, 0x3, R0 ;  /* 0x00000003ff067819 */ /* 0x000fe20000011600 */
[----:B------:R-:W-:Y:S01]  /*12c0*/  IMAD.IADD R8, R3, 0x1, -R8 ;  /* 0x0000000103087824 */ /* 0x000fe200078e0a08 */
[----:B------:R-:W-:-:S02]  /*12d0*/  LOP3.LUT R0, R10, 0xffffff00, RZ, 0xc0, !PT ;  /* 0xffffff000a007812 */ /* 0x000fc400078ec0ff */
[----:B------:R-:W-:Y:S02]  /*12e0*/  LEA.HI R5, R7, R243, RZ, 0x2 ;  /* 0x000000f307057211 */ /* 0x000fe400078f10ff */
[----:B------:R-:W-:Y:S01]  /*12f0*/  SHF.R.S32.HI R2, RZ, 0x1, R2 ;  /* 0x00000001ff027819 */ /* 0x000fe20000011402 */
[----:B------:R-:W-:Y:S01]  /*1300*/  IMAD.IADD R3, R0, 0x1, R4 ;  /* 0x0000000100037824 */ /* 0x000fe200078e0204 */
[----:B------:R-:W-:Y:S01]  /*1310*/  LOP3.LUT R6, R9, R6, RZ, 0x3c, !PT ;  /* 0x0000000609067212 */ /* 0x000fe200078e3cff */
[----:B------:R-:W-:Y:S01]  /*1320*/  IMAD R16, R13, 0x20, R0 ;  /* 0x000000200d107824 */ /* 0x000fe200078e0200 */
[----:B------:R-:W-:Y:S01]  /*1330*/  LOP3.LUT R0, R5, 0xfffffffc, RZ, 0xc0, !PT ;  /* 0xfffffffc05007812 */ /* 0x000fe200078ec0ff */
[----:B------:R-:W-:Y:S01]  /*1340*/  IMAD R13, R13, 0x20, R3 ;  /* 0x000000200d0d7824 */ /* 0x000fe200078e0203 */
[----:B------:R-:W-:Y:S01]  /*1350*/  LOP3.LUT R5, R2, 0x1, RZ, 0xc0, !PT ;  /* 0x0000000102057812 */ /* 0x000fe200078ec0ff */
[----:B------:R-:W-:Y:S01]  /*1360*/  IMAD R3, R25, 0x2, R4 ;  /* 0x0000000219037824 */ /* 0x000fe200078e0204 */
[----:B------:R-:W-:Y:S01]  /*1370*/  SHF.R.S32.HI R4, RZ, 0x1, R12 ;  /* 0x00000001ff047819 */ /* 0x000fe2000001140c */
[----:B------:R-:W-:Y:S01]  /*1380*/  IMAD.IADD R0, R243, 0x1, -R0 ;  /* 0x00000001f3007824 */ /* 0x000fe200078e0a00 */
[----:B------:R-:W-:Y:S01]  /*1390*/  ISETP.NE.U32.AND P2, PT, R5, 0x1, PT ;  /* 0x000000010500780c */ /* 0x000fe20003f45070 */
[----:B------:R-:W-:Y:S01]  /*13a0*/  IMAD R8, R8, 0x20, R3 ;  /* 0x0000002008087824 */ /* 0x000fe200078e0203 */
[----:B------:R-:W-:Y:S01]  /*13b0*/  LOP3.LUT P1, RZ, R2, 0x2, RZ, 0xc0, !PT ;  /* 0x0000000202ff7812 */ /* 0x000fe2000782c0ff */
[----:B------:R-:W-:Y:S01]  /*13c0*/  IMAD.SHL.U32 R4, R4, 0x40, RZ ;  /* 0x0000004004047824 */ /* 0x000fe200078e00ff */
[C---:B------:R-:W-:Y:S01]  /*13d0*/  LOP3.LUT P0, RZ, R0.reuse, 0x2, RZ, 0xc0, !PT ;  /* 0x0000000200ff7812 */ /* 0x040fe2000780c0ff */
[----:B------:R-:W-:Y:S01]  /*13e0*/  IMAD R3, R19, 0x8, R21 ;  /* 0x0000000813037824 */ /* 0x000fe200078e0215 */
[----:B------:R-:W-:Y:S01]  /*13f0*/  LOP3.LUT P4, RZ, R11, 0x2, RZ, 0xc0, !PT ;  /* 0x000000020bff7812 */ /* 0x000fe2000788c0ff */
[----:B------:R-:W-:Y:S01]  /*1400*/  IMAD.SHL.U32 R5, R0, 0x40, RZ ;  /* 0x0000004000057824 */ /* 0x000fe200078e00ff */
[----:B------:R-:W-:Y:S01]  /*1410*/  LOP3.LUT R31, R4, 0xc0, RZ, 0xc0, !PT ;  /* 0x000000c0041f7812 */ /* 0x000fe200078ec0ff */
[----:B------:R-:W-:Y:S01]  /*1420*/  IMAD.U32 R0, R3, 0x20, R6 ;  /* 0x0000002003007824 */ /* 0x000fe200078e0006 */
[----:B------:R-:W-:Y:S01]  /*1430*/  IADD3 R153, R132, 0x28, RZ ;  /* 0x0000002884997810 */ /* 0x000fe20007ffe0ff */
[----:B------:R-:W-:Y:S01]  /*1440*/  IMAD.SHL.U32 R3, R2, 0x40, RZ ;  /* 0x0000004002037824 */ /* 0x000fe200078e00ff */
[----:B------:R-:W-:Y:S01]  /*1450*/  LOP3.LUT R29, R5, 0xc0, RZ, 0xc0, !PT ;  /* 0x000000c0051d7812 */ /* 0x000fe200078ec0ff */
[----:B------:R-:W-:Y:S01]  /*1460*/  IMAD.SHL.U32 R2, R17, 0x80, RZ ;  /* 0x0000008011027824 */ /* 0x000fe200078e00ff */
[----:B------:R-:W-:Y:S01]  /*1470*/  SHF.R.U32.HI R28, RZ, 0x3, R31 ;  /* 0x00000003ff1c7819 */ /* 0x000fe2000001161f */
[----:B------:R-:W-:Y:S01]  /*1480*/  STL [R1+0x54], R31 ;  /* 0x0000541f01007387 */ /* 0x000fe20000100800 */
[----:B------:R-:W-:-:S02]  /*1490*/  LOP3.LUT R5, R31, 0x18, R15, 0xf8, !PT ;  /* 0x000000181f057812 */ /* 0x000fc400078ef80f */
[----:B------:R-:W-:Y:S01]  /*14a0*/  LOP3.LUT R6, R3, 0xc0, RZ, 0xc0, !PT ;  /* 0x000000c003067812 */ /* 0x000fe200078ec0ff */
[----:B------:R-:W-:Y:S01]  /*14b0*/  STL [R1+0x4c], R22 ;  /* 0x00004c1601007387 */ /* 0x000fe20000100800 */
[----:B------:R-:W-:Y:S02]  /*14c0*/  SHF.R.U32.HI R27, RZ, 0x3, R29 ;  /* 0x00000003ff1b7819 */ /* 0x000fe4000001161d */
[----:B------:R-:W-:Y:S01]  /*14d0*/  LOP3.LUT R4, R29, 0x18, R15, 0xf8, !PT ;  /* 0x000000181d047812 */ /* 0x000fe200078ef80f */
[----:B------:R-:W-:Y:S01]  /*14e0*/  STL [R1+0x44], R29 ;  /* 0x0000441d01007387 */ /* 0x000fe20000100800 */
[----:B------:R-:W-:Y:S02]  /*14f0*/  LOP3.LUT R3, R5, R28, RZ, 0x3c, !PT ;  /* 0x0000001c05037212 */ /* 0x000fe400078e3cff */
[----:B------:R-:W-:Y:S01]  /*1500*/  LOP3.LUT R2, R2, 0xfffff000, RZ, 0xc0, !PT ;  /* 0xfffff00002027812 */ /* 0x000fe200078ec0ff */
[----:B------:R-:W-:Y:S01]  /*1510*/  STL [R1+0x58], R28 ;  /* 0x0000581c01007387 */ /* 0x000fe20000100800 */
[----:B------:R-:W-:Y:S01]  /*1520*/  LEA.HI R5, R6, R6, RZ, 0x1d ;  /* 0x0000000606057211 */ /* 0x000fe200078fe8ff */
[----:B------:R-:W-:Y:S01]  /*1530*/  IMAD.SHL.U32 R6, R11, 0x40, RZ ;  /* 0x000000400b067824 */ /* 0x000fe200078e00ff */
[----:B------:R-:W-:Y:S01]  /*1540*/  LOP3.LUT R4, R4, R27, RZ, 0x3c, !PT ;  /* 0x0000001b04047212 */ /* 0x000fe200078e3cff */
[----:B------:R-:W-:Y:S01]  /*1550*/  STL [R1+0x48], R27 ;  /* 0x0000481b01007387 */ /* 0x000fe20000100800 */
[----:B------:R-:W-:Y:S01]  /*1560*/  IADD3 R11, R3, R26, R2 ;  /* 0x0000001a030b7210 */ /* 0x000fe20007ffe002 */
[----:B------:R-:W-:Y:S01]  /*1570*/  IMAD.SHL.U32 R3, R19, 0x8, RZ ;  /* 0x0000000813037824 */ /* 0x000fe200078e00ff */
[----:B------:R-:W-:Y:S01]  /*1580*/  IADD3 R12, R4, R2, R22 ;  /* 0x00000002040c7210 */ /* 0x000fe20007ffe016 */
[----:B------:R-:W-:Y:S01]  /*1590*/  IMAD.IADD R8, R5, 0x1, R8 ;  /* 0x0000000105087824 */ /* 0x000fe200078e0208 */
[----:B------:R-:W-:Y:S01]  /*15a0*/  LOP3.LUT R2, R6, 0xc0, RZ, 0xc0, !PT ;  /* 0x000000c006027812 */ /* 0x000fe200078ec0ff */
[----:B------:R-:W-:Y:S01]  /*15b0*/  IMAD.SHL.U32 R4, R18, 0x80, RZ ;  /* 0x0000008012047824 */ /* 0x000fe200078e00ff */
[----:B------:R-:W-:Y:S01]  /*15c0*/  LOP3.LUT R5, R29, 0x18, R14, 0xf8, !PT ;  /* 0x000000181d057812 */ /* 0x000fe200078ef80e */
[----:B------:R-:W-:Y:S01]  /*15d0*/  IMAD.SHL.U32 R25, R8, 0x2, RZ ;  /* 0x0000000208197824 */ /* 0x000fe200078e00ff */
[----:B------:R-:W-:-:S02]  /*15e0*/  LOP3.LUT R6, R2, 0x8, R3, 0xf8, !PT ;  /* 0x0000000802067812 */ /* 0x000fc400078ef803 */
[----:B------:R-:W-:Y:S02]  /*15f0*/  SHF.R.U32.HI R3, RZ, 0x3, R2 ;  /* 0x00000003ff037819 */ /* 0x000fe40000011602 */
[----:B------:R-:W-:Y:S01]  /*1600*/  LOP3.LUT R7, R31, 0x18, R14, 0xf8, !PT ;  /* 0x000000181f077812 */ /* 0x000fe200078ef80e */
[----:B------:R-:W-:Y:S01]  /*1610*/  STL [R1+0x28], R25 ;  /* 0x0000281901007387 */ /* 0x000fe20000100800 */
[----:B------:R-:W-:Y:S02]  /*1620*/  LOP3.LUT R2, R4, 0xfffff000, RZ, 0xc0, !PT ;  /* 0xfffff00004027812 */ /* 0x000fe400078ec0ff */
[----:B------:R-:W-:Y:S02]  /*1630*/  LOP3.LUT R5, R5, R27, RZ, 0x3c, !PT ;  /* 0x0000001b05057212 */ /* 0x000fe400078e3cff */
[----:B------:R-:W-:Y:S02]  /*1640*/  LOP3.LUT R3, R6, R3, RZ, 0x3c, !PT ;  /* 0x0000000306037212 */ /* 0x000fe400078e3cff */
[----:B------:R-:W-:-:S02]  /*1650*/  LOP3.LUT R4, R7, R28, RZ, 0x3c, !PT ;  /* 0x0000001c07047212 */ /* 0x000fc400078e3cff */
[----:B------:R-:W-:Y:S02]  /*1660*/  IADD3 R10, R5, R2, R22 ;  /* 0x00000002050a7210 */ /* 0x000fe40007ffe016 */
[C---:B------:R-:W-:Y:S02]  /*1670*/  IADD3 R5, R25.reuse, 0x80, RZ ;  /* 0x0000008019057810 */ /* 0x040fe40007ffe0ff */
[----:B------:R-:W-:Y:S02]  /*1680*/  IADD3 R23, R25, 0x70, RZ ;  /* 0x0000007019177810 */ /* 0x000fe40007ffe0ff */
[----:B------:R-:W-:Y:S01]  /*1690*/  IADD3 R9, R4, R26, R2 ;  /* 0x0000001a04097210 */ /* 0x000fe20007ffe002 */
[C---:B------:R-:W-:Y:S01]  /*16a0*/  IMAD.IADD R2, R3.reuse, 0x1, R13 ;  /* 0x0000000103027824 */ /* 0x040fe200078e020d */
[----:B------:R-:W-:Y:S01]  /*16b0*/  SHF.R.S32.HI R7, RZ, 0x1f, R152 ;  /* 0x0000001fff077819 */ /* 0x000fe20000011498 */
[----:B------:R-:W-:Y:S01]  /*16c0*/  IMAD.IADD R3, R3, 0x1, R16 ;  /* 0x0000000103037824 */ /* 0x000fe200078e0210 */
[----:B------:R-:W-:Y:S01]  /*16d0*/  @P2 IADD3 R23, R5, 0x10, RZ ;  /* 0x0000001005172810 */ /* 0x000fe20007ffe0ff */
[----:B------:R-:W-:Y:S01]  /*16e0*/  IMAD.MOV.U32 R13, RZ, RZ, 0x20 ;  /* 0x00000020ff0d7424 */ /* 0x000fe200078e00ff */
[----:B------:R-:W-:-:S02]  /*16f0*/  SHF.R.S32.HI R6, RZ, 0x1f, R154 ;  /* 0x0000001fff067819 */ /* 0x000fc4000001149a */
[----:B------:R-:W-:Y:S01]  /*1700*/  SHF.R.S32.HI R5, RZ, 0x1f, R135 ;  /* 0x0000001fff057819 */ /* 0x000fe20000011487 */
[----:B------:R-:W-:Y:S01]  /*1710*/  STL [R1+0x2c], R23 ;  /* 0x00002c1701007387 */ /* 0x000fe20000100800 */
[----:B------:R-:W-:Y:S02]  /*1720*/  IADD3 R16, R250, 0x40, RZ ;  /* 0x00000040fa107810 */ /* 0x000fe40007ffe0ff */
[----:B------:R-:W-:Y:S02]  /*1730*/  SHF.L.U64.HI R17, R152, 0x1, R7 ;  /* 0x0000000198117819 */ /* 0x000fe40000010207 */
[----:B------:R-:W-:Y:S01]  /*1740*/  SHF.L.U64.HI R7, R154, 0x1, R6 ;  /* 0x000000019a077819 */ /* 0x000fe20000010206 */
[----:B------:R-:W-:Y:S01]  /*1750*/  STL [R1], R16 ;  /* 0x0000001001007387 */ /* 0x000fe20000100800 */
[----:B------:R-:W-:Y:S02]  /*1760*/  SHF.L.U64.HI R6, R135, 0x1, R5 ;  /* 0x0000000187067819 */ /* 0x000fe40000010205 */
[----:B------:R-:W-:Y:S01]  /*1770*/  SHF.R.S32.HI R4, RZ, 0x1f, R153 ;  /* 0x0000001fff047819 */ /* 0x000fe20000011499 */
[----:B------:R-:W-:Y:S01]  /*1780*/  STL [R1+0x8c], R17 ;  /* 0x00008c1101007387 */ /* 0x000fe20000100800 */
[----:B------:R-:W-:-:S02]  /*1790*/  IADD3 R252, R250, 0x20, RZ ;  /* 0x00000020fafc7810 */ /* 0x000fc40007ffe0ff */
[----:B------:R-:W-:Y:S01]  /*17a0*/  LOP3.LUT R8, R20, 0x7ffffffc, RZ, 0xc0, !PT ;  /* 0x7ffffffc14087812 */ /* 0x000fe200078ec0ff */
[----:B------:R1:W-:Y:S01]  /*17b0*/  STL [R1+0x88], R7 ;  /* 0x0000880701007387 */ /* 0x0003e20000100800 */
[----:B------:R-:W-:Y:S02]  /*17c0*/  SHF.L.U64.HI R4, R153, 0x1, R4 ;  /* 0x0000000199047819 */ /* 0x000fe40000010204 */
[----:B------:R-:W-:Y:S01]  /*17d0*/  LEA R155, R0, 0x3c80, 0x1 ;  /* 0x00003c80009b7811 */ /* 0x000fe200078e08ff */
[----:B------:R2:W-:Y:S01]  /*17e0*/  STL [R1+0x84], R6 ;  /* 0x0000840601007387 */ /* 0x0005e20000100800 */
[----:B------:R-:W-:Y:S01]  /*17f0*/  IMAD.IADD R5, R32, 0x1, -R8 ;  /* 0x0000000120057824 */ /* 0x000fe200078e0a08 */
[----:B------:R-:W-:Y:S02]  /*1800*/  LEA R0, R12, 0x6080, 0x1 ;  /* 0x000060800c007811 */ /* 0x000fe400078e08ff */
[----:B------:R3:W-:Y:S01]  /*1810*/  STL [R1+0x80], R4 ;  /* 0x0000800401007387 */ /* 0x0007e20000100800 */
[----:B------:R-:W-:-:S02]  /*1820*/  IADD3 R192, R155, 0x20, RZ ;  /* 0x000000209bc07810 */ /* 0x000fc40007ffe0ff */
[----:B------:R-:W-:Y:S02]  /*1830*/  LEA R190, R2, 0x6080, 0x1 ;  /* 0x0000608002be7811 */ /* 0x000fe400078e08ff */
[----:B------:R-:W-:Y:S02]  /*1840*/  LEA R188, R3, 0x1880, 0x1 ;  /* 0x0000188003bc7811 */ /* 0x000fe400078e08ff */
[----:B------:R-:W-:Y:S02]  /*1850*/  @P3 IADD3 R192, R155, -0x20, RZ ;  /* 0xffffffe09bc03810 */ /* 0x000fe40007ffe0ff */
[----:B------:R-:W-:Y:S02]  /*1860*/  IADD3 R134, R132, 0x8, RZ ;  /* 0x0000000884867810 */ /* 0x000fe40007ffe0ff */
[----:B------:R-:W-:Y:S02]  /*1870*/  SHF.R.S32.HI R251, RZ, 0x1f, R250 ;  /* 0x0000001ffffb7819 */ /* 0x000fe400000114fa */
[----:B------:R-:W-:-:S02]  /*1880*/  IADD3 R200, R192, 0x400, RZ ;  /* 0x00000400c0c87810 */ /* 0x000fc40007ffe0ff */
[C---:B------:R-:W-:Y:S02]  /*1890*/  IADD3 R199, R192.reuse, 0x800, RZ ;  /* 0x00000800c0c77810 */ /* 0x040fe40007ffe0ff */
[----:B-1----:R-:W-:Y:S02]  /*18a0*/  SHF.R.S32.HI R7, RZ, 0x1f, R16 ;  /* 0x0000001fff077819 */ /* 0x002fe40000011410 */
[C---:B------:R-:W-:Y:S02]  /*18b0*/  IADD3 R198, R192.reuse, 0xc00, RZ ;  /* 0x00000c00c0c67810 */ /* 0x040fe40007ffe0ff */
[----:B--2---:R-:W-:Y:S02]  /*18c0*/  SHF.R.S32.HI R6, RZ, 0x1f, R252 ;  /* 0x0000001fff067819 */ /* 0x004fe400000114fc */
[C---:B------:R-:W-:Y:S02]  /*18d0*/  IADD3 R197, R192.reuse, 0x1000, RZ ;  /* 0x00001000c0c57810 */ /* 0x040fe40007ffe0ff */
[----:B---3--:R-:W-:Y:S01]  /*18e0*/  LOP3.LUT R4, R31, 0x18, R100, 0xf8, !PT ;  /* 0x000000181f047812 */ /* 0x008fe200078ef864 */
[----:B------:R1:W-:Y:S01]  /*18f0*/  STL [R1+0x3c], R6 ;  /* 0x00003c0601007387 */ /* 0x0003e20000100800 */
[----:B------:R-:W-:-:S02]  /*1900*/  IADD3 R196, R192, 0x1400, RZ ;  /* 0x00001400c0c47810 */ /* 0x000fc40007ffe0ff */
[----:B------:R-:W-:Y:S01]  /*1910*/  LOP3.LUT R4, R4, R28, RZ, 0x3c, !PT ;  /* 0x0000001c04047212 */ /* 0x000fe200078e3cff */
[----:B------:R2:W-:Y:S01]  /*1920*/  STL [R1+0x38], R7 ;  /* 0x0000380701007387 */ /* 0x0005e20000100800 */
[C---:B------:R-:W-:Y:S02]  /*1930*/  IADD3 R195, R192.reuse, 0x1800, RZ ;  /* 0x00001800c0c37810 */ /* 0x040fe40007ffe0ff */
[C---:B------:R-:W-:Y:S02]  /*1940*/  IADD3 R194, R192.reuse, 0x1c00, RZ ;  /* 0x00001c00c0c27810 */ /* 0x040fe40007ffe0ff */
[----:B------:R-:W-:Y:S01]  /*1950*/  IADD3 R193, R192, 0x2000, RZ ;  /* 0x00002000c0c17810 */ /* 0x000fe20007ffe0ff */
[----:B-1----:R-:W-:Y:S02]  /*1960*/  IMAD.SHL.U32 R6, R5, 0x2, RZ ;  /* 0x0000000205067824 */ /* 0x002fe400078e00ff */
[----:B------:R-:W-:Y:S01]  /*1970*/  IMAD.IADD R5, R30, 0x1, R24 ;  /* 0x000000011e057824 */ /* 0x000fe200078e0218 */
[----:B--2---:R-:W-:-:S02]  /*1980*/  SHF.R.S32.HI R7, RZ, 0x3, R15 ;  /* 0x00000003ff077819 */ /* 0x004fc4000001140f */
[----:B------:R1:W-:Y:S04]  /*1990*/  STL [R1+0x20], R6 ;  /* 0x0000200601007387 */ /* 0x0003e80000100800 */
[----:B------:R2:W-:Y:S04]  /*19a0*/  STL [R1+0x98], R5 ;  /* 0x0000980501007387 */ /* 0x0005e80000100800 */
[----:B------:R3:W-:Y:S01]  /*19b0*/  STL [R1+0x64], R7 ;  /* 0x0000640701007387 */ /* 0x0007e20000100800 */
[C-C-:B-1----:R-:W-:Y:S02]  /*19c0*/  LOP3.LUT R6, R29.reuse, 0x8, R100.reuse, 0xf8, !PT ;  /* 0x000000081d067812 */ /* 0x142fe400078ef864 */
[----:B--2---:R-:W-:-:S02]  /*19d0*/  LOP3.LUT R5, R29, 0x18, R100, 0xf8, !PT ;  /* 0x000000181d057812 */ /* 0x004fc400078ef864 */
[-C--:B------:R-:W-:Y:S02]  /*19e0*/  LOP3.LUT R6, R6, R27.reuse, RZ, 0x3c, !PT ;  /* 0x0000001b06067212 */ /* 0x080fe400078e3cff */
[----:B------:R-:W-:Y:S01]  /*19f0*/  LOP3.LUT R8, R5, R27, RZ, 0x3c, !PT ;  /* 0x0000001b05087212 */ /* 0x000fe200078e3cff */
[----:B------:R-:W-:Y:S01]  /*1a00*/  IMAD.IADD R5, R26, 0x1, R4 ;  /* 0x000000011a057824 */ /* 0x000fe200078e0204 */
[----:B---3--:R-:W-:Y:S01]  /*1a10*/  SHF.R.S32.HI R7, RZ, 0x3, R14 ;  /* 0x00000003ff077819 */ /* 0x008fe2000001140e */
[C---:B------:R-:W-:Y:S01]  /*1a20*/  IMAD.IADD R6, R22.reuse, 0x1, R6 ;  /* 0x0000000116067824 */ /* 0x040fe200078e0206 */
[----:B------:R-:W-:Y:S01]  /*1a30*/  SEL R4, R13, 0xffffffe0, !P4 ;  /* 0xffffffe00d047807 */ /* 0x000fe20006000000 */
[----:B------:R-:W-:Y:S01]  /*1a40*/  IMAD.IADD R8, R22, 0x1, R8 ;  /* 0x0000000116087824 */ /* 0x000fe200078e0208 */
[----:B------:R-:W-:Y:S01]  /*1a50*/  LEA R5, R5, 0x6080, 0x1 ;  /* 0x0000608005057811 */ /* 0x000fe200078e08ff */
[----:B------:R1:W-:Y:S01]  /*1a60*/  STL [R1+0x60], R7 ;  /* 0x0000600701007387 */ /* 0x0003e20000100800 */
[----:B------:R-:W-:Y:S01]  /*1a70*/  LEA R232, R6, 0x1880, 0x1 ;  /* 0x0000188006e87811 */ /* 0x000fe200078e08ff */
[----:B------:R-:W-:-:S02]  /*1a80*/  IMAD.IADD R191, R190, 0x1, R4 ;  /* 0x00000001bebf7824 */ /* 0x000fc400078e0204 */
[----:B------:R2:W-:Y:S01]  /*1a90*/  STL [R1+0x7c], R5 ;  /* 0x00007c0501007387 */ /* 0x0005e20000100800 */
[----:B------:R-:W-:Y:S01]  /*1aa0*/  IADD3 R233, R232, 0x20, RZ ;  /* 0x00000020e8e97810 */ /* 0x000fe20007ffe0ff */
[----:B------:R-:W-:Y:S01]  /*1ab0*/  IMAD.IADD R189, R4, 0x1, R188 ;  /* 0x0000000104bd7824 */ /* 0x000fe200078e02bc */
[----:B------:R-:W-:Y:S01]  /*1ac0*/  @P0 IADD3 R233, R232, -0x20, RZ ;  /* 0xffffffe0e8e90810 */ /* 0x000fe20007ffe0ff */
[----:B------:R3:W-:Y:S01]  /*1ad0*/  STL [R1+0x78], R0 ;  /* 0x0000780001007387 */ /* 0x0007e20000100800 */
[----:B-1----:R-:W-:Y:S02]  /*1ae0*/  SEL R7, R13, 0xffffffe0, !P1 ;  /* 0xffffffe00d077807 */ /* 0x002fe40004800000 */
[----:B--2---:R-:W-:Y:S02]  /*1af0*/  LEA R5, R11, 0x6080, 0x1 ;  /* 0x000060800b057811 */ /* 0x004fe400078e08ff */
[----:B---3--:R-:W-:-:S03]  /*1b00*/  LEA R0, R10, 0x6080, 0x1 ;  /* 0x000060800a007811 */ /* 0x008fc600078e08ff */
[----:B------:R1:W-:Y:S04]  /*1b10*/  STL [R1+0x74], R5 ;  /* 0x0000740501007387 */ /* 0x0003e80000100800 */
[----:B------:R2:W-:Y:S01]  /*1b20*/  STL [R1+0x70], R0 ;  /* 0x0000700001007387 */ /* 0x0005e20000100800 */
[----:B-1----:R-:W-:Y:S02]  /*1b30*/  LEA R5, R9, 0x6080, 0x1 ;  /* 0x0000608009057811 */ /* 0x002fe400078e08ff */
[----:B--2---:R-:W-:-:S03]  /*1b40*/  LEA R0, R8, 0x6080, 0x1 ;  /* 0x0000608008007811 */ /* 0x004fc600078e08ff */
[----:B------:R-:W-:Y:S04]  /*1b50*/  STL [R1+0x6c], R5 ;  /* 0x00006c0501007387 */ /* 0x000fe80000100800 */
[----:B------:R1:W-:Y:S02]  /*1b60*/  STL [R1+0x68], R0 ;  /* 0x0000680001007387 */ /* 0x0003e40000100800 */
[----:B-1----:R-:W-:-:S05]  /*1b70*/  IMAD.IADD R0, R25, 0x1, R7 ;  /* 0x0000000119007824 */ /* 0x002fca00078e0207 */
[----:B------:R1:W-:Y:S02]  /*1b80*/  STL [R1+0x34], R0 ;  /* 0x0000340001007387 */ /* 0x0003e40000100800 */
[----:B-1----:R-:W-:-:S05]  /*1b90*/  IMAD.IADD R0, R7, 0x1, R23 ;  /* 0x0000000107007824 */ /* 0x002fca00078e0217 */
[----:B------:R1:W-:Y:S02]  /*1ba0*/  STL [R1+0x30], R0 ;  /* 0x0000300001007387 */ /* 0x0003e40000100800 */
.L_x_331:
[----:B-1----:R-:W2:Y:S01]  /*1bb0*/  LDL R0, [R1+0x1c] ;  /* 0x00001c0001007983 */ /* 0x002ea20000100800 */
[----:B------:R-:W-:Y:S01]  /*1bc0*/  IMAD.MOV.U32 R13, RZ, RZ, 0x4 ;  /* 0x00000004ff0d7424 */ /* 0x000fe200078e00ff */
[----:B------:R-:W-:Y:S02]  /*1bd0*/  ISETP.NE.U32.AND P4, PT, RZ, c[0x0][0x360], PT ;  /* 0x0000d800ff007a0c */ /* 0x000fe40003f85070 */
[----:B------:R-:W-:Y:S01]  /*1be0*/  ISETP.NE.U32.AND P0, PT, RZ, c[0x0][0x370], PT ;  /* 0x0000dc00ff007a0c */ /* 0x000fe20003f05070 */
[----:B------:R-:W3:Y:S01]  /*1bf0*/  LDL R9, [R1+0x18] ;  /* 0x0000180001097983 */ /* 0x000ee20000100800 */
[----:B------:R-:W-:Y:S01]  /*1c00*/  ISETP.NE.AND.EX P4, PT, RZ, c[0x0][0x364], PT, P4 ;  /* 0x0000d900ff007a0c */ /* 0x000fe20003f85340 */
[----:B--2---:R-:W-:-:S05]  /*1c10*/  IMAD.WIDE R2, R0, R13, c[0x0][0x588] ;  /* 0x0001620000027625 */ /* 0x004fca00078e020d */
[----:B------:R-:W2:Y:S01]  /*1c20*/  LDG.E R17, [R2.64] ;  /* 0x0000000602117981 */ /* 0x000ea2000c1e1900 */
[----:B------:R-:W-:Y:S01]  /*1c30*/  ISETP.NE.AND.EX P2, PT, RZ, c[0x0][0x374], PT, P0 ;  /* 0x0000dd00ff007a0c */ /* 0x000fe20003f45300 */
[----:B------:R-:W-:Y:S01]  /*1c40*/  IMAD.MOV.U32 R148, RZ, RZ, RZ ;  /* 0x000000ffff947224 */ /* 0x000fe200078e00ff */
[----:B------:R-:W-:Y:S02]  /*1c50*/  ISETP.NE.U32.AND P3, PT, RZ, c[0x0][0x348], PT ;  /* 0x0000d200ff007a0c */ /* 0x000fe40003f65070 */
[----:B------:R-:W-:Y:S02]  /*1c60*/  ISETP.NE.U32.AND P5, PT, RZ, c[0x0][0x358], PT ;  /* 0x0000d600ff007a0c */ /* 0x000fe40003fa5070 */
[----:B------:R-:W-:Y:S02]  /*1c70*/  ISETP.NE.AND.EX P3, PT, RZ, c[0x0][0x34c], PT, P3 ;  /* 0x0000d300ff007a0c */ /* 0x000fe40003f65330 */
[----:B------:R-:W-:Y:S01]  /*1c80*/  ISETP.NE.AND.EX P5, PT, RZ, c[0x0][0x35c], PT, P5 ;  /* 0x0000d700ff007a0c */ /* 0x000fe20003fa5350 */
[----:B------:R-:W-:Y:S01]  /*1c90*/  CS2R R146, SRZ ;  /* 0x0000000000927805 */ /* 0x000fe2000001ff00 */
[----:B------:R-:W-:Y:S01]  /*1ca0*/  IMAD.MOV.U32 R12, RZ, RZ, RZ ;  /* 0x000000ffff0c7224 */ /* 0x000fe200078e00ff */
[----:B--2---:R-:W-:-:S02]  /*1cb0*/  SHF.R.S32.HI R18, RZ, 0x1f, R17 ;  /* 0x0000001fff127819 */ /* 0x004fc40000011411 */
[C---:B------:R-:W-:Y:S02]  /*1cc0*/  @P4 LEA R2, P0, R17.reuse, c[0x0][0x360], 0x2 ;  /* 0x0000d80011024a11 */ /* 0x040fe400078010ff */
[C---:B------:R-:W-:Y:S02]  /*1cd0*/  @P2 LEA R4, P1, R17.reuse, c[0x0][0x370], 0x2 ;  /* 0x0000dc0011042a11 */ /* 0x040fe400078210ff */
[C-C-:B------:R-:W-:Y:S02]  /*1ce0*/  @P4 LEA.HI.X R3, R17.reuse, c[0x0][0x364], R18.reuse, 0x2, P0 ;  /* 0x0000d90011034a11 */ /* 0x140fe400000f1412 */
[----:B------:R-:W-:Y:S02]  /*1cf0*/  ISETP.NE.U32.AND P0, PT, RZ, c[0x0][0x350], PT ;  /* 0x0000d400ff007a0c */ /* 0x000fe40003f05070 */
[----:B------:R-:W-:Y:S01]  /*1d00*/  @P2 LEA.HI.X R5, R17, c[0x0][0x374], R18, 0x2, P1 ;  /* 0x0000dd0011052a11 */ /* 0x000fe200008f1412 */
[----:B------:R1:W5:Y:S01]  /*1d10*/  @P4 LDG.E R149, [R2.64] ;  /* 0x0000000602954981 */ /* 0x000362000c1e1900 */
[----:B------:R-:W-:-:S03]  /*1d20*/  ISETP.NE.AND.EX P6, PT, RZ, c[0x0][0x354], PT, P0 ;  /* 0x0000d500ff007a0c */ /* 0x000fc60003fc5300 */
[----:B------:R2:W5:Y:S01]  /*1d30*/  @P2 LDG.E R148, [R4.64] ;  /* 0x0000000604942981 */ /* 0x000562000c1e1900 */
[----:B------:R-:W-:-:S04]  /*1d40*/  LEA R6, P2, R17, c[0x0][0x348], 0x2 ;  /* 0x0000d20011067a11 */ /* 0x000fc800078410ff */
[----:B------:R-:W-:-:S05]  /*1d50*/  LEA.HI.X R7, R17, c[0x0][0x34c], R18, 0x2, P2 ;  /* 0x0000d30011077a11 */ /* 0x000fca00010f1412 */
[----:B------:R4:W5:Y:S01]  /*1d60*/  @P3 LDG.E R146, [R6.64] ;  /* 0x0000000606923981 */ /* 0x000962000c1e1900 */
[C---:B-1----:R-:W-:Y:S02]  /*1d70*/  LEA R2, P0, R17.reuse, c[0x0][0x358], 0x2 ;  /* 0x0000d60011027a11 */ /* 0x042fe400078010ff */
[C---:B--2---:R-:W-:Y:S02]  /*1d80*/  LEA R4, P1, R17.reuse, c[0x0][0x350], 0x2 ;  /* 0x0000d40011047a11 */ /* 0x044fe400078210ff */
[C-C-:B------:R-:W-:Y:S02]  /*1d90*/  LEA.HI.X R3, R17.reuse, c[0x0][0x35c], R18.reuse, 0x2, P0 ;  /* 0x0000d70011037a11 */ /* 0x140fe400000f1412 */
[----:B------:R-:W-:-:S03]  /*1da0*/  LEA.HI.X R5, R17, c[0x0][0x354], R18, 0x2, P1 ;  /* 0x0000d50011057a11 */ /* 0x000fc600008f1412 */
[----:B------:R4:W5:Y:S04]  /*1db0*/  @P5 LDG.E R12, [R2.64] ;  /* 0x00000006020c5981 */ /* 0x000968000c1e1900 */
[----:B------:R4:W5:Y:S01]  /*1dc0*/  @P6 LDG.E R147, [R4.64] ;  /* 0x0000000604936981 */ /* 0x000962000c1e1900 */
[----:B---3--:R-:W-:-:S03]  /*1dd0*/  LOP3.LUT R16, R9, 0xffff, RZ, 0xc0, !PT ;  /* 0x0000ffff09107812 */ /* 0x008fc600078ec0ff */
[----:B------:R4:W-:Y:S04]  /*1de0*/  STL [R1+0x4], R17 ;  /* 0x0000041101007387 */ /* 0x0009e80000100800 */
[----:B------:R4:W-:Y:S04]  /*1df0*/  STL [R1+0x24], R18 ;  /* 0x0000241201007387 */ /* 0x0009e80000100800 */
[----:B------:R4:W-:Y:S01]  /*1e00*/  STL [R1+0xc], R16 ;  /* 0x00000c1001007387 */ /* 0x0009e20000100800 */
[----:B------:R-:W-:Y:S01]  /*1e10*/  YIELD ;  /* 0x0000000000007946 */ /* 0x000fe20003800000 */
[----:B------:R-:W-:Y:S01]  /*1e20*/  P2R R15, PR, RZ, 0x40 ;  /* 0x00000040ff0f7803 */ /* 0x000fe20000000000 */
[----:B------:R-:W-:Y:S05]  /*1e30*/  @P4 BRA `(.L_x_172) ;  /* 0x0000005000004947 */ /* 0x000fea0003800000 */
[----:B-----5:R-:W-:Y:S01]  /*1e40*/  MOV R149, c[0x0][0x168] ;  /* 0x00005a0000957a02 */ /* 0x020fe20000000f00 */
[----:B------:R-:W-:Y:S05]  /*1e50*/  @!P3 BRA `(.L_x_172) ;  /* 0x000000300000b947 */ /* 0x000fea0003800000 */
[----:B------:R-:W2:Y:S04]  /*1e60*/  LDG.E R8, [R6.64] ;  /* 0x0000000606087981 */ /* 0x000ea8000c1e1900 */
[----:B------:R-:W2:Y:S02]  /*1e70*/  LDG.E R0, [R6.64+0x4] ;  /* 0x0000040606007981 */ /* 0x000ea4000c1e1900 */
[----:B--2---:R-:W-:-:S02]  /*1e80*/  IADD3 R149, -R8, R0, RZ ;  /* 0x0000000008957210 */ /* 0x004fc40007ffe1ff */
.L_x_172:
[----:B------:R-:W-:-:S04]  /*1e90*/  ISETP.NE.U32.AND P0, PT, RZ, c[0x0][0x368], PT ;  /* 0x0000da00ff007a0c */ /* 0x000fc80003f05070 */
[----:B------:R-:W-:-:S13]  /*1ea0*/  ISETP.NE.AND.EX P0, PT, RZ, c[0x0][0x36c], PT, P0 ;  /* 0x0000db00ff007a0c */ /* 0x000fda0003f05300 */
[----:B------:R-:W-:Y:S05]  /*1eb0*/  @!P0 BRA `(.L_x_173) ;  /* 0x0000004000008947 */ /* 0x000fea0003800000 */
[----:B----4-:R-:W-:-:S04]  /*1ec0*/  LEA R4, P0, R17, c[0x0][0x368], 0x2 ;  /* 0x0000da0011047a11 */ /* 0x010fc800078010ff */
[----:B------:R-:W-:-:S05]  /*1ed0*/  LEA.HI.X R5, R17, c[0x0][0x36c], R18, 0x2, P0 ;  /* 0x0000db0011057a11 */ /* 0x000fca00000f1412 */
[----:B------:R1:W5:Y:S01]  /*1ee0*/  LDG.E R7, [R4.64] ;  /* 0x0000000604077981 */ /* 0x000362000c1e1900 */
[----:B------:R-:W-:Y:S05]  /*1ef0*/  BRA `(.L_x_174) ;  /* 0x0000005000007947 */ /* 0x000fea0003800000 */
.L_x_173:
[----:B----4-:R-:W-:Y:S01]  /*1f00*/  MOV R7, c[0x0][0x1d0] ;  /* 0x0000740000077a02 */ /* 0x010fe20000000f00 */
[----:B------:R-:W-:Y:S05]  /*1f10*/  @!P6 BRA `(.L_x_174) ;  /* 0x000000300000e947 */ /* 0x000fea0003800000 */
[----:B------:R-:W2:Y:S04]  /*1f20*/  LDG.E R7, [R4.64] ;  /* 0x0000000604077981 */ /* 0x000ea8000c1e1900 */
[----:B------:R-:W2:Y:S02]  /*1f30*/  LDG.E R0, [R4.64+0x4] ;  /* 0x0000040604007981 */ /* 0x000ea4000c1e1900 */
[----:B--2---:R-:W-:Y:S02]  /*1f40*/  IADD3 R7, -R7, R0, RZ ;  /* 0x0000000007077210 */ /* 0x004fe40007ffe1ff */
.L_x_174:
[----:B-1----:R1:W2:Y:S04]  /*1f50*/  @P5 LDG.E R5, [R2.64] ;  /* 0x0000000602055981 */ /* 0x0022a8000c1e1900 */
[----:B------:R1:W2:Y:S01]  /*1f60*/  @P5 LDG.E R4, [R2.64+0x4] ;  /* 0x0000040602045981 */ /* 0x0002a2000c1e1900 */
[----:B------:R-:W-:Y:S01]  /*1f70*/  ISETP.NE.U32.AND P0, PT, RZ, c[0x0][0x378], PT ;  /* 0x0000de00ff007a0c */ /* 0x000fe20003f05070 */
[----:B-----5:R-:W-:-:S03]  /*1f80*/  IMAD.MOV.U32 R136, RZ, RZ, R7 ;  /* 0x000000ffff887224 */ /* 0x020fc600078e0007 */
[----:B------:R-:W-:Y:S01]  /*1f90*/  ISETP.NE.AND.EX P1, PT, RZ, c[0x0][0x37c], PT, P0 ;  /* 0x0000df00ff007a0c */ /* 0x000fe20003f25300 */
[----:B------:R-:W-:-:S12]  /*1fa0*/  IMAD.MOV.U32 R0, RZ, RZ, c[0x0][0x228] ;  /* 0x00008a00ff007624 */ /* 0x000fd800078e00ff */
[----:B-1----:R-:W-:-:S04]  /*1fb0*/  @P1 LEA R2, P0, R17, c[0x0][0x378], 0x2 ;  /* 0x0000de0011021a11 */ /* 0x002fc800078010ff */
[----:B------:R-:W-:-:S05]  /*1fc0*/  @P1 LEA.HI.X R3, R17, c[0x0][0x37c], R18, 0x2, P0 ;  /* 0x0000df0011031a11 */ /* 0x000fca00000f1412 */
[----:B------:R1:W5:Y:S01]  /*1fd0*/  @P1 LDG.E R136, [R2.64] ;  /* 0x0000000602881981 */ /* 0x000362000c1e1900 */
[----:B------:R-:W-:Y:S01]  /*1fe0*/  IMAD.IADD R6, R7, 0x1, -R148 ;  /* 0x0000000107067824 */ /* 0x000fe200078e0a94 */
[----:B------:R-:W-:Y:S01]  /*1ff0*/  BSSY B0, `(.L_x_175) ;  /* 0x0000030000007945 */ /* 0x000fe20003800000 */
[C---:B-1----:R-:W-:Y:S02]  /*2000*/  LOP3.LUT R2, R9.reuse, 0xff000000, RZ, 0xc0, !PT ;  /* 0xff00000009027812 */ /* 0x042fe400078ec0ff */
[----:B------:R-:W-:Y:S01]  /*2010*/  LOP3.LUT R3, R9, 0xff0000, RZ, 0xc0, !PT ;  /* 0x00ff000009037812 */ /* 0x000fe200078ec0ff */
[----:B--2---:R-:W-:Y:S01]  /*2020*/  @P5 IMAD.IADD R0, R4, 0x1, -R5 ;  /* 0x0000000104005824 */ /* 0x004fe200078e0a05 */
[----:B------:R-:W-:-:S03]  /*2030*/  SHF.R.U32.HI R4, RZ, 0x8, R2 ;  /* 0x00000008ff047819 */ /* 0x000fc60000011602 */
[----:B------:R-:W-:Y:S01]  /*2040*/  IMAD.IADD R159, R6, 0x1, R0 ;  /* 0x00000001069f7824 */ /* 0x000fe200078e0200 */
[----:B------:R-:W-:-:S04]  /*2050*/  LEA.HI R4, R3, R4, RZ, 0x10 ;  /* 0x0000000403047211 */ /* 0x000fc800078f80ff */
[----:B------:R-:W-:Y:S02]  /*2060*/  SHF.R.U32.HI R5, RZ, 0x10, R4 ;  /* 0x00000010ff057819 */ /* 0x000fe40000011604 */
[----:B------:R-:W-:Y:S02]  /*2070*/  LOP3.LUT R14, R4, 0xff, RZ, 0xc0, !PT ;  /* 0x000000ff040e7812 */ /* 0x000fe400078ec0ff */
[C---:B------:R-:W-:Y:S01]  /*2080*/  IADD3 R2, R159.reuse, 0x2f, RZ ;  /* 0x0000002f9f027810 */ /* 0x040fe20007ffe0ff */
[----:B------:R1:W-:Y:S01]  /*2090*/  STL [R1+0x18], R5 ;  /* 0x0000180501007387 */ /* 0x0003e20000100800 */
[----:B------:R-:W-:Y:S02]  /*20a0*/  ISETP.GE.AND P0, PT, R159, 0x1, PT ;  /* 0x000000019f00780c */ /* 0x000fe40003f06270 */
[----:B------:R-:W-:Y:S01]  /*20b0*/  ISETP.NE.AND P1, PT, R5, RZ, PT ;  /* 0x000000ff0500720c */ /* 0x000fe20003f25270 */
[----:B------:R1:W-:Y:S01]  /*20c0*/  STL [R1+0x50], R14 ;  /* 0x0000500e01007387 */ /* 0x0003e20000100800 */
[----:B------:R-:W-:-:S02]  /*20d0*/  IMAD.HI R2, R2, 0x2aaaaaab, RZ ;  /* 0x2aaaaaab02027827 */ /* 0x000fc400078e02ff */
[----:B------:R-:W-:-:S03]  /*20e0*/  SEL R131, R5, c[0x0][0x338], P1 ;  /* 0x0000ce0005837a07 */ /* 0x000fc60000800000 */
[----:B------:R-:W-:-:S04]  /*20f0*/  SHF.R.U32.HI R3, RZ, 0x1f, R2 ;  /* 0x0000001fff037819 */ /* 0x000fc80000011602 */
[----:B------:R-:W-:Y:S01]  /*2100*/  LEA.HI.SX32 R137, R2, R3, 0x1d ;  /* 0x0000000302897211 */ /* 0x000fe200078feaff */
[----:B------:R-:W-:Y:S01]  /*2110*/  IMAD.MOV.U32 R2, RZ, RZ, RZ ;  /* 0x000000ffff027224 */ /* 0x000fe200078e00ff */
[----:B------:R-:W-:Y:S05]  /*2120*/  @!P0 BRA `(.L_x_176) ;  /* 0x000001c000008947 */ /* 0x000fea0003800000 */
        /* <DEDUP_REMOVED lines=11> */
[----:B------:R-:W-:Y:S02]  /*21e0*/  IMAD.MOV.U32 R4, RZ, RZ, RZ ;  /* 0x000000ffff047224 */ /* 0x000fe400078e00ff */
        /* <DEDUP_REMOVED lines=16> */
.L_x_176:
[----:B------:R-:W-:Y:S05]  /*22f0*/  BSYNC B0 ;  /* 0x0000000000007941 */ /* 0x000fea0003800000 */
.L_x_175:
[----:B------:R-:W-:Y:S01]  /*2300*/  IMAD R3, R14, R2, RZ ;  /* 0x000000020e037224 */ /* 0x000fe200078e02ff */
[----:B------:R-:W-:-:S03]  /*2310*/  SHF.R.S32.HI R101, RZ, 0x1f, R100 ;  /* 0x0000001fff657819 */ /* 0x000fc60000011464 */
[C---:B------:R-:W-:Y:S02]  /*2320*/  IMAD.IADD R2, R3.reuse, 0x1, R2 ;  /* 0x0000000103027824 */ /* 0x040fe400078e0202 */
[----:B------:R-:W-:-:S03]  /*2330*/  IMAD R3, R3, 0x30, -R6 ;  /* 0x0000003003037824 */ /* 0x000fc600078e0a06 */
[----:B------:R-:W-:Y:S02]  /*2340*/  IMNMX R2, R137, R2, PT ;  /* 0x0000000289027217 */ /* 0x000fe40003800200 */
[----:B------:R-:W-:-:S03]  /*2350*/  IMNMX R3, RZ, R3, !PT ;  /* 0x00000003ff037217 */ /* 0x000fc60007800200 */
[----:B------:R-:W-:Y:S02]  /*2360*/  IMAD R2, R2, 0x30, -R6 ;  /* 0x0000003002027824 */ /* 0x000fe400078e0a06 */
[----:B-1----:R-:W-:-:S03]  /*2370*/  IMAD.WIDE.U32 R4, R3, -0x55555555, RZ ;  /* 0xaaaaaaab03047825 */ /* 0x002fc600078e00ff */
[----:B------:R-:W-:Y:S02]  /*2380*/  IMNMX R2, R2, R0, PT ;  /* 0x0000000002027217 */ /* 0x000fe40003800200 */
[----:B------:R-:W-:Y:S02]  /*2390*/  SHF.R.U32.HI R126, RZ, 0x5, R5 ;  /* 0x00000005ff7e7819 */ /* 0x000fe40000011605 */
[----:B------:R-:W-:-:S13]  /*23a0*/  ISETP.GT.AND P0, PT, R2, R3, PT ;  /* 0x000000030200720c */ /* 0x000fda0003f04270 */
[----:B------:R-:W-:Y:S01]  /*23b0*/  @P0 IADD3 R3, R2, 0x2f, RZ ;  /* 0x0000002f02030810 */ /* 0x000fe20007ffe0ff */
[----:B------:R-:W-:-:S04]  /*23c0*/  IMAD.MOV.U32 R2, RZ, RZ, R126 ;  /* 0x000000ffff027224 */ /* 0x000fc800078e007e */
[----:B------:R-:W-:-:S05]  /*23d0*/  @P0 IMAD.HI R3, R3, 0x2aaaaaab, RZ ;  /* 0x2aaaaaab03030827 */ /* 0x000fca00078e02ff */
[----:B------:R-:W-:-:S04]  /*23e0*/  @P0 SHF.R.U32.HI R4, RZ, 0x1f, R3 ;  /* 0x0000001fff040819 */ /* 0x000fc80000011603 */
[----:B------:R-:W-:-:S04]  /*23f0*/  @P0 LEA.HI.SX32 R2, R3, R4, 0x1d ;  /* 0x0000000403020211 */ /* 0x000fc800078feaff */
[----:B------:R-:W-:-:S13]  /*2400*/  ISETP.GT.AND P0, PT, R2, R126, PT ;  /* 0x0000007e0200720c */ /* 0x000fda0003f04270 */
[----:B------:R-:W-:Y:S05]  /*2410*/  @!P0 BRA `(.L_x_177) ;  /* 0x0000501000008947 */ /* 0x000fea0003800000 */
[----:B------:R-:W2:Y:S01]  /*2420*/  LDL R8, [R1] ;  /* 0x0000000001087983 */ /* 0x000ea20000100800 */
[----:B------:R-:W-:-:S04]  /*2430*/  ISETP.NE.U32.AND P0, PT, RZ, c[0x0][0x340], PT ;  /* 0x0000d000ff007a0c */ /* 0x000fc80003f05070 */
[----:B------:R-:W-:-:S13]  /*2440*/  ISETP.NE.AND.EX P3, PT, RZ, c[0x0][0x344], PT, P0 ;  /* 0x0000d100ff007a0c */ /* 0x000fda0003f65300 */
[----:B------:R-:W-:-:S05]  /*2450*/  @P3 IMAD.WIDE R4, R17, R13, c[0x0][0x340] ;  /* 0x0000d00011043625 */ /* 0x000fca00078e020d */
[----:B------:R1:W3:Y:S01]  /*2460*/  @P3 LDG.E R11, [R4.64] ;  /* 0x00000006040b3981 */ /* 0x0002e2000c1e1900 */
[----:B------:R-:W-:Y:S01]  /*2470*/  SHF.R.S32.HI R3, RZ, 0x1f, R12 ;  /* 0x0000001fff037819 */ /* 0x000fe2000001140c */
[----:B------:R-:W-:Y:S01]  /*2480*/  IMAD.MOV.U32 R138, RZ, RZ, 0x30 ;  /* 0x00000030ff8a7424 */ /* 0x000fe200078e00ff */
[----:B------:R-:W-:Y:S01]  /*2490*/  IADD3 R125, P0, R243, R12, RZ ;  /* 0x0000000cf37d7210 */ /* 0x000fe20007f1e0ff */
[----:B------:R-:W-:Y:S01]  /*24a0*/  IMAD.IADD R10, R7, 0x1, R147 ;  /* 0x00000001070a7824 */ /* 0x000fe200078e0293 */
[----:B------:R-:W-:Y:S01]  /*24b0*/  IADD3 R30, R2, -0x1, RZ ;  /* 0xffffffff021e7810 */ /* 0x000fe20007ffe0ff */
[C---:B------:R-:W-:Y:S01]  /*24c0*/  IMAD R158, R138.reuse, c[0x0][0x23c], RZ ;  /* 0x00008f008a9e7a24 */ /* 0x040fe200078e02ff */
[----:B------:R-:W-:Y:S01]  /*24d0*/  LEA.HI.X.SX32 R128, R243, R3, 0x1, P0 ;  /* 0x00000003f3807211 */ /* 0x000fe200000f0eff */
[----:B------:R-:W-:Y:S01]  /*24e0*/  IMAD.WIDE.U32 R144, R138, c[0x0][0x238], RZ ;  /* 0x00008e008a907a25 */ /* 0x000fe200078e00ff */
[----:B------:R-:W-:Y:S02]  /*24f0*/  SEL R13, R18, RZ, !P5 ;  /* 0x000000ff120d7207 */ /* 0x000fe40006800000 */
[----:B------:R-:W-:Y:S01]  /*2500*/  SEL R14, R17, RZ, !P5 ;  /* 0x000000ff110e7207 */ /* 0x000fe20006800000 */
[----:B------:R-:W-:Y:S01]  /*2510*/  IMAD R3, R128, c[0x0][0x238], RZ ;  /* 0x00008e0080037a24 */ /* 0x000fe200078e02ff */
[----:B------:R-:W-:Y:S01]  /*2520*/  ISETP.GE.AND P6, PT, R250, c[0x0][0x1d4], PT ;  /* 0x00007500fa007a0c */ /* 0x000fe20003fc6270 */
[----:B------:R-:W-:Y:S01]  /*2530*/  IMAD.IADD R158, R145, 0x1, R158 ;  /* 0x00000001919e7824 */ /* 0x000fe200078e029e */
[----:B------:R-:W-:Y:S01]  /*2540*/  ISETP.GE.AND P5, PT, R252, c[0x0][0x1d4], PT ;  /* 0x00007500fc007a0c */ /* 0x000fe20003fa6270 */
[----:B------:R-:W-:Y:S01]  /*2550*/  IMAD R3, R125, c[0x0][0x23c], R3 ;  /* 0x00008f007d037a24 */ /* 0x000fe200078e0203 */
[----:B------:R-:W-:Y:S01]  /*2560*/  SHF.R.S32.HI R12, RZ, 0x1f, R10 ;  /* 0x0000001fff0c7819 */ /* 0x000fe2000001140a */
[----:B------:R-:W-:Y:S01]  /*2570*/  IMAD.MOV.U32 R162, RZ, RZ, c[0x0][0x238] ;  /* 0x00008e00ffa27624 */ /* 0x000fe200078e00ff */
[C---:B------:R-:W-:Y:S01]  /*2580*/  IADD3 R25, R100.reuse, 0x20, RZ ;  /* 0x0000002064197810 */ /* 0x040fe20007ffe0ff */
[----:B------:R-:W-:Y:S01]  /*2590*/  IMAD.MOV.U32 R157, RZ, RZ, 0x5 ;  /* 0x00000005ff9d7424 */ /* 0x000fe200078e00ff */
[----:B------:R-:W-:Y:S01]  /*25a0*/  IADD3 R24, R100, 0x10, RZ ;  /* 0x0000001064187810 */ /* 0x000fe20007ffe0ff */
[----:B------:R-:W-:Y:S01]  /*25b0*/  IMAD.MOV.U32 R163, RZ, RZ, c[0x0][0x27c] ;  /* 0x00009f00ffa37624 */ /* 0x000fe200078e00ff */
[----:B------:R-:W-:Y:S01]  /*25c0*/  SHF.R.S32.HI R133, RZ, 0x1f, R132 ;  /* 0x0000001fff857819 */ /* 0x000fe20000011484 */
[----:B------:R-:W-:Y:S01]  /*25d0*/  IMAD.WIDE.U32 R160, R242, c[0x0][0x1e0], RZ ;  /* 0x00007800f2a07a25 */ /* 0x000fe200078e00ff */
[----:B------:R-:W-:-:S02]  /*25e0*/  SHF.L.U64.HI R157, R162, R157, c[0x0][0x23c] ;  /* 0x00008f00a29d7619 */ /* 0x000fc4000001029d */
[----:B-----5:R-:W-:Y:S01]  /*25f0*/  SHF.R.S32.HI R32, RZ, 0x1f, R136 ;  /* 0x0000001fff207819 */ /* 0x020fe20000011488 */
[----:B-1----:R-:W-:-:S04]  /*2600*/  IMAD.WIDE.U32 R4, R125, c[0x0][0x238], R250 ;  /* 0x00008e007d047a25 */ /* 0x002fc800078e00fa */
[----:B------:R-:W-:Y:S01]  /*2610*/  IMAD.IADD R3, R5, 0x1, R3 ;  /* 0x0000000105037824 */ /* 0x000fe200078e0203 */
[----:B------:R-:W-:Y:S01]  /*2620*/  MOV R2, R4 ;  /* 0x0000000400027202 */ /* 0x000fe20000000f00 */
[----:B------:R-:W-:Y:S02]  /*2630*/  IMAD R5, R30, -0x30, R0 ;  /* 0xffffffd01e057824 */ /* 0x000fe400078e0200 */
[----:B------:R-:W-:Y:S02]  /*2640*/  IMAD R4, R13, c[0x0][0x248], RZ ;  /* 0x000092000d047a24 */ /* 0x000fe400078e02ff */
[----:B------:R-:W-:Y:S01]  /*2650*/  IMAD.WIDE.U32 R2, R16, c[0x0][0x240], R2 ;  /* 0x0000900010027a25 */ /* 0x000fe200078e0002 */
[----:B------:R-:W-:-:S03]  /*2660*/  IMNMX R5, R5, 0x30, PT ;  /* 0x0000003005057817 */ /* 0x000fc60003800200 */
[----:B------:R-:W-:Y:S02]  /*2670*/  IMAD R3, R16, c[0x0][0x244], R3 ;  /* 0x0000910010037a24 */ /* 0x000fe400078e0203 */
[----:B------:R-:W-:Y:S02]  /*2680*/  IMAD.IADD R6, R5, 0x1, -R243 ;  /* 0x0000000105067824 */ /* 0x000fe400078e0af3 */
[C---:B------:R-:W-:Y:S02]  /*2690*/  IMAD R4, R14.reuse, c[0x0][0x24c], R4 ;  /* 0x000093000e047a24 */ /* 0x040fe400078e0204 */
[----:B------:R-:W-:Y:S01]  /*26a0*/  IMAD.WIDE.U32 R96, R14, c[0x0][0x248], R2 ;  /* 0x000092000e607a25 */ /* 0x000fe200078e0002 */
[----:B------:R-:W-:Y:S02]  /*26b0*/  ISETP.GE.AND P1, PT, R6, 0x1, PT ;  /* 0x000000010600780c */ /* 0x000fe40003f26270 */
[----:B------:R-:W-:Y:S01]  /*26c0*/  SHF.R.S32.HI R3, RZ, 0x1f, R30 ;  /* 0x0000001fff037819 */ /* 0x000fe2000001141e */
[----:B------:R-:W-:Y:S01]  /*26d0*/  IMAD R2, R158, R30, RZ ;  /* 0x0000001e9e027224 */ /* 0x000fe200078e02ff */
[----:B------:R-:W-:Y:S01]  /*26e0*/  IADD3 R87, R97, R4, RZ ;  /* 0x0000000461577210 */ /* 0x000fe20007ffe0ff */
[----:B------:R-:W-:Y:S01]  /*26f0*/  IMAD.MOV.U32 R86, RZ, RZ, R96 ;  /* 0x000000ffff567224 */ /* 0x000fe200078e0060 */
[----:B------:R-:W-:Y:S01]  /*2700*/  ISETP.GT.AND P0, PT, R6, 0x20, PT ;  /* 0x000000200600780c */ /* 0x000fe20003f04270 */
[----:B------:R-:W-:-:S02]  /*2710*/  IMAD R2, R3, R144, R2 ;  /* 0x0000009003027224 */ /* 0x000fc400078e0202 */
[----:B------:R-:W-:-:S04]  /*2720*/  IMAD.WIDE.U32 R4, R30, R144, R86 ;  /* 0x000000901e047225 */ /* 0x000fc800078e0056 */
[----:B------:R-:W-:Y:S01]  /*2730*/  @P1 SHF.L.U32 R6, R241, 0x1, RZ ;  /* 0x00000001f1061819 */ /* 0x000fe200000006ff */
[----:B------:R-:W-:Y:S01]  /*2740*/  IMAD.SHL.U32 R162, R162, 0x20, RZ ;  /* 0x00000020a2a27824 */ /* 0x000fe200078e00ff */
[----:B------:R-:W-:Y:S01]  /*2750*/  IADD3 R7, R5, R2, RZ ;  /* 0x0000000205077210 */ /* 0x000fe20007ffe0ff */
[----:B------:R-:W-:Y:S01]  /*2760*/  IMAD R5, R12, c[0x0][0x1e0], RZ ;  /* 0x000078000c057a24 */ /* 0x000fe200078e02ff */
[----:B------:R-:W-:-:S03]  /*2770*/  @P1 LEA R2, P2, R4, c[0x0][0x220], 0x1 ;  /* 0x0000880004021a11 */ /* 0x000fc600078408ff */
[----:B------:R-:W-:Y:S01]  /*2780*/  IMAD R5, R10, c[0x0][0x1e4], R5 ;  /* 0x000079000a057a24 */ /* 0x000fe200078e0205 */
[----:B------:R-:W-:Y:S02]  /*2790*/  @P1 LEA.HI.X R3, R4, c[0x0][0x224], R7, 0x1, P2 ;  /* 0x0000890004031a11 */ /* 0x000fe400010f0c07 */
[----:B------:R-:W-:-:S03]  /*27a0*/  ISETP.NE.AND P2, PT, R15, RZ, PT ;  /* 0x000000ff0f00720c */ /* 0x000fc60003f45270 */
[----:B------:R-:W-:Y:S01]  /*27b0*/  @!PT LDS RZ, [RZ] ;  /* 0x00000000fffff984 */ /* 0x000fe20000000800 */
[----:B------:R-:W-:Y:S01]  /*27c0*/  @!PT LDS RZ, [RZ] ;  /* 0x00000000fffff984 */ /* 0x000fe20000000800 */
[----:B------:R-:W-:Y:S01]  /*27d0*/  @!PT LDS RZ, [RZ] ;  /* 0x00000000fffff984 */ /* 0x000fe20000000800 */
[----:B------:R1:W-:Y:S04]  /*27e0*/  @P1 LDGSTS.E.BYPASS.LTC128B.128 [R6+0x3c80], [R2.64], !P6 ;  /* 0x03c8000002061fae */ /* 0x0003e8000f101d46 */
[----:B------:R1:W-:Y:S01]  /*27f0*/  @P1 LDGSTS.E.BYPASS.LTC128B.128 [R6+0x4880], [R2.64+0x40], !P5 ;  /* 0x0488004002061fae */ /* 0x0003e2000e901d46 */
[----:B--2---:R-:W-:Y:S01]  /*2800*/  ISETP.GE.AND P4, PT, R8, c[0x0][0x1d4], PT ;  /* 0x0000750008007a0c */ /* 0x004fe20003f86270 */
[----:B------:R-:W-:-:S04]  /*2810*/  IMAD.WIDE.U32 R8, R10, c[0x0][0x1e0], RZ ;  /* 0x000078000a087a25 */ /* 0x000fc800078e00ff */
[----:B------:R-:W-:-:S08]  /*2820*/  IMAD.IADD R5, R9, 0x1, R5 ;  /* 0x0000000109057824 */ /* 0x000fd000078e0205 */
[----:B------:R1:W-:Y:S02]  /*2830*/  @P1 LDGSTS.E.BYPASS.LTC128B.128 [R6+0x5480], [R2.64+0x80], !P4 ;  /* 0x0548008002061fae */ /* 0x0003e4000e101d46 */
[----:B-1----:R-:W-:Y:S02]  /*2840*/  @P0 IADD3 R3, P1, R162, R4, RZ ;  /* 0x00000004a2030210 */ /* 0x002fe40007f3e0ff */
[----:B------:R-:W-:Y:S02]  /*2850*/  @P0 SHF.L.U32 R6, R241, 0x1, RZ ;  /* 0x00000001f1060819 */ /* 0x000fe400000006ff */
[----:B------:R-:W-:Y:S01]  /*2860*/  MOV R4, R8 ;  /* 0x0000000800047202 */ /* 0x000fe20000000f00 */
[----:B------:R-:W-:Y:S01]  /*2870*/  @P0 IMAD.X R7, R7, 0x1, R157, P1 ;  /* 0x0000000107070824 */ /* 0x000fe200008e069d */
[----:B------:R-:W-:-:S03]  /*2880*/  @P0 LEA R2, P1, R3, c[0x0][0x220], 0x1 ;  /* 0x0000880003020a11 */ /* 0x000fc600078208ff */
[C---:B------:R-:W-:Y:S01]  /*2890*/  IMAD.WIDE.U32 R4, R16.reuse, c[0x0][0x1e8], R4 ;  /* 0x00007a0010047a25 */ /* 0x040fe200078e0004 */
[----:B------:R-:W-:Y:S02]  /*28a0*/  @P0 LEA.HI.X R3, R3, c[0x0][0x224], R7, 0x1, P1 ;  /* 0x0000890003030a11 */ /* 0x000fe400008f0c07 */
[----:B---3--:R-:W-:Y:S01]  /*28b0*/  @P3 SHF.R.S32.HI R7, RZ, 0x1f, R11 ;  /* 0x0000001fff073819 */ /* 0x008fe2000001140b */
[----:B------:R-:W-:Y:S01]  /*28c0*/  @!P3 IMAD.MOV.U32 R11, RZ, RZ, R17 ;  /* 0x000000ffff0bb224 */ /* 0x000fe200078e0011 */
[----:B------:R-:W-:Y:S01]  /*28d0*/  @!P3 MOV R7, R18 ;  /* 0x000000120007b202 */ /* 0x000fe20000000f00 */
[----:B------:R1:W-:Y:S01]  /*28e0*/  @P0 LDGSTS.E.BYPASS.LTC128B.128 [R6+0x4480], [R2.64], !P6 ;  /* 0x0448000002060fae */ /* 0x0003e2000f101d46 */
[----:B------:R-:W-:Y:S01]  /*28f0*/  IMAD R5, R16, c[0x0][0x1ec], R5 ;  /* 0x00007b0010057a24 */ /* 0x000fe200078e0205 */
[----:B------:R-:W-:Y:S02]  /*2900*/  ISETP.GE.AND P1, PT, R24, c[0x0][0x27c], PT ;  /* 0x00009f0018007a0c */ /* 0x000fe40003f26270 */
[----:B------:R1:W-:Y:S01]  /*2910*/  @P0 LDGSTS.E.BYPASS.LTC128B.128 [R6+0x5080], [R2.64+0x40], !P5 ;  /* 0x0508004002060fae */ /* 0x0003e2000e901d46 */
[----:B------:R-:W-:-:S02]  /*2920*/  SEL R27, R7, RZ, !P2 ;  /* 0x000000ff071b7207 */ /* 0x000fc40005000000 */
[----:B------:R-:W-:Y:S01]  /*2930*/  SEL R18, R11, RZ, !P2 ;  /* 0x000000ff0b127207 */ /* 0x000fe20005000000 */
[----:B------:R1:W-:Y:S01]  /*2940*/  @P0 LDGSTS.E.BYPASS.LTC128B.128 [R6+0x5c80], [R2.64+0x80], !P4 ;  /* 0x05c8008002060fae */ /* 0x0003e2000e101d46 */
[----:B------:R-:W-:Y:S02]  /*2950*/  ISETP.GE.AND P0, PT, R100, c[0x0][0x27c], PT ;  /* 0x00009f0064007a0c */ /* 0x000fe40003f06270 */
[----:B------:R-:W-:Y:S01]  /*2960*/  ISETP.GE.AND P2, PT, R25, c[0x0][0x27c], PT ;  /* 0x00009f0019007a0c */ /* 0x000fe20003f46270 */
[----:B------:R-:W-:Y:S01]  /*2970*/  IMAD.WIDE.U32 R76, R18, c[0x0][0x1f0], R4 ;  /* 0x00007c00124c7a25 */ /* 0x000fe200078e0004 */
[----:B------:R-:W0:Y:S01]  /*2980*/  LDGDEPBAR ;  /* 0x00000000000079af */ /* 0x000e220000000000 */
[----:B------:R-:W-:Y:S01]  /*2990*/  WARPSYNC 0xffffffff ;  /* 0xffffffff00007948 */ /* 0x000fe20003800000 */
[----:B------:R-:W-:Y:S02]  /*29a0*/  SHF.L.U32 R7, R163, 0x1, RZ ;  /* 0x00000001a3077819 */ /* 0x000fe400000006ff */
[----:B-1----:R-:W-:Y:S01]  /*29b0*/  SHF.R.S32.HI R6, RZ, 0x1f, R242 ;  /* 0x0000001fff067819 */ /* 0x002fe200000114f2 */
[----:B------:R-:W-:-:S04]  /*29c0*/  IMAD R3, R27, c[0x0][0x1f0], RZ ;  /* 0x00007c001b037a24 */ /* 0x000fc800078e02ff */
[----:B------:R-:W-:Y:S02]  /*29d0*/  IMAD R2, R6, c[0x0][0x1e0], RZ ;  /* 0x0000780006027a24 */ /* 0x000fe400078e02ff */
[----:B------:R-:W-:Y:S02]  /*29e0*/  IMAD R3, R18, c[0x0][0x1f4], R3 ;  /* 0x00007d0012037a24 */ /* 0x000fe400078e0203 */
[----:B------:R-:W-:-:S03]  /*29f0*/  IMAD R2, R242, c[0x0][0x1e4], R2 ;  /* 0x00007900f2027a24 */ /* 0x000fc600078e0202 */
[----:B------:R-:W-:Y:S01]  /*2a00*/  IADD3 R78, R77, R3, RZ ;  /* 0x000000034d4e7210 */ /* 0x000fe20007ffe0ff */
[----:B------:R-:W-:Y:S02]  /*2a10*/  IMAD.IADD R127, R161, 0x1, R2 ;  /* 0x00000001a17f7824 */ /* 0x000fe400078e0202 */
[----:B------:R-:W2:Y:S01]  /*2a20*/  LDL R37, [R1+0x44] ;  /* 0x0000440001257983 */ /* 0x000ea20000100800 */
[----:B------:R-:W-:Y:S01]  /*2a30*/  IMAD.WIDE.U32 R2, R16, c[0x0][0x260], R250 ;  /* 0x0000980010027a25 */ /* 0x000fe200078e00fa */
[----:B------:R-:W-:Y:S02]  /*2a40*/  IADD3 R130, P3, R242, R10, RZ ;  /* 0x0000000af2827210 */ /* 0x000fe40007f7e0ff */
[----:B------:R-:W3:Y:S01]  /*2a50*/  LDL R36, [R1+0x4c] ;  /* 0x00004c0001247983 */ /* 0x000ee20000100800 */
[----:B------:R-:W-:Y:S01]  /*2a60*/  IMAD R3, R16, c[0x0][0x264], R3 ;  /* 0x0000990010037a24 */ /* 0x000fe200078e0203 */
[C---:B------:R-:W-:Y:S01]  /*2a70*/  IADD3 R21, -R7.reuse, c[0x0][0x1d4], RZ ;  /* 0x0000750007157a10 */ /* 0x040fe20007ffe1ff */
[----:B------:R-:W-:Y:S01]  /*2a80*/  IMAD R9, R6, c[0x0][0x290], RZ ;  /* 0x0000a40006097a24 */ /* 0x000fe200078e02ff */
[----:B------:R-:W4:Y:S01]  /*2a90*/  LDL R35, [R1+0x48] ;  /* 0x0000480001237983 */ /* 0x000f220000100800 */
[----:B------:R-:W-:Y:S01]  /*2aa0*/  IMAD.WIDE.U32 R80, R14, c[0x0][0x268], R2 ;  /* 0x00009a000e507a25 */ /* 0x000fe200078e0002 */
[----:B------:R-:W-:-:S02]  /*2ab0*/  SEL R19, R7, R21, !P0 ;  /* 0x0000001507137207 */ /* 0x000fc40004000000 */
[CC--:B------:R-:W-:Y:S01]  /*2ac0*/  SEL R20, R7.reuse, R21.reuse, !P1 ;  /* 0x0000001507147207 */ /* 0x0c0fe20004800000 */
[----:B------:R-:W-:Y:S01]  /*2ad0*/  IMAD R2, R6, c[0x0][0x280], RZ ;  /* 0x0000a00006027a24 */ /* 0x000fe200078e02ff */
[----:B------:R-:W-:Y:S01]  /*2ae0*/  SEL R21, R7, R21, !P2 ;  /* 0x0000001507157207 */ /* 0x000fe20005000000 */
[----:B------:R-:W-:Y:S01]  /*2af0*/  IMAD R4, R13, c[0x0][0x268], RZ ;  /* 0x00009a000d047a24 */ /* 0x000fe200078e02ff */
[----:B------:R-:W-:Y:S01]  /*2b00*/  SEL R13, RZ, c[0x0][0x27c], !P0 ;  /* 0x00009f00ff0d7a07 */ /* 0x000fe20004000000 */
[----:B------:R-:W-:Y:S02]  /*2b10*/  IMAD R8, R242, c[0x0][0x284], R2 ;  /* 0x0000a100f2087a24 */ /* 0x000fe400078e0202 */
[----:B------:R-:W-:-:S04]  /*2b20*/  IMAD.WIDE.U32 R2, R16, c[0x0][0x210], R100 ;  /* 0x0000840010027a25 */ /* 0x000fc800078e0064 */
[----:B------:R-:W-:Y:S01]  /*2b30*/  IMAD.X R129, R12, 0x1, R6, P3 ;  /* 0x000000010c817824 */ /* 0x000fe200018e0606 */
[----:B------:R-:W-:Y:S01]  /*2b40*/  ULDC.U8 UR4, c[0x0][0x298] ;  /* 0x0000a60000047ab9 */ /* 0x000fe20000000000 */
[----:B------:R-:W-:Y:S01]  /*2b50*/  IMAD R11, R16, c[0x0][0x214], R3 ;  /* 0x00008500100b7a24 */ /* 0x000fe200078e0203 */
[----:B------:R-:W-:Y:S01]  /*2b60*/  ISETP.GE.AND P3, PT, R163, 0x1, PT ;  /* 0x00000001a300780c */ /* 0x000fe20003f66270 */
[----:B------:R-:W-:-:S04]  /*2b70*/  IMAD.WIDE.U32 R6, R242, c[0x0][0x290], R132 ;  /* 0x0000a400f2067a25 */ /* 0x000fc800078e0084 */
[C---:B------:R-:W-:Y:S02]  /*2b80*/  IMAD R12, R242.reuse, c[0x0][0x294], R9 ;  /* 0x0000a500f20c7a24 */ /* 0x040fe400078e0209 */
[----:B------:R-:W-:-:S04]  /*2b90*/  IMAD.WIDE.U32 R16, R242, c[0x0][0x290], R100 ;  /* 0x0000a400f2107a25 */ /* 0x000fc800078e0064 */
[----:B------:R-:W-:Y:S02]  /*2ba0*/  IMAD R34, R14, c[0x0][0x26c], R4 ;  /* 0x00009b000e227a24 */ /* 0x000fe400078e0204 */
[----:B------:R-:W-:-:S04]  /*2bb0*/  IMAD.WIDE.U32 R4, R242, c[0x0][0x280], R132 ;  /* 0x0000a000f2047a25 */ /* 0x000fc800078e0084 */
[----:B------:R-:W-:-:S04]  /*2bc0*/  IMAD.WIDE.U32 R14, R242, c[0x0][0x280], R100 ;  /* 0x0000a000f20e7a25 */ /* 0x000fc800078e0064 */
[----:B------:R-:W-:Y:S02]  /*2bd0*/  IMAD.IADD R7, R7, 0x1, R12 ;  /* 0x0000000107077824 */ /* 0x000fe400078e020c */
[----:B------:R-:W-:Y:S01]  /*2be0*/  IMAD.IADD R3, R12, 0x1, R17 ;  /* 0x000000010c037824 */ /* 0x000fe200078e0211 */
[----:B------:R-:W-:Y:S01]  /*2bf0*/  IADD3 R12, R100, R13, RZ ;  /* 0x0000000d640c7210 */ /* 0x000fe20007ffe0ff */
[----:B------:R-:W-:Y:S01]  /*2c00*/  IMAD.IADD R9, R5, 0x1, R8 ;  /* 0x0000000105097824 */ /* 0x000fe200078e0208 */
[----:B------:R-:W-:Y:S01]  /*2c10*/  SEL R13, RZ, c[0x0][0x27c], !P1 ;  /* 0x00009f00ff0d7a07 */ /* 0x000fe20004800000 */
[----:B------:R-:W-:Y:S02]  /*2c20*/  IMAD.IADD R5, R8, 0x1, R15 ;  /* 0x0000000108057824 */ /* 0x000fe400078e020f */
[----:B------:R-:W-:Y:S02]  /*2c30*/  IMAD.MOV.U32 R10, RZ, RZ, R2 ;  /* 0x000000ffff0a7224 */ /* 0x000fe400078e0002 */
[----:B------:R-:W-:-:S02]  /*2c40*/  IMAD.MOV.U32 R8, RZ, RZ, R4 ;  /* 0x000000ffff087224 */ /* 0x000fc400078e0004 */
[----:B------:R-:W-:Y:S01]  /*2c50*/  IMAD.MOV.U32 R4, RZ, RZ, R14 ;  /* 0x000000ffff047224 */ /* 0x000fe200078e000e */
[----:B------:R-:W-:Y:S01]  /*2c60*/  SHF.R.S32.HI R14, RZ, 0x1f, R12 ;  /* 0x0000001fff0e7819 */ /* 0x000fe2000001140c */
[----:B------:R-:W-:Y:S01]  /*2c70*/  IMAD.MOV.U32 R2, RZ, RZ, R16 ;  /* 0x000000ffff027224 */ /* 0x000fe200078e0010 */
[----:B------:R-:W-:Y:S01]  /*2c80*/  SEL R16, RZ, c[0x0][0x27c], !P2 ;  /* 0x00009f00ff107a07 */ /* 0x000fe20005000000 */
[----:B------:R-:W-:Y:S01]  /*2c90*/  IMAD.IADD R13, R24, 0x1, R13 ;  /* 0x00000001180d7824 */ /* 0x000fe200078e020d */
[CC--:B------:R-:W-:Y:S02]  /*2ca0*/  LEA.HI R15, R14.reuse, R12.reuse, RZ, 0x3 ;  /* 0x0000000c0e0f7211 */ /* 0x0c0fe400078f18ff */
[----:B------:R-:W-:Y:S01]  /*2cb0*/  LEA.HI R23, R14, R12, RZ, 0x5 ;  /* 0x0000000c0e177211 */ /* 0x000fe200078f28ff */
[----:B------:R-:W-:Y:S01]  /*2cc0*/  IMAD.IADD R12, R25, 0x1, R16 ;  /* 0x00000001190c7824 */ /* 0x000fe200078e0210 */
[----:B------:R-:W-:Y:S02]  /*2cd0*/  SHF.R.S32.HI R16, RZ, 0x1f, R13 ;  /* 0x0000001fff107819 */ /* 0x000fe4000001140d */
[----:B------:R-:W-:-:S02]  /*2ce0*/  SHF.R.S32.HI R17, RZ, 0x1f, R19 ;  /* 0x0000001fff117819 */ /* 0x000fc40000011413 */
[CC--:B------:R-:W-:Y:S02]  /*2cf0*/  LEA.HI R14, R16.reuse, R13.reuse, RZ, 0x3 ;  /* 0x0000000d100e7211 */ /* 0x0c0fe400078f18ff */
[----:B------:R-:W-:Y:S02]  /*2d00*/  LEA.HI R22, R16, R13, RZ, 0x5 ;  /* 0x0000000d10167211 */ /* 0x000fe400078f28ff */
[----:B------:R-:W-:Y:S02]  /*2d10*/  LEA.HI R31, R17, R19, RZ, 0x4 ;  /* 0x00000013111f7211 */ /* 0x000fe400078f20ff */
[----:B------:R-:W-:Y:S02]  /*2d20*/  SHF.R.S32.HI R16, RZ, 0x1f, R21 ;  /* 0x0000001fff107819 */ /* 0x000fe40000011415 */
[----:B------:R-:W-:Y:S02]  /*2d30*/  SHF.R.S32.HI R17, RZ, 0x1f, R12 ;  /* 0x0000001fff117819 */ /* 0x000fe4000001140c */
[----:B------:R-:W-:-:S02]  /*2d40*/  SHF.R.S32.HI R19, RZ, 0x1f, R20 ;  /* 0x0000001fff137819 */ /* 0x000fc40000011414 */
[----:B------:R-:W-:Y:S02]  /*2d50*/  LEA.HI R26, R16, R21, RZ, 0x4 ;  /* 0x00000015101a7211 */ /* 0x000fe400078f20ff */
[CC--:B------:R-:W-:Y:S02]  /*2d60*/  LEA.HI R13, R17.reuse, R12.reuse, RZ, 0x3 ;  /* 0x0000000c110d7211 */ /* 0x0c0fe400078f18ff */
[----:B------:R-:W-:Y:S02]  /*2d70*/  LEA.HI R28, R17, R12, RZ, 0x5 ;  /* 0x0000000c111c7211 */ /* 0x000fe400078f28ff */
[----:B------:R-:W-:Y:S02]  /*2d80*/  SHF.R.S32.HI R16, RZ, 0x5, R23 ;  /* 0x00000005ff107819 */ /* 0x000fe40000011417 */
[----:B------:R-:W-:Y:S02]  /*2d90*/  SHF.R.S32.HI R12, RZ, 0x5, R22 ;  /* 0x00000005ff0c7819 */ /* 0x000fe40000011416 */
[----:B------:R-:W-:Y:S01]  /*2da0*/  LEA.HI R29, R19, R20, RZ, 0x4 ;  /* 0x00000014131d7211 */ /* 0x000fe200078f20ff */
[----:B------:R-:W-:-:S02]  /*2db0*/  IMAD R21, R27, c[0x0][0x218], RZ ;  /* 0x000086001b157a24 */ /* 0x000fc400078e02ff */
[C---:B------:R-:W-:Y:S01]  /*2dc0*/  IMAD.WIDE.U32 R98, R18.reuse, c[0x0][0x218], R10 ;  /* 0x0000860012627a25 */ /* 0x040fe200078e000a */
[----:B------:R-:W-:Y:S02]  /*2dd0*/  SHF.R.S32.HI R10, RZ, 0x4, R31 ;  /* 0x00000004ff0a7819 */ /* 0x000fe4000001141f */
[----:B------:R-:W-:Y:S01]  /*2de0*/  SHF.R.S32.HI R11, RZ, 0x4, R29 ;  /* 0x00000004ff0b7819 */ /* 0x000fe2000001141d */
[----:B------:R-:W-:Y:S01]  /*2df0*/  IMAD R23, R18, c[0x0][0x21c], R21 ;  /* 0x0000870012177a24 */ /* 0x000fe200078e0215 */
[----:B------:R-:W-:Y:S02]  /*2e00*/  SHF.R.S32.HI R18, RZ, 0x5, R28 ;  /* 0x00000005ff127819 */ /* 0x000fe4000001141c */
[----:B------:R-:W-:-:S05]  /*2e10*/  LEA.HI.SX32 R11, R14, R11, 0x1d ;  /* 0x0000000b0e0b7211 */ /* 0x000fca00078feaff */
[----:B------:R-:W-:Y:S01]  /*2e20*/  IMAD.SHL.U32 R82, R11, 0x8, RZ ;  /* 0x000000080b527824 */ /* 0x000fe200078e00ff */
[----:B------:R-:W-:Y:S01]  /*2e30*/  IADD3 R124, P1, P0, R76, R160, R100 ;  /* 0x000000a04c7c7210 */ /* 0x000fe2000783e064 */
[C---:B------:R-:W-:Y:S01]  /*2e40*/  IMAD R150, R138.reuse, c[0x0][0x1e4], RZ ;  /* 0x000079008a967a24 */ /* 0x040fe200078e02ff */
[----:B------:R-:W-:Y:S01]  /*2e50*/  ISETP.NE.AND P2, PT, RZ, UR4, PT ;  /* 0x00000004ff007c0c */ /* 0x000fe2000bf45270 */
[C---:B------:R-:W-:Y:S01]  /*2e60*/  IMAD R151, R138.reuse, c[0x0][0x284], RZ ;  /* 0x0000a1008a977a24 */ /* 0x040fe200078e02ff */
[----:B------:R-:W-:Y:S01]  /*2e70*/  LOP3.LUT R104, R15, 0xfffffff8, RZ, 0xc0, !PT ;  /* 0xfffffff80f687812 */ /* 0x000fe200078ec0ff */
[----:B------:R-:W-:Y:S01]  /*2e80*/  IMAD R156, R138, c[0x0][0x294], RZ ;  /* 0x0000a5008a9c7a24 */ /* 0x000fe200078e02ff */
[----:B------:R-:W-:Y:S01]  /*2e90*/  LOP3.LUT R103, R14, 0xfffffff8, RZ, 0xc0, !PT ;  /* 0xfffffff80e677812 */ /* 0x000fe200078ec0ff */
[----:B------:R-:W-:Y:S01]  /*2ea0*/  IMAD.WIDE.U32 R142, R138, c[0x0][0x1e0], RZ ;  /* 0x000078008a8e7a25 */ /* 0x000fe200078e00ff */
[----:B------:R-:W-:-:S03]  /*2eb0*/  LOP3.LUT R102, R13, 0xfffffff8, RZ, 0xc0, !PT ;  /* 0xfffffff80d667812 */ /* 0x000fc600078ec0ff */
[----:B------:R-:W-:-:S04]  /*2ec0*/  IMAD.WIDE.U32 R140, R138, c[0x0][0x280], RZ ;  /* 0x0000a0008a8c7a25 */ /* 0x000fc800078e00ff */
[----:B------:R-:W-:-:S04]  /*2ed0*/  IMAD.WIDE.U32 R138, R138, c[0x0][0x290], RZ ;  /* 0x0000a4008a8a7a25 */ /* 0x000fc800078e00ff */
[----:B------:R-:W-:-:S04]  /*2ee0*/  IMAD.WIDE.U32 R94, R136, c[0x0][0x280], R8 ;  /* 0x0000a000885e7a25 */ /* 0x000fc800078e0008 */
[----:B------:R-:W-:-:S04]  /*2ef0*/  IMAD.WIDE.U32 R92, R136, c[0x0][0x290], R6 ;  /* 0x0000a400885c7a25 */ /* 0x000fc800078e0006 */
[----:B------:R-:W-:-:S04]  /*2f00*/  IMAD.WIDE.U32 R90, R136, c[0x0][0x280], R4 ;  /* 0x0000a000885a7a25 */ /* 0x000fc800078e0004 */
[----:B------:R-:W-:Y:S01]  /*2f10*/  IMAD.WIDE.U32 R88, R136, c[0x0][0x290], R2 ;  /* 0x0000a40088587a25 */ /* 0x000fe200078e0002 */
[----:B------:R-:W-:Y:S02]  /*2f20*/  P2R R123, PR, RZ, 0x4 ;  /* 0x00000004ff7b7803 */ /* 0x000fe40000000000 */
[----:B------:R-:W-:Y:S01]  /*2f30*/  IADD3.X R122, R78, R127, R101, P1, P0 ;  /* 0x0000007f4e7a7210 */ /* 0x000fe20000fe0465 */
[----:B------:R-:W-:Y:S01]  /*2f40*/  IMAD.IADD R150, R143, 0x1, R150 ;  /* 0x000000018f967824 */ /* 0x000fe200078e0296 */
[----:B------:R-:W-:Y:S01]  /*2f50*/  IADD3 R121, R99, R23, RZ ;  /* 0x0000001763797210 */ /* 0x000fe20007ffe0ff */
[----:B------:R-:W-:Y:S01]  /*2f60*/  IMAD.IADD R151, R141, 0x1, R151 ;  /* 0x000000018d977824 */ /* 0x000fe200078e0297 */
[----:B------:R-:W-:Y:S01]  /*2f70*/  SHF.R.S32.HI R115, RZ, 0x1f, R104 ;  /* 0x0000001fff737819 */ /* 0x000fe20000011468 */
[----:B------:R-:W-:Y:S01]  /*2f80*/  IMAD.IADD R156, R139, 0x1, R156 ;  /* 0x000000018b9c7824 */ /* 0x000fe200078e029c */
[----:B------:R-:W-:Y:S01]  /*2f90*/  SHF.R.S32.HI R114, RZ, 0x1f, R103 ;  /* 0x0000001fff727819 */ /* 0x000fe20000011467 */
[----:B------:R-:W-:Y:S01]  /*2fa0*/  IMAD.IADD R85, R81, 0x1, R34 ;  /* 0x0000000151557824 */ /* 0x000fe200078e0222 */
[----:B------:R-:W-:-:S02]  /*2fb0*/  SHF.R.S32.HI R113, RZ, 0x1f, R102 ;  /* 0x0000001fff717819 */ /* 0x000fc40000011466 */
[----:B------:R-:W-:Y:S02]  /*2fc0*/  SHF.R.S32.HI R109, RZ, 0x1f, R82 ;  /* 0x0000001fff6d7819 */ /* 0x000fe40000011452 */
[C---:B--2---:R-:W-:Y:S01]  /*2fd0*/  LOP3.LUT R19, R37.reuse, 0x18, R14, 0xf8, !PT ;  /* 0x0000001825137812 */ /* 0x044fe200078ef80e */
[--C-:B---3--:R-:W-:Y:S02]  /*2fe0*/  IMAD R20, R16, 0x600, R36.reuse ;  /* 0x0000060010147824 */ /* 0x108fe400078e0224 */
[----:B------:R-:W-:Y:S01]  /*2ff0*/  IMAD R16, R12, 0x600, R36 ;  /* 0x000006000c107824 */ /* 0x000fe200078e0224 */
[----:B------:R-:W-:Y:S02]  /*3000*/  LOP3.LUT R17, R37, 0x18, R15, 0xf8, !PT ;  /* 0x0000001825117812 */ /* 0x000fe400078ef80f */
[-C--:B----4-:R-:W-:Y:S02]  /*3010*/  LOP3.LUT R12, R19, R35.reuse, RZ, 0x3c, !PT ;  /* 0x00000023130c7212 */ /* 0x090fe400078e3cff */
[----:B------:R-:W-:-:S02]  /*3020*/  LOP3.LUT R17, R17, R35, RZ, 0x3c, !PT ;  /* 0x0000002311117212 */ /* 0x000fc400078e3cff */
[----:B------:R-:W-:Y:S02]  /*3030*/  IADD3 R27, R16, R12, RZ ;  /* 0x0000000c101b7210 */ /* 0x000fe40007ffe0ff */
[----:B------:R-:W-:Y:S02]  /*3040*/  SHF.R.S32.HI R16, RZ, 0x4, R26 ;  /* 0x00000004ff107819 */ /* 0x000fe4000001141a */
[----:B------:R-:W-:Y:S01]  /*3050*/  LEA.HI.SX32 R12, R15, R10, 0x1d ;  /* 0x0000000a0f0c7211 */ /* 0x000fe200078feaff */
[----:B------:R-:W-:Y:S01]  /*3060*/  IMAD.IADD R33, R20, 0x1, R17 ;  /* 0x0000000114217824 */ /* 0x000fe200078e0211 */
[----:B------:R-:W-:Y:S01]  /*3070*/  LEA.HI.SX32 R10, R13, R16, 0x1d ;  /* 0x000000100d0a7211 */ /* 0x000fe200078feaff */
[----:B------:R-:W-:Y:S01]  /*3080*/  IMAD R22, R18, 0x600, R36 ;  /* 0x0000060012167824 */ /* 0x000fe200078e0224 */
[----:B------:R-:W-:Y:S02]  /*3090*/  SHF.R.S32.HI R17, RZ, 0x1f, R12 ;  /* 0x0000001fff117819 */ /* 0x000fe4000001140c */
[----:B------:R-:W-:-:S02]  /*30a0*/  SHF.R.S32.HI R16, RZ, 0x1f, R11 ;  /* 0x0000001fff107819 */ /* 0x000fc4000001140b */
[----:B------:R-:W-:Y:S01]  /*30b0*/  SHF.R.S32.HI R18, RZ, 0x1f, R10 ;  /* 0x0000001fff127819 */ /* 0x000fe2000001140a */
[----:B------:R-:W-:Y:S01]  /*30c0*/  IMAD.SHL.U32 R83, R12, 0x8, RZ ;  /* 0x000000080c537824 */ /* 0x000fe200078e00ff */
[----:B------:R-:W-:Y:S02]  /*30d0*/  LEA.HI R19, R17, R12, RZ, 0x2 ;  /* 0x0000000c11137211 */ /* 0x000fe400078f10ff */
[----:B------:R-:W-:Y:S01]  /*30e0*/  LEA.HI R17, R16, R11, RZ, 0x2 ;  /* 0x0000000b10117211 */ /* 0x000fe200078f10ff */
[----:B------:R-:W-:Y:S01]  /*30f0*/  IMAD.SHL.U32 R84, R10, 0x8, RZ ;  /* 0x000000080a547824 */ /* 0x000fe200078e00ff */
[----:B------:R-:W-:Y:S02]  /*3100*/  LEA.HI R11, R18, R10, RZ, 0x2 ;  /* 0x0000000a120b7211 */ /* 0x000fe400078f10ff */
[C---:B------:R-:W-:Y:S02]  /*3110*/  LOP3.LUT R20, R37.reuse, 0x18, R13, 0xf8, !PT ;  /* 0x0000001825147812 */ /* 0x040fe400078ef80d */
[----:B------:R-:W-:-:S02]  /*3120*/  LOP3.LUT R16, R37, 0x18, R83, 0xf8, !PT ;  /* 0x0000001825107812 */ /* 0x000fc400078ef853 */
[----:B------:R-:W-:Y:S02]  /*3130*/  SHF.R.S32.HI R17, RZ, 0x2, R17 ;  /* 0x00000002ff117819 */ /* 0x000fe40000011411 */
[----:B------:R-:W-:Y:S02]  /*3140*/  SHF.R.S32.HI R10, RZ, 0x2, R11 ;  /* 0x00000002ff0a7819 */ /* 0x000fe4000001140b */
[-C--:B------:R-:W-:Y:S02]  /*3150*/  LOP3.LUT R21, R20, R35.reuse, RZ, 0x3c, !PT ;  /* 0x0000002314157212 */ /* 0x080fe400078e3cff */
[C---:B------:R-:W-:Y:S02]  /*3160*/  LOP3.LUT R12, R37.reuse, 0x18, R82, 0xf8, !PT ;  /* 0x00000018250c7812 */ /* 0x040fe400078ef852 */
[----:B------:R-:W-:Y:S02]  /*3170*/  LOP3.LUT R20, R37, 0x18, R84, 0xf8, !PT ;  /* 0x0000001825147812 */ /* 0x000fe400078ef854 */
[----:B------:R-:W-:Y:S01]  /*3180*/  SHF.R.S32.HI R18, RZ, 0x2, R19 ;  /* 0x00000002ff127819 */ /* 0x000fe20000011413 */
[--C-:B------:R-:W-:Y:S01]  /*3190*/  IMAD R11, R10, 0x600, R36.reuse ;  /* 0x000006000a0b7824 */ /* 0x100fe200078e0224 */
[-C--:B------:R-:W-:Y:S01]  /*31a0*/  LOP3.LUT R19, R16, R35.reuse, RZ, 0x3c, !PT ;  /* 0x0000002310137212 */ /* 0x080fe200078e3cff */
[----:B------:R-:W-:Y:S01]  /*31b0*/  IMAD R16, R17, 0x600, R36 ;  /* 0x0000060011107824 */ /* 0x000fe200078e0224 */
[----:B------:R-:W-:-:S02]  /*31c0*/  LOP3.LUT R12, R12, R35, RZ, 0x3c, !PT ;  /* 0x000000230c0c7212 */ /* 0x000fc400078e3cff */
[----:B------:R-:W-:Y:S02]  /*31d0*/  LOP3.LUT R10, R20, R35, RZ, 0x3c, !PT ;  /* 0x00000023140a7212 */ /* 0x000fe400078e3cff */
[----:B------:R-:W-:Y:S01]  /*31e0*/  IADD3 R16, R16, R12, RZ ;  /* 0x0000000c10107210 */ /* 0x000fe20007ffe0ff */
[----:B------:R-:W-:Y:S02]  /*31f0*/  IMAD R18, R18, 0x600, R36 ;  /* 0x0000060012127824 */ /* 0x000fe400078e0224 */
[----:B------:R-:W-:Y:S02]  /*3200*/  IMAD.IADD R12, R11, 0x1, R10 ;  /* 0x000000010b0c7824 */ /* 0x000fe400078e020a */
[C---:B------:R-:W-:Y:S02]  /*3210*/  IMAD R11, R32.reuse, c[0x0][0x280], RZ ;  /* 0x0000a000200b7a24 */ /* 0x040fe400078e02ff */
[----:B------:R-:W-:Y:S02]  /*3220*/  IMAD R10, R32, c[0x0][0x290], RZ ;  /* 0x0000a400200a7a24 */ /* 0x000fe400078e02ff */
[----:B------:R-:W-:-:S02]  /*3230*/  IMAD.IADD R17, R22, 0x1, R21 ;  /* 0x0000000116117824 */ /* 0x000fc400078e0215 */
[----:B------:R-:W-:Y:S02]  /*3240*/  IMAD.IADD R18, R18, 0x1, R19 ;  /* 0x0000000112127824 */ /* 0x000fe400078e0213 */
[C---:B------:R-:W-:Y:S02]  /*3250*/  IMAD R11, R136.reuse, c[0x0][0x284], R11 ;  /* 0x0000a100880b7a24 */ /* 0x040fe400078e020b */
[----:B------:R-:W-:Y:S01]  /*3260*/  IMAD R10, R136, c[0x0][0x294], R10 ;  /* 0x0000a500880a7a24 */ /* 0x000fe200078e020a */
[----:B------:R-:W-:Y:S01]  /*3270*/  SHF.L.U32 R116, R27, 0x1, RZ ;  /* 0x000000011b747819 */ /* 0x000fe200000006ff */
[----:B------:R-:W-:Y:S01]  /*3280*/  IMAD.IADD R120, R95, 0x1, R11 ;  /* 0x000000015f787824 */ /* 0x000fe200078e020b */
[----:B------:R-:W-:Y:S01]  /*3290*/  SHF.R.S32.HI R110, RZ, 0x1f, R83 ;  /* 0x0000001fff6e7819 */ /* 0x000fe20000011453 */
[----:B------:R-:W-:Y:S01]  /*32a0*/  IMAD.IADD R118, R11, 0x1, R91 ;  /* 0x000000010b767824 */ /* 0x000fe200078e025b */
[----:B------:R-:W-:Y:S01]  /*32b0*/  SHF.R.S32.HI R108, RZ, 0x1f, R84 ;  /* 0x0000001fff6c7819 */ /* 0x000fe20000011454 */
[----:B------:R-:W-:-:S02]  /*32c0*/  IMAD.IADD R119, R93, 0x1, R10 ;  /* 0x000000015d777824 */ /* 0x000fc400078e020a */
[----:B------:R-:W-:Y:S02]  /*32d0*/  IMAD.IADD R112, R10, 0x1, R89 ;  /* 0x000000010a707824 */ /* 0x000fe400078e0259 */
[----:B------:R-:W-:Y:S02]  /*32e0*/  IMAD.SHL.U32 R117, R33, 0x2, RZ ;  /* 0x0000000221757824 */ /* 0x000fe400078e00ff */
[----:B------:R-:W-:Y:S02]  /*32f0*/  IMAD.SHL.U32 R111, R17, 0x2, RZ ;  /* 0x00000002116f7824 */ /* 0x000fe400078e00ff */
[----:B------:R-:W-:Y:S02]  /*3300*/  IMAD.SHL.U32 R107, R18, 0x2, RZ ;  /* 0x00000002126b7824 */ /* 0x000fe400078e00ff */
[----:B------:R-:W-:Y:S02]  /*3310*/  IMAD.SHL.U32 R106, R16, 0x2, RZ ;  /* 0x00000002106a7824 */ /* 0x000fe400078e00ff */
[----:B------:R-:W-:Y:S01]  /*3320*/  IMAD.SHL.U32 R105, R12, 0x2, RZ ;  /* 0x000000020c697824 */ /* 0x000fe200078e00ff */
[----:B------:R-:W-:Y:S06]  /*3330*/  BAR.SYNC.DEFER_BLOCKING 0x0 ;  /* 0x0000000000007b1d */ /* 0x000fec0000010000 */
.L_x_204:
[-C--:B-1----:R-:W-:Y:S01]  /*3340*/  IMAD R2, R150, R30.reuse, RZ ;  /* 0x0000001e96027224 */ /* 0x082fe200078e02ff */
[----:B------:R-:W-:Y:S01]  /*3350*/  SHF.R.S32.HI R79, RZ, 0x1f, R30 ;  /* 0x0000001fff4f7819 */ /* 0x000fe2000001141e */
[----:B------:R-:W-:Y:S01]  /*3360*/  IMAD.WIDE.U32 R10, R142, R30, RZ ;  /* 0x0000001e8e0a7225 */ /* 0x000fe200078e00ff */
[----:B------:R-:W-:Y:S04]  /*3370*/  DEPBAR.LE SB0, 0x0 ;  /* 0x000080000000791a */ /* 0x000fe80000000000 */
[----:B------:R-:W-:Y:S01]  /*3380*/  WARPSYNC 0xffffffff ;  /* 0xffffffff00007948 */ /* 0x000fe20003800000 */
[----:B------:R-:W-:Y:S01]  /*3390*/  BAR.SYNC.DEFER_BLOCKING 0x0 ;  /* 0x0000000000007b1d */ /* 0x000fe20000010000 */
[----:B------:R-:W-:Y:S01]  /*33a0*/  ISETP.GE.AND P2, PT, R163, 0x1, PT ;  /* 0x00000001a300780c */ /* 0x000fe20003f46270 */
[----:B------:R-:W-:Y:S01]  /*33b0*/  IMAD R3, R79, R142, R2 ;  /* 0x0000008e4f037224 */ /* 0x000fe200078e0202 */
[----:B------:R-:W-:Y:S03]  /*33c0*/  IADD3 R2, P1, R124, R10, RZ ;  /* 0x0000000a7c027210 */ /* 0x000fe60007f3e0ff */
[----:B------:R-:W-:Y:S01]  /*33d0*/  IMAD.IADD R12, R11, 0x1, R3 ;  /* 0x000000010b0c7824 */ /* 0x000fe200078e0203 */
[----:B------:R-:W-:Y:S03]  /*33e0*/  LEA R52, P0, R2, c[0x0][0x1c8], 0x1 ;  /* 0x0000720002347a11 */ /* 0x000fe600078008ff */
[----:B------:R-:W-:Y:S05]  /*33f0*/  IMAD.X R3, R12, 0x1, R122, P1 ;  /* 0x000000010c037824 */ /* 0x000fea00008e067a */
[----:B------:R-:W-:Y:S01]  /*3400*/  LEA.HI.X R53, R2, c[0x0][0x1cc], R3, 0x1, P0 ;  /* 0x0000730002357a11 */ /* 0x000fe200000f0c03 */
[----:B------:R-:W-:Y:S01]  /*3410*/  BSSY B1, `(.L_x_178) ;  /* 0x000038a000017945 */ /* 0x000fe20003800000 */
[----:B------:R-:W-:-:S05]  /*3420*/  @!P2 BRA `(.L_x_179) ;  /* 0x000036e00000a947 */ /* 0x000fca0003800000 */
[-C--:B------:R-:W-:Y:S01]  /*3430*/  IMAD R4, R151, R30.reuse, RZ ;  /* 0x0000001e97047224 */ /* 0x080fe200078e02ff */
[----:B------:R-:W-:Y:S01]  /*3440*/  ISETP.NE.AND P2, PT, R123, RZ, PT ;  /* 0x000000ff7b00720c */ /* 0x000fe20003f45270 */
[-C--:B------:R-:W-:Y:S02]  /*3450*/  IMAD R3, R156, R30.reuse, RZ ;  /* 0x0000001e9c037224 */ /* 0x080fe400078e02ff */
[----:B------:R-:W-:Y:S02]  /*3460*/  IMAD R2, R30, -0x30, R0 ;  /* 0xffffffd01e027824 */ /* 0x000fe400078e0200 */
[-C--:B------:R-:W-:Y:S03]  /*3470*/  IMAD.WIDE.U32 R8, R140, R30.reuse, RZ ;  /* 0x0000001e8c087225 */ /* 0x080fe600078e00ff */
[----:B------:R-:W-:Y:S01]  /*3480*/  IMNMX R75, R2, 0x30, PT ;  /* 0x00000030024b7817 */ /* 0x000fe20003800200 */
[----:B------:R-:W-:Y:S04]  /*3490*/  IMAD.WIDE.U32 R26, R138, R30, RZ ;  /* 0x0000001e8a1a7225 */ /* 0x000fe800078e00ff */
[C---:B------:R-:W-:Y:S02]  /*34a0*/  IMAD R4, R79.reuse, R140, R4 ;  /* 0x0000008c4f047224 */ /* 0x040fe400078e0204 */
[----:B------:R-:W-:Y:S03]  /*34b0*/  IMAD R3, R79, R138, R3 ;  /* 0x0000008a4f037224 */ /* 0x000fe600078e0203 */
[----:B------:R-:W-:Y:S02]  /*34c0*/  IADD3 R28, R9, R4, RZ ;  /* 0x00000004091c7210 */ /* 0x000fe40007ffe0ff */
[----:B------:R-:W-:Y:S01]  /*34d0*/  IADD3 R29, R27, R3, RZ ;  /* 0x000000031b1d7210 */ /* 0x000fe20007ffe0ff */
[----:B------:R-:W-:-:S05]  /*34e0*/  @!P2 BRA `(.L_x_180) ;  /* 0x00001b500000a947 */ /* 0x000fca0003800000 */
[----:B------:R-:W-:Y:S01]  /*34f0*/  ISETP.GE.AND P1, PT, R242, R75, PT ;  /* 0x0000004bf200720c */ /* 0x000fe20003f26270 */
[----:B------:R-:W-:Y:S01]  /*3500*/  BSSY B0, `(.L_x_181) ;  /* 0x000003a000007945 */ /* 0x000fe20003800000 */
        /* <DEDUP_REMOVED lines=12> */
[----:B------:R-:W-:-:S05]  /*35d0*/  @P1 BRA `(.L_x_182) ;  /* 0x000002c000001947 */ /* 0x000fca0003800000 */
[----:B------:R-:W-:Y:S01]  /*35e0*/  IADD3 R2, P0, R94, R8, RZ ;  /* 0x000000085e027210 */ /* 0x000fe20007f1e0ff */
[----:B------:R-:W-:Y:S01]  /*35f0*/  CS2R R14, SRZ ;  /* 0x00000000000e7805 */ /* 0x000fe2000001ff00 */
[----:B------:R-:W-:Y:S01]  /*3600*/  CS2R R6, SRZ ;  /* 0x0000000000067805 */ /* 0x000fe2000001ff00 */
[----:B------:R-:W-:Y:S01]  /*3610*/  CS2R R36, SRZ ;  /* 0x0000000000247805 */ /* 0x000fe2000001ff00 */
[----:B------:R-:W-:Y:S01]  /*3620*/  CS2R R12, SRZ ;  /* 0x00000000000c7805 */ /* 0x000fe2000001ff00 */
[----:B------:R-:W-:Y:S01]  /*3630*/  IMAD.X R4, R28, 0x1, R120, P0 ;  /* 0x000000011c047824 */ /* 0x000fe200000e0678 */
[----:B------:R-:W-:Y:S01]  /*3640*/  IADD3 R3, P0, R92, R26, RZ ;  /* 0x0000001a5c037210 */ /* 0x000fe20007f1e0ff */
[----:B------:R-:W-:Y:S01]  /*3650*/  CS2R R38, SRZ ;  /* 0x0000000000267805 */ /* 0x000fe2000001ff00 */
[----:B------:R-:W-:Y:S01]  /*3660*/  CS2R R16, SRZ ;  /* 0x0000000000107805 */ /* 0x000fe2000001ff00 */
[----:B------:R-:W-:Y:S01]  /*3670*/  CS2R R40, SRZ ;  /* 0x0000000000287805 */ /* 0x000fe2000001ff00 */
[----:B------:R-:W-:Y:S01]  /*3680*/  CS2R R18, SRZ ;  /* 0x0000000000127805 */ /* 0x000fe2000001ff00 */
[----:B------:R-:W-:Y:S01]  /*3690*/  IMAD.X R5, R29, 0x1, R119, P0 ;  /* 0x000000011d057824 */ /* 0x000fe200000e0677 */
[C---:B------:R-:W-:Y:S01]  /*36a0*/  LEA R8, P0, R2.reuse, c[0x0][0x270], 0x1 ;  /* 0x00009c0002087a11 */ /* 0x040fe200078008ff */
[----:B------:R-:W-:Y:S01]  /*36b0*/  CS2R R42, SRZ ;  /* 0x00000000002a7805 */ /* 0x000fe2000001ff00 */
[----:B------:R-:W-:Y:S01]  /*36c0*/  CS2R R20, SRZ ;  /* 0x0000000000147805 */ /* 0x000fe2000001ff00 */
[----:B------:R-:W-:Y:S01]  /*36d0*/  CS2R R44, SRZ ;  /* 0x00000000002c7805 */ /* 0x000fe2000001ff00 */
[----:B------:R-:W-:Y:S02]  /*36e0*/  LEA.HI.X R9, R2, c[0x0][0x274], R4, 0x1, P0 ;  /* 0x00009d0002097a11 */ /* 0x000fe400000f0c04 */
[C---:B------:R-:W-:Y:S04]  /*36f0*/  LEA R4, P0, R3.reuse, c[0x0][0x288], 0x1 ;  /* 0x0000a20003047a11 */ /* 0x040fe800078008ff */
[----:B------:R-:W-:Y:S02]  /*3700*/  LEA.HI.X R5, R3, c[0x0][0x28c], R5, 0x1, P0 ;  /* 0x0000a30003057a11 */ /* 0x000fe400000f0c05 */
[----:B------:R-:W-:Y:S01]  /*3710*/  ISETP.GE.AND P0, PT, R132, c[0x0][0x27c], PT ;  /* 0x00009f0084007a0c */ /* 0x000fe20003f06270 */
[----:B------:R-:W-:Y:S11]  /*3720*/  CS2R R2, SRZ ;  /* 0x0000000000027805 */ /* 0x000ff6000001ff00 */
[----:B------:R-:W-:Y:S01]  /*3730*/  @!UPT UIADD3 URZ, URZ, URZ, URZ ;  /* 0x0000003f3f3ff290 */ /* 0x000fe2000fffe03f */
[----:B------:R1:W5:Y:S04]  /*3740*/  @!P0 LDG.E.64 R2, [R8.64] ;  /* 0x0000000608028981 */ /* 0x000368000c1e1b00 */
[----:B------:R1:W5:Y:S01]  /*3750*/  @!P0 LDG.E.64 R14, [R4.64] ;  /* 0x00000006040e8981 */ /* 0x000362000c1e1b00 */
[----:B------:R-:W-:Y:S11]  /*3760*/  ISETP.GE.AND P0, PT, R134, c[0x0][0x27c], PT ;  /* 0x00009f0086007a0c */ /* 0x000ff60003f06270 */
[----:B------:R-:W-:Y:S02]  /*3770*/  @!UPT UIADD3 URZ, URZ, URZ, URZ ;  /* 0x0000003f3f3ff290 */ /* 0x000fe4000fffe03f */
[----:B------:R1:W5:Y:S04]  /*3780*/  @!P0 LDG.E.64 R6, [R8.64+0x10] ;  /* 0x0000100608068981 */ /* 0x000368000c1e1b00 */
[----:B------:R1:W5:Y:S01]  /*3790*/  @!P0 LDG.E.64 R36, [R4.64+0x10] ;  /* 0x0000100604248981 */ /* 0x000362000c1e1b00 */
        /* <DEDUP_REMOVED lines=15> */
[----:B------:R1:W5:Y:S02]  /*3890*/  @!P0 LDG.E.64 R44, [R4.64+0x50] ;  /* 0x00005006042c8981 */ /* 0x000364000c1e1b00 */
.L_x_182:
[----:B------:R-:W-:Y:S05]  /*38a0*/  BSYNC B0 ;  /* 0x0000000000007941 */ /* 0x000fea0003800000 */
.L_x_181:
[----:B------:R-:W-:-:S05]  /*38b0*/  @P1 BRA `(.L_x_183) ;  /* 0x000033f000001947 */ /* 0x000fca0003800000 */
[----:B-1---5:R-:W-:Y:S01]  /*38c0*/  MOV R4, R19 ;  /* 0x0000001300047202 */ /* 0x022fe20000000f00 */
[----:B------:R-:W-:Y:S01]  /*38d0*/  IMAD.MOV.U32 R9, RZ, RZ, R20 ;  /* 0x000000ffff097224 */ /* 0x000fe200078e0014 */
[----:B------:R-:W-:Y:S01]  /*38e0*/  ISETP.GE.AND P0, PT, R100, c[0x0][0x1d4], PT ;  /* 0x0000750064007a0c */ /* 0x000fe20003f06270 */
[----:B------:R-:W-:Y:S01]  /*38f0*/  IMAD.MOV.U32 R8, RZ, RZ, R21 ;  /* 0x000000ffff087224 */ /* 0x000fe200078e0015 */
[----:B------:R-:W-:Y:S01]  /*3900*/  BSSY B0, `(.L_x_184) ;  /* 0x0000054000007945 */ /* 0x000fe20003800000 */
[----:B------:R-:W-:Y:S03]  /*3910*/  IMAD.MOV.U32 R5, RZ, RZ, R18 ;  /* 0x000000ffff057224 */ /* 0x000fe600078e0012 */
[----:B------:R-:W-:Y:S01]  /*3920*/  PRMT R28, R8, 0x5410, R9 ;  /* 0x00005410081c7816 */ /* 0x000fe20000000009 */
[----:B------:R-:W-:Y:S01]  /*3930*/  IMAD.MOV.U32 R9, RZ, RZ, R16 ;  /* 0x000000ffff097224 */ /* 0x000fe200078e0010 */
[----:B------:R-:W-:Y:S01]  /*3940*/  PRMT R27, R4, 0x5410, R5 ;  /* 0x00005410041b7816 */ /* 0x000fe20000000005 */
[----:B------:R-:W-:Y:S01]  /*3950*/  IMAD.MOV.U32 R8, RZ, RZ, R17 ;  /* 0x000000ffff087224 */ /* 0x000fe200078e0011 */
[----:B------:R-:W-:Y:S01]  /*3960*/  MOV R5, R12 ;  /* 0x0000000c00057202 */ /* 0x000fe20000000f00 */
        /* <DEDUP_REMOVED lines=11> */
[----:B------:R-:W-:Y:S02]  /*3a20*/  MOV R9, R42 ;  /* 0x0000002a00097202 */ /* 0x000fe40000000f00 */
[----:B------:R-:W-:Y:S02]  /*3a30*/  MOV R4, R41 ;  /* 0x0000002900047202 */ /* 0x000fe40000000f00 */
[----:B------:R-:W-:Y:S01]  /*3a40*/  PRMT R49, R9, 0x5410, R8 ;  /* 0x0000541009317816 */ /* 0x000fe20000000008 */
[----:B------:R-:W-:Y:S01]  /*3a50*/  IMAD.MOV.U32 R9, RZ, RZ, R38 ;  /* 0x000000ffff097224 */ /* 0x000fe200078e0026 */
[----:B------:R-:W-:Y:S01]  /*3a60*/  PRMT R48, R5, 0x5410, R4 ;  /* 0x0000541005307816 */ /* 0x000fe20000000004 */
[----:B------:R-:W-:Y:S01]  /*3a70*/  IMAD.MOV.U32 R8, RZ, RZ, R39 ;  /* 0x000000ffff087224 */ /* 0x000fe200078e0027 */
[----:B------:R-:W-:Y:S01]  /*3a80*/  MOV R5, R36 ;  /* 0x0000002400057202 */ /* 0x000fe20000000f00 */
[----:B------:R-:W-:Y:S03]  /*3a90*/  IMAD.MOV.U32 R4, RZ, RZ, R37 ;  /* 0x000000ffff047224 */ /* 0x000fe600078e0025 */
[----:B------:R-:W-:Y:S02]  /*3aa0*/  PRMT R47, R9, 0x5410, R8 ;  /* 0x00005410092f7816 */ /* 0x000fe40000000008 */
[----:B------:R-:W-:Y:S01]  /*3ab0*/  PRMT R46, R5, 0x5410, R4 ;  /* 0x00005410052e7816 */ /* 0x000fe20000000004 */
[----:B------:R-:W-:-:S05]  /*3ac0*/  @P0 BRA `(.L_x_185) ;  /* 0x0000037000000947 */ /* 0x000fca0003800000 */
[----:B------:R-:W-:Y:S01]  /*3ad0*/  ISETP.GE.AND P0, PT, R132, c[0x0][0x27c], PT ;  /* 0x00009f0084007a0c */ /* 0x000fe20003f06270 */
[----:B------:R-:W1:Y:S01]  /*3ae0*/  LDS.128 R8, [R232+0x2400] ;  /* 0x00240000e8087984 */ /* 0x000e620000000c00 */
[----:B------:R-:W-:Y:S01]  /*3af0*/  MOV R5, R2 ;  /* 0x0000000200057202 */ /* 0x000fe20000000f00 */
[----:B------:R-:W-:Y:S02]  /*3b00*/  IMAD.MOV.U32 R29, RZ, RZ, R14 ;  /* 0x000000ffff1d7224 */ /* 0x000fe400078e000e */
[----:B------:R-:W-:Y:S02]  /*3b10*/  IMAD.MOV.U32 R32, RZ, RZ, R15 ;  /* 0x000000ffff207224 */ /* 0x000fe400078e000f */
[----:B------:R-:W-:Y:S06]  /*3b20*/  IMAD.MOV.U32 R4, RZ, RZ, R3 ;  /* 0x000000ffff047224 */ /* 0x000fec00078e0003 */
[----:B------:R-:W-:Y:S02]  /*3b30*/  @!P0 SHF.R.U64 R31, R14, 0x10, R15 ;  /* 0x000000100e1f8819 */ /* 0x000fe4000000120f */
[----:B------:R-:W-:Y:S02]  /*3b40*/  @!P0 SHF.R.U64 R14, R2, 0x10, R3 ;  /* 0x00000010020e8819 */ /* 0x000fe40000001203 */
[----:B------:R-:W-:Y:S02]  /*3b50*/  @!P0 SHF.R.U32.HI R15, RZ, 0x10, R15 ;  /* 0x00000010ff0f8819 */ /* 0x000fe4000001160f */
[----:B------:R-:W-:Y:S02]  /*3b60*/  @!P0 SHF.R.U32.HI R2, RZ, 0x10, R3 ;  /* 0x00000010ff028819 */ /* 0x000fe40000011603 */
[----:B------:R-:W-:Y:S02]  /*3b70*/  @!P0 PRMT R31, R29, 0x5410, R31 ;  /* 0x000054101d1f8816 */ /* 0x000fe4000000001f */
[----:B------:R-:W-:Y:S02]  /*3b80*/  @!P0 PRMT R5, R5, 0x5410, R14 ;  /* 0x0000541005058816 */ /* 0x000fe4000000000e */
[----:B------:R-:W-:Y:S01]  /*3b90*/  @!P0 PRMT R34, R32, 0x5410, R15 ;  /* 0x0000541020228816 */ /* 0x000fe2000000000f */
[----:B------:R-:W-:Y:S01]  /*3ba0*/  @!P0 IMAD.U32 R14, R31, 0x10000, RZ ;  /* 0x000100001f0e8824 */ /* 0x000fe200078e00ff */
[----:B------:R-:W-:Y:S02]  /*3bb0*/  @!P0 PRMT R15, R4, 0x5410, R2 ;  /* 0x00005410040f8816 */ /* 0x000fe40000000002 */
[----:B------:R-:W-:Y:S02]  /*3bc0*/  @!P0 SHF.L.U32 R4, R5, 0x10, RZ ;  /* 0x0000001005048819 */ /* 0x000fe400000006ff */
[----:B------:R-:W-:Y:S02]  /*3bd0*/  @!P0 LOP3.LUT R31, R31, 0xffff0000, RZ, 0xc0, !PT ;  /* 0xffff00001f1f8812 */ /* 0x000fe400078ec0ff */
[----:B------:R-:W-:Y:S01]  /*3be0*/  @!P0 LOP3.LUT R5, R5, 0xffff0000, RZ, 0xc0, !PT ;  /* 0xffff000005058812 */ /* 0x000fe200078ec0ff */
[C---:B-1----:R-:W-:Y:S01]  /*3bf0*/  @!P0 IMAD.U32 R29, R8.reuse, 0x10000, RZ ;  /* 0x00010000081d8824 */ /* 0x042fe200078e00ff */
[----:B------:R-:W-:Y:S02]  /*3c00*/  @!P0 LOP3.LUT R2, R8, 0xffff0000, RZ, 0xc0, !PT ;  /* 0xffff000008028812 */ /* 0x000fe400078ec0ff */
[C---:B------:R-:W-:Y:S02]  /*3c10*/  @!P0 LOP3.LUT R3, R9.reuse, 0xffff0000, RZ, 0xc0, !PT ;  /* 0xffff000009038812 */ /* 0x040fe400078ec0ff */
[----:B------:R-:W-:Y:S01]  /*3c20*/  @!P0 SHF.L.U32 R32, R9, 0x10, RZ ;  /* 0x0000001009208819 */ /* 0x000fe200000006ff */
[C---:B------:R-:W-:Y:S02]  /*3c30*/  @!P0 FMUL.FTZ R33, R2.reuse, R14 ;  /* 0x0000000e02218220 */ /* 0x040fe40000410000 */
[-C--:B------:R-:W-:Y:S02]  /*3c40*/  @!P0 FMUL.FTZ R2, R2, R4.reuse ;  /* 0x0000000402028220 */ /* 0x080fe40000410000 */
[----:B------:R-:W-:Y:S02]  /*3c50*/  @!P0 FMUL.FTZ R35, R3, R31 ;  /* 0x0000001f03238220 */ /* 0x000fe40000410000 */
[----:B------:R-:W-:Y:S01]  /*3c60*/  @!P0 FFMA.FTZ R56, R29, R4, -R33 ;  /* 0x000000041d388223 */ /* 0x000fe20000010821 */
[----:B------:R-:W-:Y:S01]  /*3c70*/  @!P0 LOP3.LUT R4, R10, 0xffff0000, RZ, 0xc0, !PT ;  /* 0xffff00000a048812 */ /* 0x000fe200078ec0ff */
[----:B------:R-:W-:Y:S01]  /*3c80*/  @!P0 FFMA.FTZ R2, R14, R29, R2 ;  /* 0x0000001d0e028223 */ /* 0x000fe20000010002 */
[----:B------:R-:W-:Y:S01]  /*3c90*/  @!P0 SHF.L.U32 R33, R10, 0x10, RZ ;  /* 0x000000100a218819 */ /* 0x000fe200000006ff */
[C---:B------:R-:W-:Y:S01]  /*3ca0*/  @!P0 IMAD.U32 R29, R34.reuse, 0x10000, RZ ;  /* 0x00010000221d8824 */ /* 0x040fe200078e00ff */
[----:B------:R-:W-:Y:S01]  /*3cb0*/  @!P0 LOP3.LUT R34, R34, 0xffff0000, RZ, 0xc0, !PT ;  /* 0xffff000022228812 */ /* 0x000fe200078ec0ff */
[C---:B------:R-:W-:Y:S01]  /*3cc0*/  @!P0 IMAD.U32 R14, R15.reuse, 0x10000, RZ ;  /* 0x000100000f0e8824 */ /* 0x040fe200078e00ff */
[----:B------:R-:W-:Y:S01]  /*3cd0*/  @!P0 LOP3.LUT R15, R15, 0xffff0000, RZ, 0xc0, !PT ;  /* 0xffff00000f0f8812 */ /* 0x000fe200078ec0ff */
[-C--:B------:R-:W-:Y:S02]  /*3ce0*/  @!P0 FMUL.FTZ R3, R3, R5.reuse ;  /* 0x0000000503038220 */ /* 0x080fe40000410000 */
[----:B------:R-:W-:Y:S01]  /*3cf0*/  @!P0 FFMA.FTZ R55, R32, R5, -R35 ;  /* 0x0000000520378223 */ /* 0x000fe20000010823 */
[C---:B------:R-:W-:Y:S01]  /*3d00*/  @!P0 LOP3.LUT R5, R11.reuse, 0xffff0000, RZ, 0xc0, !PT ;  /* 0xffff00000b058812 */ /* 0x040fe200078ec0ff */
[C---:B------:R-:W-:Y:S01]  /*3d10*/  @!P0 FMUL.FTZ R51, R4.reuse, R29 ;  /* 0x0000001d04338220 */ /* 0x040fe20000410000 */
[----:B------:R-:W-:Y:S01]  /*3d20*/  @!P0 SHF.L.U32 R35, R11, 0x10, RZ ;  /* 0x000000100b238819 */ /* 0x000fe200000006ff */
[----:B------:R-:W-:Y:S02]  /*3d30*/  @!P0 FMUL.FTZ R4, R4, R14 ;  /* 0x0000000e04048220 */ /* 0x000fe40000410000 */
[C---:B------:R-:W-:Y:S02]  /*3d40*/  @!P0 FMUL.FTZ R54, R5.reuse, R34 ;  /* 0x0000002205368220 */ /* 0x040fe40000410000 */
[----:B------:R-:W-:Y:S02]  /*3d50*/  @!P0 FMUL.FTZ R5, R5, R15 ;  /* 0x0000000f05058220 */ /* 0x000fe40000410000 */
[----:B------:R-:W-:Y:S02]  /*3d60*/  @!P0 FFMA.FTZ R3, R31, R32, R3 ;  /* 0x000000201f038223 */ /* 0x000fe40000010003 */
[----:B------:R-:W-:Y:S02]  /*3d70*/  @!P0 FFMA.FTZ R4, R29, R33, R4 ;  /* 0x000000211d048223 */ /* 0x000fe40000010004 */
[----:B------:R-:W-:Y:S01]  /*3d80*/  @!P0 FFMA.FTZ R51, R33, R14, -R51 ;  /* 0x0000000e21338223 */ /* 0x000fe20000010833 */
[----:B------:R-:W-:Y:S01]  /*3d90*/  @!P0 F2FP.BF16.PACK_AB R14, R3, R55 ;  /* 0x00000037030e823e */ /* 0x000fe200000010ff */
[----:B------:R-:W-:Y:S01]  /*3da0*/  @!P0 FFMA.FTZ R54, R35, R15, -R54 ;  /* 0x0000000f23368223 */ /* 0x000fe20000010836 */
[----:B------:R-:W-:Y:S01]  /*3db0*/  @!P0 F2FP.BF16.PACK_AB R15, R2, R56 ;  /* 0x00000038020f823e */ /* 0x000fe200000010ff */
[----:B------:R-:W-:Y:S01]  /*3dc0*/  @!P0 FFMA.FTZ R5, R34, R35, R5 ;  /* 0x0000002322058223 */ /* 0x000fe20000010005 */
[----:B------:R-:W-:Y:S02]  /*3dd0*/  @!P0 F2FP.BF16.PACK_AB R3, R4, R51 ;  /* 0x000000330403823e */ /* 0x000fe400000010ff */
[----:B------:R-:W-:Y:S01]  /*3de0*/  @!P0 MOV R9, R14 ;  /* 0x0000000e00098202 */ /* 0x000fe20000000f00 */
[----:B------:R-:W-:Y:S01]  /*3df0*/  @!P0 IMAD.MOV.U32 R8, RZ, RZ, R15 ;  /* 0x000000ffff088224 */ /* 0x000fe200078e000f */
[----:B------:R-:W-:Y:S01]  /*3e00*/  @!P0 F2FP.BF16.PACK_AB R2, R5, R54 ;  /* 0x000000360502823e */ /* 0x000fe200000010ff */
[----:B------:R-:W-:Y:S03]  /*3e10*/  @!P0 IMAD.MOV.U32 R10, RZ, RZ, R3 ;  /* 0x000000ffff0a8224 */ /* 0x000fe600078e0003 */
[----:B------:R-:W-:Y:S05]  /*3e20*/  @!P0 MOV R11, R2 ;  /* 0x00000002000b8202 */ /* 0x000fea0000000f00 */
[----:B------:R1:W-:Y:S02]  /*3e30*/  STG.E.128 [R52.64], R8 ;  /* 0x0000000834007986 */ /* 0x0003e4000c101d06 */
.L_x_185:
[----:B------:R-:W-:Y:S05]  /*3e40*/  BSYNC B0 ;  /* 0x0000000000007941 */ /* 0x000fea0003800000 */
.L_x_184:
[----:B------:R-:W-:Y:S01]  /*3e50*/  ISETP.GE.AND P0, PT, R24, c[0x0][0x1d4], PT ;  /* 0x0000750018007a0c */ /* 0x000fe20003f06270 */
[----:B------:R-:W-:Y:S01]  /*3e60*/  @!UPT UIADD3 URZ, URZ, URZ, URZ ;  /* 0x0000003f3f3ff290 */ /* 0x000fe2000fffe03f */
[----:B------:R-:W-:Y:S11]  /*3e70*/  BSSY B0, `(.L_x_186) ;  /* 0x0000036000007945 */ /* 0x000ff60003800000 */
[----:B------:R-:W-:-:S05]  /*3e80*/  @P0 BRA `(.L_x_187) ;  /* 0x0000034000000947 */ /* 0x000fca0003800000 */
[----:B------:R-:W-:Y:S01]  /*3e90*/  ISETP.GE.AND P0, PT, R134, c[0x0][0x27c], PT ;  /* 0x00009f0086007a0c */ /* 0x000fe20003f06270 */
[----:B-1----:R-:W1:Y:S11]  /*3ea0*/  LDS.128 R8, [R233+0x2400] ;  /* 0x00240000e9087984 */ /* 0x002e760000000c00 */
[----:B------:R-:W-:Y:S01]  /*3eb0*/  @!UPT UIADD3 URZ, URZ, URZ, URZ ;  /* 0x0000003f3f3ff290 */ /* 0x000fe2000fffe03f */
[----:B------:R-:W-:Y:S02]  /*3ec0*/  @!P0 SHF.R.U64 R5, R36, 0x10, R37 ;  /* 0x0000001024058819 */ /* 0x000fe40000001225 */
[--C-:B------:R-:W-:Y:S02]  /*3ed0*/  @!P0 SHF.R.U64 R2, R6, 0x10, R7.reuse ;  /* 0x0000001006028819 */ /* 0x100fe40000001207 */
[----:B------:R-:W-:Y:S02]  /*3ee0*/  @!P0 SHF.R.U32.HI R3, RZ, 0x10, R7 ;  /* 0x00000010ff038819 */ /* 0x000fe40000011607 */
[----:B------:R-:W-:Y:S02]  /*3ef0*/  @!P0 PRMT R5, R46, 0x5410, R5 ;  /* 0x000054102e058816 */ /* 0x000fe40000000005 */
[C---:B------:R-:W-:Y:S02]  /*3f00*/  @!P0 PRMT R2, R22.reuse, 0x5432, R2 ;  /* 0x0000543216028816 */ /* 0x040fe40000000002 */
[----:B------:R-:W-:Y:S01]  /*3f10*/  @!P0 SHF.R.U32.HI R4, RZ, 0x10, R37 ;  /* 0x00000010ff048819 */ /* 0x000fe20000011625 */
[C---:B------:R-:W-:Y:S01]  /*3f20*/  @!P0 IMAD.U32 R14, R5.reuse, 0x10000, RZ ;  /* 0x00010000050e8824 */ /* 0x040fe200078e00ff */
[----:B------:R-:W-:Y:S01]  /*3f30*/  @!P0 PRMT R6, R22, 0x5410, R3 ;  /* 0x0000541016068816 */ /* 0x000fe20000000003 */
[----:B------:R-:W-:Y:S01]  /*3f40*/  @!P0 IMAD.U32 R7, R2, 0x10000, RZ ;  /* 0x0001000002078824 */ /* 0x000fe200078e00ff */
[----:B------:R-:W-:Y:S02]  /*3f50*/  @!P0 PRMT R31, R46, 0x5432, R4 ;  /* 0x000054322e1f8816 */ /* 0x000fe40000000004 */
[----:B------:R-:W-:Y:S02]  /*3f60*/  @!P0 LOP3.LUT R22, R5, 0xffff0000, RZ, 0xc0, !PT ;  /* 0xffff000005168812 */ /* 0x000fe400078ec0ff */
[----:B------:R-:W-:Y:S01]  /*3f70*/  @!P0 LOP3.LUT R5, R2, 0xffff0000, RZ, 0xc0, !PT ;  /* 0xffff000002058812 */ /* 0x000fe200078ec0ff */
[C---:B-1----:R-:W-:Y:S01]  /*3f80*/  @!P0 IMAD.U32 R29, R9.reuse, 0x10000, RZ ;  /* 0x00010000091d8824 */ /* 0x042fe200078e00ff */
[C---:B------:R-:W-:Y:S02]  /*3f90*/  @!P0 LOP3.LUT R3, R8.reuse, 0xffff0000, RZ, 0xc0, !PT ;  /* 0xffff000008038812 */ /* 0x040fe400078ec0ff */
[----:B------:R-:W-:Y:S02]  /*3fa0*/  @!P0 LOP3.LUT R4, R9, 0xffff0000, RZ, 0xc0, !PT ;  /* 0xffff000009048812 */ /* 0x000fe400078ec0ff */
[----:B------:R-:W-:Y:S01]  /*3fb0*/  @!P0 SHF.L.U32 R15, R8, 0x10, RZ ;  /* 0x00000010080f8819 */ /* 0x000fe200000006ff */
[C---:B------:R-:W-:Y:S02]  /*3fc0*/  @!P0 FMUL.FTZ R32, R3.reuse, R14 ;  /* 0x0000000e03208220 */ /* 0x040fe40000410000 */
[----:B------:R-:W-:Y:S02]  /*3fd0*/  @!P0 FMUL.FTZ R2, R3, R7 ;  /* 0x0000000703028220 */ /* 0x000fe40000410000 */
[C---:B------:R-:W-:Y:S02]  /*3fe0*/  @!P0 FMUL.FTZ R33, R4.reuse, R22 ;  /* 0x0000001604218220 */ /* 0x040fe40000410000 */
[----:B------:R-:W-:Y:S01]  /*3ff0*/  @!P0 FMUL.FTZ R3, R4, R5 ;  /* 0x0000000504038220 */ /* 0x000fe20000410000 */
[----:B------:R-:W-:Y:S01]  /*4000*/  @!P0 LOP3.LUT R4, R10, 0xffff0000, RZ, 0xc0, !PT ;  /* 0xffff00000a048812 */ /* 0x000fe200078ec0ff */
[----:B------:R-:W-:Y:S01]  /*4010*/  @!P0 FFMA.FTZ R36, R15, R7, -R32 ;  /* 0x000000070f248223 */ /* 0x000fe20000010820 */
[----:B------:R-:W-:Y:S01]  /*4020*/  @!P0 SHF.L.U32 R32, R11, 0x10, RZ ;  /* 0x000000100b208819 */ /* 0x000fe200000006ff */
[----:B------:R-:W-:Y:S01]  /*4030*/  @!P0 FFMA.FTZ R2, R14, R15, R2 ;  /* 0x0000000f0e028223 */ /* 0x000fe20000010002 */
[----:B------:R-:W-:Y:S01]  /*4040*/  @!P0 SHF.L.U32 R15, R10, 0x10, RZ ;  /* 0x000000100a0f8819 */ /* 0x000fe200000006ff */
[C---:B------:R-:W-:Y:S01]  /*4050*/  @!P0 IMAD.U32 R14, R31.reuse, 0x10000, RZ ;  /* 0x000100001f0e8824 */ /* 0x040fe200078e00ff */
[----:B------:R-:W-:Y:S01]  /*4060*/  @!P0 LOP3.LUT R31, R31, 0xffff0000, RZ, 0xc0, !PT ;  /* 0xffff00001f1f8812 */ /* 0x000fe200078ec0ff */
[C---:B------:R-:W-:Y:S01]  /*4070*/  @!P0 IMAD.U32 R7, R6.reuse, 0x10000, RZ ;  /* 0x0001000006078824 */ /* 0x040fe200078e00ff */
[----:B------:R-:W-:Y:S01]  /*4080*/  @!P0 LOP3.LUT R6, R6, 0xffff0000, RZ, 0xc0, !PT ;  /* 0xffff000006068812 */ /* 0x000fe200078ec0ff */
[----:B------:R-:W-:Y:S01]  /*4090*/  @!P0 FFMA.FTZ R35, R29, R5, -R33 ;  /* 0x000000051d238223 */ /* 0x000fe20000010821 */
[----:B------:R-:W-:Y:S01]  /*40a0*/  @!P0 LOP3.LUT R5, R11, 0xffff0000, RZ, 0xc0, !PT ;  /* 0xffff00000b058812 */ /* 0x000fe200078ec0ff */
[C---:B------:R-:W-:Y:S02]  /*40b0*/  @!P0 FMUL.FTZ R33, R4.reuse, R14 ;  /* 0x0000000e04218220 */ /* 0x040fe40000410000 */
        /* <DEDUP_REMOVED lines=10> */
[----:B------:R-:W-:Y:S01]  /*4160*/  @!P0 F2FP.BF16.PACK_AB R3, R4, R33 ;  /* 0x000000210403823e */ /* 0x000fe200000010ff */
[----:B------:R-:W-:Y:S01]  /*4170*/  @!P0 IMAD.MOV.U32 R8, RZ, RZ, R7 ;  /* 0x000000ffff088224 */ /* 0x000fe200078e0007 */
[----:B------:R-:W-:Y:S02]  /*4180*/  @!P0 MOV R9, R6 ;  /* 0x0000000600098202 */ /* 0x000fe40000000f00 */
[----:B------:R-:W-:Y:S01]  /*4190*/  @!P0 F2FP.BF16.PACK_AB R2, R5, R34 ;  /* 0x000000220502823e */ /* 0x000fe200000010ff */
[----:B------:R-:W-:Y:S03]  /*41a0*/  @!P0 IMAD.MOV.U32 R10, RZ, RZ, R3 ;  /* 0x000000ffff0a8224 */ /* 0x000fe600078e0003 */
[----:B------:R-:W-:Y:S05]  /*41b0*/  @!P0 MOV R11, R2 ;  /* 0x00000002000b8202 */ /* 0x000fea0000000f00 */
[----:B------:R1:W-:Y:S02]  /*41c0*/  STG.E.128 [R52.64+0x20], R8 ;  /* 0x0000200834007986 */ /* 0x0003e4000c101d06 */
.L_x_187:
[----:B------:R-:W-:Y:S05]  /*41d0*/  BSYNC B0 ;  /* 0x0000000000007941 */ /* 0x000fea0003800000 */
.L_x_186:
        /* <DEDUP_REMOVED lines=11> */
[----:B------:R-:W-:Y:S02]  /*4290*/  @!P0 PRMT R2, R23, 0x5432, R2 ;  /* 0x0000543217028816 */ /* 0x000fe40000000002 */
[----:B------:R-:W-:Y:S01]  /*42a0*/  @!P0 SHF.R.U32.HI R4, RZ, 0x10, R39 ;  /* 0x00000010ff048819 */ /* 0x000fe20000011627 */
[----:B------:R-:W-:Y:S01]  /*42b0*/  @!P0 IMAD.U32 R12, R5, 0x10000, RZ ;  /* 0x00010000050c8824 */ /* 0x000fe200078e00ff */
[----:B------:R-:W-:Y:S01]  /*42c0*/  @!P0 PRMT R6, R23, 0x5410, R3 ;  /* 0x0000541017068816 */ /* 0x000fe20000000003 */
[C---:B------:R-:W-:Y:S01]  /*42d0*/  @!P0 IMAD.U32 R7, R2.reuse, 0x10000, RZ ;  /* 0x0001000002078824 */ /* 0x040fe200078e00ff */
        /* <DEDUP_REMOVED lines=25> */
[-C--:B------:R-:W-:Y:S02]  /*4470*/  @!P0 FMUL.FTZ R5, R5, R6.reuse ;  /* 0x0000000605058220 */ /* 0x080fe40000410000 */
        /* <DEDUP_REMOVED lines=14> */
.L_x_189:
[----:B------:R-:W-:Y:S05]  /*4560*/  BSYNC B0 ;  /* 0x0000000000007941 */ /* 0x000fea0003800000 */
.L_x_188:
[----:B------:R-:W-:Y:S01]  /*4570*/  IADD3 R2, R100, 0x30, RZ ;  /* 0x0000003064027810 */ /* 0x000fe20007ffe0ff */
[----:B------:R-:W-:Y:S03]  /*4580*/  BSSY B0, `(.L_x_190) ;  /* 0x0000038000007945 */ /* 0x000fe60003800000 */
[----:B------:R-:W-:Y:S11]  /*4590*/  ISETP.GE.AND P0, PT, R2, c[0x0][0x1d4], PT ;  /* 0x0000750002007a0c */ /* 0x000ff60003f06270 */
[----:B------:R-:W-:Y:S02]  /*45a0*/  @!UPT UIADD3 URZ, URZ, URZ, URZ ;  /* 0x0000003f3f3ff290 */ /* 0x000fe4000fffe03f */
        /* <DEDUP_REMOVED lines=53> */
.L_x_191:
[----:B------:R-:W-:Y:S05]  /*4900*/  BSYNC B0 ;  /* 0x0000000000007941 */ /* 0x000fea0003800000 */
.L_x_190:
        /* <DEDUP_REMOVED lines=57> */
.L_x_193:
[----:B------:R-:W-:Y:S05]  /*4ca0*/  BSYNC B0 ;  /* 0x0000000000007941 */ /* 0x000fea0003800000 */
.L_x_192:
[----:B------:R-:W-:Y:S04]  /*4cb0*/  IADD3 R2, R100, 0x50, RZ ;  /* 0x0000005064027810 */ /* 0x000fe80007ffe0ff */
        /* <DEDUP_REMOVED lines=54> */
[----:B------:R1:W-:Y:S01]  /*5020*/  STG.E.128 [R52.64+0xa0], R8 ;  /* 0x0000a00834007986 */ /* 0x0003e2000c101d06 */
[----:B------:R-:W-:-:S05]  /*5030*/  BRA `(.L_x_183) ;  /* 0x00001c7000007947 */ /* 0x000fca0003800000 */
.L_x_180:
        /* <DEDUP_REMOVED lines=37> */
[----:B------:R1:W5:Y:S04]  /*5290*/  @!P0 LDG.E.128 R4, [R8.64] ;  /* 0x0000000608048981 */ /* 0x000368000c1e1d00 */
[----:B------:R1:W5:Y:S01]  /*52a0*/  @!P0 LDG.E.128 R32, [R2.64] ;  /* 0x0000000602208981 */ /* 0x000362000c1e1d00 */
[----:B------:R-:W-:Y:S11]  /*52b0*/  ISETP.GE.AND P0, PT, R24, c[0x0][0x27c], PT ;  /* 0x00009f0018007a0c */ /* 0x000ff60003f06270 */
[----:B------:R-:W-:Y:S02]  /*52c0*/  @!UPT UIADD3 URZ, URZ, URZ, URZ ;  /* 0x0000003f3f3ff290 */ /* 0x000fe4000fffe03f */
[----:B------:R1:W5:Y:S04]  /*52d0*/  @!P0 LDG.E.128 R16, [R8.64+0x20] ;  /* 0x0000200608108981 */ /* 0x000368000c1e1d00 */
[----:B------:R1:W5:Y:S01]  /*52e0*/  @!P0 LDG.E.128 R52, [R2.64+0x20] ;  /* 0x0000200602348981 */ /* 0x000362000c1e1d00 */
[----:B------:R-:W-:Y:S11]  /*52f0*/  ISETP.GE.AND P0, PT, R25, c[0x0][0x27c], PT ;  /* 0x00009f0019007a0c */ /* 0x000ff60003f06270 */
[----:B------:R-:W-:Y:S02]  /*5300*/  @!UPT UIADD3 URZ, URZ, URZ, URZ ;  /* 0x0000003f3f3ff290 */ /* 0x000fe4000fffe03f */
[----:B------:R1:W5:Y:S04]  /*5310*/  @!P0 LDG.E.128 R20, [R8.64+0x40] ;  /* 0x0000400608148981 */ /* 0x000368000c1e1d00 */
[----:B------:R1:W5:Y:S02]  /*5320*/  @!P0 LDG.E.128 R56, [R2.64+0x40] ;  /* 0x0000400602388981 */ /* 0x000364000c1e1d00 */
.L_x_195:
[----:B------:R-:W-:Y:S05]  /*5330*/  BSYNC B0 ;  /* 0x0000000000007941 */ /* 0x000fea0003800000 */
.L_x_194:
[----:B------:R-:W-:Y:S04]  /*5340*/  IADD3 R70, P0, R160, R10, RZ ;  /* 0x0000000aa0467210 */ /* 0x000fe80007f1e0ff */
[----:B------:R-:W-:Y:S01]  /*5350*/  IADD3.X R69, R12, R127, RZ, P0, !PT ;  /* 0x0000007f0c457210 */ /* 0x000fe200007fe4ff */
        /* <DEDUP_REMOVED lines=25> */
[----:B------:R-:W-:Y:S02]  /*54f0*/  PRMT R46, R8, 0x5410, R9 ;  /* 0x00005410082e7816 */ /* 0x000fe40000000009 */
[----:B------:R-:W-:Y:S01]  /*5500*/  PRMT R45, R3, 0x5410, R2 ;  /* 0x00005410032d7816 */ /* 0x000fe20000000002 */
[----:B------:R-:W-:-:S05]  /*5510*/  @P0 BRA `(.L_x_197) ;  /* 0x0000077000000947 */ /* 0x000fca0003800000 */
[----:B------:R-:W-:Y:S01]  /*5520*/  ISETP.GE.AND P2, PT, R83, c[0x0][0x1d4], PT ;  /* 0x0000750053007a0c */ /* 0x000fe20003f46270 */
[----:B------:R-:W-:Y:S01]  /*5530*/  LDS.128 R12, [R107+0x3c80] ;  /* 0x003c80006b0c7984 */ /* 0x000fe20000000c00 */
[----:B------:R-:W-:Y:S01]  /*5540*/  IADD3 R2, P1, P0, R76, R70, R104 ;  /* 0x000000464c027210 */ /* 0x000fe2000783e068 */
[----:B------:R-:W-:Y:S01]  /*5550*/  IMAD.MOV.U32 R37, RZ, RZ, R32 ;  /* 0x000000ffff257224 */ /* 0x000fe200078e0020 */
[----:B------:R-:W-:Y:S01]  /*5560*/  MOV R31, R34 ;  /* 0x00000022001f7202 */ /* 0x000fe20000000f00 */
[----:B------:R-:W-:Y:S01]  /*5570*/  IMAD.MOV.U32 R39, RZ, RZ, R33 ;  /* 0x000000ffff277224 */ /* 0x000fe200078e0021 */
[-C--:B------:R-:W-:Y:S03]  /*5580*/  IADD3.X R8, R78, R69.reuse, R115, P1, P0 ;  /* 0x000000454e087210 */ /* 0x080fe60000fe0473 */
[----:B------:R-:W1:Y:S04]  /*5590*/  LDS.128 R48, [R117+0x3c80] ;  /* 0x003c800075307984 */ /* 0x000e680000000c00 */
[----:B------:R-:W-:Y:S04]  /*55a0*/  @!P2 IADD3 R3, P1, P0, R76, R70, R83 ;  /* 0x000000464c03a210 */ /* 0x000fe8000783e053 */
[----:B------:R-:W-:Y:S02]  /*55b0*/  @!P2 IADD3.X R9, R78, R69, R110, P1, P0 ;  /* 0x000000454e09a210 */ /* 0x000fe40000fe046e */
[C---:B------:R-:W-:Y:S04]  /*55c0*/  LEA R66, P0, R2.reuse, c[0x0][0x1c8], 0x1 ;  /* 0x0000720002427a11 */ /* 0x040fe800078008ff */
[----:B------:R-:W-:Y:S01]  /*55d0*/  LEA.HI.X R67, R2, c[0x0][0x1cc], R8, 0x1, P0 ;  /* 0x0000730002437a11 */ /* 0x000fe200000f0c08 */
[----:B------:R-:W-:Y:S01]  /*55e0*/  IMAD.MOV.U32 R8, RZ, RZ, R5 ;  /* 0x000000ffff087224 */ /* 0x000fe200078e0005 */
[C---:B------:R-:W-:Y:S04]  /*55f0*/  @!P2 LEA R64, P0, R3.reuse, c[0x0][0x1c8], 0x1 ;  /* 0x000072000340aa11 */ /* 0x040fe800078008ff */
[----:B------:R-:W-:Y:S01]  /*5600*/  @!P2 LEA.HI.X R65, R3, c[0x0][0x1cc], R9, 0x1, P0 ;  /* 0x000073000341aa11 */ /* 0x000fe200000f0c09 */
[----:B------:R-:W-:Y:S01]  /*5610*/  IMAD.MOV.U32 R9, RZ, RZ, R4 ;  /* 0x000000ffff097224 */ /* 0x000fe200078e0004 */
[----:B------:R-:W-:Y:S01]  /*5620*/  ISETP.GE.AND P0, PT, R100, c[0x0][0x27c], PT ;  /* 0x00009f0064007a0c */ /* 0x000fe20003f06270 */
[----:B------:R-:W-:Y:S11]  /*5630*/  IMAD.MOV.U32 R3, RZ, RZ, R7 ;  /* 0x000000ffff037224 */ /* 0x000ff600078e0007 */
[----:B------:R-:W-:Y:S01]  /*5640*/  @!UPT UIADD3 URZ, URZ, URZ, URZ ;  /* 0x0000003f3f3ff290 */ /* 0x000fe2000fffe03f */
[--C-:B------:R-:W-:Y:S02]  /*5650*/  @!P0 SHF.R.U64 R38, R32, 0x10, R33.reuse ;  /* 0x0000001020268819 */ /* 0x100fe40000001221 */
[----:B------:R-:W-:Y:S01]  /*5660*/  @!P0 SHF.R.U32.HI R36, RZ, 0x10, R33 ;  /* 0x00000010ff248819 */ /* 0x000fe20000011621 */
[----:B------:R-:W-:Y:S01]  /*5670*/  IMAD.MOV.U32 R33, RZ, RZ, R35 ;  /* 0x000000ffff217224 */ /* 0x000fe200078e0023 */
[----:B------:R-:W-:Y:S02]  /*5680*/  @!P0 PRMT R37, R37, 0x5410, R38 ;  /* 0x0000541025258816 */ /* 0x000fe40000000026 */
[C---:B-1----:R-:W-:Y:S02]  /*5690*/  @!P0 LOP3.LUT R40, R50.reuse, 0xffff0000, RZ, 0xc0, !PT ;  /* 0xffff000032288812 */ /* 0x042fe400078ec0ff */
[----:B------:R-:W-:Y:S02]  /*56a0*/  @!P0 SHF.L.U32 R38, R50, 0x10, RZ ;  /* 0x0000001032268819 */ /* 0x000fe400000006ff */
[C---:B------:R-:W-:Y:S02]  /*56b0*/  @!P0 SHF.L.U32 R42, R51.reuse, 0x10, RZ ;  /* 0x00000010332a8819 */ /* 0x040fe400000006ff */
[----:B------:R-:W-:Y:S02]  /*56c0*/  @!P0 LOP3.LUT R44, R51, 0xffff0000, RZ, 0xc0, !PT ;  /* 0xffff0000332c8812 */ /* 0x000fe400078ec0ff */
[----:B------:R-:W-:Y:S02]  /*56d0*/  @!P0 SHF.R.U32.HI R2, RZ, 0x10, R7 ;  /* 0x00000010ff028819 */ /* 0x000fe40000011607 */
[--C-:B------:R-:W-:Y:S01]  /*56e0*/  @!P0 SHF.R.U64 R32, R34, 0x10, R35.reuse ;  /* 0x0000001022208819 */ /* 0x100fe20000001223 */
[----:B------:R-:W-:Y:S01]  /*56f0*/  @!P0 IMAD.U32 R34, R49, 0x10000, RZ ;  /* 0x0001000031228824 */ /* 0x000fe200078e00ff */
[----:B------:R-:W-:Y:S02]  /*5700*/  @!P0 SHF.R.U32.HI R11, RZ, 0x10, R35 ;  /* 0x00000010ff0b8819 */ /* 0x000fe40000011623 */
[----:B------:R-:W-:Y:S02]  /*5710*/  @!P0 PRMT R35, R39, 0x5410, R36 ;  /* 0x0000541027238816 */ /* 0x000fe40000000024 */
[----:B------:R-:W-:Y:S02]  /*5720*/  @!P0 LOP3.LUT R36, R49, 0xffff0000, RZ, 0xc0, !PT ;  /* 0xffff000031248812 */ /* 0x000fe400078ec0ff */
[----:B------:R-:W-:Y:S01]  /*5730*/  @!P0 PRMT R43, R33, 0x5410, R11 ;  /* 0x00005410212b8816 */ /* 0x000fe2000000000b */
[----:B------:R-:W-:Y:S01]  /*5740*/  @!P0 IMAD.U32 R33, R35, 0x10000, RZ ;  /* 0x0001000023218824 */ /* 0x000fe200078e00ff */
[----:B------:R-:W-:Y:S01]  /*5750*/  @!P0 PRMT R11, R3, 0x5410, R2 ;  /* 0x00005410030b8816 */ /* 0x000fe20000000002 */
[----:B------:R-:W-:Y:S01]  /*5760*/  @!P0 IMAD.U32 R2, R12, 0x10000, RZ ;  /* 0x000100000c028824 */ /* 0x000fe200078e00ff */
[----:B------:R-:W-:Y:S02]  /*5770*/  @!P0 SHF.L.U32 R3, R13, 0x10, RZ ;  /* 0x000000100d038819 */ /* 0x000fe400000006ff */
[----:B------:R-:W-:Y:S02]  /*5780*/  @!P0 PRMT R39, R31, 0x5410, R32 ;  /* 0x000054101f278816 */ /* 0x000fe40000000020 */
[----:B------:R-:W-:Y:S01]  /*5790*/  @!P0 LOP3.LUT R35, R35, 0xffff0000, RZ, 0xc0, !PT ;  /* 0xffff000023238812 */ /* 0x000fe200078ec0ff */
[----:B------:R-:W-:Y:S01]  /*57a0*/  @!P0 FMUL.FTZ R32, R3, R33 ;  /* 0x0000002103208220 */ /* 0x000fe20000410000 */
[--C-:B------:R-:W-:Y:S01]  /*57b0*/  @!P0 SHF.R.U64 R10, R4, 0x10, R5.reuse ;  /* 0x00000010040a8819 */ /* 0x100fe20000001205 */
[----:B------:R-:W-:Y:S01]  /*57c0*/  IMAD.MOV.U32 R4, RZ, RZ, R6 ;  /* 0x000000ffff047224 */ /* 0x000fe200078e0006 */
[----:B------:R-:W-:Y:S02]  /*57d0*/  @!P0 SHF.R.U32.HI R5, RZ, 0x10, R5 ;  /* 0x00000010ff058819 */ /* 0x000fe40000011605 */
[----:B------:R-:W-:Y:S02]  /*57e0*/  @!P0 SHF.R.U64 R6, R6, 0x10, R7 ;  /* 0x0000001006068819 */ /* 0x000fe40000001207 */
[----:B------:R-:W-:Y:S02]  /*57f0*/  @!P0 PRMT R7, R8, 0x5410, R5 ;  /* 0x0000541008078816 */ /* 0x000fe40000000005 */
[----:B------:R-:W-:Y:S02]  /*5800*/  @!P0 SHF.L.U32 R8, R48, 0x10, RZ ;  /* 0x0000001030088819 */ /* 0x000fe400000006ff */
[----:B------:R-:W-:Y:S01]  /*5810*/  @!P0 PRMT R9, R9, 0x5410, R10 ;  /* 0x0000541009098816 */ /* 0x000fe2000000000a */
[C---:B------:R-:W-:Y:S01]  /*5820*/  @!P0 IMAD.U32 R5, R7.reuse, 0x10000, RZ ;  /* 0x0001000007058824 */ /* 0x040fe200078e00ff */
[----:B------:R-:W-:Y:S02]  /*5830*/  @!P0 LOP3.LUT R7, R7, 0xffff0000, RZ, 0xc0, !PT ;  /* 0xffff000007078812 */ /* 0x000fe400078ec0ff */
[----:B------:R-:W-:Y:S01]  /*5840*/  @!P0 PRMT R10, R4, 0x5410, R6 ;  /* 0x00005410040a8816 */ /* 0x000fe20000000006 */
[----:B------:R-:W-:Y:S02]  /*5850*/  @!P0 IMAD.U32 R6, R37, 0x10000, RZ ;  /* 0x0001000025068824 */ /* 0x000fe400078e00ff */
[----:B------:R-:W-:Y:S02]  /*5860*/  @!P0 IMAD.U32 R4, R9, 0x10000, RZ ;  /* 0x0001000009048824 */ /* 0x000fe400078e00ff */
[C---:B------:R-:W-:Y:S02]  /*5870*/  @!P0 FMUL.FTZ R31, R2.reuse, R6 ;  /* 0x00000006021f8220 */ /* 0x040fe40000410000 */
[-C--:B------:R-:W-:Y:S02]  /*5880*/  @!P0 FMUL.FTZ R2, R2, R4.reuse ;  /* 0x0000000402028220 */ /* 0x080fe40000410000 */
[----:B------:R-:W-:Y:S01]  /*5890*/  @!P0 FFMA.FTZ R74, R8, R4, -R31 ;  /* 0x00000004084a8223 */ /* 0x000fe2000001081f */
[----:B------:R-:W-:Y:S01]  /*58a0*/  @!P0 LOP3.LUT R31, R37, 0xffff0000, RZ, 0xc0, !PT ;  /* 0xffff0000251f8812 */ /* 0x000fe200078ec0ff */
[----:B------:R-:W-:Y:S01]  /*58b0*/  @!P0 FFMA.FTZ R2, R6, R8, R2 ;  /* 0x0000000806028223 */ /* 0x000fe20000010002 */
[----:B------:R-:W-:Y:S01]  /*58c0*/  @!P0 LOP3.LUT R6, R12, 0xffff0000, RZ, 0xc0, !PT ;  /* 0xffff00000c068812 */ /* 0x000fe200078ec0ff */
[-C--:B------:R-:W-:Y:S01]  /*58d0*/  @!P0 FMUL.FTZ R4, R3, R5.reuse ;  /* 0x0000000503048220 */ /* 0x080fe20000410000 */
[----:B------:R-:W-:Y:S01]  /*58e0*/  @!P0 LOP3.LUT R3, R13, 0xffff0000, RZ, 0xc0, !PT ;  /* 0xffff00000d038812 */ /* 0x000fe200078ec0ff */
[----:B------:R-:W-:Y:S01]  /*58f0*/  @!P0 FFMA.FTZ R73, R34, R5, -R32 ;  /* 0x0000000522498223 */ /* 0x000fe20000010820 */
[----:B------:R-:W-:Y:S01]  /*5900*/  @!P0 LOP3.LUT R32, R48, 0xffff0000, RZ, 0xc0, !PT ;  /* 0xffff000030208812 */ /* 0x000fe200078ec0ff */
[----:B------:R-:W-:Y:S01]  /*5910*/  @!P0 FMUL.FTZ R37, R6, R31 ;  /* 0x0000001f06258220 */ /* 0x000fe20000410000 */
[----:B------:R-:W-:Y:S01]  /*5920*/  @!P0 LOP3.LUT R8, R9, 0xffff0000, RZ, 0xc0, !PT ;  /* 0xffff000009088812 */ /* 0x000fe200078ec0ff */
[C---:B------:R-:W-:Y:S02]  /*5930*/  @!P0 FMUL.FTZ R9, R3.reuse, R35 ;  /* 0x0000002303098220 */ /* 0x040fe40000410000 */
[-C--:B------:R-:W-:Y:S02]  /*5940*/  @!P0 FMUL.FTZ R5, R3, R7.reuse ;  /* 0x0000000703058220 */ /* 0x080fe40000410000 */
[----:B------:R-:W-:Y:S01]  /*5950*/  @!P0 FFMA.FTZ R72, R36, R7, -R9 ;  /* 0x0000000724488223 */ /* 0x000fe20000010809 */
[----:B------:R-:W-:Y:S01]  /*5960*/  @!P0 LOP3.LUT R7, R14, 0xffff0000, RZ, 0xc0, !PT ;  /* 0xffff00000e078812 */ /* 0x000fe200078ec0ff */
[-C--:B------:R-:W-:Y:S01]  /*5970*/  @!P0 FFMA.FTZ R71, R32, R8.reuse, -R37 ;  /* 0x0000000820478223 */ /* 0x080fe20000010825 */
[----:B------:R-:W-:Y:S01]  /*5980*/  @!P0 LOP3.LUT R9, R10, 0xffff0000, RZ, 0xc0, !PT ;  /* 0xffff00000a098812 */ /* 0x000fe200078ec0ff */
[C---:B------:R-:W-:Y:S01]  /*5990*/  @!P0 IMAD.U32 R37, R39.reuse, 0x10000, RZ ;  /* 0x0001000027258824 */ /* 0x040fe200078e00ff */
[----:B------:R-:W-:Y:S01]  /*59a0*/  @!P0 LOP3.LUT R39, R39, 0xffff0000, RZ, 0xc0, !PT ;  /* 0xffff000027278812 */ /* 0x000fe200078ec0ff */
[----:B------:R-:W-:Y:S02]  /*59b0*/  @!P0 FMUL.FTZ R3, R6, R8 ;  /* 0x0000000806038220 */ /* 0x000fe40000410000 */
[----:B------:R-:W-:Y:S02]  /*59c0*/  @!P0 IMAD.U32 R6, R14, 0x10000, RZ ;  /* 0x000100000e068824 */ /* 0x000fe400078e00ff */
[C---:B------:R-:W-:Y:S02]  /*59d0*/  @!P0 FMUL.FTZ R41, R7.reuse, R39 ;  /* 0x0000002707298220 */ /* 0x040fe40000410000 */
[----:B------:R-:W-:Y:S02]  /*59e0*/  @!P0 IMAD.U32 R8, R10, 0x10000, RZ ;  /* 0x000100000a088824 */ /* 0x000fe400078e00ff */
[----:B------:R-:W-:Y:S02]  /*59f0*/  @!P0 FMUL.FTZ R10, R6, R37 ;  /* 0x00000025060a8220 */ /* 0x000fe40000410000 */
[-C--:B------:R-:W-:Y:S02]  /*5a00*/  @!P0 FMUL.FTZ R7, R7, R9.reuse ;  /* 0x0000000907078220 */ /* 0x080fe40000410000 */
[----:B------:R-:W-:Y:S01]  /*5a10*/  @!P0 FFMA.FTZ R63, R40, R9, -R41 ;  /* 0x00000009283f8223 */ /* 0x000fe20000010829 */
[----:B------:R-:W-:Y:S01]  /*5a20*/  @!P0 LOP3.LUT R9, R15, 0xffff0000, RZ, 0xc0, !PT ;  /* 0xffff00000f098812 */ /* 0x000fe200078ec0ff */
[C---:B------:R-:W-:Y:S01]  /*5a30*/  @!P0 IMAD.U32 R41, R43.reuse, 0x10000, RZ ;  /* 0x000100002b298824 */ /* 0x040fe200078e00ff */
[----:B------:R-:W-:Y:S01]  /*5a40*/  @!P0 LOP3.LUT R43, R43, 0xffff0000, RZ, 0xc0, !PT ;  /* 0xffff00002b2b8812 */ /* 0x000fe200078ec0ff */
[-C--:B------:R-:W-:Y:S02]  /*5a50*/  @!P0 FMUL.FTZ R6, R6, R8.reuse ;  /* 0x0000000806068220 */ /* 0x080fe40000410000 */
[----:B------:R-:W-:Y:S02]  /*5a60*/  @!P0 FFMA.FTZ R68, R38, R8, -R10 ;  /* 0x0000000826448223 */ /* 0x000fe4000001080a */
[----:B------:R-:W-:Y:S02]  /*5a70*/  @!P0 IMAD.U32 R8, R15, 0x10000, RZ ;  /* 0x000100000f088824 */ /* 0x000fe400078e00ff */
[C---:B------:R-:W-:Y:S01]  /*5a80*/  @!P0 IMAD.U32 R10, R11.reuse, 0x10000, RZ ;  /* 0x000100000b0a8824 */ /* 0x040fe200078e00ff */
[----:B------:R-:W-:Y:S01]  /*5a90*/  @!P0 LOP3.LUT R11, R11, 0xffff0000, RZ, 0xc0, !PT ;  /* 0xffff00000b0b8812 */ /* 0x000fe200078ec0ff */
[----:B------:R-:W-:Y:S01]  /*5aa0*/  @!P0 FFMA.FTZ R3, R31, R32, R3 ;  /* 0x000000201f038223 */ /* 0x000fe20000010003 */
[----:B------:R-:W-:Y:S01]  /*5ab0*/  @!P0 F2FP.BF16.PACK_AB R31, R63, R68 ;  /* 0x000000443f1f823e */ /* 0x000fe200000010ff */
[----:B------:R-:W-:Y:S02]  /*5ac0*/  @!P0 FMUL.FTZ R61, R8, R41 ;  /* 0x00000029083d8220 */ /* 0x000fe40000410000 */
[----:B------:R-:W-:Y:S02]  /*5ad0*/  @!P0 FMUL.FTZ R62, R9, R43 ;  /* 0x0000002b093e8220 */ /* 0x000fe40000410000 */
[----:B------:R-:W-:Y:S02]  /*5ae0*/  @!P0 FFMA.FTZ R4, R33, R34, R4 ;  /* 0x0000002221048223 */ /* 0x000fe40000010004 */
[----:B------:R-:W-:Y:S02]  /*5af0*/  @!P0 FFMA.FTZ R5, R35, R36, R5 ;  /* 0x0000002423058223 */ /* 0x000fe40000010005 */
[----:B------:R-:W-:Y:S02]  /*5b00*/  @!P0 FFMA.FTZ R61, R42, R10, -R61 ;  /* 0x0000000a2a3d8223 */ /* 0x000fe4000001083d */
[----:B------:R-:W-:Y:S01]  /*5b10*/  @!P0 FFMA.FTZ R62, R44, R11, -R62 ;  /* 0x0000000b2c3e8223 */ /* 0x000fe2000001083e */
[----:B------:R-:W-:Y:S01]  /*5b20*/  @!P0 F2FP.BF16.PACK_AB R4, R5, R4 ;  /* 0x000000040504823e */ /* 0x000fe200000010ff */
[----:B------:R-:W-:Y:S01]  /*5b30*/  @!P0 FMUL.FTZ R8, R8, R10 ;  /* 0x0000000a08088220 */ /* 0x000fe20000410000 */
[----:B------:R-:W-:Y:S01]  /*5b40*/  @!P0 F2FP.BF16.PACK_AB R10, R71, R74 ;  /* 0x0000004a470a823e */ /* 0x000fe200000010ff */
[----:B------:R-:W-:Y:S01]  /*5b50*/  @!P0 FFMA.FTZ R6, R37, R38, R6 ;  /* 0x0000002625068223 */ /* 0x000fe20000010006 */
[----:B------:R-:W-:Y:S01]  /*5b60*/  @!P0 F2FP.BF16.PACK_AB R32, R62, R61 ;  /* 0x0000003d3e20823e */ /* 0x000fe200000010ff */
[----:B------:R-:W-:Y:S01]  /*5b70*/  @!P0 FMUL.FTZ R9, R9, R11 ;  /* 0x0000000b09098220 */ /* 0x000fe20000410000 */
[----:B------:R-:W-:Y:S01]  /*5b80*/  @!P0 F2FP.BF16.PACK_AB R11, R72, R73 ;  /* 0x00000049480b823e */ /* 0x000fe200000010ff */
[----:B------:R-:W-:Y:S01]  /*5b90*/  @!P0 FFMA.FTZ R7, R39, R40, R7 ;  /* 0x0000002827078223 */ /* 0x000fe20000010007 */
[----:B------:R-:W-:Y:S01]  /*5ba0*/  @!P0 MOV R48, R10 ;  /* 0x0000000a00308202 */ /* 0x000fe20000000f00 */
[----:B------:R-:W-:Y:S01]  /*5bb0*/  @!P0 FFMA.FTZ R8, R41, R42, R8 ;  /* 0x0000002a29088223 */ /* 0x000fe20000010008 */
[----:B------:R-:W-:Y:S01]  /*5bc0*/  @!P0 MOV R51, R32 ;  /* 0x0000002000338202 */ /* 0x000fe20000000f00 */
[----:B------:R-:W-:Y:S01]  /*5bd0*/  @!P0 FFMA.FTZ R9, R43, R44, R9 ;  /* 0x0000002c2b098223 */ /* 0x000fe20000010009 */
[----:B------:R-:W-:Y:S01]  /*5be0*/  @!P0 F2FP.BF16.PACK_AB R10, R3, R2 ;  /* 0x00000002030a823e */ /* 0x000fe200000010ff */
[----:B------:R-:W-:Y:S01]  /*5bf0*/  @!P0 IMAD.MOV.U32 R49, RZ, RZ, R11 ;  /* 0x000000ffff318224 */ /* 0x000fe200078e000b */
[----:B------:R-:W-:Y:S01]  /*5c00*/  @!P0 F2FP.BF16.PACK_AB R3, R7, R6 ;  /* 0x000000060703823e */ /* 0x000fe200000010ff */
[----:B------:R-:W-:Y:S01]  /*5c10*/  @!P0 IMAD.MOV.U32 R50, RZ, RZ, R31 ;  /* 0x000000ffff328224 */ /* 0x000fe200078e001f */
[----:B------:R-:W-:Y:S01]  /*5c20*/  @!P0 F2FP.BF16.PACK_AB R2, R9, R8 ;  /* 0x000000080902823e */ /* 0x000fe200000010ff */
[----:B------:R-:W-:Y:S01]  /*5c30*/  @!P0 IMAD.MOV.U32 R12, RZ, RZ, R10 ;  /* 0x000000ffff0c8224 */ /* 0x000fe200078e000a */
[----:B------:R-:W-:Y:S01]  /*5c40*/  @!P0 MOV R14, R3 ;  /* 0x00000003000e8202 */ /* 0x000fe20000000f00 */
[----:B------:R-:W-:Y:S01]  /*5c50*/  @!P0 IMAD.MOV.U32 R13, RZ, RZ, R4 ;  /* 0x000000ffff0d8224 */ /* 0x000fe200078e0004 */
[----:B------:R1:W-:Y:S01]  /*5c60*/  STG.E.128 [R66.64], R48 ;  /* 0x0000003042007986 */ /* 0x0003e2000c101d06 */
[----:B------:R-:W-:Y:S07]  /*5c70*/  @!P0 IMAD.MOV.U32 R15, RZ, RZ, R2 ;  /* 0x000000ffff0f8224 */ /* 0x000fee00078e0002 */
[----:B------:R1:W-:Y:S02]  /*5c80*/  @!P2 STG.E.128 [R64.64], R12 ;  /* 0x0000000c4000a986 */ /* 0x0003e4000c101d06 */
.L_x_197:
[----:B------:R-:W-:Y:S05]  /*5c90*/  BSYNC B0 ;  /* 0x0000000000007941 */ /* 0x000fea0003800000 */
.L_x_196:
[----:B------:R-:W-:Y:S01]  /*5ca0*/  ISETP.GE.AND P0, PT, R24, c[0x0][0x1d4], PT ;  /* 0x0000750018007a0c */ /* 0x000fe20003f06270 */
[----:B------:R-:W-:Y:S01]  /*5cb0*/  @!UPT UIADD3 URZ, URZ, URZ, URZ ;  /* 0x0000003f3f3ff290 */ /* 0x000fe2000fffe03f */
[----:B------:R-:W-:Y:S11]  /*5cc0*/  BSSY B0, `(.L_x_198) ;  /* 0x0000071000007945 */ /* 0x000ff60003800000 */
[----:B------:R-:W-:-:S05]  /*5cd0*/  @P0 BRA `(.L_x_199) ;  /* 0x000006f000000947 */ /* 0x000fca0003800000 */
[----:B------:R-:W-:Y:S01]  /*5ce0*/  ISETP.GE.AND P2, PT, R82, c[0x0][0x1d4], PT ;  /* 0x0000750052007a0c */ /* 0x000fe20003f46270 */
[----:B-1----:R-:W-:Y:S01]  /*5cf0*/  LDS.128 R12, [R106+0x3c80] ;  /* 0x003c80006a0c7984 */ /* 0x002fe20000000c00 */
[-C--:B------:R-:W-:Y:S04]  /*5d00*/  IADD3 R2, P1, P0, R76, R70.reuse, R103 ;  /* 0x000000464c027210 */ /* 0x080fe8000783e067 */
[-C--:B------:R-:W-:Y:S03]  /*5d10*/  IADD3.X R4, R78, R69.reuse, R114, P1, P0 ;  /* 0x000000454e047210 */ /* 0x080fe60000fe0472 */
[----:B------:R-:W1:Y:S04]  /*5d20*/  LDS.128 R40, [R116+0x3c80] ;  /* 0x003c800074287984 */ /* 0x000e680000000c00 */
[----:B------:R-:W-:Y:S04]  /*5d30*/  @!P2 IADD3 R3, P1, P0, R76, R70, R82 ;  /* 0x000000464c03a210 */ /* 0x000fe8000783e052 */
[----:B------:R-:W-:Y:S02]  /*5d40*/  @!P2 IADD3.X R5, R78, R69, R109, P1, P0 ;  /* 0x000000454e05a210 */ /* 0x000fe40000fe046d */
[C---:B------:R-:W-:Y:S04]  /*5d50*/  LEA R50, P0, R2.reuse, c[0x0][0x1c8], 0x1 ;  /* 0x0000720002327a11 */ /* 0x040fe800078008ff */
[----:B------:R-:W-:Y:S02]  /*5d60*/  LEA.HI.X R51, R2, c[0x0][0x1cc], R4, 0x1, P0 ;  /* 0x0000730002337a11 */ /* 0x000fe400000f0c04 */
[C---:B------:R-:W-:Y:S04]  /*5d70*/  @!P2 LEA R48, P0, R3.reuse, c[0x0][0x1c8], 0x1 ;  /* 0x000072000330aa11 */ /* 0x040fe800078008ff */
[----:B------:R-:W-:Y:S02]  /*5d80*/  @!P2 LEA.HI.X R49, R3, c[0x0][0x1cc], R5, 0x1, P0 ;  /* 0x000073000331aa11 */ /* 0x000fe400000f0c05 */
[----:B------:R-:W-:Y:S11]  /*5d90*/  ISETP.GE.AND P0, PT, R24, c[0x0][0x27c], PT ;  /* 0x00009f0018007a0c */ /* 0x000ff60003f06270 */
[----:B------:R-:W-:Y:S02]  /*5da0*/  @!UPT UIADD3 URZ, URZ, URZ, URZ ;  /* 0x0000003f3f3ff290 */ /* 0x000fe4000fffe03f */
[----:B------:R-:W-:Y:S02]  /*5db0*/  @!P0 SHF.R.U64 R2, R16, 0x10, R17 ;  /* 0x0000001010028819 */ /* 0x000fe40000001211 */
[--C-:B------:R-:W-:Y:S02]  /*5dc0*/  @!P0 SHF.R.U32.HI R4, RZ, 0x10, R19.reuse ;  /* 0x00000010ff048819 */ /* 0x100fe40000011613 */
[----:B------:R-:W-:Y:S01]  /*5dd0*/  @!P0 SHF.R.U64 R3, R18, 0x10, R19 ;  /* 0x0000001012038819 */ /* 0x000fe20000001213 */
[----:B-1----:R-:W-:Y:S01]  /*5de0*/  @!P0 IMAD.U32 R11, R40, 0x10000, RZ ;  /* 0x00010000280b8824 */ /* 0x002fe200078e00ff */
[C---:B------:R-:W-:Y:S01]  /*5df0*/  @!P0 LOP3.LUT R38, R43.reuse, 0xffff0000, RZ, 0xc0, !PT ;  /* 0xffff00002b268812 */ /* 0x040fe200078ec0ff */
[----:B------:R-:W-:Y:S01]  /*5e00*/  @!P0 IMAD.U32 R36, R43, 0x10000, RZ ;  /* 0x000100002b248824 */ /* 0x000fe200078e00ff */
[----:B------:R-:W-:Y:S02]  /*5e10*/  @!P0 LOP3.LUT R34, R42, 0xffff0000, RZ, 0xc0, !PT ;  /* 0xffff00002a228812 */ /* 0x000fe400078ec0ff */
[----:B------:R-:W-:Y:S01]  /*5e20*/  @!P0 PRMT R10, R27, 0x5432, R3 ;  /* 0x000054321b0a8816 */ /* 0x000fe20000000003 */
[----:B------:R-:W-:Y:S01]  /*5e30*/  @!P0 IMAD.U32 R3, R12, 0x10000, RZ ;  /* 0x000100000c038824 */ /* 0x000fe200078e00ff */
[----:B------:R-:W-:Y:S02]  /*5e40*/  @!P0 SHF.R.U32.HI R6, RZ, 0x10, R17 ;  /* 0x00000010ff068819 */ /* 0x000fe40000011611 */
[----:B------:R-:W-:Y:S02]  /*5e50*/  @!P0 LOP3.LUT R17, R40, 0xffff0000, RZ, 0xc0, !PT ;  /* 0xffff000028118812 */ /* 0x000fe400078ec0ff */
[----:B------:R-:W-:Y:S02]  /*5e60*/  @!P0 SHF.R.U64 R5, R52, 0x10, R53 ;  /* 0x0000001034058819 */ /* 0x000fe40000001235 */
[----:B------:R-:W-:Y:S02]  /*5e70*/  @!P0 SHF.R.U32.HI R8, RZ, 0x10, R55 ;  /* 0x00000010ff088819 */ /* 0x000fe40000011637 */
[----:B------:R-:W-:Y:S02]  /*5e80*/  @!P0 PRMT R5, R45, 0x5410, R5 ;  /* 0x000054102d058816 */ /* 0x000fe40000000005 */
[----:B------:R-:W-:Y:S02]  /*5e90*/  @!P0 SHF.R.U64 R9, R54, 0x10, R55 ;  /* 0x0000001036098819 */ /* 0x000fe40000001237 */
[----:B------:R-:W-:Y:S02]  /*5ea0*/  @!P0 LOP3.LUT R16, R5, 0xffff0000, RZ, 0xc0, !PT ;  /* 0xffff000005108812 */ /* 0x000fe400078ec0ff */
[----:B------:R-:W-:Y:S02]  /*5eb0*/  @!P0 PRMT R2, R26, 0x5432, R2 ;  /* 0x000054321a028816 */ /* 0x000fe40000000002 */
[----:B------:R-:W-:Y:S02]  /*5ec0*/  @!P0 PRMT R32, R46, 0x5410, R8 ;  /* 0x000054102e208816 */ /* 0x000fe40000000008 */
[----:B------:R-:W-:Y:S02]  /*5ed0*/  @!P0 PRMT R8, R27, 0x5410, R4 ;  /* 0x000054101b088816 */ /* 0x000fe40000000004 */
[----:B------:R-:W-:Y:S01]  /*5ee0*/  @!P0 LOP3.LUT R4, R12, 0xffff0000, RZ, 0xc0, !PT ;  /* 0xffff00000c048812 */ /* 0x000fe200078ec0ff */
[----:B------:R-:W-:Y:S01]  /*5ef0*/  @!P0 IMAD.U32 R35, R32, 0x10000, RZ ;  /* 0x0001000020238824 */ /* 0x000fe200078e00ff */
[----:B------:R-:W-:Y:S02]  /*5f00*/  @!P0 LOP3.LUT R27, R41, 0xffff0000, RZ, 0xc0, !PT ;  /* 0xffff0000291b8812 */ /* 0x000fe400078ec0ff */
[----:B------:R-:W-:Y:S01]  /*5f10*/  @!P0 SHF.R.U32.HI R7, RZ, 0x10, R53 ;  /* 0x00000010ff078819 */ /* 0x000fe20000011635 */
[----:B------:R-:W-:Y:S01]  /*5f20*/  @!P0 FMUL.FTZ R19, R4, R16 ;  /* 0x0000001004138220 */ /* 0x000fe20000410000 */
[----:B------:R-:W-:Y:S01]  /*5f30*/  @!P0 PRMT R33, R46, 0x5432, R9 ;  /* 0x000054322e218816 */ /* 0x000fe20000000009 */
[----:B------:R-:W-:Y:S01]  /*5f40*/  @!P0 IMAD.U32 R9, R5, 0x10000, RZ ;  /* 0x0001000005098824 */ /* 0x000fe200078e00ff */
[C---:B------:R-:W-:Y:S02]  /*5f50*/  @!P0 LOP3.LUT R5, R2.reuse, 0xffff0000, RZ, 0xc0, !PT ;  /* 0xffff000002058812 */ /* 0x040fe400078ec0ff */
[----:B------:R-:W-:Y:S01]  /*5f60*/  @!P0 PRMT R31, R45, 0x5432, R7 ;  /* 0x000054322d1f8816 */ /* 0x000fe20000000007 */
[----:B------:R-:W-:Y:S01]  /*5f70*/  @!P0 IMAD.U32 R7, R2, 0x10000, RZ ;  /* 0x0001000002078824 */ /* 0x000fe200078e00ff */
[----:B------:R-:W-:Y:S01]  /*5f80*/  @!P0 PRMT R6, R26, 0x5410, R6 ;  /* 0x000054101a068816 */ /* 0x000fe20000000006 */
[----:B------:R-:W-:Y:S01]  /*5f90*/  @!P0 FMUL.FTZ R18, R3, R9 ;  /* 0x0000000903128220 */ /* 0x000fe20000410000 */
[----:B------:R-:W-:Y:S01]  /*5fa0*/  @!P0 LOP3.LUT R26, R31, 0xffff0000, RZ, 0xc0, !PT ;  /* 0xffff00001f1a8812 */ /* 0x000fe200078ec0ff */
[----:B------:R-:W-:Y:S01]  /*5fb0*/  @!P0 FMUL.FTZ R2, R3, R7 ;  /* 0x0000000703028220 */ /* 0x000fe20000410000 */
[----:B------:R-:W-:Y:S01]  /*5fc0*/  @!P0 LOP3.LUT R37, R32, 0xffff0000, RZ, 0xc0, !PT ;  /* 0xffff000020258812 */ /* 0x000fe200078ec0ff */
[-C--:B------:R-:W-:Y:S02]  /*5fd0*/  @!P0 FMUL.FTZ R3, R4, R5.reuse ;  /* 0x0000000504038220 */ /* 0x080fe40000410000 */
[----:B------:R-:W-:Y:S01]  /*5fe0*/  @!P0 FFMA.FTZ R54, R17, R5, -R19 ;  /* 0x0000000511368223 */ /* 0x000fe20000010813 */
[----:B------:R-:W-:Y:S01]  /*5ff0*/  @!P0 LOP3.LUT R5, R13, 0xffff0000, RZ, 0xc0, !PT ;  /* 0xffff00000d058812 */ /* 0x000fe200078ec0ff */
[----:B------:R-:W-:Y:S01]  /*6000*/  @!P0 FFMA.FTZ R55, R11, R7, -R18 ;  /* 0x000000070b378223 */ /* 0x000fe20000010812 */
[----:B------:R-:W-:Y:S01]  /*6010*/  @!P0 SHF.L.U32 R18, R31, 0x10, RZ ;  /* 0x000000101f128819 */ /* 0x000fe200000006ff */
[----:B------:R-:W-:Y:S02]  /*6020*/  @!P0 IMAD.U32 R4, R13, 0x10000, RZ ;  /* 0x000100000d048824 */ /* 0x000fe400078e00ff */
[C---:B------:R-:W-:Y:S01]  /*6030*/  @!P0 IMAD.U32 R7, R6.reuse, 0x10000, RZ ;  /* 0x0001000006078824 */ /* 0x040fe200078e00ff */
[----:B------:R-:W-:Y:S01]  /*6040*/  @!P0 LOP3.LUT R6, R6, 0xffff0000, RZ, 0xc0, !PT ;  /* 0xffff000006068812 */ /* 0x000fe200078ec0ff */
[----:B------:R-:W-:Y:S02]  /*6050*/  @!P0 FFMA.FTZ R2, R9, R11, R2 ;  /* 0x0000000b09028223 */ /* 0x000fe40000010002 */
[----:B------:R-:W-:Y:S02]  /*6060*/  @!P0 FMUL.FTZ R11, R5, R26 ;  /* 0x0000001a050b8220 */ /* 0x000fe40000410000 */
[----:B------:R-:W-:Y:S02]  /*6070*/  @!P0 IMAD.U32 R19, R41, 0x10000, RZ ;  /* 0x0001000029138824 */ /* 0x000fe400078e00ff */
[----:B------:R-:W-:Y:S02]  /*6080*/  @!P0 FMUL.FTZ R9, R4, R18 ;  /* 0x0000001204098220 */ /* 0x000fe40000410000 */
[-C--:B------:R-:W-:Y:S02]  /*6090*/  @!P0 FMUL.FTZ R5, R5, R6.reuse ;  /* 0x0000000605058220 */ /* 0x080fe40000410000 */
[----:B------:R-:W-:Y:S01]  /*60a0*/  @!P0 FFMA.FTZ R52, R27, R6, -R11 ;  /* 0x000000061b348223 */ /* 0x000fe2000001080b */
[----:B------:R-:W-:Y:S01]  /*60b0*/  @!P0 LOP3.LUT R11, R8, 0xffff0000, RZ, 0xc0, !PT ;  /* 0xffff0000080b8812 */ /* 0x000fe200078ec0ff */
[----:B------:R-:W-:Y:S02]  /*60c0*/  @!P0 IMAD.U32 R6, R15, 0x10000, RZ ;  /* 0x000100000f068824 */ /* 0x000fe400078e00ff */
[-C--:B------:R-:W-:Y:S02]  /*60d0*/  @!P0 FMUL.FTZ R4, R4, R7.reuse ;  /* 0x0000000704048220 */ /* 0x080fe40000410000 */
[----:B------:R-:W-:Y:S01]  /*60e0*/  @!P0 FFMA.FTZ R53, R19, R7, -R9 ;  /* 0x0000000713358223 */ /* 0x000fe20000010809 */
[----:B------:R-:W-:Y:S01]  /*60f0*/  @!P0 LOP3.LUT R7, R15, 0xffff0000, RZ, 0xc0, !PT ;  /* 0xffff00000f078812 */ /* 0x000fe200078ec0ff */
[----:B------:R-:W-:Y:S01]  /*6100*/  @!P0 FMUL.FTZ R31, R6, R35 ;  /* 0x00000023061f8220 */ /* 0x000fe20000410000 */
[----:B------:R-:W-:Y:S01]  /*6110*/  @!P0 SHF.L.U32 R9, R8, 0x10, RZ ;  /* 0x0000001008098819 */ /* 0x000fe200000006ff */
[----:B------:R-:W-:Y:S02]  /*6120*/  @!P0 FFMA.FTZ R3, R16, R17, R3 ;  /* 0x0000001110038223 */ /* 0x000fe40000010003 */
[C---:B------:R-:W-:Y:S02]  /*6130*/  @!P0 FMUL.FTZ R32, R7.reuse, R37 ;  /* 0x0000002507208220 */ /* 0x040fe40000410000 */
[-C--:B------:R-:W-:Y:S02]  /*6140*/  @!P0 FMUL.FTZ R8, R6, R9.reuse ;  /* 0x0000000906088220 */ /* 0x080fe40000410000 */
[----:B------:R-:W-:Y:S02]  /*6150*/  @!P0 FFMA.FTZ R46, R36, R9, -R31 ;  /* 0x00000009242e8223 */ /* 0x000fe4000001081f */
[-C--:B------:R-:W-:Y:S01]  /*6160*/  @!P0 FMUL.FTZ R9, R7, R11.reuse ;  /* 0x0000000b07098220 */ /* 0x080fe20000410000 */
[C---:B------:R-:W-:Y:S01]  /*6170*/  @!P0 LOP3.LUT R7, R14.reuse, 0xffff0000, RZ, 0xc0, !PT ;  /* 0xffff00000e078812 */ /* 0x040fe200078ec0ff */
[C---:B------:R-:W-:Y:S01]  /*6180*/  @!P0 IMAD.U32 R31, R33.reuse, 0x10000, RZ ;  /* 0x00010000211f8824 */ /* 0x040fe200078e00ff */
[----:B------:R-:W-:Y:S01]  /*6190*/  @!P0 LOP3.LUT R33, R33, 0xffff0000, RZ, 0xc0, !PT ;  /* 0xffff000021218812 */ /* 0x000fe200078ec0ff */
[----:B------:R-:W-:Y:S02]  /*61a0*/  @!P0 IMAD.U32 R6, R14, 0x10000, RZ ;  /* 0x000100000e068824 */ /* 0x000fe400078e00ff */
[----:B------:R-:W-:Y:S02]  /*61b0*/  @!P0 FFMA.FTZ R45, R38, R11, -R32 ;  /* 0x0000000b262d8223 */ /* 0x000fe40000010820 */
[C---:B------:R-:W-:Y:S01]  /*61c0*/  @!P0 IMAD.U32 R11, R10.reuse, 0x10000, RZ ;  /* 0x000100000a0b8824 */ /* 0x040fe200078e00ff */
[----:B------:R-:W-:Y:S01]  /*61d0*/  @!P0 LOP3.LUT R10, R10, 0xffff0000, RZ, 0xc0, !PT ;  /* 0xffff00000a0a8812 */ /* 0x000fe200078ec0ff */
[----:B------:R-:W-:Y:S01]  /*61e0*/  @!P0 IMAD.U32 R32, R42, 0x10000, RZ ;  /* 0x000100002a208824 */ /* 0x000fe200078e00ff */
[----:B------:R-:W-:Y:S01]  /*61f0*/  @!P0 F2FP.BF16.PACK_AB R17, R45, R46 ;  /* 0x0000002e2d11823e */ /* 0x000fe200000010ff */
[C---:B------:R-:W-:Y:S02]  /*6200*/  @!P0 FMUL.FTZ R39, R6.reuse, R31 ;  /* 0x0000001f06278220 */ /* 0x040fe40000410000 */
[C---:B------:R-:W-:Y:S02]  /*6210*/  @!P0 FMUL.FTZ R44, R7.reuse, R33 ;  /* 0x00000021072c8220 */ /* 0x040fe40000410000 */
[----:B------:R-:W-:Y:S02]  /*6220*/  @!P0 FMUL.FTZ R6, R6, R11 ;  /* 0x0000000b06068220 */ /* 0x000fe40000410000 */
[----:B------:R-:W-:Y:S02]  /*6230*/  @!P0 FFMA.FTZ R4, R18, R19, R4 ;  /* 0x0000001312048223 */ /* 0x000fe40000010004 */
[----:B------:R-:W-:Y:S01]  /*6240*/  @!P0 FFMA.FTZ R39, R32, R11, -R39 ;  /* 0x0000000b20278223 */ /* 0x000fe20000010827 */
[----:B------:R-:W-:Y:S01]  /*6250*/  @!P0 F2FP.BF16.PACK_AB R11, R52, R53 ;  /* 0x00000035340b823e */ /* 0x000fe200000010ff */
[-C--:B------:R-:W-:Y:S02]  /*6260*/  @!P0 FMUL.FTZ R7, R7, R10.reuse ;  /* 0x0000000a07078220 */ /* 0x080fe40000410000 */
[----:B------:R-:W-:Y:S01]  /*6270*/  @!P0 FFMA.FTZ R44, R34, R10, -R44 ;  /* 0x0000000a222c8223 */ /* 0x000fe2000001082c */
[----:B------:R-:W-:Y:S01]  /*6280*/  @!P0 F2FP.BF16.PACK_AB R10, R54, R55 ;  /* 0x00000037360a823e */ /* 0x000fe200000010ff */
[----:B------:R-:W-:Y:S02]  /*6290*/  @!P0 FFMA.FTZ R5, R26, R27, R5 ;  /* 0x0000001b1a058223 */ /* 0x000fe40000010005 */
[----:B------:R-:W-:Y:S01]  /*62a0*/  @!P0 FFMA.FTZ R6, R31, R32, R6 ;  /* 0x000000201f068223 */ /* 0x000fe20000010006 */
[----:B------:R-:W-:Y:S01]  /*62b0*/  @!P0 MOV R40, R10 ;  /* 0x0000000a00288202 */ /* 0x000fe20000000f00 */
[----:B------:R-:W-:Y:S01]  /*62c0*/  @!P0 FFMA.FTZ R7, R33, R34, R7 ;  /* 0x0000002221078223 */ /* 0x000fe20000010007 */
[----:B------:R-:W-:Y:S01]  /*62d0*/  @!P0 F2FP.BF16.PACK_AB R16, R44, R39 ;  /* 0x000000272c10823e */ /* 0x000fe200000010ff */
[----:B------:R-:W-:Y:S01]  /*62e0*/  @!P0 FFMA.FTZ R8, R35, R36, R8 ;  /* 0x0000002423088223 */ /* 0x000fe20000010008 */
[----:B------:R-:W-:Y:S01]  /*62f0*/  @!P0 F2FP.BF16.PACK_AB R10, R3, R2 ;  /* 0x00000002030a823e */ /* 0x000fe200000010ff */
        /* <DEDUP_REMOVED lines=8> */
[----:B------:R-:W-:Y:S02]  /*6380*/  @!P0 IMAD.MOV.U32 R12, RZ, RZ, R10 ;  /* 0x000000ffff0c8224 */ /* 0x000fe400078e000a */
[----:B------:R-:W-:Y:S01]  /*6390*/  @!P0 IMAD.MOV.U32 R14, RZ, RZ, R3 ;  /* 0x000000ffff0e8224 */ /* 0x000fe200078e0003 */
[----:B------:R1:W-:Y:S01]  /*63a0*/  STG.E.128 [R50.64], R40 ;  /* 0x0000002832007986 */ /* 0x0003e2000c101d06 */
[----:B------:R-:W-:Y:S07]  /*63b0*/  @!P0 IMAD.MOV.U32 R15, RZ, RZ, R2 ;  /* 0x000000ffff0f8224 */ /* 0x000fee00078e0002 */
[----:B------:R1:W-:Y:S02]  /*63c0*/  @!P2 STG.E.128 [R48.64], R12 ;  /* 0x0000000c3000a986 */ /* 0x0003e4000c101d06 */
.L_x_199:
[----:B------:R-:W-:Y:S05]  /*63d0*/  BSYNC B0 ;  /* 0x0000000000007941 */ /* 0x000fea0003800000 */
.L_x_198:
[----:B------:R-:W-:Y:S11]  /*63e0*/  ISETP.GE.AND P0, PT, R25, c[0x0][0x1d4], PT ;  /* 0x0000750019007a0c */ /* 0x000ff60003f06270 */
[----:B------:R-:W-:Y:S02]  /*63f0*/  @!UPT UIADD3 URZ, URZ, URZ, URZ ;  /* 0x0000003f3f3ff290 */ /* 0x000fe4000fffe03f */
[----:B------:R-:W-:-:S05]  /*6400*/  @P0 BRA `(.L_x_183) ;  /* 0x000008a000000947 */ /* 0x000fca0003800000 */
[----:B------:R-:W-:Y:S01]  /*6410*/  IADD3 R10, P1, P0, R76, R70, R102 ;  /* 0x000000464c0a7210 */ /* 0x000fe2000783e066 */
[----:B-1----:R-:W1:Y:S03]  /*6420*/  LDS.128 R12, [R105+0x3c80] ;  /* 0x003c8000690c7984 */ /* 0x002e660000000c00 */
[----:B------:R-:W-:Y:S02]  /*6430*/  IADD3.X R11, R78, R69, R113, P1, P0 ;  /* 0x000000454e0b7210 */ /* 0x000fe40000fe0471 */
[----:B------:R-:W-:Y:S02]  /*6440*/  ISETP.GE.AND P0, PT, R25, c[0x0][0x27c], PT ;  /* 0x00009f0019007a0c */ /* 0x000fe40003f06270 */
[C---:B------:R-:W-:Y:S01]  /*6450*/  LEA R48, P1, R10.reuse, c[0x0][0x1c8], 0x1 ;  /* 0x000072000a307a11 */ /* 0x040fe200078208ff */
[----:B------:R-:W2:Y:S03]  /*6460*/  LDS.128 R40, [R111+0x3c80] ;  /* 0x003c80006f287984 */ /* 0x000ea60000000c00 */
[----:B------:R-:W-:Y:S02]  /*6470*/  LEA.HI.X R49, R10, c[0x0][0x1cc], R11, 0x1, P1 ;  /* 0x000073000a317a11 */ /* 0x000fe400008f0c0b */
[----:B------:R-:W-:Y:S05]  /*6480*/  ISETP.GE.AND P1, PT, R84, c[0x0][0x1d4], PT ;  /* 0x0000750054007a0c */ /* 0x000fea0003f26270 */
[----:B------:R-:W-:Y:S02]  /*6490*/  @!P0 SHF.R.U64 R2, R20, 0x10, R21 ;  /* 0x0000001014028819 */ /* 0x000fe40000001215 */
[----:B------:R-:W-:Y:S02]  /*64a0*/  @!P0 SHF.R.U64 R4, R22, 0x10, R23 ;  /* 0x0000001016048819 */ /* 0x000fe40000001217 */
[----:B------:R-:W-:Y:S02]  /*64b0*/  @!P0 SHF.R.U32.HI R3, RZ, 0x10, R21 ;  /* 0x00000010ff038819 */ /* 0x000fe40000011615 */
[----:B------:R-:W-:Y:S02]  /*64c0*/  @!P0 SHF.R.U32.HI R6, RZ, 0x10, R57 ;  /* 0x00000010ff068819 */ /* 0x000fe40000011639 */
[C---:B------:R-:W-:Y:S02]  /*64d0*/  @!P0 PRMT R16, R28.reuse, 0x5410, R3 ;  /* 0x000054101c108816 */ /* 0x040fe40000000003 */
[----:B------:R-:W-:Y:S02]  /*64e0*/  @!P0 PRMT R3, R28, 0x5432, R2 ;  /* 0x000054321c038816 */ /* 0x000fe40000000002 */
[C---:B------:R-:W-:Y:S01]  /*64f0*/  @!P0 PRMT R27, R47.reuse, 0x5410, R6 ;  /* 0x000054102f1b8816 */ /* 0x040fe20000000006 */
[C---:B------:R-:W-:Y:S01]  /*6500*/  @!P0 IMAD.U32 R6, R16.reuse, 0x10000, RZ ;  /* 0x0001000010068824 */ /* 0x040fe200078e00ff */
[----:B------:R-:W-:Y:S02]  /*6510*/  @!P0 LOP3.LUT R16, R16, 0xffff0000, RZ, 0xc0, !PT ;  /* 0xffff000010108812 */ /* 0x000fe400078ec0ff */
[----:B------:R-:W-:Y:S02]  /*6520*/  @!P0 SHF.R.U64 R7, R56, 0x10, R57 ;  /* 0x0000001038078819 */ /* 0x000fe40000001239 */
[----:B------:R-:W-:Y:S02]  /*6530*/  @!P0 SHF.R.U32.HI R8, RZ, 0x10, R59 ;  /* 0x00000010ff088819 */ /* 0x000fe4000001163b */
[----:B------:R-:W-:Y:S01]  /*6540*/  @!P0 PRMT R7, R47, 0x5432, R7 ;  /* 0x000054322f078816 */ /* 0x000fe20000000007 */
[----:B-1----:R-:W-:Y:S01]  /*6550*/  @!P0 IMAD.U32 R2, R13, 0x10000, RZ ;  /* 0x000100000d028824 */ /* 0x002fe200078e00ff */
[----:B------:R-:W-:Y:S03]  /*6560*/  @!P0 PRMT R17, R60, 0x5410, R8 ;  /* 0x000054103c118816 */ /* 0x000fe60000000008 */
[C---:B------:R-:W-:Y:S01]  /*6570*/  @!P0 IMAD.U32 R19, R7.reuse, 0x10000, RZ ;  /* 0x0001000007138824 */ /* 0x040fe200078e00ff */
[----:B------:R-:W-:Y:S01]  /*6580*/  @!P0 LOP3.LUT R21, R7, 0xffff0000, RZ, 0xc0, !PT ;  /* 0xffff000007158812 */ /* 0x000fe200078ec0ff */
[----:B------:R-:W-:Y:S01]  /*6590*/  @!P0 IMAD.U32 R7, R3, 0x10000, RZ ;  /* 0x0001000003078824 */ /* 0x000fe200078e00ff */
[----:B------:R-:W-:Y:S01]  /*65a0*/  @!P0 SHF.L.U32 R34, R17, 0x10, RZ ;  /* 0x0000001011228819 */ /* 0x000fe200000006ff */
[C---:B--2---:R-:W-:Y:S01]  /*65b0*/  @!P0 IMAD.U32 R26, R41.reuse, 0x10000, RZ ;  /* 0x00010000291a8824 */ /* 0x044fe200078e00ff */
[----:B------:R-:W-:Y:S01]  /*65c0*/  @!P0 SHF.L.U32 R20, R40, 0x10, RZ ;  /* 0x0000001028148819 */ /* 0x000fe200000006ff */
[----:B------:R-:W-:Y:S01]  /*65d0*/  @!P0 IMAD.U32 R31, R42, 0x10000, RZ ;  /* 0x000100002a1f8824 */ /* 0x000fe200078e00ff */
[----:B------:R-:W-:Y:S02]  /*65e0*/  @!P0 LOP3.LUT R22, R40, 0xffff0000, RZ, 0xc0, !PT ;  /* 0xffff000028168812 */ /* 0x000fe400078ec0ff */
[----:B------:R-:W-:Y:S02]  /*65f0*/  @!P0 LOP3.LUT R28, R41, 0xffff0000, RZ, 0xc0, !PT ;  /* 0xffff0000291c8812 */ /* 0x000fe400078ec0ff */
[----:B------:R-:W-:Y:S02]  /*6600*/  @!P0 LOP3.LUT R33, R42, 0xffff0000, RZ, 0xc0, !PT ;  /* 0xffff00002a218812 */ /* 0x000fe400078ec0ff */
[C---:B------:R-:W-:Y:S02]  /*6610*/  @!P0 SHF.L.U32 R35, R43.reuse, 0x10, RZ ;  /* 0x000000102b238819 */ /* 0x040fe400000006ff */
[----:B------:R-:W-:Y:S02]  /*6620*/  @!P0 LOP3.LUT R37, R43, 0xffff0000, RZ, 0xc0, !PT ;  /* 0xffff00002b258812 */ /* 0x000fe400078ec0ff */
[----:B------:R-:W-:Y:S02]  /*6630*/  @!P0 LOP3.LUT R10, R15, 0xffff0000, RZ, 0xc0, !PT ;  /* 0xffff00000f0a8812 */ /* 0x000fe400078ec0ff */
[----:B------:R-:W-:Y:S02]  /*6640*/  @!P0 LOP3.LUT R36, R17, 0xffff0000, RZ, 0xc0, !PT ;  /* 0xffff000011248812 */ /* 0x000fe400078ec0ff */
[----:B------:R-:W-:Y:S01]  /*6650*/  @!P0 SHF.R.U32.HI R5, RZ, 0x10, R23 ;  /* 0x00000010ff058819 */ /* 0x000fe20000011617 */
[C---:B------:R-:W-:Y:S01]  /*6660*/  @!P0 IMAD.U32 R23, R27.reuse, 0x10000, RZ ;  /* 0x000100001b178824 */ /* 0x040fe200078e00ff */
[----:B------:R-:W-:Y:S01]  /*6670*/  @!P0 LOP3.LUT R27, R27, 0xffff0000, RZ, 0xc0, !PT ;  /* 0xffff00001b1b8812 */ /* 0x000fe200078ec0ff */
[----:B------:R-:W-:Y:S01]  /*6680*/  @!P0 FMUL.FTZ R38, R10, R36 ;  /* 0x000000240a268220 */ /* 0x000fe20000410000 */
[----:B------:R-:W-:Y:S01]  /*6690*/  @!P0 PRMT R11, R29, 0x5410, R5 ;  /* 0x000054101d0b8816 */ /* 0x000fe20000000005 */
[----:B------:R-:W-:Y:S01]  /*66a0*/  @!P0 FMUL.FTZ R8, R2, R23 ;  /* 0x0000001702088220 */ /* 0x000fe20000410000 */
[----:B------:R-:W-:Y:S02]  /*66b0*/  @!P0 LOP3.LUT R5, R12, 0xffff0000, RZ, 0xc0, !PT ;  /* 0xffff00000c058812 */ /* 0x000fe400078ec0ff */
[----:B------:R-:W-:Y:S01]  /*66c0*/  @!P0 LOP3.LUT R17, R11, 0xffff0000, RZ, 0xc0, !PT ;  /* 0xffff00000b118812 */ /* 0x000fe200078ec0ff */
[-C--:B------:R-:W-:Y:S01]  /*66d0*/  @!P0 FFMA.FTZ R53, R26, R6.reuse, -R8 ;  /* 0x000000061a358223 */ /* 0x080fe20000010808 */
[----:B------:R-:W-:Y:S01]  /*66e0*/  @!P0 SHF.R.U64 R9, R58, 0x10, R59 ;  /* 0x000000103a098819 */ /* 0x000fe2000000123b */
[----:B------:R-:W-:Y:S02]  /*66f0*/  @!P0 FMUL.FTZ R8, R5, R21 ;  /* 0x0000001505088220 */ /* 0x000fe40000410000 */
[----:B------:R-:W-:Y:S01]  /*6700*/  @!P0 FFMA.FTZ R38, R37, R17, -R38 ;  /* 0x0000001125268223 */ /* 0x000fe20000010826 */
[----:B------:R-:W-:Y:S02]  /*6710*/  @!P0 PRMT R18, R60, 0x5432, R9 ;  /* 0x000054323c128816 */ /* 0x000fe40000000009 */
[----:B------:R-:W-:Y:S01]  /*6720*/  @!P0 PRMT R9, R29, 0x5432, R4 ;  /* 0x000054321d098816 */ /* 0x000fe20000000004 */
[----:B------:R-:W-:Y:S01]  /*6730*/  @!P0 FMUL.FTZ R4, R2, R6 ;  /* 0x0000000602048220 */ /* 0x000fe20000410000 */
[----:B------:R-:W-:Y:S01]  /*6740*/  @!P0 LOP3.LUT R6, R3, 0xffff0000, RZ, 0xc0, !PT ;  /* 0xffff000003068812 */ /* 0x000fe200078ec0ff */
[----:B------:R-:W-:Y:S01]  /*6750*/  @!P0 IMAD.U32 R2, R12, 0x10000, RZ ;  /* 0x000100000c028824 */ /* 0x000fe200078e00ff */
[C---:B------:R-:W-:Y:S01]  /*6760*/  @!P0 LOP3.LUT R32, R18.reuse, 0xffff0000, RZ, 0xc0, !PT ;  /* 0xffff000012208812 */ /* 0x040fe200078ec0ff */
[----:B------:R-:W-:Y:S02]  /*6770*/  @!P0 IMAD.U32 R29, R18, 0x10000, RZ ;  /* 0x00010000121d8824 */ /* 0x000fe400078e00ff */
[C---:B------:R-:W-:Y:S02]  /*6780*/  @!P0 FMUL.FTZ R3, R2.reuse, R19 ;  /* 0x0000001302038220 */ /* 0x040fe40000410000 */
[-C--:B------:R-:W-:Y:S02]  /*6790*/  @!P0 FMUL.FTZ R2, R2, R7.reuse ;  /* 0x0000000702028220 */ /* 0x080fe40000410000 */
[----:B------:R-:W-:Y:S01]  /*67a0*/  @!P0 FFMA.FTZ R52, R20, R7, -R3 ;  /* 0x0000000714348223 */ /* 0x000fe20000010803 */
[----:B------:R-:W-:Y:S01]  /*67b0*/  @!P0 LOP3.LUT R7, R14, 0xffff0000, RZ, 0xc0, !PT ;  /* 0xffff00000e078812 */ /* 0x000fe200078ec0ff */
[-C--:B------:R-:W-:Y:S01]  /*67c0*/  @!P0 FMUL.FTZ R3, R5, R6.reuse ;  /* 0x0000000605038220 */ /* 0x080fe20000410000 */
[----:B------:R-:W-:Y:S01]  /*67d0*/  @!P0 LOP3.LUT R5, R13, 0xffff0000, RZ, 0xc0, !PT ;  /* 0xffff00000d058812 */ /* 0x000fe200078ec0ff */
[----:B------:R-:W-:Y:S02]  /*67e0*/  @!P0 FFMA.FTZ R51, R22, R6, -R8 ;  /* 0x0000000616338223 */ /* 0x000fe40000010808 */
[----:B------:R-:W-:Y:S02]  /*67f0*/  @!P0 IMAD.U32 R6, R14, 0x10000, RZ ;  /* 0x000100000e068824 */ /* 0x000fe400078e00ff */
[----:B------:R-:W-:Y:S02]  /*6800*/  @!P0 IMAD.U32 R8, R15, 0x10000, RZ ;  /* 0x000100000f088824 */ /* 0x000fe400078e00ff */
[----:B------:R-:W-:Y:S02]  /*6810*/  @!P0 IMAD.U32 R18, R11, 0x10000, RZ ;  /* 0x000100000b128824 */ /* 0x000fe400078e00ff */
[C---:B------:R-:W-:Y:S01]  /*6820*/  @!P0 IMAD.U32 R11, R9.reuse, 0x10000, RZ ;  /* 0x00010000090b8824 */ /* 0x040fe200078e00ff */
[----:B------:R-:W-:Y:S01]  /*6830*/  @!P0 LOP3.LUT R9, R9, 0xffff0000, RZ, 0xc0, !PT ;  /* 0xffff000009098812 */ /* 0x000fe200078ec0ff */
[----:B------:R-:W-:Y:S02]  /*6840*/  @!P0 FMUL.FTZ R46, R5, R27 ;  /* 0x0000001b052e8220 */ /* 0x000fe40000410000 */
[----:B------:R-:W-:Y:S02]  /*6850*/  @!P0 FMUL.FTZ R45, R6, R29 ;  /* 0x0000001d062d8220 */ /* 0x000fe40000410000 */
[----:B------:R-:W-:Y:S02]  /*6860*/  @!P0 FMUL.FTZ R44, R7, R32 ;  /* 0x00000020072c8220 */ /* 0x000fe40000410000 */
[----:B------:R-:W-:Y:S02]  /*6870*/  @!P0 FMUL.FTZ R39, R8, R34 ;  /* 0x0000002208278220 */ /* 0x000fe40000410000 */
[----:B------:R-:W-:Y:S02]  /*6880*/  @!P0 FFMA.FTZ R47, R28, R16, -R46 ;  /* 0x000000101c2f8223 */ /* 0x000fe4000001082e */
[----:B------:R-:W-:Y:S02]  /*6890*/  @!P0 FFMA.FTZ R45, R31, R11, -R45 ;  /* 0x0000000b1f2d8223 */ /* 0x000fe4000001082d */
[----:B------:R-:W-:Y:S01]  /*68a0*/  @!P0 FFMA.FTZ R46, R33, R9, -R44 ;  /* 0x00000009212e8223 */ /* 0x000fe2000001082c */
[----:B------:R-:W-:Y:S01]  /*68b0*/  @!P0 F2FP.BF16.PACK_AB R44, R47, R53 ;  /* 0x000000352f2c823e */ /* 0x000fe200000010ff */
[----:B------:R-:W-:Y:S01]  /*68c0*/  @!P0 FFMA.FTZ R50, R35, R18, -R39 ;  /* 0x0000001223328223 */ /* 0x000fe20000010827 */
[----:B------:R-:W-:Y:S01]  /*68d0*/  @!P0 F2FP.BF16.PACK_AB R39, R51, R52 ;  /* 0x000000343327823e */ /* 0x000fe200000010ff */
[----:B------:R-:W-:Y:S01]  /*68e0*/  @!P0 FMUL.FTZ R5, R5, R16 ;  /* 0x0000001005058220 */ /* 0x000fe20000410000 */
[----:B------:R-:W-:Y:S01]  /*68f0*/  @!P0 F2FP.BF16.PACK_AB R16, R46, R45 ;  /* 0x0000002d2e10823e */ /* 0x000fe200000010ff */
[----:B------:R-:W-:Y:S01]  /*6900*/  @!P0 IMAD.MOV.U32 R41, RZ, RZ, R44 ;  /* 0x000000ffff298224 */ /* 0x000fe200078e002c */
[----:B------:R-:W-:Y:S01]  /*6910*/  @!P0 F2FP.BF16.PACK_AB R38, R38, R50 ;  /* 0x000000322626823e */ /* 0x000fe200000010ff */
[----:B------:R-:W-:Y:S01]  /*6920*/  @!P0 FFMA.FTZ R2, R19, R20, R2 ;  /* 0x0000001413028223 */ /* 0x000fe20000010002 */
[----:B------:R-:W-:Y:S01]  /*6930*/  @!P0 MOV R40, R39 ;  /* 0x0000002700288202 */ /* 0x000fe20000000f00 */
[----:B------:R-:W-:Y:S01]  /*6940*/  @!P0 IMAD.MOV.U32 R42, RZ, RZ, R16 ;  /* 0x000000ffff2a8224 */ /* 0x000fe200078e0010 */
[----:B------:R-:W-:Y:S01]  /*6950*/  @!P0 MOV R43, R38 ;  /* 0x00000026002b8202 */ /* 0x000fe20000000f00 */
[----:B------:R-:W-:Y:S02]  /*6960*/  @!P0 FFMA.FTZ R3, R21, R22, R3 ;  /* 0x0000001615038223 */ /* 0x000fe40000010003 */
[----:B------:R-:W-:Y:S02]  /*6970*/  @!P0 FMUL.FTZ R6, R6, R11 ;  /* 0x0000000b06068220 */ /* 0x000fe40000410000 */
[----:B------:R-:W-:Y:S01]  /*6980*/  @!P0 FFMA.FTZ R4, R23, R26, R4 ;  /* 0x0000001a17048223 */ /* 0x000fe20000010004 */
[----:B------:R1:W-:Y:S01]  /*6990*/  STG.E.128 [R48.64], R40 ;  /* 0x0000002830007986 */ /* 0x0003e2000c101d06 */
[----:B------:R-:W-:Y:S02]  /*69a0*/  @!P0 FMUL.FTZ R7, R7, R9 ;  /* 0x0000000907078220 */ /* 0x000fe40000410000 */
[----:B------:R-:W-:Y:S02]  /*69b0*/  @!P0 FFMA.FTZ R5, R27, R28, R5 ;  /* 0x0000001c1b058223 */ /* 0x000fe40000010005 */
[----:B------:R-:W-:Y:S02]  /*69c0*/  @!P0 FMUL.FTZ R8, R8, R18 ;  /* 0x0000001208088220 */ /* 0x000fe40000410000 */
[----:B------:R-:W-:Y:S01]  /*69d0*/  @!P0 FFMA.FTZ R6, R29, R31, R6 ;  /* 0x0000001f1d068223 */ /* 0x000fe20000010006 */
[----:B------:R-:W-:Y:S01]  /*69e0*/  @!P0 F2FP.BF16.PACK_AB R4, R5, R4 ;  /* 0x000000040504823e */ /* 0x000fe200000010ff */
[----:B------:R-:W-:Y:S01]  /*69f0*/  @!P0 FMUL.FTZ R9, R10, R17 ;  /* 0x000000110a098220 */ /* 0x000fe20000410000 */
[----:B------:R-:W-:Y:S01]  /*6a00*/  @!P0 F2FP.BF16.PACK_AB R10, R3, R2 ;  /* 0x00000002030a823e */ /* 0x000fe200000010ff */
[----:B------:R-:W-:Y:S02]  /*6a10*/  @!P0 FFMA.FTZ R7, R32, R33, R7 ;  /* 0x0000002120078223 */ /* 0x000fe40000010007 */
[----:B------:R-:W-:Y:S02]  /*6a20*/  @!P0 FFMA.FTZ R8, R34, R35, R8 ;  /* 0x0000002322088223 */ /* 0x000fe40000010008 */
[----:B------:R-:W-:Y:S01]  /*6a30*/  @!P0 FFMA.FTZ R9, R36, R37, R9 ;  /* 0x0000002524098223 */ /* 0x000fe20000010009 */
[----:B------:R-:W-:Y:S01]  /*6a40*/  @!P0 F2FP.BF16.PACK_AB R3, R7, R6 ;  /* 0x000000060703823e */ /* 0x000fe200000010ff */
[----:B------:R-:W-:Y:S02]  /*6a50*/  @!P0 IMAD.MOV.U32 R12, RZ, RZ, R10 ;  /* 0x000000ffff0c8224 */ /* 0x000fe400078e000a */
[----:B------:R-:W-:Y:S01]  /*6a60*/  @!P0 IMAD.MOV.U32 R13, RZ, RZ, R4 ;  /* 0x000000ffff0d8224 */ /* 0x000fe200078e0004 */
[----:B------:R-:W-:Y:S02]  /*6a70*/  @!P0 F2FP.BF16.PACK_AB R2, R9, R8 ;  /* 0x000000080902823e */ /* 0x000fe400000010ff */
[----:B------:R-:W-:Y:S03]  /*6a80*/  @!P0 MOV R14, R3 ;  /* 0x00000003000e8202 */ /* 0x000fe60000000f00 */
[----:B------:R-:W-:Y:S01]  /*6a90*/  @!P0 IMAD.MOV.U32 R15, RZ, RZ, R2 ;  /* 0x000000ffff0f8224 */ /* 0x000fe200078e0002 */
[----:B------:R-:W-:-:S05]  /*6aa0*/  @P1 BRA `(.L_x_183) ;  /* 0x0000020000001947 */ /* 0x000fca0003800000 */
[----:B------:R-:W-:Y:S04]  /*6ab0*/  IADD3 R3, P1, P0, R76, R70, R84 ;  /* 0x000000464c037210 */ /* 0x000fe8000783e054 */
[----:B------:R-:W-:Y:S02]  /*6ac0*/  IADD3.X R4, R78, R69, R108, P1, P0 ;  /* 0x000000454e047210 */ /* 0x000fe40000fe046c */
[C---:B------:R-:W-:Y:S04]  /*6ad0*/  LEA R2, P0, R3.reuse, c[0x0][0x1c8], 0x1 ;  /* 0x0000720003027a11 */ /* 0x040fe800078008ff */
[----:B------:R-:W-:Y:S05]  /*6ae0*/  LEA.HI.X R3, R3, c[0x0][0x1cc], R4, 0x1, P0 ;  /* 0x0000730003037a11 */ /* 0x000fea00000f0c04 */
[----:B------:R2:W-:Y:S01]  /*6af0*/  STG.E.128 [R2.64], R12 ;  /* 0x0000000c02007986 */ /* 0x0005e2000c101d06 */
[----:B------:R-:W-:-:S05]  /*6b00*/  BRA `(.L_x_183) ;  /* 0x000001a000007947 */ /* 0x000fca0003800000 */
.L_x_179:
[----:B------:R-:W-:Y:S05]  /*6b10*/  IMAD R2, R30, -0x30, R0 ;  /* 0xffffffd01e027824 */ /* 0x000fea00078e0200 */
[----:B------:R-:W-:Y:S04]  /*6b20*/  IMNMX R75, R2, 0x30, PT ;  /* 0x00000030024b7817 */ /* 0x000fe80003800200 */
[----:B------:R-:W-:Y:S11]  /*6b30*/  ISETP.GE.AND P0, PT, R242, R75, PT ;  /* 0x0000004bf200720c */ /* 0x000ff60003f06270 */
[----:B------:R-:W-:Y:S02]  /*6b40*/  @!UPT UIADD3 URZ, URZ, URZ, URZ ;  /* 0x0000003f3f3ff290 */ /* 0x000fe4000fffe03f */
[----:B------:R-:W-:-:S05]  /*6b50*/  @P0 BRA `(.L_x_183) ;  /* 0x0000015000000947 */ /* 0x000fca0003800000 */
[----:B------:R-:W-:Y:S02]  /*6b60*/  ISETP.GE.AND P0, PT, R100, c[0x0][0x1d4], PT ;  /* 0x0000750064007a0c */ /* 0x000fe40003f06270 */
[----:B------:R-:W-:Y:S02]  /*6b70*/  ISETP.GE.AND P1, PT, R24, c[0x0][0x1d4], PT ;  /* 0x0000750018007a0c */ /* 0x000fe40003f26270 */
[C---:B------:R-:W-:Y:S02]  /*6b80*/  IADD3 R2, R100.reuse, 0x30, RZ ;  /* 0x0000003064027810 */ /* 0x040fe40007ffe0ff */
[----:B------:R-:W-:Y:S02]  /*6b90*/  IADD3 R3, R100, 0x40, RZ ;  /* 0x0000004064037810 */ /* 0x000fe40007ffe0ff */
[----:B------:R-:W-:Y:S02]  /*6ba0*/  ISETP.GE.AND P2, PT, R2, c[0x0][0x1d4], PT ;  /* 0x0000750002007a0c */ /* 0x000fe40003f46270 */
[----:B------:R-:W-:Y:S03]  /*6bb0*/  IADD3 R2, R100, 0x50, RZ ;  /* 0x0000005064027810 */ /* 0x000fe60007ffe0ff */
[----:B------:R-:W1:Y:S04]  /*6bc0*/  @!P0 LDS.128 R8, [R232+0x2400] ;  /* 0x00240000e8088984 */ /* 0x000e680000000c00 */
[----:B------:R-:W2:Y:S04]  /*6bd0*/  @!P1 LDS.128 R4, [R233+0x2400] ;  /* 0x00240000e9049984 */ /* 0x000ea80000000c00 */
[----:B-1----:R-:W-:Y:S01]  /*6be0*/  @!P0 STG.E.128 [R52.64], R8 ;  /* 0x0000000834008986 */ /* 0x002fe2000c101d06 */
[----:B------:R-:W-:Y:S03]  /*6bf0*/  ISETP.GE.AND P0, PT, R25, c[0x0][0x1d4], PT ;  /* 0x0000750019007a0c */ /* 0x000fe60003f06270 */
[----:B--2---:R-:W-:Y:S01]  /*6c00*/  @!P1 STG.E.128 [R52.64+0x20], R4 ;  /* 0x0000200434009986 */ /* 0x004fe2000c101d06 */
[----:B------:R-:W-:Y:S03]  /*6c10*/  ISETP.GE.AND P1, PT, R3, c[0x0][0x1d4], PT ;  /* 0x0000750003007a0c */ /* 0x000fe60003f26270 */
[----:B------:R-:W1:Y:S06]  /*6c20*/  @!P2 LDS.128 R4, [R233+0x3000] ;  /* 0x00300000e904a984 */ /* 0x000e6c0000000c00 */
[----:B------:R-:W2:Y:S04]  /*6c30*/  @!P0 LDS.128 R8, [R232+0x3000] ;  /* 0x00300000e8088984 */ /* 0x000ea80000000c00 */
[----:B-1----:R-:W-:Y:S04]  /*6c40*/  @!P2 STG.E.128 [R52.64+0x60], R4 ;  /* 0x000060043400a986 */ /* 0x002fe8000c101d06 */
[----:B--2---:R-:W-:Y:S01]  /*6c50*/  @!P0 STG.E.128 [R52.64+0x40], R8 ;  /* 0x0000400834008986 */ /* 0x004fe2000c101d06 */
[----:B------:R-:W-:Y:S03]  /*6c60*/  ISETP.GE.AND P0, PT, R2, c[0x0][0x1d4], PT ;  /* 0x0000750002007a0c */ /* 0x000fe60003f06270 */
[----:B------:R-:W1:Y:S10]  /*6c70*/  @!P1 LDS.128 R8, [R232+0x3c00] ;  /* 0x003c0000e8089984 */ /* 0x000e740000000c00 */
[----:B------:R-:W2:Y:S04]  /*6c80*/  @!P0 LDS.128 R4, [R233+0x3c00] ;  /* 0x003c0000e9048984 */ /* 0x000ea80000000c00 */
[----:B-1----:R1:W-:Y:S04]  /*6c90*/  @!P1 STG.E.128 [R52.64+0x80], R8 ;  /* 0x0000800834009986 */ /* 0x0023e8000c101d06 */
[----:B--2---:R1:W-:Y:S02]  /*6ca0*/  @!P0 STG.E.128 [R52.64+0xa0], R4 ;  /* 0x0000a00434008986 */ /* 0x0043e4000c101d06 */
.L_x_183:
[----:B------:R-:W-:Y:S05]  /*6cb0*/  BSYNC B1 ;  /* 0x0000000000017941 */ /* 0x000fea0003800000 */
.L_x_178:
[----:B-12--5:R-:W-:Y:S01]  /*6cc0*/  IMAD.IADD R3, R75, 0x1, -R243 ;  /* 0x000000014b037824 */ /* 0x026fe200078e0af3 */
[----:B------:R-:W-:Y:S01]  /*6cd0*/  BSSY B0, `(.L_x_200) ;  /* 0x000004e000007945 */ /* 0x000fe20003800000 */
[----:B------:R-:W-:Y:S02]  /*6ce0*/  IMAD R2, R79, 0x30, RZ ;  /* 0x000000304f027824 */ /* 0x000fe400078e02ff */
[----:B------:R-:W-:Y:S01]  /*6cf0*/  IMAD.WIDE.U32 R10, R30, 0x30, RZ ;  /* 0x000000301e0a7825 */ /* 0x000fe200078e00ff */
[----:B------:R-:W-:Y:S03]  /*6d00*/  ISETP.GE.AND P0, PT, R3, 0x21, PT ;  /* 0x000000210300780c */ /* 0x000fe60003f06270 */
[----:B------:R-:W-:Y:S01]  /*6d10*/  IMAD.IADD R9, R11, 0x1, R2 ;  /* 0x000000010b097824 */ /* 0x000fe200078e0202 */
[----:B------:R-:W-:Y:S04]  /*6d20*/  IADD3 R4, P1, R125, R10, RZ ;  /* 0x0000000a7d047210 */ /* 0x000fe80007f3e0ff */
[----:B------:R-:W-:Y:S05]  /*6d30*/  IADD3.X R2, R9, R128, RZ, P1, !PT ;  /* 0x0000008009027210 */ /* 0x000fea0000ffe4ff */
[----:B------:R-:W-:Y:S02]  /*6d40*/  @P0 IADD3 R8, P1, R4, 0x20, RZ ;  /* 0x0000002004080810 */ /* 0x000fe40007f3e0ff */
[----:B------:R-:W-:Y:S03]  /*6d50*/  @P0 MOV R7, R85 ;  /* 0x0000005500070202 */ /* 0x000fe60000000f00 */
[----:B------:R-:W-:Y:S01]  /*6d60*/  @P0 IMAD.X R6, RZ, RZ, R2, P1 ;  /* 0x000000ffff060224 */ /* 0x000fe200008e0602 */
[----:B------:R-:W-:Y:S11]  /*6d70*/  ISETP.GE.AND P1, PT, R3, 0x1, PT ;  /* 0x000000010300780c */ /* 0x000ff60003f26270 */
[----:B------:R-:W-:Y:S02]  /*6d80*/  @!UPT UIADD3 URZ, URZ, URZ, URZ ;  /* 0x0000003f3f3ff290 */ /* 0x000fe4000fffe03f */
[----:B------:R-:W-:Y:S01]  /*6d90*/  @P1 IMAD R5, R2, c[0x0][0x258], RZ ;  /* 0x0000960002051a24 */ /* 0x000fe200078e02ff */
[----:B------:R-:W-:Y:S01]  /*6da0*/  @P1 MOV R2, R80 ;  /* 0x0000005000021202 */ /* 0x000fe20000000f00 */
[----:B------:R-:W-:Y:S04]  /*6db0*/  @P1 IMAD.MOV.U32 R3, RZ, RZ, R85 ;  /* 0x000000ffff031224 */ /* 0x000fe800078e0055 */
[C---:B------:R-:W-:Y:S04]  /*6dc0*/  @P1 IMAD.WIDE.U32 R2, R4.reuse, c[0x0][0x258], R2 ;  /* 0x0000960004021a25 */ /* 0x040fe800078e0002 */
[----:B------:R-:W-:Y:S05]  /*6dd0*/  @P1 IMAD R4, R4, c[0x0][0x25c], R5 ;  /* 0x0000970004041a24 */ /* 0x000fea00078e0205 */
[----:B------:R-:W-:Y:S02]  /*6de0*/  @P1 IADD3 R3, R3, R4, RZ ;  /* 0x0000000403031210 */ /* 0x000fe40007ffe0ff */
[C---:B------:R-:W-:Y:S04]  /*6df0*/  @P1 LEA R4, P2, R2.reuse, c[0x0][0x250], 0x1 ;  /* 0x0000940002041a11 */ /* 0x040fe800078408ff */
[----:B------:R-:W-:Y:S01]  /*6e00*/  @P1 LEA.HI.X R5, R2, c[0x0][0x254], R3, 0x1, P2 ;  /* 0x0000950002051a11 */ /* 0x000fe200010f0c03 */
[----:B------:R-:W-:Y:S02]  /*6e10*/  @P0 IMAD R2, R6, c[0x0][0x258], RZ ;  /* 0x0000960006020a24 */ /* 0x000fe400078e02ff */
[----:B------:R-:W-:Y:S02]  /*6e20*/  @P0 IMAD.MOV.U32 R6, RZ, RZ, R80 ;  /* 0x000000ffff060224 */ /* 0x000fe400078e0050 */
[C---:B------:R-:W-:Y:S02]  /*6e30*/  @P0 IMAD R2, R8.reuse, c[0x0][0x25c], R2 ;  /* 0x0000970008020a24 */ /* 0x040fe400078e0202 */
[----:B------:R-:W-:Y:S04]  /*6e40*/  @P0 IMAD.WIDE.U32 R6, R8, c[0x0][0x258], R6 ;  /* 0x0000960008060a25 */ /* 0x000fe800078e0006 */
[----:B------:R-:W-:Y:S01]  /*6e50*/  @P0 IMAD.IADD R3, R7, 0x1, R2 ;  /* 0x0000000107030824 */ /* 0x000fe200078e0202 */
[C---:B------:R-:W-:Y:S02]  /*6e60*/  @P1 SHF.L.U32 R7, R241.reuse, 0x1, RZ ;  /* 0x00000001f1071819 */ /* 0x040fe400000006ff */
[C---:B------:R-:W-:Y:S03]  /*6e70*/  @P0 LEA R2, P2, R6.reuse, c[0x0][0x250], 0x1 ;  /* 0x0000940006020a11 */ /* 0x040fe600078408ff */
[----:B------:R-:W-:Y:S01]  /*6e80*/  @!PT LDS RZ, [RZ] ;  /* 0x00000000fffff984 */ /* 0x000fe20000000800 */
[----:B------:R-:W-:Y:S01]  /*6e90*/  @!PT LDS RZ, [RZ] ;  /* 0x00000000fffff984 */ /* 0x000fe20000000800 */
[----:B------:R-:W-:Y:S01]  /*6ea0*/  @!PT LDS RZ, [RZ] ;  /* 0x00000000fffff984 */ /* 0x000fe20000000800 */
[----:B------:R1:W-:Y:S01]  /*6eb0*/  @P1 LDGSTS.E.BYPASS.LTC128B.128 [R7+0x1880], [R4.64], !P6 ;  /* 0x0188000004071fae */ /* 0x0003e2000f101d46 */
[----:B------:R-:W-:Y:S02]  /*6ec0*/  @P0 LEA.HI.X R3, R6, c[0x0][0x254], R3, 0x1, P2 ;  /* 0x0000950006030a11 */ /* 0x000fe400010f0c03 */
[----:B------:R-:W-:Y:S01]  /*6ed0*/  @P0 SHF.L.U32 R6, R241, 0x1, RZ ;  /* 0x00000001f1060819 */ /* 0x000fe200000006ff */
[----:B------:R1:W-:Y:S04]  /*6ee0*/  @P1 LDGSTS.E.BYPASS.LTC128B.128 [R7+0x2480], [R4.64+0x40], !P5 ;  /* 0x0248004004071fae */ /* 0x0003e8000e901d46 */
[----:B------:R1:W-:Y:S04]  /*6ef0*/  @P1 LDGSTS.E.BYPASS.LTC128B.128 [R7+0x3080], [R4.64+0x80], !P4 ;  /* 0x0308008004071fae */ /* 0x0003e8000e101d46 */
[----:B------:R1:W-:Y:S04]  /*6f00*/  @P0 LDGSTS.E.BYPASS.LTC128B.128 [R6+0x2080], [R2.64], !P6 ;  /* 0x0208000002060fae */ /* 0x0003e8000f101d46 */
[----:B------:R1:W-:Y:S04]  /*6f10*/  @P0 LDGSTS.E.BYPASS.LTC128B.128 [R6+0x2c80], [R2.64+0x40], !P5 ;  /* 0x02c8004002060fae */ /* 0x0003e8000e901d46 */
[----:B------:R1:W-:Y:S01]  /*6f20*/  @P0 LDGSTS.E.BYPASS.LTC128B.128 [R6+0x3880], [R2.64+0x80], !P4 ;  /* 0x0388008002060fae */ /* 0x0003e2000e101d46 */
[----:B------:R-:W-:Y:S03]  /*6f30*/  ISETP.GE.AND P0, PT, R242, R75, PT ;  /* 0x0000004bf200720c */ /* 0x000fe60003f06270 */
[----:B------:R-:W0:Y:S01]  /*6f40*/  LDGDEPBAR ;  /* 0x00000000000079af */ /* 0x000e220000000000 */
[----:B------:R-:W-:Y:S04]  /*6f50*/  DEPBAR.LE SB0, 0x0 ;  /* 0x000080000000791a */ /* 0x000fe80000000000 */
[----:B------:R-:W-:Y:S06]  /*6f60*/  BAR.SYNC.DEFER_BLOCKING 0x0 ;  /* 0x0000000000007b1d */ /* 0x000fec0000010000 */
[----:B------:R-:W-:-:S05]  /*6f70*/  @P0 BRA `(.L_x_201) ;  /* 0x0000023000000947 */ /* 0x000fca0003800000 */
[----:B-1----:R-:W-:Y:S01]  /*6f80*/  IADD3 R2, P0, R130, R10, RZ ;  /* 0x0000000a82027210 */ /* 0x002fe20007f1e0ff */
[----:B------:R-:W-:Y:S01]  /*6f90*/  IMAD.MOV.U32 R4, RZ, RZ, R98 ;  /* 0x000000ffff047224 */ /* 0x000fe200078e0062 */
[C---:B------:R-:W-:Y:S01]  /*6fa0*/  ISETP.GE.AND P1, PT, R100.reuse, c[0x0][0x1d4], PT ;  /* 0x0000750064007a0c */ /* 0x040fe20003f26270 */
[----:B------:R-:W-:Y:S01]  /*6fb0*/  IMAD.MOV.U32 R5, RZ, RZ, R121 ;  /* 0x000000ffff057224 */ /* 0x000fe200078e0079 */
[C---:B------:R-:W-:Y:S01]  /*6fc0*/  IADD3 R12, R100.reuse, 0x30, RZ ;  /* 0x00000030640c7810 */ /* 0x040fe20007ffe0ff */
[----:B------:R-:W-:Y:S01]  /*6fd0*/  IMAD.X R3, R9, 0x1, R129, P0 ;  /* 0x0000000109037824 */ /* 0x000fe200000e0681 */
[----:B------:R-:W-:Y:S01]  /*6fe0*/  IADD3 R13, R100, 0x40, RZ ;  /* 0x00000040640d7810 */ /* 0x000fe20007ffe0ff */
[C---:B------:R-:W-:Y:S04]  /*6ff0*/  IMAD.WIDE.U32 R4, R2.reuse, c[0x0][0x208], R4 ;  /* 0x0000820002047a25 */ /* 0x040fe800078e0004 */
[----:B------:R-:W-:Y:S04]  /*7000*/  IMAD R3, R3, c[0x0][0x208], RZ ;  /* 0x0000820003037a24 */ /* 0x000fe800078e02ff */
[----:B------:R-:W1:Y:S01]  /*7010*/  @!P1 LDS.128 R8, [R232] ;  /* 0x00000000e8089984 */ /* 0x000e620000000c00 */
[----:B------:R-:W-:Y:S01]  /*7020*/  IMAD R3, R2, c[0x0][0x20c], R3 ;  /* 0x0000830002037a24 */ /* 0x000fe200078e0203 */
[C---:B------:R-:W-:Y:S03]  /*7030*/  LEA R2, P0, R4.reuse, c[0x0][0x1f8], 0x1 ;  /* 0x00007e0004027a11 */ /* 0x040fe600078008ff */
[----:B------:R-:W-:Y:S05]  /*7040*/  IMAD.IADD R3, R5, 0x1, R3 ;  /* 0x0000000105037824 */ /* 0x000fea00078e0203 */
[----:B------:R-:W-:Y:S02]  /*7050*/  LEA.HI.X R3, R4, c[0x0][0x1fc], R3, 0x1, P0 ;  /* 0x00007f0004037a11 */ /* 0x000fe400000f0c03 */
[----:B------:R-:W-:Y:S11]  /*7060*/  ISETP.GE.AND P0, PT, R24, c[0x0][0x1d4], PT ;  /* 0x0000750018007a0c */ /* 0x000ff60003f06270 */
[----:B------:R-:W-:Y:S02]  /*7070*/  @!UPT UIADD3 URZ, URZ, URZ, URZ ;  /* 0x0000003f3f3ff290 */ /* 0x000fe4000fffe03f */
[----:B------:R-:W2:Y:S04]  /*7080*/  @!P0 LDS.128 R4, [R233] ;  /* 0x00000000e9048984 */ /* 0x000ea80000000c00 */
[----:B-1----:R-:W-:Y:S01]  /*7090*/  @!P1 STG.E.128 [R2.64], R8 ;  /* 0x0000000802009986 */ /* 0x002fe2000c101d06 */
[----:B------:R-:W-:Y:S11]  /*70a0*/  ISETP.GE.AND P1, PT, R25, c[0x0][0x1d4], PT ;  /* 0x0000750019007a0c */ /* 0x000ff60003f26270 */
[----:B------:R-:W-:Y:S02]  /*70b0*/  @!UPT UIADD3 URZ, URZ, URZ, URZ ;  /* 0x0000003f3f3ff290 */ /* 0x000fe4000fffe03f */
[----:B------:R-:W1:Y:S04]  /*70c0*/  @!P1 LDS.128 R8, [R232+0xc00] ;  /* 0x000c0000e8089984 */ /* 0x000e680000000c00 */
[----:B--2---:R-:W-:Y:S01]  /*70d0*/  @!P0 STG.E.128 [R2.64+0x20], R4 ;  /* 0x0000200402008986 */ /* 0x004fe2000c101d06 */
[----:B------:R-:W-:Y:S02]  /*70e0*/  ISETP.GE.AND P0, PT, R12, c[0x0][0x1d4], PT ;  /* 0x000075000c007a0c */ /* 0x000fe40003f06270 */
[----:B------:R-:W-:Y:S11]  /*70f0*/  IADD3 R12, R100, 0x50, RZ ;  /* 0x00000050640c7810 */ /* 0x000ff60007ffe0ff */
[----:B------:R-:W2:Y:S04]  /*7100*/  @!P0 LDS.128 R4, [R233+0xc00] ;  /* 0x000c0000e9048984 */ /* 0x000ea80000000c00 */
[----:B-1----:R-:W-:Y:S01]  /*7110*/  @!P1 STG.E.128 [R2.64+0x40], R8 ;  /* 0x0000400802009986 */ /* 0x002fe2000c101d06 */
[----:B------:R-:W-:Y:S11]  /*7120*/  ISETP.GE.AND P1, PT, R13, c[0x0][0x1d4], PT ;  /* 0x000075000d007a0c */ /* 0x000ff60003f26270 */
[----:B------:R-:W-:Y:S02]  /*7130*/  @!UPT UIADD3 URZ, URZ, URZ, URZ ;  /* 0x0000003f3f3ff290 */ /* 0x000fe4000fffe03f */
[----:B------:R-:W1:Y:S04]  /*7140*/  @!P1 LDS.128 R8, [R232+0x1800] ;  /* 0x00180000e8089984 */ /* 0x000e680000000c00 */
[----:B--2---:R-:W-:Y:S01]  /*7150*/  @!P0 STG.E.128 [R2.64+0x60], R4 ;  /* 0x0000600402008986 */ /* 0x004fe2000c101d06 */
[----:B------:R-:W-:Y:S11]  /*7160*/  ISETP.GE.AND P0, PT, R12, c[0x0][0x1d4], PT ;  /* 0x000075000c007a0c */ /* 0x000ff60003f06270 */
[----:B------:R-:W-:Y:S02]  /*7170*/  @!UPT UIADD3 URZ, URZ, URZ, URZ ;  /* 0x0000003f3f3ff290 */ /* 0x000fe4000fffe03f */
[----:B------:R-:W2:Y:S04]  /*7180*/  @!P0 LDS.128 R4, [R233+0x1800] ;  /* 0x00180000e9048984 */ /* 0x000ea80000000c00 */
[----:B-1----:R1:W-:Y:S04]  /*7190*/  @!P1 STG.E.128 [R2.64+0x80], R8 ;  /* 0x0000800802009986 */ /* 0x0023e8000c101d06 */
[----:B--2---:R1:W-:Y:S02]  /*71a0*/  @!P0 STG.E.128 [R2.64+0xa0], R4 ;  /* 0x0000a00402008986 */ /* 0x0043e4000c101d06 */
.L_x_201:
[----:B-1----:R-:W-:Y:S05]  /*71b0*/  BSYNC B0 ;  /* 0x0000000000007941 */ /* 0x002fea0003800000 */
.L_x_200:
[----:B------:R-:W-:Y:S01]  /*71c0*/  ISETP.GT.AND P3, PT, R30, R126, PT ;  /* 0x0000007e1e00720c */ /* 0x000fe20003f64270 */
[----:B------:R-:W-:Y:S01]  /*71d0*/  @!UPT UIADD3 URZ, URZ, URZ, URZ ;  /* 0x0000003f3f3ff290 */ /* 0x000fe2000fffe03f */
[----:B------:R-:W-:Y:S11]  /*71e0*/  BSSY B0, `(.L_x_202) ;  /* 0x000001f000007945 */ /* 0x000ff60003800000 */
[----:B------:R-:W-:-:S05]  /*71f0*/  @!P3 BRA `(.L_x_203) ;  /* 0x000001d00000b947 */ /* 0x000fca0003800000 */
[----:B------:R-:W-:Y:S01]  /*7200*/  IADD3 R7, -R243, 0x30, RZ ;  /* 0x00000030f3077810 */ /* 0x000fe20007ffe1ff */
[----:B------:R-:W-:Y:S01]  /*7210*/  IMAD.MOV.U32 R2, RZ, RZ, R96 ;  /* 0x000000ffff027224 */ /* 0x000fe200078e0060 */
[----:B------:R-:W-:Y:S01]  /*7220*/  IADD3 R4, R30, -0x1, RZ ;  /* 0xffffffff1e047810 */ /* 0x000fe20007ffe0ff */
[----:B------:R-:W-:Y:S01]  /*7230*/  IMAD.MOV.U32 R3, RZ, RZ, R87 ;  /* 0x000000ffff037224 */ /* 0x000fe200078e0057 */
[----:B------:R-:W-:Y:S02]  /*7240*/  ISETP.GE.AND P1, PT, R7, 0x1, PT ;  /* 0x000000010700780c */ /* 0x000fe40003f26270 */
[----:B------:R-:W-:Y:S01]  /*7250*/  SHF.R.S32.HI R6, RZ, 0x1f, R4 ;  /* 0x0000001fff067819 */ /* 0x000fe20000011404 */
[----:B------:R-:W-:Y:S02]  /*7260*/  IMAD R5, R158, R4, RZ ;  /* 0x000000049e057224 */ /* 0x000fe400078e02ff */
[-C--:B------:R-:W-:Y:S04]  /*7270*/  IMAD.WIDE.U32 R2, R4, R144.reuse, R2 ;  /* 0x0000009004027225 */ /* 0x080fe800078e0002 */
[----:B------:R-:W-:Y:S04]  /*7280*/  IMAD R4, R6, R144, R5 ;  /* 0x0000009006047224 */ /* 0x000fe800078e0205 */
[----:B------:R-:W-:Y:S01]  /*7290*/  IMAD.IADD R3, R3, 0x1, R4 ;  /* 0x0000000103037824 */ /* 0x000fe200078e0204 */
[C---:B------:R-:W-:Y:S04]  /*72a0*/  @P1 LEA R4, P0, R2.reuse, c[0x0][0x220], 0x1 ;  /* 0x0000880002041a11 */ /* 0x040fe800078008ff */
[----:B------:R-:W-:Y:S02]  /*72b0*/  @P1 LEA.HI.X R5, R2, c[0x0][0x224], R3, 0x1, P0 ;  /* 0x0000890002051a11 */ /* 0x000fe400000f0c03 */
[----:B------:R-:W-:Y:S11]  /*72c0*/  ISETP.GE.AND P0, PT, R7, 0x21, PT ;  /* 0x000000210700780c */ /* 0x000ff60003f06270 */
[----:B------:R-:W-:Y:S02]  /*72d0*/  @!UPT UIADD3 URZ, URZ, URZ, URZ ;  /* 0x0000003f3f3ff290 */ /* 0x000fe4000fffe03f */
[----:B------:R-:W-:Y:S05]  /*72e0*/  @P0 IADD3 R6, P2, R162, R2, RZ ;  /* 0x00000002a2060210 */ /* 0x000fea0007f5e0ff */
[----:B------:R-:W-:Y:S01]  /*72f0*/  @P0 IMAD.X R3, R3, 0x1, R157, P2 ;  /* 0x0000000103030824 */ /* 0x000fe200010e069d */
[C---:B------:R-:W-:Y:S04]  /*7300*/  @P0 LEA R2, P2, R6.reuse, c[0x0][0x220], 0x1 ;  /* 0x0000880006020a11 */ /* 0x040fe800078408ff */
[----:B------:R-:W-:Y:S01]  /*7310*/  @P0 LEA.HI.X R3, R6, c[0x0][0x224], R3, 0x1, P2 ;  /* 0x0000890006030a11 */ /* 0x000fe200010f0c03 */
[C---:B------:R-:W-:Y:S05]  /*7320*/  @P1 IMAD.SHL.U32 R6, R241.reuse, 0x2, RZ ;  /* 0x00000002f1061824 */ /* 0x040fea00078e00ff */
[----:B------:R-:W-:Y:S01]  /*7330*/  @!PT LDS RZ, [RZ] ;  /* 0x00000000fffff984 */ /* 0x000fe20000000800 */
[----:B------:R-:W-:Y:S01]  /*7340*/  @!PT LDS RZ, [RZ] ;  /* 0x00000000fffff984 */ /* 0x000fe20000000800 */
[----:B------:R-:W-:Y:S01]  /*7350*/  @!PT LDS RZ, [RZ] ;  /* 0x00000000fffff984 */ /* 0x000fe20000000800 */
[----:B------:R1:W-:Y:S04]  /*7360*/  @P1 LDGSTS.E.BYPASS.LTC128B.128 [R6+0x3c80], [R4.64], !P6 ;  /* 0x03c8000004061fae */ /* 0x0003e8000f101d46 */
[----:B------:R1:W-:Y:S04]  /*7370*/  @P1 LDGSTS.E.BYPASS.LTC128B.128 [R6+0x4880], [R4.64+0x40], !P5 ;  /* 0x0488004004061fae */ /* 0x0003e8000e901d46 */
[----:B------:R1:W-:Y:S02]  /*7380*/  @P1 LDGSTS.E.BYPASS.LTC128B.128 [R6+0x5480], [R4.64+0x80], !P4 ;  /* 0x0548008004061fae */ /* 0x0003e4000e101d46 */
[----:B-1----:R-:W-:Y:S05]  /*7390*/  @P0 IMAD.SHL.U32 R4, R241, 0x2, RZ ;  /* 0x00000002f1040824 */ /* 0x002fea00078e00ff */
[----:B------:R1:W-:Y:S04]  /*73a0*/  @P0 LDGSTS.E.BYPASS.LTC128B.128 [R4+0x4480], [R2.64], !P6 ;  /* 0x0448000002040fae */ /* 0x0003e8000f101d46 */
[----:B------:R1:W-:Y:S04]  /*73b0*/  @P0 LDGSTS.E.BYPASS.LTC128B.128 [R4+0x5080], [R2.64+0x40], !P5 ;  /* 0x0508004002040fae */ /* 0x0003e8000e901d46 */
[----:B------:R1:W-:Y:S02]  /*73c0*/  @P0 LDGSTS.E.BYPASS.LTC128B.128 [R4+0x5c80], [R2.64+0x80], !P4 ;  /* 0x05c8008002040fae */ /* 0x0003e4000e101d46 */
.L_x_203:
[----:B------:R-:W-:Y:S05]  /*73d0*/  BSYNC B0 ;  /* 0x0000000000007941 */ /* 0x000fea0003800000 */
.L_x_202:
[----:B------:R-:W0:Y:S01]  /*73e0*/  LDGDEPBAR ;  /* 0x00000000000079af */ /* 0x000e220000000000 */
[----:B------:R-:W-:Y:S01]  /*73f0*/  IADD3 R30, R30, -0x1, RZ ;  /* 0xffffffff1e1e7810 */ /* 0x000fe20007ffe0ff */
[----:B------:R-:W-:-:S05]  /*7400*/  @P3 BRA `(.L_x_204) ;  /* 0xffffbf3000003947 */ /* 0x000fca000383ffff */
[----:B------:R-:W-:Y:S01]  /*7410*/  WARPSYNC 0xffffffff ;  /* 0xffffffff00007948 */ /* 0x000fe20003800000 */
[----:B------:R-:W-:Y:S06]  /*7420*/  BAR.SYNC.DEFER_BLOCKING 0x0 ;  /* 0x0000000000007b1d */ /* 0x000fec0000010000 */
.L_x_177:
[----:B------:R-:W-:Y:S01]  /*7430*/  ISETP.GE.AND P0, PT, R159, 0x1, PT ;  /* 0x000000019f00780c */ /* 0x000fe20003f06270 */
[----:B------:R-:W-:Y:S01]  /*7440*/  BSSY B0, `(.L_x_205) ;  /* 0x0000020000007945 */ /* 0x000fe20003800000 */
[----:B------:R-:W-:Y:S01]  /*7450*/  IMAD.IADD R9, R147, 0x1, R148 ;  /* 0x0000000193097824 */ /* 0x000fe200078e0294 */
[----:B------:R-:W-:-:S10]  /*7460*/  MOV R0, RZ ;  /* 0x000000ff00007202 */ /* 0x000fd40000000f00 */
[----:B------:R-:W-:Y:S05]  /*7470*/  @!P0 BRA `(.L_x_206) ;  /* 0x000001c000008947 */ /* 0x000fea0003800000 */
[----:B-1----:R-:W-:Y:S01]  /*7480*/  IABS R2, R131 ;  /* 0x0000008300027213 */ /* 0x002fe20000000000 */
[----:B------:R-:W-:Y:S01]  /*7490*/  IMAD.MOV.U32 R4, RZ, RZ, RZ ;  /* 0x000000ffff047224 */ /* 0x000fe200078e00ff */
[----:B------:R-:W-:Y:S02]  /*74a0*/  IADD3 R6, R137, -0x1, R131 ;  /* 0xffffffff89067810 */ /* 0x000fe40007ffe083 */
[----:B------:R-:W1:Y:S02]  /*74b0*/  I2F.RP R0, R2 ;  /* 0x0000000200007306 */ /* 0x000e640000209400 */
[----:B------:R-:W-:-:S06]  /*74c0*/  IABS R8, R6 ;  /* 0x0000000600087213 */ /* 0x000fcc0000000000 */
[----:B-1----:R-:W1:Y:S02]  /*74d0*/  MUFU.RCP R0, R0 ;  /* 0x0000000000007308 */ /* 0x002e640000001000 */
[----:B-1----:R-:W-:-:S06]  /*74e0*/  IADD3 R0, R0, 0xffffffe, RZ ;  /* 0x0ffffffe00007810 */ /* 0x002fcc0007ffe0ff */
[----:B------:R-:W1:Y:S02]  /*74f0*/  F2I.FTZ.U32.TRUNC.NTZ R5, R0 ;  /* 0x0000000000057305 */ /* 0x000e64000021f000 */
        /* <DEDUP_REMOVED lines=20> */
.L_x_206:
[----:B------:R-:W-:Y:S05]  /*7640*/  BSYNC B0 ;  /* 0x0000000000007941 */ /* 0x000fea0003800000 */
.L_x_205:
[----:B-1----:R-:W2:Y:S01]  /*7650*/  LDL R2, [R1+0x50] ;  /* 0x0000500001027983 */ /* 0x002ea20000100800 */
        /* <DEDUP_REMOVED lines=50> */
[----:B--2---:R-:W-:-:S04]  /*7980*/  IMAD R3, R2, R0, RZ ;  /* 0x0000000002037224 */ /* 0x004fc800078e02ff */
[--C-:B------:R-:W-:Y:S01]  /*7990*/  IMAD.IADD R2, R3, 0x1, R0.reuse ;  /* 0x0000000103027824 */ /* 0x100fe200078e0200 */
[----:B------:R1:W-:Y:S01]  /*79a0*/  STL [R1+0x8], R3 ;  /* 0x0000080301007387 */ /* 0x0003e20000100800 */
[----:B------:R-:W-:-:S03]  /*79b0*/  PRMT R0, RZ, 0x7610, R0 ;  /* 0x00007610ff007816 */ /* 0x000fc60000000000 */
[----:B------:R-:W-:-:S04]  /*79c0*/  IMNMX R227, R137, R2, PT ;  /* 0x0000000289e37217 */ /* 0x000fc80003800200 */
[----:B------:R-:W-:-:S13]  /*79d0*/  ISETP.GT.AND P0, PT, R227, R3, PT ;  /* 0x00000003e300720c */ /* 0x000fda0003f04270 */
[----:B------:R-:W-:Y:S05]  /*79e0*/  @!P0 BRA `(.L_x_207) ;  /* 0x0000c84000008947 */ /* 0x000fea0003800000 */
[----:B------:R-:W2:Y:S01]  /*79f0*/  LDL R19, [R1+0x4] ;  /* 0x0000040001137983 */ /* 0x000ea20000100800 */
[----:B------:R-:W-:-:S03]  /*7a00*/  ISETP.NE.U32.AND P0, PT, RZ, c[0x0][0x340], PT ;  /* 0x0000d000ff007a0c */ /* 0x000fc60003f05070 */
[----:B------:R-:W3:Y:S04]  /*7a10*/  LDL R17, [R1+0x14] ;  /* 0x0000140001117983 */ /* 0x000ee80000100800 */
[----:B------:R-:W4:Y:S01]  /*7a20*/  LDL R24, [R1+0x24] ;  /* 0x0000240001187983 */ /* 0x000f220000100800 */
[----:B------:R-:W-:-:S03]  /*7a30*/  ISETP.NE.AND.EX P1, PT, RZ, c[0x0][0x344], PT, P0 ;  /* 0x0000d100ff007a0c */ /* 0x000fc60003f25300 */
[----:B------:R-:W3:Y:S04]  /*7a40*/  LDL R25, [R1+0xc] ;  /* 0x00000c0001197983 */ /* 0x000ee80000100800 */
[----:B------:R-:W3:Y:S06]  /*7a50*/  LDL R18, [R1] ;  /* 0x0000000001127983 */ /* 0x000eec0000100800 */
[----:B------:R-:W-:Y:S01]  /*7a60*/  @P1 IMAD.MOV.U32 R2, RZ, RZ, 0x4 ;  /* 0x00000004ff021424 */ /* 0x000fe200078e00ff */
[----:B------:R-:W1:Y:S01]  /*7a70*/  S2R R11, SR_TID.X ;  /* 0x00000000000b7919 */ /* 0x000e620000002100 */
[----:B------:R-:W-:Y:S01]  /*7a80*/  SHF.R.S32.HI R0, RZ, 0x1f, R146 ;  /* 0x0000001fff007819 */ /* 0x000fe20000011492 */
[----:B------:R-:W-:-:S04]  /*7a90*/  IMAD.MOV.U32 R6, RZ, RZ, c[0x0][0x2c4] ;  /* 0x0000b100ff067624 */ /* 0x000fc800078e00ff */
[----:B------:R-:W-:Y:S01]  /*7aa0*/  IMAD R0, R0, c[0x0][0x178], RZ ;  /* 0x00005e0000007a24 */ /* 0x000fe200078e02ff */
[----:B------:R-:W-:-:S03]  /*7ab0*/  SHF.R.S32.HI R5, RZ, 0x1f, R9 ;  /* 0x0000001fff057819 */ /* 0x000fc60000011409 */
[----:B------:R-:W-:Y:S01]  /*7ac0*/  IMAD R4, R146, c[0x0][0x17c], R0 ;  /* 0x00005f0092047a24 */ /* 0x000fe200078e0200 */
[C---:B------:R-:W-:Y:S02]  /*7ad0*/  IADD3 R0, P0, R243.reuse, R9, RZ ;  /* 0x00000009f3007210 */ /* 0x040fe40007f1e0ff */
[----:B------:R-:W-:Y:S02]  /*7ae0*/  ISETP.NE.AND P2, PT, R6, 0x1, PT ;  /* 0x000000010600780c */ /* 0x000fe40003f45270 */
[----:B------:R-:W-:Y:S02]  /*7af0*/  LEA.HI.X.SX32 R6, R243, R5, 0x1, P0 ;  /* 0x00000005f3067211 */ /* 0x000fe400000f0eff */
[----:B-1----:R-:W-:Y:S01]  /*7b00*/  SHF.R.S32.HI R10, RZ, 0x1f, R11 ;  /* 0x0000001fff0a7819 */ /* 0x002fe2000001140b */
[----:B--2---:R-:W-:-:S05]  /*7b10*/  @P1 IMAD.WIDE R2, R19, R2, c[0x0][0x340] ;  /* 0x0000d00013021625 */ /* 0x004fca00078e0202 */
[----:B------:R1:W2:Y:S01]  /*7b20*/  @P1 LDG.E R13, [R2.64] ;  /* 0x00000006020d1981 */ /* 0x0002a2000c1e1900 */
[----:B------:R-:W-:-:S04]  /*7b30*/  LEA.HI R10, R10, R11, RZ, 0x2 ;  /* 0x0000000b0a0a7211 */ /* 0x000fc800078f10ff */
[----:B------:R-:W-:Y:S01]  /*7b40*/  LOP3.LUT R10, R10, 0xfffffffc, RZ, 0xc0, !PT ;  /* 0xfffffffc0a0a7812 */ /* 0x000fe200078ec0ff */
[----:B------:R-:W-:-:S04]  /*7b50*/  IMAD R9, R6, c[0x0][0x1e0], RZ ;  /* 0x0000780006097a24 */ /* 0x000fc800078e02ff */
[----:B------:R-:W-:Y:S01]  /*7b60*/  IMAD.IADD R10, R11, 0x1, -R10 ;  /* 0x000000010b0a7824 */ /* 0x000fe200078e0a0a */
[----:B------:R-:W-:Y:S01]  /*7b70*/  ISETP.NE.U32.AND P0, PT, RZ, c[0x0][0x348], PT ;  /* 0x0000d200ff007a0c */ /* 0x000fe20003f05070 */
[----:B------:R-:W-:Y:S01]  /*7b80*/  IMAD R16, R0, c[0x0][0x1e4], R9 ;  /* 0x0000790000107a24 */ /* 0x000fe200078e0209 */
[----:B------:R-:W-:Y:S02]  /*7b90*/  MOV R5, R251 ;  /* 0x000000fb00057202 */ /* 0x000fe40000000f00 */
[----:B------:R-:W-:Y:S01]  /*7ba0*/  LEA R9, R10, R243, 0x5 ;  /* 0x000000f30a097211 */ /* 0x000fe200078e28ff */
[----:B------:R-:W-:Y:S01]  /*7bb0*/  IMAD R8, R6, c[0x0][0x208], RZ ;  /* 0x0000820006087a24 */ /* 0x000fe200078e02ff */
[----:B------:R-:W-:Y:S01]  /*7bc0*/  ISETP.NE.AND.EX P0, PT, RZ, c[0x0][0x34c], PT, P0 ;  /* 0x0000d300ff007a0c */ /* 0x000fe20003f05300 */
[----:B-1----:R-:W-:-:S05]  /*7bd0*/  IMAD.WIDE.U32 R2, R146, c[0x0][0x178], RZ ;  /* 0x00005e0092027a25 */ /* 0x002fca00078e00ff */
[----:B------:R-:W-:Y:S01]  /*7be0*/  IADD3 R3, R3, R4, RZ ;  /* 0x0000000403037210 */ /* 0x000fe20007ffe0ff */
[----:B------:R-:W-:Y:S02]  /*7bf0*/  IMAD.MOV.U32 R4, RZ, RZ, R250 ;  /* 0x000000ffff047224 */ /* 0x000fe400078e00fa */
[----:B---3--:R-:W-:Y:S02]  /*7c00*/  IMAD R9, R17, 0x80, R9 ;  /* 0x0000008011097824 */ /* 0x008fe400078e0209 */
[----:B------:R-:W-:Y:S01]  /*7c10*/  IMAD.WIDE.U32 R6, R0, c[0x0][0x1e0], R4 ;  /* 0x0000780000067a25 */ /* 0x000fe200078e0004 */
[----:B------:R-:W-:-:S03]  /*7c20*/  ISETP.GE.AND P6, PT, R252, c[0x0][0x1d4], PT ;  /* 0x00007500fc007a0c */ /* 0x000fc60003fc6270 */
[----:B------:R-:W-:-:S04]  /*7c30*/  IMAD.WIDE.U32 R4, R0, c[0x0][0x208], R4 ;  /* 0x0000820000047a25 */ /* 0x000fc800078e0004 */
[----:B------:R-:W-:Y:S01]  /*7c40*/  IMAD R15, R0, c[0x0][0x20c], R8 ;  /* 0x00008300000f7a24 */ /* 0x000fe200078e0208 */
[----:B----4-:R-:W-:Y:S01]  /*7c50*/  SEL R0, R24, RZ, !P0 ;  /* 0x000000ff18007207 */ /* 0x010fe20004000000 */
[----:B------:R-:W-:Y:S01]  /*7c60*/  IMAD.WIDE.U32 R2, R25, c[0x0][0x1b8], R2 ;  /* 0x00006e0019027a25 */ /* 0x000fe200078e0002 */
[----:B------:R-:W-:-:S03]  /*7c70*/  SEL R8, R19, RZ, !P0 ;  /* 0x000000ff13087207 */ /* 0x000fc60004000000 */
[----:B------:R-:W-:Y:S01]  /*7c80*/  @P2 IMAD.HI.U32 R11, R9, c[0x0][0x2c8], RZ ;  /* 0x0000b200090b2a27 */ /* 0x000fe200078e00ff */
[----:B------:R-:W-:-:S03]  /*7c90*/  SEL R10, RZ, 0xffffffff, P6 ;  /* 0xffffffffff0a7807 */ /* 0x000fc60003000000 */
[----:B------:R-:W-:Y:S01]  /*7ca0*/  IMAD R12, R0, c[0x0][0x1c0], RZ ;  /* 0x00007000000c7a24 */ /* 0x000fe200078e02ff */
[----:B------:R-:W-:Y:S01]  /*7cb0*/  MOV R0, R9 ;  /* 0x0000000900007202 */ /* 0x000fe20000000f00 */
[----:B------:R-:W-:Y:S01]  /*7cc0*/  IMAD R3, R25, c[0x0][0x1bc], R3 ;  /* 0x00006f0019037a24 */ /* 0x000fe200078e0203 */
[----:B------:R-:W-:Y:S02]  /*7cd0*/  @P2 SHF.R.U32.HI R0, RZ, c[0x0][0x2cc], R11 ;  /* 0x0000b300ff002a19 */ /* 0x000fe4000001160b */
[----:B------:R-:W-:Y:S01]  /*7ce0*/  ISETP.GE.AND P3, PT, R250, c[0x0][0x1d4], PT ;  /* 0x00007500fa007a0c */ /* 0x000fe20003f66270 */
[C---:B------:R-:W-:Y:S02]  /*7cf0*/  IMAD R12, R8.reuse, c[0x0][0x1c4], R12 ;  /* 0x00007100080c7a24 */ /* 0x040fe400078e020c */
[----:B------:R-:W-:Y:S01]  /*7d00*/  IMAD.WIDE.U32 R2, R8, c[0x0][0x1c0], R2 ;  /* 0x0000700008027a25 */ /* 0x000fe200078e0002 */
[----:B------:R-:W-:Y:S02]  /*7d10*/  SHF.R.S32.HI R8, RZ, 0x1f, R0 ;  /* 0x0000001fff087819 */ /* 0x000fe40000011400 */
[----:B------:R-:W-:Y:S01]  /*7d20*/  SEL R14, RZ, 0x1, P3 ;  /* 0x00000001ff0e7807 */ /* 0x000fe20001800000 */
[----:B------:R-:W-:Y:S01]  /*7d30*/  IMAD.SHL.U32 R10, R10, 0x2, RZ ;  /* 0x000000020a0a7824 */ /* 0x000fe200078e00ff */
[----:B------:R-:W-:Y:S01]  /*7d40*/  IADD3 R3, R3, R12, RZ ;  /* 0x0000000c03037210 */ /* 0x000fe20007ffe0ff */
[----:B------:R-:W-:-:S03]  /*7d50*/  IMAD R8, R8, c[0x0][0x1b0], RZ ;  /* 0x00006c0008087a24 */ /* 0x000fc600078e02ff */
[----:B------:R-:W-:Y:S01]  /*7d60*/  LOP3.LUT R14, R10, 0x2, R14, 0xe2, !PT ;  /* 0x000000020a0e7812 */ /* 0x000fe200078ee20e */
[----:B------:R-:W-:Y:S02]  /*7d70*/  IMAD.MOV R10, RZ, RZ, -R0 ;  /* 0x000000ffff0a7224 */ /* 0x000fe400078e0a00 */
[C---:B------:R-:W-:Y:S02]  /*7d80*/  IMAD R8, R0.reuse, c[0x0][0x1b4], R8 ;  /* 0x00006d0000087a24 */ /* 0x040fe400078e0208 */
[----:B------:R-:W-:-:S04]  /*7d90*/  IMAD.WIDE.U32 R2, R0, c[0x0][0x1b0], R2 ;  /* 0x00006c0000027a25 */ /* 0x000fc800078e0002 */
[----:B------:R-:W-:Y:S01]  /*7da0*/  IMAD R0, R10, c[0x0][0x2c4], R9 ;  /* 0x0000b1000a007a24 */ /* 0x000fe200078e0209 */
[----:B------:R-:W-:Y:S02]  /*7db0*/  ISETP.NE.U32.AND P0, PT, RZ, c[0x0][0x350], PT ;  /* 0x0000d400ff007a0c */ /* 0x000fe40003f05070 */
[----:B------:R-:W-:Y:S02]  /*7dc0*/  IADD3 R3, R3, R8, RZ ;  /* 0x0000000803037210 */ /* 0x000fe40007ffe0ff */
[----:B------:R-:W-:Y:S01]  /*7dd0*/  SHF.R.S32.HI R9, RZ, 0x1f, R0 ;  /* 0x0000001fff097819 */ /* 0x000fe20000011400 */
[----:B------:R-:W-:Y:S01]  /*7de0*/  IMAD.IADD R5, R5, 0x1, R15 ;  /* 0x0000000105057824 */ /* 0x000fe200078e020f */
[----:B------:R-:W-:Y:S02]  /*7df0*/  IADD3 R7, R7, R16, RZ ;  /* 0x0000001007077210 */ /* 0x000fe40007ffe0ff */
[----:B------:R-:W-:Y:S01]  /*7e00*/  ISETP.NE.AND.EX P0, PT, RZ, c[0x0][0x354], PT, P0 ;  /* 0x0000d500ff007a0c */ /* 0x000fe20003f05300 */
[----:B------:R-:W-:-:S02]  /*7e10*/  IMAD R9, R9, c[0x0][0x1a8], RZ ;  /* 0x00006a0009097a24 */ /* 0x000fc400078e02ff */
[----:B------:R-:W-:Y:S01]  /*7e20*/  IMAD.WIDE.U32 R4, R25, c[0x0][0x210], R4 ;  /* 0x0000840019047a25 */ /* 0x000fe200078e0004 */
[----:B------:R-:W-:-:S03]  /*7e30*/  ISETP.GE.AND P5, PT, R18, c[0x0][0x1d4], PT ;  /* 0x0000750012007a0c */ /* 0x000fc60003fa6270 */
[----:B------:R-:W-:-:S04]  /*7e40*/  IMAD.WIDE.U32 R6, R25, c[0x0][0x1e8], R6 ;  /* 0x00007a0019067a25 */ /* 0x000fc800078e0006 */
[C---:B------:R-:W-:Y:S02]  /*7e50*/  IMAD R9, R0.reuse, c[0x0][0x1ac], R9 ;  /* 0x00006b0000097a24 */ /* 0x040fe400078e0209 */
[----:B------:R-:W-:Y:S01]  /*7e60*/  IMAD.WIDE.U32 R2, R0, c[0x0][0x1a8], R2 ;  /* 0x00006a0000027a25 */ /* 0x000fe200078e0002 */
[----:B------:R-:W-:-:S03]  /*7e70*/  SEL R11, RZ, 0x4, P5 ;  /* 0x00000004ff0b7807 */ /* 0x000fc60002800000 */
[C---:B------:R-:W-:Y:S02]  /*7e80*/  IMAD R5, R25.reuse, c[0x0][0x214], R5 ;  /* 0x0000850019057a24 */ /* 0x040fe400078e0205 */
[----:B------:R-:W-:Y:S01]  /*7e90*/  IMAD R7, R25, c[0x0][0x1ec], R7 ;  /* 0x00007b0019077a24 */ /* 0x000fe200078e0207 */
[----:B------:R-:W-:Y:S01]  /*7ea0*/  LOP3.LUT R55, R14, R11, RZ, 0xfc, !PT ;  /* 0x0000000b0e377212 */ /* 0x000fe200078efcff */
[----:B------:R-:W-:Y:S01]  /*7eb0*/  IMAD.IADD R3, R3, 0x1, R9 ;  /* 0x0000000103037824 */ /* 0x000fe200078e0209 */
[----:B------:R-:W-:Y:S02]  /*7ec0*/  P2R R141, PR, RZ, 0x8 ;  /* 0x00000008ff8d7803 */ /* 0x000fe40000000000 */
[----:B------:R-:W-:Y:S02]  /*7ed0*/  ISETP.GE.AND P2, PT, R250, c[0x0][0x198], PT ;  /* 0x00006600fa007a0c */ /* 0x000fe40003f46270 */
[----:B------:R-:W-:Y:S02]  /*7ee0*/  ISETP.GE.AND P3, PT, R252, c[0x0][0x198], PT ;  /* 0x00006600fc007a0c */ /* 0x000fe40003f66270 */
[----:B------:R-:W-:-:S02]  /*7ef0*/  ISETP.GE.AND P4, PT, R18, c[0x0][0x198], PT ;  /* 0x0000660012007a0c */ /* 0x000fc40003f86270 */
[----:B------:R-:W-:Y:S02]  /*7f00*/  IADD3 R137, R227, -0x1, RZ ;  /* 0xffffffffe3897810 */ /* 0x000fe40007ffe0ff */
[----:B------:R-:W-:Y:S02]  /*7f10*/  LEA R9, R17, R243, 0x7 ;  /* 0x000000f311097211 */ /* 0x000fe400078e38ff */
[----:B--2---:R-:W-:Y:S01]  /*7f20*/  @P1 SHF.R.S32.HI R8, RZ, 0x1f, R13 ;  /* 0x0000001fff081819 */ /* 0x004fe2000001140d */
[----:B------:R-:W-:Y:S01]  /*7f30*/  @!P1 IMAD.MOV.U32 R8, RZ, RZ, R24 ;  /* 0x000000ffff089224 */ /* 0x000fe200078e0018 */
[----:B------:R-:W-:-:S04]  /*7f40*/  @!P1 MOV R13, R19 ;  /* 0x00000013000d9202 */ /* 0x000fc80000000f00 */
[----:B------:R-:W-:Y:S02]  /*7f50*/  SEL R8, R8, RZ, !P0 ;  /* 0x000000ff08087207 */ /* 0x000fe40004000000 */
[----:B------:R-:W-:-:S03]  /*7f60*/  SEL R0, R13, RZ, !P0 ;  /* 0x000000ff0d007207 */ /* 0x000fc60004000000 */
[C---:B------:R-:W-:Y:S02]  /*7f70*/  IMAD R10, R8.reuse, c[0x0][0x1f0], RZ ;  /* 0x00007c00080a7a24 */ /* 0x040fe400078e02ff */
[----:B------:R-:W-:Y:S02]  /*7f80*/  IMAD R8, R8, c[0x0][0x218], RZ ;  /* 0x0000860008087a24 */ /* 0x000fe400078e02ff */
[----:B------:R-:W-:Y:S01]  /*7f90*/  IMAD.WIDE.U32 R246, R0, c[0x0][0x218], R4 ;  /* 0x0000860000f67a25 */ /* 0x000fe200078e0004 */
[----:B------:R-:W-:-:S03]  /*7fa0*/  LEA R11, P0, R2, c[0x0][0x160], 0x1 ;  /* 0x00005800020b7a11 */ /* 0x000fc600078008ff */
[----:B------:R-:W-:-:S04]  /*7fb0*/  IMAD.WIDE.U32 R244, R0, c[0x0][0x1f0], R6 ;  /* 0x00007c0000f47a25 */ /* 0x000fc800078e0006 */
[C---:B------:R-:W-:Y:S02]  /*7fc0*/  IMAD R4, R0.reuse, c[0x0][0x1f4], R10 ;  /* 0x00007d0000047a24 */ /* 0x040fe400078e020a */
[----:B------:R-:W-:Y:S01]  /*7fd0*/  IMAD R0, R0, c[0x0][0x21c], R8 ;  /* 0x0000870000007a24 */ /* 0x000fe200078e0208 */
[----:B------:R-:W-:Y:S01]  /*7fe0*/  LEA.HI.X R10, R2, c[0x0][0x164], R3, 0x1, P0 ;  /* 0x00005900020a7a11 */ /* 0x000fe200000f0c03 */
[----:B------:R-:W-:-:S03]  /*7ff0*/  IMAD.IADD R248, R245, 0x1, R4 ;  /* 0x00000001f5f87824 */ /* 0x000fc600078e0204 */
[----:B------:R-:W-:Y:S01]  /*8000*/  IADD3 R249, R247, R0, RZ ;  /* 0x00000000f7f97210 */ /* 0x000fe20007ffe0ff */
[----:B------:R-:W-:Y:S05]  /*8010*/  BRA.DIV ~URZ, `(.L_x_208) ;  /* 0x000109527f007947 */ /* 0x000fea000b800000 */
[----:B------:R1:W2:Y:S02]  /*8020*/  SHFL.IDX PT, R8, R10, RZ, 0x1c1f ;  /* 0x001c1fff0a087589 */ /* 0x0002a400000e0000 */
.L_x_336:
[----:B------:R-:W-:Y:S05]  /*8030*/  BRA.DIV ~URZ, `(.L_x_209) ;  /* 0x000109a27f007947 */ /* 0x000fea000b800000 */
[----:B------:R3:W4:Y:S02]  /*8040*/  SHFL.IDX PT, R0, R11, RZ, 0x1c1f ;  /* 0x001c1fff0b007589 */ /* 0x00072400000e0000 */
.L_x_337:
[----:B------:R-:W-:Y:S01]  /*8050*/  IMAD R34, R149, c[0x0][0x2c4], RZ ;  /* 0x0000b10095227a24 */ /* 0x000fe200078e02ff */
[----:B------:R-:W-:Y:S04]  /*8060*/  BSSY B0, `(.L_x_210) ;  /* 0x0000013000007945 */ /* 0x000fe80003800000 */
[----:B------:R-:W-:-:S13]  /*8070*/  ISETP.GE.AND P0, PT, R9, R34, PT ;  /* 0x000000220900720c */ /* 0x000fda0003f06270 */
[----:B------:R-:W-:Y:S05]  /*8080*/  @P0 BRA `(.L_x_211) ;  /* 0x0000010000000947 */ /* 0x000fea0003800000 */
[----:B---3--:R-:W3:Y:S04]  /*8090*/  LDL R2, [R1+0x3c] ;  /* 0x00003c0001027983 */ /* 0x008ee80000100800 */
[----:B----4-:R-:W4:Y:S04]  /*80a0*/  LDL R12, [R1] ;  /* 0x00000000010c7983 */ /* 0x010f280000100800 */
[----:B--2---:R-:W2:Y:S01]  /*80b0*/  LDL R13, [R1+0x38] ;  /* 0x00003800010d7983 */ /* 0x004ea20000100800 */
[----:B------:R-:W-:-:S04]  /*80c0*/  LEA R6, P0, R250, R0, 0x1 ;  /* 0x00000000fa067211 */ /* 0x000fc800078008ff */
[----:B------:R-:W-:Y:S02]  /*80d0*/  LEA.HI.X R7, R250, R8, R251, 0x1, P0 ;  /* 0x00000008fa077211 */ /* 0x000fe400000f0cfb */
[----:B------:R-:W-:-:S04]  /*80e0*/  LEA R4, P0, R252, R0, 0x1 ;  /* 0x00000000fc047211 */ /* 0x000fc800078008ff */
[----:B---3--:R-:W-:Y:S02]  /*80f0*/  LEA.HI.X R5, R252, R8, R2, 0x1, P0 ;  /* 0x00000008fc057211 */ /* 0x008fe400000f0c02 */
[----:B----4-:R-:W-:Y:S01]  /*8100*/  LEA R2, P0, R12, R0, 0x1 ;  /* 0x000000000c027211 */ /* 0x010fe200078008ff */
[----:B------:R-:W-:-:S03]  /*8110*/  IMAD.SHL.U32 R0, R241, 0x2, RZ ;  /* 0x00000002f1007824 */ /* 0x000fc600078e00ff */
[----:B--2---:R-:W-:Y:S02]  /*8120*/  LEA.HI.X R3, R12, R8, R13, 0x1, P0 ;  /* 0x000000080c037211 */ /* 0x004fe400000f0c0d */
[----:B------:R-:W-:Y:S01]  /*8130*/  @!PT LDS RZ, [RZ] ;  /* 0x00000000fffff984 */ /* 0x000fe20000000800 */
[----:B------:R-:W-:Y:S01]  /*8140*/  @!PT LDS RZ, [RZ] ;  /* 0x00000000fffff984 */ /* 0x000fe20000000800 */
[----:B------:R-:W-:Y:S01]  /*8150*/  @!PT LDS RZ, [RZ] ;  /* 0x00000000fffff984 */ /* 0x000fe20000000800 */
[----:B------:R2:W-:Y:S04]  /*8160*/  LDGSTS.E.BYPASS.LTC128B.128 [R0+0x6080], [R6.64], !P2 ;  /* 0x0608000006007fae */ /* 0x0005e8000d101d46 */
[----:B------:R2:W-:Y:S04]  /*8170*/  LDGSTS.E.BYPASS.LTC128B.128 [R0+0x8080], [R4.64], !P3 ;  /* 0x0808000004007fae */ /* 0x0005e8000d901d46 */
[----:B------:R2:W-:Y:S02]  /*8180*/  LDGSTS.E.BYPASS.LTC128B.128 [R0+0xa080], [R2.64], !P4 ;  /* 0x0a08000002007fae */ /* 0x0005e4000e101d46 */
.L_x_211:
[----:B------:R-:W-:Y:S05]  /*8190*/  BSYNC B0 ;  /* 0x0000000000007941 */ /* 0x000fea0003800000 */
.L_x_210:
[----:B------:R-:W-:Y:S05]  /*81a0*/  BRA.DIV ~URZ, `(.L_x_212) ;  /* 0x000108927f007947 */ /* 0x000fea000b800000 */
[----:B--2---:R2:W1:Y:S04]  /*81b0*/  SHFL.IDX PT, R8, R10, 0x1, 0x1c1f ;  /* 0x003c1f000a087f89 */ /* 0x00446800000e0000 */
[----:B----4-:R2:W4:Y:S02]  /*81c0*/  SHFL.IDX PT, R0, R11, 0x1, 0x1c1f ;  /* 0x003c1f000b007f89 */ /* 0x01052400000e0000 */
.L_x_338:
[----:B------:R-:W-:Y:S01]  /*81d0*/  IADD3 R2, R9, 0x20, RZ ;  /* 0x0000002009027810 */ /* 0x000fe20007ffe0ff */
[----:B------:R-:W-:Y:S03]  /*81e0*/  BSSY B0, `(.L_x_213) ;  /* 0x0000013000007945 */ /* 0x000fe60003800000 */
[----:B------:R-:W-:-:S13]  /*81f0*/  ISETP.GE.AND P0, PT, R2, R34, PT ;  /* 0x000000220200720c */ /* 0x000fda0003f06270 */
[----:B------:R-:W-:Y:S05]  /*8200*/  @P0 BRA `(.L_x_214) ;  /* 0x0000010000000947 */ /* 0x000fea0003800000 */
[----:B--2---:R-:W2:Y:S04]  /*8210*/  LDL R3, [R1+0x3c] ;  /* 0x00003c0001037983 */ /* 0x004ea80000100800 */
[----:B---3--:R-:W3:Y:S04]  /*8220*/  LDL R12, [R1] ;  /* 0x00000000010c7983 */ /* 0x008ee80000100800 */
[----:B----4-:R-:W4:Y:S01]  /*8230*/  LDL R13, [R1+0x38] ;  /* 0x00003800010d7983 */ /* 0x010f220000100800 */
[----:B------:R-:W-:-:S04]  /*8240*/  LEA R6, P0, R250, R0, 0x1 ;  /* 0x00000000fa067211 */ /* 0x000fc800078008ff */
[----:B-1----:R-:W-:Y:S02]  /*8250*/  LEA.HI.X R7, R250, R8, R251, 0x1, P0 ;  /* 0x00000008fa077211 */ /* 0x002fe400000f0cfb */
[----:B------:R-:W-:-:S04]  /*8260*/  LEA R4, P0, R252, R0, 0x1 ;  /* 0x00000000fc047211 */ /* 0x000fc800078008ff */
[----:B--2---:R-:W-:Y:S02]  /*8270*/  LEA.HI.X R5, R252, R8, R3, 0x1, P0 ;  /* 0x00000008fc057211 */ /* 0x004fe400000f0c03 */
[----:B---3--:R-:W-:Y:S01]  /*8280*/  LEA R2, P0, R12, R0, 0x1 ;  /* 0x000000000c027211 */ /* 0x008fe200078008ff */
[----:B------:R-:W-:-:S03]  /*8290*/  IMAD.SHL.U32 R0, R241, 0x2, RZ ;  /* 0x00000002f1007824 */ /* 0x000fc600078e00ff */
[----:B----4-:R-:W-:Y:S02]  /*82a0*/  LEA.HI.X R3, R12, R8, R13, 0x1, P0 ;  /* 0x000000080c037211 */ /* 0x010fe400000f0c0d */
[----:B------:R-:W-:Y:S01]  /*82b0*/  @!PT LDS RZ, [RZ] ;  /* 0x00000000fffff984 */ /* 0x000fe20000000800 */
[----:B------:R-:W-:Y:S01]  /*82c0*/  @!PT LDS RZ, [RZ] ;  /* 0x00000000fffff984 */ /* 0x000fe20000000800 */
[----:B------:R-:W-:Y:S01]  /*82d0*/  @!PT LDS RZ, [RZ] ;  /* 0x00000000fffff984 */ /* 0x000fe20000000800 */
[----:B------:R1:W-:Y:S04]  /*82e0*/  LDGSTS.E.BYPASS.LTC128B.128 [R0+0x6880], [R6.64], !P2 ;  /* 0x0688000006007fae */ /* 0x0003e8000d101d46 */
[----:B------:R1:W-:Y:S04]  /*82f0*/  LDGSTS.E.BYPASS.LTC128B.128 [R0+0x8880], [R4.64], !P3 ;  /* 0x0888000004007fae */ /* 0x0003e8000d901d46 */
[----:B------:R1:W-:Y:S02]  /*8300*/  LDGSTS.E.BYPASS.LTC128B.128 [R0+0xa880], [R2.64], !P4 ;  /* 0x0a88000002007fae */ /* 0x0003e4000e101d46 */
.L_x_214:
[----:B------:R-:W-:Y:S05]  /*8310*/  BSYNC B0 ;  /* 0x0000000000007941 */ /* 0x000fea0003800000 */
.L_x_213:
[----:B------:R-:W-:Y:S05]  /*8320*/  BRA.DIV ~URZ, `(.L_x_215) ;  /* 0x000107d27f007947 */ /* 0x000fea000b800000 */
[----:B-1----:R1:W2:Y:S02]  /*8330*/  SHFL.IDX PT, R8, R10, 0x2, 0x1c1f ;  /* 0x005c1f000a087f89 */ /* 0x0022a400000e0000 */
.L_x_339:
[----:B------:R-:W-:Y:S05]  /*8340*/  BRA.DIV ~URZ, `(.L_x_216) ;  /* 0x000108227f007947 */ /* 0x000fea000b800000 */
[----:B----4-:R4:W1:Y:S02]  /*8350*/  SHFL.IDX PT, R0, R11, 0x2, 0x1c1f ;  /* 0x005c1f000b007f89 */ /* 0x01086400000e0000 */
.L_x_340:
[----:B------:R-:W-:Y:S01]  /*8360*/  IADD3 R2, R9, 0x40, RZ ;  /* 0x0000004009027810 */ /* 0x000fe20007ffe0ff */
[----:B------:R-:W-:Y:S03]  /*8370*/  BSSY B0, `(.L_x_217) ;  /* 0x0000013000007945 */ /* 0x000fe60003800000 */
[----:B------:R-:W-:-:S13]  /*8380*/  ISETP.GE.AND P0, PT, R2, R34, PT ;  /* 0x000000220200720c */ /* 0x000fda0003f06270 */
[----:B------:R-:W-:Y:S05]  /*8390*/  @P0 BRA `(.L_x_218) ;  /* 0x0000010000000947 */ /* 0x000fea0003800000 */
[----:B---3--:R-:W3:Y:S04]  /*83a0*/  LDL R3, [R1+0x3c] ;  /* 0x00003c0001037983 */ /* 0x008ee80000100800 */
[----:B----4-:R-:W4:Y:S04]  /*83b0*/  LDL R12, [R1] ;  /* 0x00000000010c7983 */ /* 0x010f280000100800 */
[----:B--2---:R-:W2:Y:S01]  /*83c0*/  LDL R13, [R1+0x38] ;  /* 0x00003800010d7983 */ /* 0x004ea20000100800 */
[----:B-1----:R-:W-:-:S04]  /*83d0*/  LEA R6, P0, R250, R0, 0x1 ;  /* 0x00000000fa067211 */ /* 0x002fc800078008ff */
        /* <DEDUP_REMOVED lines=12> */
.L_x_218:
[----:B------:R-:W-:Y:S05]  /*84a0*/  BSYNC B0 ;  /* 0x0000000000007941 */ /* 0x000fea0003800000 */
.L_x_217:
[----:B------:R-:W-:Y:S05]  /*84b0*/  BRA.DIV ~URZ, `(.L_x_219) ;  /* 0x000107127f007947 */ /* 0x000fea000b800000 */
[----:B--2---:R2:W3:Y:S04]  /*84c0*/  SHFL.IDX PT, R8, R10, 0x3, 0x1c1f ;  /* 0x007c1f000a087f89 */ /* 0x0044e800000e0000 */
[----:B-1----:R2:W1:Y:S02]  /*84d0*/  SHFL.IDX PT, R0, R11, 0x3, 0x1c1f ;  /* 0x007c1f000b007f89 */ /* 0x00246400000e0000 */
.L_x_341:
[----:B--2---:R-:W2:Y:S04]  /*84e0*/  LDL R4, [R1+0x3c] ;  /* 0x00003c0001047983 */ /* 0x004ea80000100800 */
[----:B----4-:R-:W4:Y:S04]  /*84f0*/  LDL R240, [R1] ;  /* 0x0000000001f07983 */ /* 0x010f280000100800 */
[----:B---3--:R-:W3:Y:S01]  /*8500*/  LDL R12, [R1+0x38] ;  /* 0x00003800010c7983 */ /* 0x008ee20000100800 */
[----:B------:R-:W-:-:S04]  /*8510*/  IADD3 R2, R9, 0x60, RZ ;  /* 0x0000006009027810 */ /* 0x000fc80007ffe0ff */
[----:B------:R-:W-:Y:S01]  /*8520*/  ISETP.GE.AND P0, PT, R2, R34, PT ;  /* 0x000000220200720c */ /* 0x000fe20003f06270 */
[----:B------:R-:W-:-:S04]  /*8530*/  IMAD.MOV.U32 R57, RZ, RZ, 0x30 ;  /* 0x00000030ff397424 */ /* 0x000fc800078e00ff */
[----:B------:R-:W-:Y:S01]  /*8540*/  IMAD R57, R227, -0x30, R57 ;  /* 0xffffffd0e3397824 */ /* 0x000fe200078e0239 */
[----:B------:R-:W-:-:S03]  /*8550*/  SHF.R.S32.HI R56, RZ, 0x1f, R137 ;  /* 0x0000001fff387819 */ /* 0x000fc60000011489 */
[----:B------:R-:W-:-:S04]  /*8560*/  IMAD.IADD R140, R159, 0x1, R57 ;  /* 0x000000019f8c7824 */ /* 0x000fc800078e0239 */
[----:B-1----:R-:W-:Y:S02]  /*8570*/  @!P0 LEA R2, P1, R250, R0, 0x1 ;  /* 0x00000000fa028211 */ /* 0x002fe400078208ff */
[----:B------:R-:W-:Y:S02]  /*8580*/  IMNMX R11, R140, 0x30, PT ;  /* 0x000000308c0b7817 */ /* 0x000fe40003800200 */
[----:B------:R-:W-:Y:S02]  /*8590*/  @!P0 LEA.HI.X R3, R250, R8, R251, 0x1, P1 ;  /* 0x00000008fa038211 */ /* 0x000fe400008f0cfb */
[----:B------:R-:W-:Y:S01]  /*85a0*/  @!P0 LEA R6, P1, R252, R0, 0x1 ;  /* 0x00000000fc068211 */ /* 0x000fe200078208ff */
[----:B------:R-:W-:Y:S02]  /*85b0*/  IMAD R5, R56, c[0x0][0x1e0], RZ ;  /* 0x0000780038057a24 */ /* 0x000fe400078e02ff */
[----:B------:R-:W-:Y:S02]  /*85c0*/  @!P0 IMAD.SHL.U32 R9, R241, 0x2, RZ ;  /* 0x00000002f1098824 */ /* 0x000fe400078e00ff */
[----:B------:R-:W-:-:S03]  /*85d0*/  IMAD R10, R137, c[0x0][0x1e4], R5 ;  /* 0x00007900890a7a24 */ /* 0x000fc600078e0205 */
[----:B------:R-:W-:Y:S01]  /*85e0*/  @!PT LDS RZ, [RZ] ;  /* 0x00000000fffff984 */ /* 0x000fe20000000800 */
[----:B------:R-:W-:Y:S01]  /*85f0*/  @!PT LDS RZ, [RZ] ;  /* 0x00000000fffff984 */ /* 0x000fe20000000800 */
[----:B------:R-:W-:Y:S01]  /*8600*/  @!PT LDS RZ, [RZ] ;  /* 0x00000000fffff984 */ /* 0x000fe20000000800 */
[----:B------:R1:W-:Y:S01]  /*8610*/  @!P0 LDGSTS.E.BYPASS.LTC128B.128 [R9+0x7880], [R2.64], !P2 ;  /* 0x0788000002098fae */ /* 0x0003e2000d101d46 */
[----:B------:R-:W-:Y:S02]  /*8620*/  IMAD.MOV.U32 R138, RZ, RZ, R244 ;  /* 0x000000ffff8a7224 */ /* 0x000fe400078e00f4 */
[----:B------:R-:W-:Y:S02]  /*8630*/  IMAD.MOV.U32 R139, RZ, RZ, R248 ;  /* 0x000000ffff8b7224 */ /* 0x000fe400078e00f8 */
[----:B-1----:R-:W-:Y:S01]  /*8640*/  IMAD.WIDE.U32 R2, R137, c[0x0][0x1e0], RZ ;  /* 0x0000780089027a25 */ /* 0x002fe200078e00ff */
[----:B--2---:R-:W-:Y:S02]  /*8650*/  @!P0 LEA.HI.X R7, R252, R8, R4, 0x1, P1 ;  /* 0x00000008fc078211 */ /* 0x004fe400008f0c04 */
[C---:B----4-:R-:W-:Y:S01]  /*8660*/  @!P0 LEA R4, P1, R240.reuse, R0, 0x1 ;  /* 0x00000000f0048211 */ /* 0x050fe200078208ff */
[----:B------:R-:W-:Y:S02]  /*8670*/  IMAD.IADD R0, R11, 0x1, -R243 ;  /* 0x000000010b007824 */ /* 0x000fe400078e0af3 */
[----:B------:R1:W-:Y:S01]  /*8680*/  @!P0 LDGSTS.E.BYPASS.LTC128B.128 [R9+0x9880], [R6.64], !P3 ;  /* 0x0988000006098fae */ /* 0x0003e2000d901d46 */
[----:B---3--:R-:W-:-:S02]  /*8690*/  @!P0 LEA.HI.X R5, R240, R8, R12, 0x1, P1 ;  /* 0x00000008f0058211 */ /* 0x008fc400008f0c0c */
[C---:B------:R-:W-:Y:S02]  /*86a0*/  ISETP.GE.AND P1, PT, R0.reuse, 0x21, PT ;  /* 0x000000210000780c */ /* 0x040fe40003f26270 */
[----:B------:R-:W-:Y:S01]  /*86b0*/  ISETP.GE.AND P2, PT, R0, 0x1, PT ;  /* 0x000000010000780c */ /* 0x000fe20003f46270 */
[----:B------:R2:W-:Y:S01]  /*86c0*/  @!P0 LDGSTS.E.BYPASS.LTC128B.128 [R9+0xb880], [R4.64], !P4 ;  /* 0x0b88000004098fae */ /* 0x0005e2000e101d46 */
[----:B------:R-:W-:Y:S02]  /*86d0*/  IMAD.IADD R0, R3, 0x1, R10 ;  /* 0x0000000103007824 */ /* 0x000fe400078e020a */
[----:B------:R-:W-:Y:S01]  /*86e0*/  IMAD.MOV.U32 R8, RZ, RZ, 0x20 ;  /* 0x00000020ff087424 */ /* 0x000fe200078e00ff */
[----:B------:R-:W0:Y:S01]  /*86f0*/  LDGDEPBAR ;  /* 0x00000000000079af */ /* 0x000e220000000000 */
[----:B------:R-:W-:Y:S01]  /*8700*/  WARPSYNC 0xffffffff ;  /* 0xffffffff00007948 */ /* 0x000fe20003800000 */
[----:B------:R-:W-:-:S04]  /*8710*/  IMAD.WIDE.U32 R2, R2, 0x30, R138 ;  /* 0x0000003002027825 */ /* 0x000fc800078e008a */
[----:B------:R-:W-:-:S04]  /*8720*/  IMAD R0, R0, 0x30, RZ ;  /* 0x0000003000007824 */ /* 0x000fc800078e02ff */
[----:B------:R-:W-:Y:S02]  /*8730*/  IMAD.IADD R0, R3, 0x1, R0 ;  /* 0x0000000103007824 */ /* 0x000fe400078e0200 */
[----:B-1----:R-:W-:Y:S01]  /*8740*/  IMAD.WIDE.U32 R6, R8, c[0x0][0x1e0], RZ ;  /* 0x0000780008067a25 */ /* 0x002fe200078e00ff */
[----:B------:R-:W-:Y:S04]  /*8750*/  BAR.SYNC.DEFER_BLOCKING 0x0 ;  /* 0x0000000000007b1d */ /* 0x000fe80000010000 */
[----:B------:R-:W-:Y:S01]  /*8760*/  @P1 IADD3 R3, P0, R2, R6, RZ ;  /* 0x0000000602031210 */ /* 0x000fe20007f1e0ff */
[----:B--2---:R-:W-:Y:S01]  /*8770*/  IMAD R5, R8, c[0x0][0x1e4], RZ ;  /* 0x0000790008057a24 */ /* 0x004fe200078e02ff */
[----:B------:R-:W-:Y:S02]  /*8780*/  @P2 LEA R4, P3, R2, c[0x0][0x1c8], 0x1 ;  /* 0x0000720002042a11 */ /* 0x000fe400078608ff */
[----:B------:R-:W-:-:S02]  /*8790*/  ISETP.NE.AND P4, PT, R141, RZ, PT ;  /* 0x000000ff8d00720c */ /* 0x000fc40003f85270 */
[----:B------:R-:W-:Y:S02]  /*87a0*/  @P1 IADD3.X R6, R0, R7, R5, P0, !PT ;  /* 0x0000000700061210 */ /* 0x000fe400007fe405 */
[----:B------:R-:W-:Y:S02]  /*87b0*/  @P2 LEA.HI.X R5, R2, c[0x0][0x1cc], R0, 0x1, P3 ;  /* 0x0000730002052a11 */ /* 0x000fe400018f0c00 */
[----:B------:R-:W-:-:S04]  /*87c0*/  @P1 LEA R2, P0, R3, c[0x0][0x1c8], 0x1 ;  /* 0x0000720003021a11 */ /* 0x000fc800078008ff */
[----:B------:R-:W-:Y:S01]  /*87d0*/  @P1 LEA.HI.X R3, R3, c[0x0][0x1cc], R6, 0x1, P0 ;  /* 0x0000730003031a11 */ /* 0x000fe200000f0c06 */
[C---:B------:R-:W-:Y:S01]  /*87e0*/  @P2 IMAD.SHL.U32 R6, R241.reuse, 0x2, RZ ;  /* 0x00000002f1062824 */ /* 0x040fe200078e00ff */
[----:B------:R-:W-:Y:S01]  /*87f0*/  ISETP.LT.AND P0, PT, RZ, c[0x0][0x27c], PT ;  /* 0x00009f00ff007a0c */ /* 0x000fe20003f01270 */
[----:B------:R-:W-:-:S03]  /*8800*/  @P1 IMAD.SHL.U32 R0, R241, 0x2, RZ ;  /* 0x00000002f1001824 */ /* 0x000fc600078e00ff */
        /* <DEDUP_REMOVED lines=10> */
[----:B------:R-:W-:Y:S05]  /*88b0*/  @P0 BRA `(.L_x_220) ;  /* 0x0000002000000947 */ /* 0x000fea0003800000 */
[----:B------:R-:W-:-:S04]  /*88c0*/  DEPBAR.LE SB0, 0x1 ;  /* 0x000080400000791a */ /* 0x000fc80000000000 */
[----:B------:R-:W-:Y:S05]  /*88d0*/  BRA `(.L_x_221) ;  /* 0x0000575000007947 */ /* 0x000fea0003800000 */
.L_x_220:
[----:B------:R-:W2:Y:S01]  /*88e0*/  LDL R58, [R1+0x14] ;  /* 0x00001400013a7983 */ /* 0x000ea20000100800 */
[----:B-1---5:R-:W-:Y:S01]  /*88f0*/  SHF.R.S32.HI R0, RZ, 0x1f, R136 ;  /* 0x0000001fff007819 */ /* 0x022fe20000011488 */
[----:B------:R-:W-:Y:S01]  /*8900*/  ULDC.U8 UR4, c[0x0][0x298] ;  /* 0x0000a60000047ab9 */ /* 0x000fe20000000000 */
[----:B------:R-:W-:Y:S01]  /*8910*/  IMAD.WIDE.U32 R2, R136, c[0x0][0x280], RZ ;  /* 0x0000a00088027a25 */ /* 0x000fe200078e00ff */
[----:B------:R-:W-:Y:S01]  /*8920*/  ISETP.NE.AND P2, PT, RZ, UR4, PT ;  /* 0x00000004ff007c0c */ /* 0x000fe2000bf45270 */
[----:B------:R-:W-:Y:S02]  /*8930*/  BSSY B2, `(.L_x_221) ;  /* 0x000056f000027945 */ /* 0x000fe40003800000 */
[----:B------:R-:W-:Y:S01]  /*8940*/  IMAD R6, R0, c[0x0][0x280], RZ ;  /* 0x0000a00000067a24 */ /* 0x000fe200078e02ff */
[----:B------:R-:W-:Y:S01]  /*8950*/  LEA R7, P1, R2, c[0x0][0x270], 0x1 ;  /* 0x00009c0002077a11 */ /* 0x000fe200078208ff */
[----:B------:R-:W-:Y:S02]  /*8960*/  IMAD R0, R0, c[0x0][0x290], RZ ;  /* 0x0000a40000007a24 */ /* 0x000fe400078e02ff */
[----:B------:R-:W-:-:S02]  /*8970*/  IMAD R6, R136, c[0x0][0x284], R6 ;  /* 0x0000a10088067a24 */ /* 0x000fc400078e0206 */
[----:B------:R-:W-:-:S03]  /*8980*/  IMAD.WIDE.U32 R4, R136, c[0x0][0x290], RZ ;  /* 0x0000a40088047a25 */ /* 0x000fc600078e00ff */
[----:B------:R-:W-:Y:S01]  /*8990*/  IADD3 R3, R6, R3, RZ ;  /* 0x0000000306037210 */ /* 0x000fe20007ffe0ff */
[----:B------:R-:W-:Y:S01]  /*89a0*/  IMAD R0, R136, c[0x0][0x294], R0 ;  /* 0x0000a50088007a24 */ /* 0x000fe200078e0200 */
[----:B------:R-:W-:-:S04]  /*89b0*/  LEA R8, P0, R4, c[0x0][0x288], 0x1 ;  /* 0x0000a20004087a11 */ /* 0x000fc800078008ff */
[----:B------:R-:W-:Y:S02]  /*89c0*/  IADD3 R5, R0, R5, RZ ;  /* 0x0000000500057210 */ /* 0x000fe40007ffe0ff */
[----:B------:R-:W-:Y:S02]  /*89d0*/  LEA.HI.X R0, R2, c[0x0][0x274], R3, 0x1, P1 ;  /* 0x00009d0002007a11 */ /* 0x000fe400008f0c03 */
[----:B------:R-:W-:Y:S02]  /*89e0*/  LEA.HI.X R2, R4, c[0x0][0x28c], R5, 0x1, P0 ;  /* 0x0000a30004027a11 */ /* 0x000fe400000f0c05 */
[----:B--2---:R-:W-:Y:S01]  /*89f0*/  LEA R6, R58, R242, 0x7 ;  /* 0x000000f23a067211 */ /* 0x004fe200078e38ff */
[----:B------:R-:W-:Y:S05]  /*8a00*/  @!P2 BRA `(.L_x_222) ;  /* 0x000029b00000a947 */ /* 0x000fea0003800000 */
[----:B------:R-:W-:Y:S01]  /*8a10*/  ISETP.GE.AND P0, PT, R6, R34, PT ;  /* 0x000000220600720c */ /* 0x000fe20003f06270 */
[----:B------:R-:W1:Y:S01]  /*8a20*/  SHFL.IDX PT, R3, R2, RZ, 0x1e1f ;  /* 0x001e1fff02037589 */ /* 0x000e6200000e0000 */
[----:B------:R-:W-:Y:S01]  /*8a30*/  BSSY B0, `(.L_x_223) ;  /* 0x0000050000007945 */ /* 0x000fe20003800000 */
[----:B------:R-:W-:Y:S01]  /*8a40*/  CS2R R28, SRZ ;  /* 0x00000000001c7805 */ /* 0x000fe2000001ff00 */
[----:B------:R-:W-:Y:S01]  /*8a50*/  CS2R R26, SRZ ;  /* 0x00000000001a7805 */ /* 0x000fe2000001ff00 */
[----:B------:R-:W2:Y:S01]  /*8a60*/  SHFL.IDX PT, R5, R0, RZ, 0x1e1f ;  /* 0x001e1fff00057589 */ /* 0x000ea200000e0000 */
[----:B------:R-:W-:Y:S01]  /*8a70*/  CS2R R24, SRZ ;  /* 0x0000000000187805 */ /* 0x000fe2000001ff00 */
[----:B------:R-:W-:Y:S01]  /*8a80*/  CS2R R22, SRZ ;  /* 0x0000000000167805 */ /* 0x000fe2000001ff00 */
[----:B------:R-:W-:Y:S01]  /*8a90*/  CS2R R20, SRZ ;  /* 0x0000000000147805 */ /* 0x000fe2000001ff00 */
[----:B------:R3:W4:Y:S01]  /*8aa0*/  SHFL.IDX PT, R4, R7, RZ, 0x1e1f ;  /* 0x001e1fff07047589 */ /* 0x00072200000e0000 */
[----:B------:R-:W-:Y:S01]  /*8ab0*/  CS2R R18, SRZ ;  /* 0x0000000000127805 */ /* 0x000fe2000001ff00 */
[----:B------:R-:W-:Y:S01]  /*8ac0*/  CS2R R16, SRZ ;  /* 0x0000000000107805 */ /* 0x000fe2000001ff00 */
[----:B------:R-:W-:Y:S01]  /*8ad0*/  CS2R R14, SRZ ;  /* 0x00000000000e7805 */ /* 0x000fe2000001ff00 */
[----:B------:R5:W1:Y:S01]  /*8ae0*/  SHFL.IDX PT, R2, R8, RZ, 0x1e1f ;  /* 0x001e1fff08027589 */ /* 0x000a6200000e0000 */
[----:B------:R-:W-:Y:S01]  /*8af0*/  CS2R R12, SRZ ;  /* 0x00000000000c7805 */ /* 0x000fe2000001ff00 */
[----:B------:R-:W-:Y:S01]  /*8b00*/  CS2R R10, SRZ ;  /* 0x00000000000a7805 */ /* 0x000fe2000001ff00 */
[----:B---3--:R-:W-:Y:S01]  /*8b10*/  CS2R R6, SRZ ;  /* 0x0000000000067805 */ /* 0x008fe2000001ff00 */
[----:B-----5:R-:W-:Y:S01]  /*8b20*/  CS2R R8, SRZ ;  /* 0x0000000000087805 */ /* 0x020fe2000001ff00 */
[----:B------:R-:W-:Y:S05]  /*8b30*/  @P0 BRA `(.L_x_224) ;  /* 0x000003f000000947 */ /* 0x000fea0003800000 */
[----:B-12-4-:R-:W2:Y:S04]  /*8b40*/  LDL R32, [R1+0x8c] ;  /* 0x00008c0001207983 */ /* 0x016ea80000100800 */
[----:B------:R-:W3:Y:S04]  /*8b50*/  LDL R31, [R1+0x88] ;  /* 0x00008800011f7983 */ /* 0x000ee80000100800 */
[----:B------:R-:W4:Y:S01]  /*8b60*/  LDL R30, [R1+0x84] ;  /* 0x00008400011e7983 */ /* 0x000f220000100800 */
[C---:B------:R-:W-:Y:S01]  /*8b70*/  ISETP.GE.AND P1, PT, R152.reuse, c[0x0][0x27c], PT ;  /* 0x00009f0098007a0c */ /* 0x040fe20003f26270 */
[----:B------:R-:W-:Y:S01]  /*8b80*/  IMAD.SHL.U32 R0, R152, 0x2, RZ ;  /* 0x0000000298007824 */ /* 0x000fe200078e00ff */
[----:B------:R-:W-:Y:S01]  /*8b90*/  ISETP.GE.AND P0, PT, R154, c[0x0][0x27c], PT ;  /* 0x00009f009a007a0c */ /* 0x000fe20003f06270 */
[----:B------:R-:W-:Y:S01]  /*8ba0*/  CS2R R22, SRZ ;  /* 0x0000000000167805 */ /* 0x000fe2000001ff00 */
[----:B------:R-:W-:-:S09]  /*8bb0*/  CS2R R10, SRZ ;  /* 0x00000000000a7805 */ /* 0x000fd2000001ff00 */
[-C--:B------:R-:W-:Y:S02]  /*8bc0*/  @!P1 IADD3 R8, P2, R4, R0.reuse, RZ ;  /* 0x0000000004089210 */ /* 0x080fe40007f5e0ff */
[----:B------:R-:W-:Y:S01]  /*8bd0*/  @!P1 IADD3 R6, P3, R2, R0, RZ ;  /* 0x0000000002069210 */ /* 0x000fe20007f7e0ff */
[----:B------:R-:W-:Y:S01]  /*8be0*/  IMAD.SHL.U32 R0, R154, 0x2, RZ ;  /* 0x000000029a007824 */ /* 0x000fe200078e00ff */
[----:B------:R-:W-:Y:S01]  /*8bf0*/  CS2R R24, SRZ ;  /* 0x0000000000187805 */ /* 0x000fe2000001ff00 */
[----:B------:R-:W-:Y:S01]  /*8c00*/  CS2R R12, SRZ ;  /* 0x00000000000c7805 */ /* 0x000fe2000001ff00 */
[----:B------:R-:W-:Y:S01]  /*8c10*/  CS2R R26, SRZ ;  /* 0x00000000001a7805 */ /* 0x000fe2000001ff00 */
[--C-:B--2---:R-:W-:Y:S01]  /*8c20*/  @!P1 IMAD.X R9, R5, 0x1, R32.reuse, P2 ;  /* 0x0000000105099824 */ /* 0x104fe200010e0620 */
[----:B------:R-:W-:Y:S01]  /*8c30*/  ISETP.GE.AND P2, PT, R135, c[0x0][0x27c], PT ;  /* 0x00009f0087007a0c */ /* 0x000fe20003f46270 */
[----:B------:R-:W-:Y:S02]  /*8c40*/  @!P1 IMAD.X R7, R3, 0x1, R32, P3 ;  /* 0x0000000103079824 */ /* 0x000fe400018e0620 */
[----:B------:R-:W2:Y:S04]  /*8c50*/  LDL R32, [R1+0x80] ;  /* 0x0000800001207983 */ /* 0x000ea80000100800 */
[----:B------:R1:W5:Y:S04]  /*8c60*/  @!P1 LD.E.64 R22, [R8.64] ;  /* 0x0000000608169980 */ /* 0x000368000c101b00 */
[----:B------:R3:W5:Y:S01]  /*8c70*/  @!P1 LD.E.64 R10, [R6.64] ;  /* 0x00000006060a9980 */ /* 0x000762000c101b00 */
[----:B-1----:R-:W-:-:S02]  /*8c80*/  @!P0 IADD3 R8, P3, R4, R0, RZ ;  /* 0x0000000004088210 */ /* 0x002fc40007f7e0ff */
[----:B---3--:R-:W-:-:S03]  /*8c90*/  @!P0 IADD3 R6, P1, R2, R0, RZ ;  /* 0x0000000002068210 */ /* 0x008fc60007f3e0ff */
[--C-:B------:R-:W-:Y:S02]  /*8ca0*/  @!P0 IMAD.X R9, R5, 0x1, R31.reuse, P3 ;  /* 0x0000000105098824 */ /* 0x100fe400018e061f */
[----:B------:R-:W-:Y:S02]  /*8cb0*/  IMAD.SHL.U32 R0, R135, 0x2, RZ ;  /* 0x0000000287007824 */ /* 0x000fe400078e00ff */
[----:B------:R-:W-:Y:S01]  /*8cc0*/  @!P0 IMAD.X R7, R3, 0x1, R31, P1 ;  /* 0x0000000103078824 */ /* 0x000fe200008e061f */
[----:B------:R1:W5:Y:S01]  /*8cd0*/  @!P0 LD.E.64 R24, [R8.64] ;  /* 0x0000000608188980 */ /* 0x000362000c101b00 */
[----:B------:R-:W-:-:S03]  /*8ce0*/  ISETP.GE.AND P3, PT, R132, c[0x0][0x27c], PT ;  /* 0x00009f0084007a0c */ /* 0x000fc60003f66270 */
[----:B------:R3:W5:Y:S01]  /*8cf0*/  @!P0 LD.E.64 R12, [R6.64] ;  /* 0x00000006060c8980 */ /* 0x000762000c101b00 */
[----:B------:R-:W-:Y:S01]  /*8d00*/  CS2R R14, SRZ ;  /* 0x00000000000e7805 */ /* 0x000fe2000001ff00 */
[----:B-1----:R-:W-:-:S05]  /*8d10*/  @!P2 IADD3 R8, P1, R4, R0, RZ ;  /* 0x000000000408a210 */ /* 0x002fca0007f3e0ff */
[--C-:B----4-:R-:W-:Y:S01]  /*8d20*/  @!P2 IMAD.X R9, R5, 0x1, R30.reuse, P1 ;  /* 0x000000010509a824 */ /* 0x110fe200008e061e */
[----:B------:R-:W-:Y:S02]  /*8d30*/  ISETP.GE.AND P1, PT, R134, c[0x0][0x27c], PT ;  /* 0x00009f0086007a0c */ /* 0x000fe40003f26270 */
[----:B---3--:R-:W-:Y:S01]  /*8d40*/  @!P2 IADD3 R6, P0, R2, R0, RZ ;  /* 0x000000000206a210 */ /* 0x008fe20007f1e0ff */
[----:B------:R-:W-:Y:S01]  /*8d50*/  IMAD.SHL.U32 R0, R134, 0x2, RZ ;  /* 0x0000000286007824 */ /* 0x000fe200078e00ff */
[----:B------:R1:W5:Y:S03]  /*8d60*/  @!P2 LD.E.64 R26, [R8.64] ;  /* 0x00000006081aa980 */ /* 0x000366000c101b00 */
[----:B------:R-:W-:Y:S01]  /*8d70*/  @!P2 IMAD.X R7, R3, 0x1, R30, P0 ;  /* 0x000000010307a824 */ /* 0x000fe200000e061e */
[----:B------:R-:W-:-:S04]  /*8d80*/  ISETP.GE.AND P0, PT, R153, c[0x0][0x27c], PT ;  /* 0x00009f0099007a0c */ /* 0x000fc80003f06270 */
[----:B------:R3:W5:Y:S01]  /*8d90*/  @!P2 LD.E.64 R14, [R6.64] ;  /* 0x00000006060ea980 */ /* 0x000762000c101b00 */
[----:B------:R-:W-:Y:S01]  /*8da0*/  @!P3 IMAD.WIDE R20, R132, 0x2, R2 ;  /* 0x000000028414b825 */ /* 0x000fe200078e0202 */
[----:B------:R-:W-:-:S03]  /*8db0*/  CS2R R18, SRZ ;  /* 0x0000000000127805 */ /* 0x000fc6000001ff00 */
[----:B------:R-:W-:-:S05]  /*8dc0*/  @!P3 IMAD.WIDE R16, R132, 0x2, R4 ;  /* 0x000000028410b825 */ /* 0x000fca00078e0204 */
[----:B------:R4:W5:Y:S01]  /*8dd0*/  @!P3 LD.E.64 R18, [R16.64] ;  /* 0x000000061012b980 */ /* 0x000962000c101b00 */
[----:B-1----:R-:W-:-:S04]  /*8de0*/  SHF.R.S32.HI R8, RZ, 0x1f, R134 ;  /* 0x0000001fff087819 */ /* 0x002fc80000011486 */
[----:B------:R-:W-:Y:S02]  /*8df0*/  SHF.L.U64.HI R28, R134, 0x1, R8 ;  /* 0x00000001861c7819 */ /* 0x000fe40000010208 */
[----:B------:R-:W-:Y:S01]  /*8e00*/  @!P1 IADD3 R8, P2, R4, R0, RZ ;  /* 0x0000000004089210 */ /* 0x000fe20007f5e0ff */
[----:B---3--:R-:W-:-:S04]  /*8e10*/  CS2R R6, SRZ ;  /* 0x0000000000067805 */ /* 0x008fc8000001ff00 */
[--C-:B------:R-:W-:Y:S01]  /*8e20*/  @!P1 IMAD.X R9, R5, 0x1, R28.reuse, P2 ;  /* 0x0000000105099824 */ /* 0x100fe200010e061c */
[----:B------:R-:W-:Y:S01]  /*8e30*/  @!P1 IADD3 R30, P2, R2, R0, RZ ;  /* 0x00000000021e9210 */ /* 0x000fe20007f5e0ff */
[----:B------:R-:W-:Y:S01]  /*8e40*/  IMAD.SHL.U32 R0, R153, 0x2, RZ ;  /* 0x0000000299007824 */ /* 0x000fe200078e00ff */
[----:B------:R1:W5:Y:S03]  /*8e50*/  @!P3 LD.E.64 R6, [R20.64] ;  /* 0x000000061406b980 */ /* 0x000366000c101b00 */
[----:B------:R-:W-:Y:S01]  /*8e60*/  @!P1 IMAD.X R31, R3, 0x1, R28, P2 ;  /* 0x00000001031f9824 */ /* 0x000fe200010e061c */
[-C--:B------:R-:W-:Y:S02]  /*8e70*/  @!P0 IADD3 R4, P3, R4, R0.reuse, RZ ;  /* 0x0000000004048210 */ /* 0x080fe40007f7e0ff */
[----:B------:R-:W-:Y:S01]  /*8e80*/  @!P0 IADD3 R2, P2, R2, R0, RZ ;  /* 0x0000000002028210 */ /* 0x000fe20007f5e0ff */
[----:B------:R-:W-:Y:S01]  /*8e90*/  CS2R R28, SRZ ;  /* 0x00000000001c7805 */ /* 0x000fe2000001ff00 */
[----:B----4-:R-:W-:Y:S01]  /*8ea0*/  CS2R R16, SRZ ;  /* 0x0000000000107805 */ /* 0x010fe2000001ff00 */
[----:B-1----:R-:W-:-:S06]  /*8eb0*/  CS2R R20, SRZ ;  /* 0x0000000000147805 */ /* 0x002fcc000001ff00 */
[----:B------:R1:W5:Y:S02]  /*8ec0*/  @!P1 LD.E.64 R20, [R8.64] ;  /* 0x0000000608149980 */ /* 0x000364000c101b00 */
[----:B-1----:R-:W-:-:S06]  /*8ed0*/  CS2R R8, SRZ ;  /* 0x0000000000087805 */ /* 0x002fcc000001ff00 */
[----:B------:R1:W5:Y:S01]  /*8ee0*/  @!P1 LD.E.64 R8, [R30.64] ;  /* 0x000000061e089980 */ /* 0x000362000c101b00 */
[--C-:B--2---:R-:W-:Y:S02]  /*8ef0*/  @!P0 IMAD.X R5, R5, 0x1, R32.reuse, P3 ;  /* 0x0000000105058824 */ /* 0x104fe400018e0620 */
[----:B------:R-:W-:-:S03]  /*8f00*/  @!P0 IMAD.X R3, R3, 0x1, R32, P2 ;  /* 0x0000000103038824 */ /* 0x000fc600010e0620 */
[----:B------:R1:W5:Y:S04]  /*8f10*/  @!P0 LD.E.64 R28, [R4.64] ;  /* 0x00000006041c8980 */ /* 0x000368000c101b00 */
[----:B------:R1:W5:Y:S02]  /*8f20*/  @!P0 LD.E.64 R16, [R2.64] ;  /* 0x0000000602108980 */ /* 0x000364000c101b00 */
.L_x_224:
[----:B-12-4-:R-:W-:Y:S05]  /*8f30*/  BSYNC B0 ;  /* 0x0000000000007941 */ /* 0x016fea0003800000 */
.L_x_223:
[--C-:B-----5:R-:W-:Y:S01]  /*8f40*/  IMAD.MOV.U32 R42, RZ, RZ, R25.reuse ;  /* 0x000000ffff2a7224 */ /* 0x120fe200078e0019 */
[----:B------:R-:W-:Y:S01]  /*8f50*/  SHF.R.U32.HI R2, RZ, 0x10, R25 ;  /* 0x00000010ff027819 */ /* 0x000fe20000011619 */
[----:B------:R-:W-:Y:S01]  /*8f60*/  IMAD.MOV.U32 R36, RZ, RZ, R28 ;  /* 0x000000ffff247224 */ /* 0x000fe200078e001c */
[--C-:B------:R-:W-:Y:S01]  /*8f70*/  SHF.R.U64 R33, R28, 0x10, R29.reuse ;  /* 0x000000101c217819 */ /* 0x100fe2000000121d */
[--C-:B------:R-:W-:Y:S01]  /*8f80*/  IMAD.MOV.U32 R35, RZ, RZ, R29.reuse ;  /* 0x000000ffff237224 */ /* 0x100fe200078e001d */
[----:B------:R-:W-:Y:S01]  /*8f90*/  SHF.R.U32.HI R28, RZ, 0x10, R29 ;  /* 0x00000010ff1c7819 */ /* 0x000fe2000001161d */
[----:B------:R-:W-:Y:S01]  /*8fa0*/  IMAD.MOV.U32 R31, RZ, RZ, R6 ;  /* 0x000000ffff1f7224 */ /* 0x000fe200078e0006 */
[----:B------:R-:W-:Y:S01]  /*8fb0*/  PRMT R42, R42, 0x5410, R2 ;  /* 0x000054102a2a7816 */ /* 0x000fe20000000002 */
[----:B------:R-:W-:Y:S01]  /*8fc0*/  IMAD R2, R58, -0x80, R34 ;  /* 0xffffff803a027824 */ /* 0x000fe200078e0222 */
[----:B------:R-:W-:Y:S01]  /*8fd0*/  SHF.R.U64 R29, R6, 0x10, R7 ;  /* 0x00000010061d7819 */ /* 0x000fe20000001207 */
[--C-:B------:R-:W-:Y:S01]  /*8fe0*/  IMAD.MOV.U32 R5, RZ, RZ, R17.reuse ;  /* 0x000000ffff057224 */ /* 0x100fe200078e0011 */
[--C-:B------:R-:W-:Y:S01]  /*8ff0*/  SHF.R.U64 R4, R16, 0x10, R17.reuse ;  /* 0x0000001010047819 */ /* 0x100fe20000001211 */
[----:B------:R-:W-:Y:S01]  /*9000*/  IMAD.MOV.U32 R51, RZ, RZ, R20 ;  /* 0x000000ffff337224 */ /* 0x000fe200078e0014 */
[----:B------:R-:W-:Y:S01]  /*9010*/  SHF.R.U32.HI R0, RZ, 0x10, R17 ;  /* 0x00000010ff007819 */ /* 0x000fe20000011611 */
[----:B------:R-:W-:Y:S01]  /*9020*/  IMAD.MOV.U32 R50, RZ, RZ, R21 ;  /* 0x000000ffff327224 */ /* 0x000fe200078e0015 */
[----:B------:R-:W-:Y:S01]  /*9030*/  PRMT R17, R31, 0x5410, R29 ;  /* 0x000054101f117816 */ /* 0x000fe2000000001d */
[----:B------:R-:W-:Y:S01]  /*9040*/  IMAD.MOV.U32 R46, RZ, RZ, R23 ;  /* 0x000000ffff2e7224 */ /* 0x000fe200078e0017 */
[----:B------:R-:W-:Y:S01]  /*9050*/  IMNMX R29, R2, 0x80, PT ;  /* 0x00000080021d7817 */ /* 0x000fe20003800200 */
[----:B------:R-:W-:Y:S01]  /*9060*/  IMAD.MOV.U32 R38, RZ, RZ, R26 ;  /* 0x000000ffff267224 */ /* 0x000fe200078e001a */
[----:B------:R-:W-:Y:S01]  /*9070*/  SHF.R.U64 R49, R20, 0x10, R21 ;  /* 0x0000001014317819 */ /* 0x000fe20000001215 */
[----:B------:R-:W-:Y:S01]  /*9080*/  IMAD.MOV.U32 R39, RZ, RZ, R27 ;  /* 0x000000ffff277224 */ /* 0x000fe200078e001b */
[----:B------:R-:W-:Y:S01]  /*9090*/  ISETP.GE.AND P0, PT, R242, R29, PT ;  /* 0x0000001df200720c */ /* 0x000fe20003f06270 */
[----:B------:R-:W-:Y:S01]  /*90a0*/  IMAD.MOV.U32 R54, RZ, RZ, R18 ;  /* 0x000000ffff367224 */ /* 0x000fe200078e0012 */
[----:B------:R-:W-:Y:S01]  /*90b0*/  SHF.R.U32.HI R44, RZ, 0x10, R21 ;  /* 0x00000010ff2c7819 */ /* 0x000fe20000011615 */
[----:B------:R-:W-:Y:S01]  /*90c0*/  IMAD.MOV.U32 R53, RZ, RZ, R19 ;  /* 0x000000ffff357224 */ /* 0x000fe200078e0013 */
[--C-:B------:R-:W-:Y:S01]  /*90d0*/  SHF.R.U64 R45, R22, 0x10, R23.reuse ;  /* 0x00000010162d7819 */ /* 0x100fe20000001217 */
[----:B------:R-:W-:Y:S01]  /*90e0*/  IMAD.MOV.U32 R47, RZ, RZ, R22 ;  /* 0x000000ffff2f7224 */ /* 0x000fe200078e0016 */
[----:B------:R-:W-:Y:S01]  /*90f0*/  SHF.R.U32.HI R40, RZ, 0x10, R23 ;  /* 0x00000010ff287819 */ /* 0x000fe20000011617 */
[----:B------:R-:W-:Y:S01]  /*9100*/  IMAD.MOV.U32 R43, RZ, RZ, R24 ;  /* 0x000000ffff2b7224 */ /* 0x000fe200078e0018 */
[----:B------:R-:W-:Y:S01]  /*9110*/  SHF.R.U64 R41, R24, 0x10, R25 ;  /* 0x0000001018297819 */ /* 0x000fe20000001219 */
[----:B------:R-:W-:Y:S01]  /*9120*/  IMAD.MOV.U32 R23, RZ, RZ, R10 ;  /* 0x000000ffff177224 */ /* 0x000fe200078e000a */
[----:B------:R-:W-:Y:S01]  /*9130*/  SHF.R.U64 R37, R26, 0x10, R27 ;  /* 0x000000101a257819 */ /* 0x000fe2000000121b */
[----:B------:R-:W-:Y:S01]  /*9140*/  IMAD.MOV.U32 R26, RZ, RZ, R9 ;  /* 0x000000ffff1a7224 */ /* 0x000fe200078e0009 */
[----:B------:R-:W-:Y:S01]  /*9150*/  SHF.R.U32.HI R32, RZ, 0x10, R27 ;  /* 0x00000010ff207819 */ /* 0x000fe2000001161b */
[----:B------:R-:W-:Y:S01]  /*9160*/  IMAD.MOV.U32 R27, RZ, RZ, R8 ;  /* 0x000000ffff1b7224 */ /* 0x000fe200078e0008 */
[----:B------:R-:W-:Y:S01]  /*9170*/  SHF.R.U64 R52, R18, 0x10, R19 ;  /* 0x0000001012347819 */ /* 0x000fe20000001213 */
        /* <DEDUP_REMOVED lines=9> */
[----:B------:R-:W-:Y:S01]  /*9210*/  SHF.R.U32.HI R24, RZ, 0x10, R7 ;  /* 0x00000010ff187819 */ /* 0x000fe20000011607 */
[----:B------:R-:W-:Y:S01]  /*9220*/  IMAD.MOV.U32 R9, RZ, RZ, R15 ;  /* 0x000000ffff097224 */ /* 0x000fe200078e000f */
[----:B------:R-:W-:Y:S01]  /*9230*/  SHF.R.U32.HI R11, RZ, 0x10, R11 ;  /* 0x00000010ff0b7819 */ /* 0x000fe2000001160b */
[----:B------:R-:W-:Y:S01]  /*9240*/  IMAD.MOV.U32 R6, RZ, RZ, R16 ;  /* 0x000000ffff067224 */ /* 0x000fe200078e0010 */
[----:B------:R-:W-:Y:S01]  /*9250*/  SHF.R.U64 R12, R12, 0x10, R13 ;  /* 0x000000100c0c7819 */ /* 0x000fe2000000120d */
[----:B------:R-:W-:-:S04]  /*9260*/  DEPBAR.LE SB0, 0x1 ;  /* 0x000080400000791a */ /* 0x000fc80000000000 */
[----:B------:R-:W-:Y:S01]  /*9270*/  SHF.R.U32.HI R7, RZ, 0x10, R13 ;  /* 0x00000010ff077819 */ /* 0x000fe2000001160d */
[----:B------:R-:W-:Y:S01]  /*9280*/  BSSY B1, `(.L_x_225) ;  /* 0x0000115000017945 */ /* 0x000fe20003800000 */
[--C-:B------:R-:W-:Y:S02]  /*9290*/  SHF.R.U64 R8, R14, 0x10, R15.reuse ;  /* 0x000000100e087819 */ /* 0x100fe4000000120f */
[----:B------:R-:W-:Y:S02]  /*92a0*/  SHF.R.U32.HI R3, RZ, 0x10, R15 ;  /* 0x00000010ff037819 */ /* 0x000fe4000001160f */
[----:B------:R-:W-:Y:S02]  /*92b0*/  PRMT R35, R35, 0x5410, R28 ;  /* 0x0000541023237816 */ /* 0x000fe4000000001c */
[----:B------:R-:W-:Y:S02]  /*92c0*/  PRMT R25, R27, 0x5410, R25 ;  /* 0x000054101b197816 */ /* 0x000fe40000000019 */
[----:B------:R-:W-:-:S02]  /*92d0*/  PRMT R20, R26, 0x5410, R20 ;  /* 0x000054101a147816 */ /* 0x000fc40000000014 */
[----:B------:R-:W-:Y:S02]  /*92e0*/  PRMT R21, R23, 0x5410, R21 ;  /* 0x0000541017157816 */ /* 0x000fe40000000015 */
[----:B------:R-:W-:Y:S02]  /*92f0*/  PRMT R52, R54, 0x5410, R52 ;  /* 0x0000541036347816 */ /* 0x000fe40000000034 */
[----:B------:R-:W-:Y:S02]  /*9300*/  PRMT R48, R53, 0x5410, R48 ;  /* 0x0000541035307816 */ /* 0x000fe40000000030 */
        /* <DEDUP_REMOVED lines=15> */
[----:B------:R-:W-:Y:S01]  /*9400*/  PRMT R28, R5, 0x5410, R0 ;  /* 0x00005410051c7816 */ /* 0x000fe20000000000 */
[----:B------:R-:W-:Y:S06]  /*9410*/  BAR.SYNC.DEFER_BLOCKING 0x0 ;  /* 0x0000000000007b1d */ /* 0x000fec0000010000 */
[----:B------:R-:W-:Y:S05]  /*9420*/  @P0 BRA `(.L_x_226) ;  /* 0x00000fa000000947 */ /* 0x000fea0003800000 */
[----:B------:R-:W-:Y:S01]  /*9430*/  ISETP.GE.AND P0, PT, R132, c[0x0][0x27c], PT ;  /* 0x00009f0084007a0c */ /* 0x000fe20003f06270 */
[----:B------:R-:W-:-:S12]  /*9440*/  BSSY B0, `(.L_x_227) ;  /* 0x0000028000007945 */ /* 0x000fd80003800000 */
[----:B------:R-:W-:Y:S05]  /*9450*/  @P0 BRA `(.L_x_228) ;  /* 0x0000026000000947 */ /* 0x000fea0003800000 */
[----:B------:R-:W1:Y:S01]  /*9460*/  LDS.128 R4, [R232+0x4800] ;  /* 0x00480000e8047984 */ /* 0x000e620000000c00 */
[C---:B------:R-:W-:Y:S01]  /*9470*/  SHF.L.U32 R3, R52.reuse, 0x10, RZ ;  /* 0x0000001034037819 */ /* 0x040fe200000006ff */
[----:B------:R-:W-:Y:S01]  /*9480*/  IMAD.U32 R0, R17, 0x10000, RZ ;  /* 0x0001000011007824 */ /* 0x000fe200078e00ff */
[----:B------:R-:W-:Y:S02]  /*9490*/  LOP3.LUT R2, R52, 0xffff0000, RZ, 0xc0, !PT ;  /* 0xffff000034027812 */ /* 0x000fe400078ec0ff */
[C---:B-1----:R-:W-:Y:S01]  /*94a0*/  SHF.L.U32 R9, R4.reuse, 0x10, RZ ;  /* 0x0000001004097819 */ /* 0x042fe200000006ff */
[----:B------:R-:W-:Y:S01]  /*94b0*/  IMAD.U32 R10, R7, 0x10000, RZ ;  /* 0x00010000070a7824 */ /* 0x000fe200078e00ff */
[----:B------:R-:W-:Y:S02]  /*94c0*/  LOP3.LUT R8, R4, 0xffff0000, RZ, 0xc0, !PT ;  /* 0xffff000004087812 */ /* 0x000fe400078ec0ff */
[C---:B------:R-:W-:Y:S02]  /*94d0*/  SHF.L.U32 R13, R5.reuse, 0x10, RZ ;  /* 0x00000010050d7819 */ /* 0x040fe400000006ff */
[----:B------:R-:W-:Y:S01]  /*94e0*/  LOP3.LUT R4, R5, 0xffff0000, RZ, 0xc0, !PT ;  /* 0xffff000005047812 */ /* 0x000fe200078ec0ff */
[CC--:B------:R-:W-:Y:S01]  /*94f0*/  FMUL.FTZ R15, R8.reuse, R0.reuse ;  /* 0x00000000080f7220 */ /* 0x0c0fe20000410000 */
[----:B------:R-:W-:Y:S01]  /*9500*/  LOP3.LUT R5, R17, 0xffff0000, RZ, 0xc0, !PT ;  /* 0xffff000011057812 */ /* 0x000fe200078ec0ff */
[-C--:B------:R-:W-:Y:S01]  /*9510*/  FMUL.FTZ R14, R8, R3.reuse ;  /* 0x00000003080e7220 */ /* 0x080fe20000410000 */
[C---:B------:R-:W-:Y:S01]  /*9520*/  SHF.L.U32 R12, R6.reuse, 0x10, RZ ;  /* 0x00000010060c7819 */ /* 0x040fe200000006ff */
[----:B------:R-:W-:Y:S01]  /*9530*/  FFMA.FTZ R16, R9, R3, -R15 ;  /* 0x0000000309107223 */ /* 0x000fe2000001080f */
[----:B------:R-:W-:Y:S01]  /*9540*/  LOP3.LUT R11, R6, 0xffff0000, RZ, 0xc0, !PT ;  /* 0xffff0000060b7812 */ /* 0x000fe200078ec0ff */
[-C--:B------:R-:W-:Y:S01]  /*9550*/  FMUL.FTZ R8, R4, R5.reuse ;  /* 0x0000000504087220 */ /* 0x080fe20000410000 */
[----:B------:R-:W-:Y:S01]  /*9560*/  LOP3.LUT R6, R7, 0xffff0000, RZ, 0xc0, !PT ;  /* 0xffff000007067812 */ /* 0x000fe200078ec0ff */
[----:B------:R-:W-:Y:S01]  /*9570*/  FFMA.FTZ R15, R9, R0, R14 ;  /* 0x00000000090f7223 */ /* 0x000fe2000001000e */
[----:B------:R-:W-:Y:S01]  /*9580*/  LOP3.LUT R0, R24, 0xffff0000, RZ, 0xc0, !PT ;  /* 0xffff000018007812 */ /* 0x000fe200078ec0ff */
[-C--:B------:R-:W-:Y:S01]  /*9590*/  FMUL.FTZ R7, R4, R2.reuse ;  /* 0x0000000204077220 */ /* 0x080fe20000410000 */
[----:B------:R-:W-:Y:S01]  /*95a0*/  SHF.L.U32 R4, R48, 0x10, RZ ;  /* 0x0000001030047819 */ /* 0x000fe200000006ff */
[C---:B------:R-:W-:Y:S01]  /*95b0*/  FFMA.FTZ R14, R13.reuse, R2, -R8 ;  /* 0x000000020d0e7223 */ /* 0x040fe20000010808 */
[----:B------:R-:W-:Y:S01]  /*95c0*/  SHF.L.U32 R2, R24, 0x10, RZ ;  /* 0x0000001018027819 */ /* 0x000fe200000006ff */
[----:B------:R-:W-:Y:S01]  /*95d0*/  FFMA.FTZ R9, R13, R5, R7 ;  /* 0x000000050d097223 */ /* 0x000fe20000010007 */
[----:B------:R-:W-:Y:S01]  /*95e0*/  LOP3.LUT R3, R48, 0xffff0000, RZ, 0xc0, !PT ;  /* 0xffff000030037812 */ /* 0x000fe200078ec0ff */
[----:B------:R-:W-:-:S02]  /*95f0*/  FMUL.FTZ R7, R6, R0 ;  /* 0x0000000006077220 */ /* 0x000fc40000410000 */
[C---:B------:R-:W-:Y:S02]  /*9600*/  FMUL.FTZ R8, R11.reuse, R2 ;  /* 0x000000020b087220 */ /* 0x040fe40000410000 */
[-C--:B------:R-:W-:Y:S02]  /*9610*/  FMUL.FTZ R5, R11, R4.reuse ;  /* 0x000000040b057220 */ /* 0x080fe40000410000 */
[-C--:B------:R-:W-:Y:S02]  /*9620*/  FMUL.FTZ R6, R6, R3.reuse ;  /* 0x0000000306067220 */ /* 0x080fe40000410000 */
[C---:B------:R-:W-:Y:S01]  /*9630*/  FFMA.FTZ R8, R12.reuse, R4, -R8 ;  /* 0x000000040c087223 */ /* 0x040fe20000010808 */
[----:B------:R-:W-:Y:S01]  /*9640*/  F2FP.BF16.PACK_AB R4, R15, R16 ;  /* 0x000000100f04723e */ /* 0x000fe200000010ff */
[----:B------:R-:W-:Y:S01]  /*9650*/  FFMA.FTZ R2, R12, R2, R5 ;  /* 0x000000020c027223 */ /* 0x000fe20000010005 */
[----:B------:R-:W-:Y:S01]  /*9660*/  F2FP.BF16.PACK_AB R5, R9, R14 ;  /* 0x0000000e0905723e */ /* 0x000fe200000010ff */
[----:B------:R-:W-:-:S02]  /*9670*/  FFMA.FTZ R3, R10, R3, -R7 ;  /* 0x000000030a037223 */ /* 0x000fc40000010807 */
[----:B------:R-:W-:Y:S01]  /*9680*/  FFMA.FTZ R0, R10, R0, R6 ;  /* 0x000000000a007223 */ /* 0x000fe20000010006 */
[----:B------:R-:W-:-:S04]  /*9690*/  F2FP.BF16.PACK_AB R6, R2, R8 ;  /* 0x000000080206723e */ /* 0x000fc800000010ff */
[----:B------:R-:W-:-:S05]  /*96a0*/  F2FP.BF16.PACK_AB R7, R0, R3 ;  /* 0x000000030007723e */ /* 0x000fca00000010ff */
[----:B------:R1:W-:Y:S02]  /*96b0*/  STS.128 [R232+0x4800], R4 ;  /* 0x00480004e8007388 */ /* 0x0003e40000000c00 */
.L_x_228:
[----:B------:R-:W-:Y:S05]  /*96c0*/  BSYNC B0 ;  /* 0x0000000000007941 */ /* 0x000fea0003800000 */
.L_x_227:
[----:B------:R-:W-:Y:S01]  /*96d0*/  ISETP.GE.AND P0, PT, R134, c[0x0][0x27c], PT ;  /* 0x00009f0086007a0c */ /* 0x000fe20003f06270 */
[----:B------:R-:W-:-:S12]  /*96e0*/  BSSY B0, `(.L_x_229) ;  /* 0x0000028000007945 */ /* 0x000fd80003800000 */
[----:B------:R-:W-:Y:S05]  /*96f0*/  @P0 BRA `(.L_x_230) ;  /* 0x0000026000000947 */ /* 0x000fea0003800000 */
[----:B-1----:R-:W1:Y:S01]  /*9700*/  LDS.128 R4, [R233+0x4800] ;  /* 0x00480000e9047984 */ /* 0x002e620000000c00 */
[----:B------:R-:W-:Y:S01]  /*9710*/  SHF.L.U32 R3, R49, 0x10, RZ ;  /* 0x0000001031037819 */ /* 0x000fe200000006ff */
        /* <DEDUP_REMOVED lines=36> */
.L_x_230:
[----:B------:R-:W-:Y:S05]  /*9960*/  BSYNC B0 ;  /* 0x0000000000007941 */ /* 0x000fea0003800000 */
.L_x_229:
        /* <DEDUP_REMOVED lines=41> */
.L_x_232:
[----:B------:R-:W-:Y:S05]  /*9c00*/  BSYNC B0 ;  /* 0x0000000000007941 */ /* 0x000fea0003800000 */
.L_x_231:
        /* <DEDUP_REMOVED lines=41> */
.L_x_234:
[----:B------:R-:W-:Y:S05]  /*9ea0*/  BSYNC B0 ;  /* 0x0000000000007941 */ /* 0x000fea0003800000 */
.L_x_233:
        /* <DEDUP_REMOVED lines=41> */
.L_x_236:
[----:B------:R-:W-:Y:S05]  /*a140*/  BSYNC B0 ;  /* 0x0000000000007941 */ /* 0x000fea0003800000 */
.L_x_235:
[----:B------:R-:W-:-:S13]  /*a150*/  ISETP.GE.AND P0, PT, R153, c[0x0][0x27c], PT ;  /* 0x00009f0099007a0c */ /* 0x000fda0003f06270 */
        /* <DEDUP_REMOVED lines=39> */
.L_x_226:
[----:B------:R-:W-:Y:S05]  /*a3d0*/  BSYNC B1 ;  /* 0x0000000000017941 */ /* 0x000fea0003800000 */
.L_x_225:
[----:B------:R-:W-:-:S04]  /*a3e0*/  IADD3 R0, R242, 0x40, RZ ;  /* 0x00000040f2007810 */ /* 0x000fc80007ffe0ff */
[----:B------:R-:W-:-:S13]  /*a3f0*/  ISETP.GE.AND P0, PT, R0, R29, PT ;  /* 0x0000001d0000720c */ /* 0x000fda0003f06270 */
[----:B------:R-:W-:Y:S05]  /*a400*/  @P0 BRA `(.L_x_237) ;  /* 0x00003c1000000947 */ /* 0x000fea0003800000 */
[----:B------:R-:W-:Y:S01]  /*a410*/  ISETP.GE.AND P0, PT, R132, c[0x0][0x27c], PT ;  /* 0x00009f0084007a0c */ /* 0x000fe20003f06270 */
[----:B------:R-:W-:-:S12]  /*a420*/  BSSY B0, `(.L_x_238) ;  /* 0x0000028000007945 */ /* 0x000fd80003800000 */
[----:B------:R-:W-:Y:S05]  /*a430*/  @P0 BRA `(.L_x_239) ;  /* 0x0000026000000947 */ /* 0x000fea0003800000 */
[----:B-1----:R-:W1:Y:S01]  /*a440*/  LDS.128 R4, [R232+0x5800] ;  /* 0x00580000e8047984 */ /* 0x002e620000000c00 */
        /* <DEDUP_REMOVED lines=8> */
[-C--:B------:R-:W-:Y:S01]  /*a4d0*/  FMUL.FTZ R15, R0, R8.reuse ;  /* 0x00000008000f7220 */ /* 0x080fe20000410000 */
[----:B------:R-:W-:Y:S01]  /*a4e0*/  LOP3.LUT R5, R17, 0xffff0000, RZ, 0xc0, !PT ;  /* 0xffff000011057812 */ /* 0x000fe200078ec0ff */
[C---:B------:R-:W-:Y:S01]  /*a4f0*/  FMUL.FTZ R14, R3.reuse, R8 ;  /* 0x00000008030e7220 */ /* 0x040fe20000410000 */
[C---:B------:R-:W-:Y:S01]  /*a500*/  SHF.L.U32 R12, R6.reuse, 0x10, RZ ;  /* 0x00000010060c7819 */ /* 0x040fe200000006ff */
[-C--:B------:R-:W-:Y:S01]  /*a510*/  FFMA.FTZ R16, R3, R9.reuse, -R15 ;  /* 0x0000000903107223 */ /* 0x080fe2000001080f */
[----:B------:R-:W-:Y:S01]  /*a520*/  LOP3.LUT R11, R6, 0xffff0000, RZ, 0xc0, !PT ;  /* 0xffff0000060b7812 */ /* 0x000fe200078ec0ff */
[-C--:B------:R-:W-:Y:S01]  /*a530*/  FMUL.FTZ R8, R5, R4.reuse ;  /* 0x0000000405087220 */ /* 0x080fe20000410000 */
[----:B------:R-:W-:Y:S01]  /*a540*/  LOP3.LUT R6, R7, 0xffff0000, RZ, 0xc0, !PT ;  /* 0xffff000007067812 */ /* 0x000fe200078ec0ff */
[----:B------:R-:W-:Y:S01]  /*a550*/  FFMA.FTZ R15, R0, R9, R14 ;  /* 0x00000009000f7223 */ /* 0x000fe2000001000e */
[----:B------:R-:W-:Y:S01]  /*a560*/  LOP3.LUT R0, R24, 0xffff0000, RZ, 0xc0, !PT ;  /* 0xffff000018007812 */ /* 0x000fe200078ec0ff */
[----:B------:R-:W-:Y:S01]  /*a570*/  FMUL.FTZ R7, R2, R4 ;  /* 0x0000000402077220 */ /* 0x000fe20000410000 */
[----:B------:R-:W-:Y:S01]  /*a580*/  SHF.L.U32 R4, R48, 0x10, RZ ;  /* 0x0000001030047819 */ /* 0x000fe200000006ff */
[-C--:B------:R-:W-:Y:S01]  /*a590*/  FFMA.FTZ R14, R2, R13.reuse, -R8 ;  /* 0x0000000d020e7223 */ /* 0x080fe20000010808 */
[----:B------:R-:W-:Y:S01]  /*a5a0*/  SHF.L.U32 R2, R24, 0x10, RZ ;  /* 0x0000001018027819 */ /* 0x000fe200000006ff */
[----:B------:R-:W-:Y:S01]  /*a5b0*/  FFMA.FTZ R9, R5, R13, R7 ;  /* 0x0000000d05097223 */ /* 0x000fe20000010007 */
[----:B------:R-:W-:Y:S01]  /*a5c0*/  LOP3.LUT R3, R48, 0xffff0000, RZ, 0xc0, !PT ;  /* 0xffff000030037812 */ /* 0x000fe200078ec0ff */
[----:B------:R-:W-:-:S02]  /*a5d0*/  FMUL.FTZ R7, R0, R6 ;  /* 0x0000000600077220 */ /* 0x000fc40000410000 */
[-C--:B------:R-:W-:Y:S02]  /*a5e0*/  FMUL.FTZ R8, R2, R11.reuse ;  /* 0x0000000b02087220 */ /* 0x080fe40000410000 */
[C---:B------:R-:W-:Y:S02]  /*a5f0*/  FMUL.FTZ R5, R4.reuse, R11 ;  /* 0x0000000b04057220 */ /* 0x040fe40000410000 */
[----:B------:R-:W-:Y:S02]  /*a600*/  FMUL.FTZ R6, R3, R6 ;  /* 0x0000000603067220 */ /* 0x000fe40000410000 */
[----:B------:R-:W-:Y:S01]  /*a610*/  FFMA.FTZ R8, R4, R12, -R8 ;  /* 0x0000000c04087223 */ /* 0x000fe20000010808 */
        /* <DEDUP_REMOVED lines=8> */
.L_x_239:
[----:B------:R-:W-:Y:S05]  /*a6a0*/  BSYNC B0 ;  /* 0x0000000000007941 */ /* 0x000fea0003800000 */
.L_x_238:
        /* <DEDUP_REMOVED lines=41> */
.L_x_241:
[----:B------:R-:W-:Y:S05]  /*a940*/  BSYNC B0 ;  /* 0x0000000000007941 */ /* 0x000fea0003800000 */
.L_x_240:
        /* <DEDUP_REMOVED lines=41> */
.L_x_243:
[----:B------:R-:W-:Y:S05]  /*abe0*/  BSYNC B0 ;  /* 0x0000000000007941 */ /* 0x000fea0003800000 */
.L_x_242:
        /* <DEDUP_REMOVED lines=41> */
.L_x_245:
[----:B------:R-:W-:Y:S05]  /*ae80*/  BSYNC B0 ;  /* 0x0000000000007941 */ /* 0x000fea0003800000 */
.L_x_244:
        /* <DEDUP_REMOVED lines=41> */
.L_x_247:
[----:B------:R-:W-:Y:S05]  /*b120*/  BSYNC B0 ;  /* 0x0000000000007941 */ /* 0x000fea0003800000 */
.L_x_246:
        /* <DEDUP_REMOVED lines=21> */
[C---:B------:R-:W-:Y:S01]  /*b280*/  FMUL.FTZ R7, R2.reuse, R4 ;  /* 0x0000000402077220 */ /* 0x040fe20000410000 */
        /* <DEDUP_REMOVED lines=17> */
[----:B------:R1:W-:Y:S01]  /*b3a0*/  STS.128 [R233+0x9800], R4 ;  /* 0x00980004e9007388 */ /* 0x0003e20000000c00 */
[----:B------:R-:W-:Y:S05]  /*b3b0*/  BRA `(.L_x_237) ;  /* 0x00002c6000007947 */ /* 0x000fea0003800000 */
.L_x_222:
        /* <DEDUP_REMOVED lines=20> */
[----:B------:R-:W3:Y:S01]  /*b500*/  LDL R35, [R1+0x60] ;  /* 0x0000600001237983 */ /* 0x000ee20000100800 */
[C---:B------:R-:W-:Y:S01]  /*b510*/  ISETP.GE.AND P0, PT, R100.reuse, c[0x0][0x27c], PT ;  /* 0x00009f0064007a0c */ /* 0x040fe20003f06270 */
[----:B------:R-:W-:Y:S01]  /*b520*/  CS2R R22, SRZ ;  /* 0x0000000000167805 */ /* 0x000fe2000001ff00 */
[C---:B------:R-:W-:Y:S01]  /*b530*/  IADD3 R5, R100.reuse, 0x10, RZ ;  /* 0x0000001064057810 */ /* 0x040fe20007ffe0ff */
[----:B------:R-:W-:Y:S01]  /*b540*/  CS2R R20, SRZ ;  /* 0x0000000000147805 */ /* 0x000fe2000001ff00 */
[----:B------:R-:W-:Y:S01]  /*b550*/  IADD3 R4, R100, 0x20, RZ ;  /* 0x0000002064047810 */ /* 0x000fe20007ffe0ff */
[----:B------:R-:W-:Y:S01]  /*b560*/  CS2R R10, SRZ ;  /* 0x00000000000a7805 */ /* 0x000fe2000001ff00 */
[----:B------:R-:W-:Y:S01]  /*b570*/  ISETP.GE.AND P2, PT, R5, c[0x0][0x27c], PT ;  /* 0x00009f0005007a0c */ /* 0x000fe20003f46270 */
[----:B------:R-:W-:Y:S01]  /*b580*/  CS2R R8, SRZ ;  /* 0x0000000000087805 */ /* 0x000fe2000001ff00 */
[----:B------:R-:W-:Y:S01]  /*b590*/  ISETP.GE.AND P1, PT, R4, c[0x0][0x27c], PT ;  /* 0x00009f0004007a0c */ /* 0x000fe20003f26270 */
[----:B------:R-:W-:Y:S01]  /*b5a0*/  CS2R R26, SRZ ;  /* 0x00000000001a7805 */ /* 0x000fe2000001ff00 */
[----:B------:R-:W-:-:S03]  /*b5b0*/  CS2R R24, SRZ ;  /* 0x0000000000187805 */ /* 0x000fc6000001ff00 */
[C---:B------:R-:W-:Y:S01]  /*b5c0*/  @!P0 IMAD.SHL.U32 R0, R100.reuse, 0x2, RZ ;  /* 0x0000000264008824 */ /* 0x040fe200078e00ff */
[----:B------:R-:W-:-:S04]  /*b5d0*/  @!P0 SHF.L.U64.HI R5, R100, 0x1, R101 ;  /* 0x0000000164058819 */ /* 0x000fc80000010265 */
[----:B------:R-:W-:-:S05]  /*b5e0*/  @!P0 IADD3 R32, P3, R28, R0, RZ ;  /* 0x000000001c208210 */ /* 0x000fca0007f7e0ff */
[----:B------:R-:W-:Y:S01]  /*b5f0*/  @!P0 IMAD.X R33, R29, 0x1, R5, P3 ;  /* 0x000000011d218824 */ /* 0x000fe200018e0605 */
[----:B------:R-:W-:Y:S01]  /*b600*/  @!P0 IADD3 R30, P3, R2, R0, RZ ;  /* 0x00000000021e8210 */ /* 0x000fe20007f7e0ff */
[----:B------:R-:W-:Y:S01]  /*b610*/  CS2R R18, SRZ ;  /* 0x0000000000127805 */ /* 0x000fe2000001ff00 */
[----:B------:R-:W-:Y:S02]  /*b620*/  CS2R R16, SRZ ;  /* 0x0000000000107805 */ /* 0x000fe4000001ff00 */
[----:B------:R-:W-:-:S04]  /*b630*/  @!P0 IADD3.X R31, R3, R5, RZ, P3, !PT ;  /* 0x00000005031f8210 */ /* 0x000fc80001ffe4ff */
[----:B------:R1:W5:Y:S01]  /*b640*/  @!P0 LD.E.128 R16, [R32.64] ;  /* 0x0000000620108980 */ /* 0x000362000c101d00 */
[----:B--2---:R-:W-:Y:S01]  /*b650*/  @!P2 SHF.L.U32 R4, R36, 0x3, RZ ;  /* 0x000000032404a819 */ /* 0x004fe200000006ff */
[----:B---3--:R-:W-:-:S04]  /*b660*/  @!P1 IMAD.SHL.U32 R0, R35, 0x8, RZ ;  /* 0x0000000823009824 */ /* 0x008fc800078e00ff */
[----:B------:R-:W-:-:S04]  /*b670*/  @!P2 IMAD.WIDE R14, R4, 0x2, R28 ;  /* 0x00000002040ea825 */ /* 0x000fc800078e021c */
[----:B------:R-:W-:Y:S01]  /*b680*/  @!P2 IMAD.WIDE R12, R4, 0x2, R2 ;  /* 0x00000002040ca825 */ /* 0x000fe200078e0202 */
[----:B------:R2:W5:Y:S03]  /*b690*/  @!P2 LD.E.128 R20, [R14.64] ;  /* 0x000000060e14a980 */ /* 0x000566000c101d00 */
[C---:B------:R-:W-:Y:S01]  /*b6a0*/  @!P1 IMAD.WIDE R6, R0.reuse, 0x2, R28 ;  /* 0x0000000200069825 */ /* 0x040fe200078e021c */
[----:B------:R3:W5:Y:S01]  /*b6b0*/  @!P2 LD.E.128 R8, [R12.64] ;  /* 0x000000060c08a980 */ /* 0x000762000c101d00 */
[----:B------:R-:W-:Y:S02]  /*b6c0*/  CS2R R4, SRZ ;  /* 0x0000000000047805 */ /* 0x000fe4000001ff00 */
[----:B------:R-:W-:Y:S01]  /*b6d0*/  @!P1 IMAD.WIDE R2, R0, 0x2, R2 ;  /* 0x0000000200029825 */ /* 0x000fe200078e0202 */
[----:B------:R4:W5:Y:S01]  /*b6e0*/  @!P1 LD.E.128 R24, [R6.64] ;  /* 0x0000000606189980 */ /* 0x000962000c101d00 */
[----:B--2---:R-:W-:Y:S01]  /*b6f0*/  CS2R R14, SRZ ;  /* 0x00000000000e7805 */ /* 0x004fe2000001ff00 */
[----:B---3--:R-:W-:Y:S01]  /*b700*/  CS2R R12, SRZ ;  /* 0x00000000000c7805 */ /* 0x008fe2000001ff00 */
[----:B----4-:R-:W-:-:S05]  /*b710*/  CS2R R6, SRZ ;  /* 0x0000000000067805 */ /* 0x010fca000001ff00 */
[----:B------:R1:W5:Y:S04]  /*b720*/  @!P1 LD.E.128 R12, [R2.64] ;  /* 0x00000006020c9980 */ /* 0x000368000c101d00 */
[----:B------:R1:W5:Y:S02]  /*b730*/  @!P0 LD.E.128 R4, [R30.64] ;  /* 0x000000061e048980 */ /* 0x000364000c101d00 */
.L_x_249:
[----:B-12-4-:R-:W-:Y:S05]  /*b740*/  BSYNC B0 ;  /* 0x0000000000007941 */ /* 0x016fea0003800000 */
.L_x_248:
[--C-:B-----5:R-:W-:Y:S01]  /*b750*/  IMAD.MOV.U32 R42, RZ, RZ, R23.reuse ;  /* 0x000000ffff2a7224 */ /* 0x120fe200078e0017 */
[----:B------:R-:W-:Y:S01]  /*b760*/  SHF.R.U32.HI R0, RZ, 0x10, R23 ;  /* 0x00000010ff007819 */ /* 0x000fe20000011617 */
[----:B------:R-:W-:Y:S01]  /*b770*/  IMAD.MOV.U32 R51, RZ, RZ, R18 ;  /* 0x000000ffff337224 */ /* 0x000fe200078e0012 */
[----:B------:R-:W-:Y:S01]  /*b780*/  SHF.R.U64 R49, R18, 0x10, R19 ;  /* 0x0000001012317819 */ /* 0x000fe20000001213 */
[----:B------:R-:W-:Y:S01]  /*b790*/  IMAD.MOV.U32 R54, RZ, RZ, R16 ;  /* 0x000000ffff367224 */ /* 0x000fe200078e0010 */
[----:B------:R-:W-:Y:S01]  /*b7a0*/  PRMT R42, R42, 0x5410, R0 ;  /* 0x000054102a2a7816 */ /* 0x000fe20000000000 */
[----:B------:R-:W-:Y:S01]  /*b7b0*/  IMAD R0, R58, -0x80, R34 ;  /* 0xffffff803a007824 */ /* 0x000fe200078e0222 */
[----:B------:R-:W-:Y:S01]  /*b7c0*/  PRMT R49, R51, 0x5410, R49 ;  /* 0x0000541033317816 */ /* 0x000fe20000000031 */
[--C-:B------:R-:W-:Y:S01]  /*b7d0*/  IMAD.MOV.U32 R53, RZ, RZ, R17.reuse ;  /* 0x000000ffff357224 */ /* 0x100fe200078e0011 */
[----:B------:R-:W-:Y:S01]  /*b7e0*/  SHF.R.U64 R52, R16, 0x10, R17 ;  /* 0x0000001010347819 */ /* 0x000fe20000001211 */
[----:B------:R-:W-:Y:S01]  /*b7f0*/  IMAD.MOV.U32 R50, RZ, RZ, R19 ;  /* 0x000000ffff327224 */ /* 0x000fe200078e0013 */
[----:B------:R-:W-:Y:S01]  /*b800*/  IMNMX R51, R0, 0x80, PT ;  /* 0x0000008000337817 */ /* 0x000fe20003800200 */
[----:B------:R-:W-:Y:S01]  /*b810*/  IMAD.MOV.U32 R46, RZ, RZ, R21 ;  /* 0x000000ffff2e7224 */ /* 0x000fe200078e0015 */
[----:B------:R-:W-:Y:S01]  /*b820*/  SHF.R.U32.HI R48, RZ, 0x10, R17 ;  /* 0x00000010ff307819 */ /* 0x000fe20000011611 */
[----:B------:R-:W-:Y:S01]  /*b830*/  IMAD.MOV.U32 R43, RZ, RZ, R22 ;  /* 0x000000ffff2b7224 */ /* 0x000fe200078e0016 */
[----:B------:R-:W-:Y:S01]  /*b840*/  ISETP.GE.AND P0, PT, R242, R51, PT ;  /* 0x00000033f200720c */ /* 0x000fe20003f06270 */
[----:B------:R-:W-:Y:S01]  /*b850*/  IMAD.MOV.U32 R38, RZ, RZ, R24 ;  /* 0x000000ffff267224 */ /* 0x000fe200078e0018 */
[----:B------:R-:W-:Y:S01]  /*b860*/  SHF.R.U32.HI R44, RZ, 0x10, R19 ;  /* 0x00000010ff2c7819 */ /* 0x000fe20000011613 */
[----:B------:R-:W-:Y:S01]  /*b870*/  IMAD.MOV.U32 R39, RZ, RZ, R25 ;  /* 0x000000ffff277224 */ /* 0x000fe200078e0019 */
[----:B------:R-:W-:Y:S01]  /*b880*/  SHF.R.U64 R45, R20, 0x10, R21 ;  /* 0x00000010142d7819 */ /* 0x000fe20000001215 */
        /* <DEDUP_REMOVED lines=13> */
[--C-:B------:R-:W-:Y:S01]  /*b960*/  SHF.R.U64 R29, R4, 0x10, R5.reuse ;  /* 0x00000010041d7819 */ /* 0x100fe20000001205 */
[----:B------:R-:W-:Y:S01]  /*b970*/  IMAD.MOV.U32 R31, RZ, RZ, R4 ;  /* 0x000000ffff1f7224 */ /* 0x000fe200078e0004 */
[----:B------:R-:W-:Y:S01]  /*b980*/  SHF.R.U32.HI R24, RZ, 0x10, R5 ;  /* 0x00000010ff187819 */ /* 0x000fe20000011605 */
[--C-:B------:R-:W-:Y:S01]  /*b990*/  IMAD.MOV.U32 R26, RZ, RZ, R7.reuse ;  /* 0x000000ffff1a7224 */ /* 0x100fe200078e0007 */
        /* <DEDUP_REMOVED lines=42> */
[----:B------:R1:W5:Y:S04]  /*bc40*/  LDL R61, [R1+0x44] ;  /* 0x00004400013d7983 */ /* 0x0003680000100800 */
[----:B------:R1:W5:Y:S04]  /*bc50*/  LDL R60, [R1+0x48] ;  /* 0x00004800013c7983 */ /* 0x0003680000100800 */
[----:B------:R1:W5:Y:S01]  /*bc60*/  LDL R59, [R1+0x4c] ;  /* 0x00004c00013b7983 */ /* 0x0003620000100800 */
[----:B------:R-:W-:Y:S01]  /*bc70*/  ISETP.GE.AND P0, PT, R100, c[0x0][0x27c], PT ;  /* 0x00009f0064007a0c */ /* 0x000fe20003f06270 */
[----:B------:R-:W-:-:S12]  /*bc80*/  BSSY B0, `(.L_x_252) ;  /* 0x000005e000007945 */ /* 0x000fd80003800000 */
[----:B------:R-:W-:Y:S05]  /*bc90*/  @P0 BRA `(.L_x_253) ;  /* 0x000005c000000947 */ /* 0x000fea0003800000 */
[----:B------:R-:W2:Y:S02]  /*bca0*/  S2R R58, SR_TID.X ;  /* 0x00000000003a7919 */ /* 0x000ea40000002100 */
[----:B--2---:R-:W-:-:S04]  /*bcb0*/  LEA.HI R62, R58, R58, RZ, 0x1 ;  /* 0x0000003a3a3e7211 */ /* 0x004fc800078f08ff */
[----:B------:R-:W-:-:S05]  /*bcc0*/  LOP3.LUT R62, R62, 0xfffffffe, RZ, 0xc0, !PT ;  /* 0xfffffffe3e3e7812 */ /* 0x000fca00078ec0ff */
[----:B------:R-:W-:Y:S02]  /*bcd0*/  IMAD.IADD R62, R58, 0x1, -R62 ;  /* 0x000000013a3e7824 */ /* 0x000fe400078e0a3e */
[----:B------:R-:W2:Y:S01]  /*bce0*/  LDL R58, [R1+0x68] ;  /* 0x00006800013a7983 */ /* 0x000ea20000100800 */
[----:B------:R-:W-:-:S04]  /*bcf0*/  MOV R0, c[0x0][0x27c] ;  /* 0x00009f0000007a02 */ /* 0x000fc80000000f00 */
[----:B------:R-:W-:-:S04]  /*bd00*/  LEA.HI R0, R0, R62, RZ, 0x1d ;  /* 0x0000003e00007211 */ /* 0x000fc800078fe8ff */
[----:B------:R-:W-:Y:S01]  /*bd10*/  SHF.R.S32.HI R3, RZ, 0x1f, R0 ;  /* 0x0000001fff037819 */ /* 0x000fe20000011400 */
[----:B------:R-:W-:-:S03]  /*bd20*/  IMAD.SHL.U32 R2, R0, 0x8, RZ ;  /* 0x0000000800027824 */ /* 0x000fc600078e00ff */
[----:B------:R-:W-:Y:S02]  /*bd30*/  LEA.HI R0, R3, R0, RZ, 0x2 ;  /* 0x0000000003007211 */ /* 0x000fe400078f10ff */
[----:B-----5:R-:W-:Y:S02]  /*bd40*/  LOP3.LUT R2, R61, 0x18, R2, 0xf8, !PT ;  /* 0x000000183d027812 */ /* 0x020fe400078ef802 */
[----:B------:R-:W-:Y:S02]  /*bd50*/  SHF.L.U32 R0, R0, 0xa, RZ ;  /* 0x0000000a00007819 */ /* 0x000fe400000006ff */
[----:B------:R-:W-:Y:S02]  /*bd60*/  LOP3.LUT R2, R2, R60, RZ, 0x3c, !PT ;  /* 0x0000003c02027212 */ /* 0x000fe400078e3cff */
[----:B------:R-:W-:-:S04]  /*bd70*/  LOP3.LUT R0, R0, 0x7ffff000, RZ, 0xc0, !PT ;  /* 0x7ffff00000007812 */ /* 0x000fc800078ec0ff */
[----:B------:R-:W-:Y:S02]  /*bd80*/  IADD3 R0, R2, R0, R59 ;  /* 0x0000000002007210 */ /* 0x000fe40007ffe03b */
[----:B------:R-:W-:-:S03]  /*bd90*/  SHF.L.U32 R2, R31, 0x10, RZ ;  /* 0x000000101f027819 */ /* 0x000fc600000006ff */
[----:B------:R-:W-:Y:S02]  /*bda0*/  IMAD.SHL.U32 R23, R0, 0x2, RZ ;  /* 0x0000000200177824 */ /* 0x000fe400078e00ff */
[----:B------:R-:W-:-:S03]  /*bdb0*/  IMAD.U32 R0, R52, 0x10000, RZ ;  /* 0x0001000034007824 */ /* 0x000fc600078e00ff */
[----:B------:R-:W3:Y:S02]  /*bdc0*/  LDS.128 R4, [R23+0x6080] ;  /* 0x0060800017047984 */ /* 0x000ee40000000c00 */
[----:B---3--:R-:W-:Y:S02]  /*bdd0*/  SHF.L.U32 R3, R4, 0x10, RZ ;  /* 0x0000001004037819 */ /* 0x008fe400000006ff */
[----:B------:R-:W-:Y:S02]  /*bde0*/  LOP3.LUT R19, R5, 0xffff0000, RZ, 0xc0, !PT ;  /* 0xffff000005137812 */ /* 0x000fe400078ec0ff */
[----:B------:R-:W-:Y:S01]  /*bdf0*/  LOP3.LUT R18, R7, 0xffff0000, RZ, 0xc0, !PT ;  /* 0xffff000007127812 */ /* 0x000fe200078ec0ff */
[----:B------:R-:W-:Y:S01]  /*be00*/  FMUL.FTZ R15, R3, R2 ;  /* 0x00000002030f7220 */ /* 0x000fe20000410000 */
[----:B--2---:R-:W2:Y:S02]  /*be10*/  LDS.128 R8, [R58] ;  /* 0x000000003a087984 */ /* 0x004ea40000000c00 */
[C---:B--2---:R-:W-:Y:S01]  /*be20*/  SHF.L.U32 R12, R8.reuse, 0x10, RZ ;  /* 0x00000010080c7819 */ /* 0x044fe200000006ff */
[----:B------:R-:W-:Y:S01]  /*be30*/  IMAD.U32 R14, R9, 0x10000, RZ ;  /* 0x00010000090e7824 */ /* 0x000fe200078e00ff */
[----:B------:R-:W-:Y:S01]  /*be40*/  LOP3.LUT R13, R8, 0xffff0000, RZ, 0xc0, !PT ;  /* 0xffff0000080d7812 */ /* 0x000fe200078ec0ff */
[----:B------:R-:W-:Y:S01]  /*be50*/  IMAD.U32 R20, R11, 0x10000, RZ ;  /* 0x000100000b147824 */ /* 0x000fe200078e00ff */
[----:B------:R-:W-:Y:S01]  /*be60*/  LOP3.LUT R8, R4, 0xffff0000, RZ, 0xc0, !PT ;  /* 0xffff000004087812 */ /* 0x000fe200078ec0ff */
[----:B------:R-:W-:Y:S01]  /*be70*/  FFMA.FTZ R29, R12, R0, -R15 ;  /* 0x000000000c1d7223 */ /* 0x000fe2000001080f */
[----:B------:R-:W-:Y:S01]  /*be80*/  LOP3.LUT R22, R9, 0xffff0000, RZ, 0xc0, !PT ;  /* 0xffff000009167812 */ /* 0x000fe200078ec0ff */
[----:B------:R-:W-:Y:S01]  /*be90*/  IMAD.U32 R9, R5, 0x10000, RZ ;  /* 0x0001000005097824 */ /* 0x000fe200078e00ff */
[----:B------:R-:W-:-:S02]  /*bea0*/  LOP3.LUT R4, R31, 0xffff0000, RZ, 0xc0, !PT ;  /* 0xffff00001f047812 */ /* 0x000fc400078ec0ff */
[C---:B------:R-:W-:Y:S02]  /*beb0*/  SHF.L.U32 R16, R10.reuse, 0x10, RZ ;  /* 0x000000100a107819 */ /* 0x040fe400000006ff */
[----:B------:R-:W-:Y:S02]  /*bec0*/  LOP3.LUT R17, R10, 0xffff0000, RZ, 0xc0, !PT ;  /* 0xffff00000a117812 */ /* 0x000fe400078ec0ff */
[C---:B------:R-:W-:Y:S02]  /*bed0*/  SHF.L.U32 R5, R6.reuse, 0x10, RZ ;  /* 0x0000001006057819 */ /* 0x040fe400000006ff */
[----:B------:R-:W-:Y:S01]  /*bee0*/  LOP3.LUT R10, R6, 0xffff0000, RZ, 0xc0, !PT ;  /* 0xffff0000060a7812 */ /* 0x000fe200078ec0ff */
[----:B------:R-:W-:Y:S01]  /*bef0*/  FMUL.FTZ R6, R3, R0 ;  /* 0x0000000003067220 */ /* 0x000fe20000410000 */
[----:B------:R-:W-:Y:S01]  /*bf00*/  LOP3.LUT R21, R11, 0xffff0000, RZ, 0xc0, !PT ;  /* 0xffff00000b157812 */ /* 0x000fe200078ec0ff */
[----:B------:R-:W-:Y:S01]  /*bf10*/  IMAD.U32 R11, R7, 0x10000, RZ ;  /* 0x00010000070b7824 */ /* 0x000fe200078e00ff */
[----:B------:R-:W-:Y:S01]  /*bf20*/  LOP3.LUT R3, R52, 0xffff0000, RZ, 0xc0, !PT ;  /* 0xffff000034037812 */ /* 0x000fe200078ec0ff */
[----:B------:R-:W-:Y:S01]  /*bf30*/  FMUL.FTZ R7, R8, R4 ;  /* 0x0000000408077220 */ /* 0x000fe20000410000 */
[----:B------:R-:W-:Y:S01]  /*bf40*/  SHF.L.U32 R0, R32, 0x10, RZ ;  /* 0x0000001020007819 */ /* 0x000fe200000006ff */
[----:B------:R-:W-:Y:S01]  /*bf50*/  FFMA.FTZ R28, R12, R2, R6 ;  /* 0x000000020c1c7223 */ /* 0x000fe20000010006 */
[----:B------:R-:W-:Y:S01]  /*bf60*/  SHF.L.U32 R6, R30, 0x10, RZ ;  /* 0x000000101e067819 */ /* 0x000fe200000006ff */
[----:B------:R-:W-:-:S02]  /*bf70*/  FFMA.FTZ R27, R13, R3, -R7 ;  /* 0x000000030d1b7223 */ /* 0x000fc40000010807 */
[----:B------:R-:W-:Y:S02]  /*bf80*/  IMAD.U32 R2, R48, 0x10000, RZ ;  /* 0x0001000030027824 */ /* 0x000fe400078e00ff */
[C---:B------:R-:W-:Y:S02]  /*bf90*/  FMUL.FTZ R7, R9.reuse, R0 ;  /* 0x0000000009077220 */ /* 0x040fe40000410000 */
[----:B------:R-:W-:Y:S02]  /*bfa0*/  FMUL.FTZ R8, R8, R3 ;  /* 0x0000000308087220 */ /* 0x000fe40000410000 */
[-C--:B------:R-:W-:Y:S02]  /*bfb0*/  FMUL.FTZ R3, R9, R2.reuse ;  /* 0x0000000209037220 */ /* 0x080fe40000410000 */
[----:B------:R-:W-:Y:S02]  /*bfc0*/  FFMA.FTZ R25, R14, R2, -R7 ;  /* 0x000000020e197223 */ /* 0x000fe40000010807 */
[----:B------:R-:W-:-:S02]  /*bfd0*/  IMAD.U32 R2, R49, 0x10000, RZ ;  /* 0x0001000031027824 */ /* 0x000fc400078e00ff */
[----:B------:R-:W-:Y:S02]  /*bfe0*/  FFMA.FTZ R26, R13, R4, R8 ;  /* 0x000000040d1a7223 */ /* 0x000fe40000010008 */
[----:B------:R-:W-:Y:S01]  /*bff0*/  FFMA.FTZ R24, R14, R0, R3 ;  /* 0x000000000e187223 */ /* 0x000fe20000010003 */
[----:B------:R-:W-:Y:S01]  /*c000*/  LOP3.LUT R3, R49, 0xffff0000, RZ, 0xc0, !PT ;  /* 0xffff000031037812 */ /* 0x000fe200078ec0ff */
[C---:B------:R-:W-:Y:S01]  /*c010*/  FMUL.FTZ R4, R5.reuse, R6 ;  /* 0x0000000605047220 */ /* 0x040fe20000410000 */
[----:B------:R-:W-:Y:S01]  /*c020*/  LOP3.LUT R0, R30, 0xffff0000, RZ, 0xc0, !PT ;  /* 0xffff00001e007812 */ /* 0x000fe200078ec0ff */
[-C--:B------:R-:W-:Y:S01]  /*c030*/  FMUL.FTZ R9, R5, R2.reuse ;  /* 0x0000000205097220 */ /* 0x080fe20000410000 */
[----:B------:R-:W-:Y:S01]  /*c040*/  SHF.L.U32 R5, R33, 0x10, RZ ;  /* 0x0000001021057819 */ /* 0x000fe200000006ff */
[----:B------:R-:W-:Y:S02]  /*c050*/  FFMA.FTZ R15, R16, R2, -R4 ;  /* 0x00000002100f7223 */ /* 0x000fe40000010804 */
[----:B------:R-:W-:-:S02]  /*c060*/  IMAD.U32 R2, R44, 0x10000, RZ ;  /* 0x000100002c027824 */ /* 0x000fc400078e00ff */
[C---:B------:R-:W-:Y:S02]  /*c070*/  FMUL.FTZ R7, R10.reuse, R3 ;  /* 0x000000030a077220 */ /* 0x040fe40000410000 */
[C---:B------:R-:W-:Y:S02]  /*c080*/  FMUL.FTZ R4, R11.reuse, R5 ;  /* 0x000000050b047220 */ /* 0x040fe40000410000 */
[----:B------:R-:W-:Y:S02]  /*c090*/  FMUL.FTZ R8, R10, R0 ;  /* 0x000000000a087220 */ /* 0x000fe40000410000 */
[----:B------:R-:W-:Y:S02]  /*c0a0*/  FFMA.FTZ R14, R16, R6, R9 ;  /* 0x00000006100e7223 */ /* 0x000fe40000010009 */
[----:B------:R-:W-:Y:S02]  /*c0b0*/  FMUL.FTZ R6, R11, R2 ;  /* 0x000000020b067220 */ /* 0x000fe40000410000 */
[----:B------:R-:W-:Y:S01]  /*c0c0*/  FFMA.FTZ R13, R17, R0, R7 ;  /* 0x00000000110d7223 */ /* 0x000fe20000010007 */
[----:B------:R-:W-:Y:S01]  /*c0d0*/  LOP3.LUT R0, R33, 0xffff0000, RZ, 0xc0, !PT ;  /* 0xffff000021007812 */ /* 0x000fe200078ec0ff */
[----:B------:R-:W-:Y:S01]  /*c0e0*/  FFMA.FTZ R11, R20, R2, -R4 ;  /* 0x00000002140b7223 */ /* 0x000fe20000010804 */
[----:B------:R-:W-:Y:S01]  /*c0f0*/  LOP3.LUT R2, R32, 0xffff0000, RZ, 0xc0, !PT ;  /* 0xffff000020027812 */ /* 0x000fe200078ec0ff */
[----:B------:R-:W-:Y:S01]  /*c100*/  FFMA.FTZ R10, R17, R3, -R8 ;  /* 0x00000003110a7223 */ /* 0x000fe20000010808 */
[----:B------:R-:W-:Y:S01]  /*c110*/  LOP3.LUT R4, R48, 0xffff0000, RZ, 0xc0, !PT ;  /* 0xffff000030047812 */ /* 0x000fe200078ec0ff */
[----:B------:R-:W-:Y:S01]  /*c120*/  FFMA.FTZ R12, R20, R5, R6 ;  /* 0x00000005140c7223 */ /* 0x000fe20000010006 */
[----:B------:R-:W-:Y:S01]  /*c130*/  LOP3.LUT R3, R44, 0xffff0000, RZ, 0xc0, !PT ;  /* 0xffff00002c037812 */ /* 0x000fe200078ec0ff */
[----:B------:R-:W-:Y:S01]  /*c140*/  FMUL.FTZ R8, R19, R2 ;  /* 0x0000000213087220 */ /* 0x000fe20000410000 */
[----:B------:R-:W-:Y:S01]  /*c150*/  F2FP.BF16.PACK_AB R10, R10, R15 ;  /* 0x0000000f0a0a723e */ /* 0x000fe200000010ff */
[----:B------:R-:W-:-:S02]  /*c160*/  FMUL.FTZ R6, R18, R0 ;  /* 0x0000000012067220 */ /* 0x000fc40000410000 */
[-C--:B------:R-:W-:Y:S02]  /*c170*/  FMUL.FTZ R7, R19, R4.reuse ;  /* 0x0000000413077220 */ /* 0x080fe40000410000 */
[----:B------:R-:W-:Y:S02]  /*c180*/  FMUL.FTZ R5, R18, R3 ;  /* 0x0000000312057220 */ /* 0x000fe40000410000 */
[C---:B------:R-:W-:Y:S01]  /*c190*/  FFMA.FTZ R9, R22.reuse, R4, -R8 ;  /* 0x0000000416097223 */ /* 0x040fe20000010808 */
[----:B------:R-:W-:Y:S01]  /*c1a0*/  F2FP.BF16.PACK_AB R8, R27, R29 ;  /* 0x0000001d1b08723e */ /* 0x000fe200000010ff */
[----:B------:R-:W-:Y:S01]  /*c1b0*/  FFMA.FTZ R3, R21, R3, -R6 ;  /* 0x0000000315037223 */ /* 0x000fe20000010806 */
[----:B------:R-:W-:Y:S01]  /*c1c0*/  F2FP.BF16.PACK_AB R6, R13, R14 ;  /* 0x0000000e0d06723e */ /* 0x000fe200000010ff */
[----:B------:R-:W-:Y:S01]  /*c1d0*/  FFMA.FTZ R2, R22, R2, R7 ;  /* 0x0000000216027223 */ /* 0x000fe20000010007 */
[----:B------:R-:W-:Y:S01]  /*c1e0*/  F2FP.BF16.PACK_AB R9, R9, R25 ;  /* 0x000000190909723e */ /* 0x000fe200000010ff */
[----:B------:R-:W-:Y:S01]  /*c1f0*/  FFMA.FTZ R0, R21, R0, R5 ;  /* 0x0000000015007223 */ /* 0x000fe20000010005 */
[----:B------:R-:W-:-:S02]  /*c200*/  F2FP.BF16.PACK_AB R11, R3, R11 ;  /* 0x0000000b030b723e */ /* 0x000fc400000010ff */
[----:B------:R-:W-:Y:S02]  /*c210*/  F2FP.BF16.PACK_AB R4, R26, R28 ;  /* 0x0000001c1a04723e */ /* 0x000fe400000010ff */
[----:B------:R-:W-:Y:S01]  /*c220*/  F2FP.BF16.PACK_AB R5, R2, R24 ;  /* 0x000000180205723e */ /* 0x000fe200000010ff */
[----:B------:R2:W-:Y:S01]  /*c230*/  STS.128 [R58], R8 ;  /* 0x000000083a007388 */ /* 0x0005e20000000c00 */
[----:B------:R-:W-:-:S05]  /*c240*/  F2FP.BF16.PACK_AB R7, R0, R12 ;  /* 0x0000000c0007723e */ /* 0x000fca00000010ff */
[----:B------:R2:W-:Y:S02]  /*c250*/  STS.128 [R23+0x6080], R4 ;  /* 0x0060800417007388 */ /* 0x0005e40000000c00 */
.L_x_253:
[----:B------:R-:W-:Y:S05]  /*c260*/  BSYNC B0 ;  /* 0x0000000000007941 */ /* 0x000fea0003800000 */
.L_x_252:
[----:B------:R-:W-:Y:S01]  /*c270*/  IADD3 R0, R100, 0x10, RZ ;  /* 0x0000001064007810 */ /* 0x000fe20007ffe0ff */
[----:B------:R-:W-:Y:S03]  /*c280*/  BSSY B0, `(.L_x_254) ;  /* 0x000005c000007945 */ /* 0x000fe60003800000 */
[----:B------:R-:W-:-:S13]  /*c290*/  ISETP.GE.AND P0, PT, R0, c[0x0][0x27c], PT ;  /* 0x00009f0000007a0c */ /* 0x000fda0003f06270 */
[----:B------:R-:W-:Y:S05]  /*c2a0*/  @P0 BRA `(.L_x_255) ;  /* 0x0000059000000947 */ /* 0x000fea0003800000 */
[----:B------:R-:W3:Y:S04]  /*c2b0*/  LDL R2, [R1+0x64] ;  /* 0x0000640001027983 */ /* 0x000ee80000100800 */
[----:B--2---:R-:W2:Y:S01]  /*c2c0*/  LDL R58, [R1+0x78] ;  /* 0x00007800013a7983 */ /* 0x004ea20000100800 */
[----:B------:R-:W-:-:S04]  /*c2d0*/  MOV R0, c[0x0][0x27c] ;  /* 0x00009f0000007a02 */ /* 0x000fc80000000f00 */
[----:B---3--:R-:W-:-:S04]  /*c2e0*/  LEA.HI R0, R0, R2, RZ, 0x1d ;  /* 0x0000000200007211 */ /* 0x008fc800078fe8ff */
[----:B------:R-:W-:Y:S01]  /*c2f0*/  SHF.R.S32.HI R2, RZ, 0x1f, R0 ;  /* 0x0000001fff027819 */ /* 0x000fe20000011400 */
[----:B------:R-:W-:Y:S01]  /*c300*/  IMAD.SHL.U32 R3, R0, 0x8, RZ ;  /* 0x0000000800037824 */ /* 0x000fe200078e00ff */
[----:B--2---:R-:W2:Y:S02]  /*c310*/  LDS.128 R8, [R58] ;  /* 0x000000003a087984 */ /* 0x004ea40000000c00 */
[----:B------:R-:W-:Y:S02]  /*c320*/  LEA.HI R0, R2, R0, RZ, 0x2 ;  /* 0x0000000002007211 */ /* 0x000fe400078f10ff */
[----:B-----5:R-:W-:Y:S02]  /*c330*/  LOP3.LUT R2, R61, 0x18, R3, 0xf8, !PT ;  /* 0x000000183d027812 */ /* 0x020fe400078ef803 */
[----:B------:R-:W-:Y:S02]  /*c340*/  SHF.L.U32 R0, R0, 0xa, RZ ;  /* 0x0000000a00007819 */ /* 0x000fe400000006ff */
[----:B------:R-:W-:-:S02]  /*c350*/  LOP3.LUT R2, R2, R60, RZ, 0x3c, !PT ;  /* 0x0000003c02027212 */ /* 0x000fc400078e3cff */
[----:B------:R-:W-:-:S04]  /*c360*/  LOP3.LUT R0, R0, 0x7ffff000, RZ, 0xc0, !PT ;  /* 0x7ffff00000007812 */ /* 0x000fc800078ec0ff */
[----:B------:R-:W-:Y:S02]  /*c370*/  IADD3 R0, R2, R0, R59 ;  /* 0x0000000002007210 */ /* 0x000fe40007ffe03b */
[----:B------:R-:W-:-:S03]  /*c380*/  SHF.L.U32 R2, R34, 0x10, RZ ;  /* 0x0000001022027819 */ /* 0x000fc600000006ff */
[----:B------:R-:W-:Y:S02]  /*c390*/  IMAD.SHL.U32 R23, R0, 0x2, RZ ;  /* 0x0000000200177824 */ /* 0x000fe400078e00ff */
[----:B------:R-:W-:-:S03]  /*c3a0*/  IMAD.U32 R0, R45, 0x10000, RZ ;  /* 0x000100002d007824 */ /* 0x000fc600078e00ff */
[----:B------:R-:W3:Y:S01]  /*c3b0*/  LDS.128 R4, [R23+0x6080] ;  /* 0x0060800017047984 */ /* 0x000ee20000000c00 */
[C---:B--2---:R-:W-:Y:S01]  /*c3c0*/  SHF.L.U32 R12, R8.reuse, 0x10, RZ ;  /* 0x00000010080c7819 */ /* 0x044fe200000006ff */
[----:B------:R-:W-:Y:S01]  /*c3d0*/  IMAD.U32 R14, R9, 0x10000, RZ ;  /* 0x00010000090e7824 */ /* 0x000fe200078e00ff */
[----:B------:R-:W-:Y:S01]  /*c3e0*/  LOP3.LUT R13, R8, 0xffff0000, RZ, 0xc0, !PT ;  /* 0xffff0000080d7812 */ /* 0x000fe200078ec0ff */
[----:B------:R-:W-:Y:S01]  /*c3f0*/  IMAD.U32 R20, R11, 0x10000, RZ ;  /* 0x000100000b147824 */ /* 0x000fe200078e00ff */
[----:B------:R-:W-:Y:S02]  /*c400*/  LOP3.LUT R22, R9, 0xffff0000, RZ, 0xc0, !PT ;  /* 0xffff000009167812 */ /* 0x000fe400078ec0ff */
[C---:B------:R-:W-:Y:S02]  /*c410*/  SHF.L.U32 R16, R10.reuse, 0x10, RZ ;  /* 0x000000100a107819 */ /* 0x040fe400000006ff */
[----:B------:R-:W-:Y:S02]  /*c420*/  LOP3.LUT R17, R10, 0xffff0000, RZ, 0xc0, !PT ;  /* 0xffff00000a117812 */ /* 0x000fe400078ec0ff */
[----:B------:R-:W-:-:S02]  /*c430*/  LOP3.LUT R21, R11, 0xffff0000, RZ, 0xc0, !PT ;  /* 0xffff00000b157812 */ /* 0x000fc400078ec0ff */
[C---:B---3--:R-:W-:Y:S01]  /*c440*/  SHF.L.U32 R3, R4.reuse, 0x10, RZ ;  /* 0x0000001004037819 */ /* 0x048fe200000006ff */
[----:B------:R-:W-:Y:S01]  /*c450*/  IMAD.U32 R9, R5, 0x10000, RZ ;  /* 0x0001000005097824 */ /* 0x000fe200078e00ff */
[----:B------:R-:W-:Y:S01]  /*c460*/  LOP3.LUT R8, R4, 0xffff0000, RZ, 0xc0, !PT ;  /* 0xffff000004087812 */ /* 0x000fe200078ec0ff */
[----:B------:R-:W-:Y:S01]  /*c470*/  IMAD.U32 R11, R7, 0x10000, RZ ;  /* 0x00010000070b7824 */ /* 0x000fe200078e00ff */
[----:B------:R-:W-:Y:S01]  /*c480*/  LOP3.LUT R4, R34, 0xffff0000, RZ, 0xc0, !PT ;  /* 0xffff000022047812 */ /* 0x000fe200078ec0ff */
[----:B------:R-:W-:Y:S01]  /*c490*/  FMUL.FTZ R15, R3, R2 ;  /* 0x00000002030f7220 */ /* 0x000fe20000410000 */
[----:B------:R-:W-:Y:S02]  /*c4a0*/  LOP3.LUT R19, R5, 0xffff0000, RZ, 0xc0, !PT ;  /* 0xffff000005137812 */ /* 0x000fe400078ec0ff */
[----:B------:R-:W-:Y:S01]  /*c4b0*/  SHF.L.U32 R5, R6, 0x10, RZ ;  /* 0x0000001006057819 */ /* 0x000fe200000006ff */
[-C--:B------:R-:W-:Y:S01]  /*c4c0*/  FFMA.FTZ R29, R12, R0.reuse, -R15 ;  /* 0x000000000c1d7223 */ /* 0x080fe2000001080f */
[----:B------:R-:W-:Y:S01]  /*c4d0*/  LOP3.LUT R10, R6, 0xffff0000, RZ, 0xc0, !PT ;  /* 0xffff0000060a7812 */ /* 0x000fe200078ec0ff */
[----:B------:R-:W-:Y:S01]  /*c4e0*/  FMUL.FTZ R6, R3, R0 ;  /* 0x0000000003067220 */ /* 0x000fe20000410000 */
[----:B------:R-:W-:Y:S01]  /*c4f0*/  LOP3.LUT R18, R7, 0xffff0000, RZ, 0xc0, !PT ;  /* 0xffff000007127812 */ /* 0x000fe200078ec0ff */
[----:B------:R-:W-:Y:S01]  /*c500*/  FMUL.FTZ R7, R8, R4 ;  /* 0x0000000408077220 */ /* 0x000fe20000410000 */
[----:B------:R-:W-:Y:S01]  /*c510*/  LOP3.LUT R3, R45, 0xffff0000, RZ, 0xc0, !PT ;  /* 0xffff00002d037812 */ /* 0x000fe200078ec0ff */
[----:B------:R-:W-:Y:S01]  /*c520*/  FFMA.FTZ R28, R12, R2, R6 ;  /* 0x000000020c1c7223 */ /* 0x000fe20000010006 */
[----:B------:R-:W-:Y:S01]  /*c530*/  SHF.L.U32 R0, R36, 0x10, RZ ;  /* 0x0000001024007819 */ /* 0x000fe200000006ff */
[----:B------:R-:W-:Y:S01]  /*c540*/  IMAD.U32 R2, R40, 0x10000, RZ ;  /* 0x0001000028027824 */ /* 0x000fe200078e00ff */
[----:B------:R-:W-:Y:S01]  /*c550*/  SHF.L.U32 R6, R35, 0x10, RZ ;  /* 0x0000001023067819 */ /* 0x000fe200000006ff */
[----:B------:R-:W-:-:S02]  /*c560*/  FFMA.FTZ R27, R13, R3, -R7 ;  /* 0x000000030d1b7223 */ /* 0x000fc40000010807 */
[C---:B------:R-:W-:Y:S02]  /*c570*/  FMUL.FTZ R7, R9.reuse, R0 ;  /* 0x0000000009077220 */ /* 0x040fe40000410000 */
[----:B------:R-:W-:Y:S02]  /*c580*/  FMUL.FTZ R8, R8, R3 ;  /* 0x0000000308087220 */ /* 0x000fe40000410000 */
[-C--:B------:R-:W-:Y:S02]  /*c590*/  FMUL.FTZ R3, R9, R2.reuse ;  /* 0x0000000209037220 */ /* 0x080fe40000410000 */
[----:B------:R-:W-:Y:S02]  /*c5a0*/  FFMA.FTZ R25, R14, R2, -R7 ;  /* 0x000000020e197223 */ /* 0x000fe40000010807 */
[----:B------:R-:W-:Y:S02]  /*c5b0*/  IMAD.U32 R2, R41, 0x10000, RZ ;  /* 0x0001000029027824 */ /* 0x000fe400078e00ff */
[----:B------:R-:W-:-:S02]  /*c5c0*/  FFMA.FTZ R26, R13, R4, R8 ;  /* 0x000000040d1a7223 */ /* 0x000fc40000010008 */
[----:B------:R-:W-:Y:S02]  /*c5d0*/  FMUL.FTZ R4, R5, R6 ;  /* 0x0000000605047220 */ /* 0x000fe40000410000 */
[----:B------:R-:W-:Y:S01]  /*c5e0*/  FFMA.FTZ R24, R14, R0, R3 ;  /* 0x000000000e187223 */ /* 0x000fe20000010003 */
[----:B------:R-:W-:Y:S01]  /*c5f0*/  LOP3.LUT R3, R41, 0xffff0000, RZ, 0xc0, !PT ;  /* 0xffff000029037812 */ /* 0x000fe200078ec0ff */
[-C--:B------:R-:W-:Y:S01]  /*c600*/  FMUL.FTZ R9, R5, R2.reuse ;  /* 0x0000000205097220 */ /* 0x080fe20000410000 */
[----:B------:R-:W-:Y:S01]  /*c610*/  SHF.L.U32 R5, R37, 0x10, RZ ;  /* 0x0000001025057819 */ /* 0x000fe200000006ff */
[----:B------:R-:W-:Y:S01]  /*c620*/  FFMA.FTZ R15, R16, R2, -R4 ;  /* 0x00000002100f7223 */ /* 0x000fe20000010804 */
[----:B------:R-:W-:Y:S01]  /*c630*/  LOP3.LUT R0, R35, 0xffff0000, RZ, 0xc0, !PT ;  /* 0xffff000023007812 */ /* 0x000fe200078ec0ff */
[----:B------:R-:W-:Y:S01]  /*c640*/  FMUL.FTZ R7, R10, R3 ;  /* 0x000000030a077220 */ /* 0x000fe20000410000 */
[----:B------:R-:W-:Y:S01]  /*c650*/  SHF.L.U32 R2, R42, 0x10, RZ ;  /* 0x000000102a027819 */ /* 0x000fe200000006ff */
[----:B------:R-:W-:-:S02]  /*c660*/  FMUL.FTZ R4, R11, R5 ;  /* 0x000000050b047220 */ /* 0x000fc40000410000 */
        /* <DEDUP_REMOVED lines=29> */
.L_x_255:
[----:B------:R-:W-:Y:S05]  /*c840*/  BSYNC B0 ;  /* 0x0000000000007941 */ /* 0x000fea0003800000 */
.L_x_254:
[----:B------:R-:W-:-:S04]  /*c850*/  IADD3 R0, R100, 0x20, RZ ;  /* 0x0000002064007810 */ /* 0x000fc80007ffe0ff */
        /* <DEDUP_REMOVED lines=52> */
[C---:B------:R-:W-:Y:S02]  /*cba0*/  FMUL.FTZ R4, R5.reuse, R6 ;  /* 0x0000000605047220 */ /* 0x040fe40000410000 */
        /* <DEDUP_REMOVED lines=38> */
.L_x_251:
[----:B------:R-:W-:Y:S05]  /*ce10*/  BSYNC B1 ;  /* 0x0000000000017941 */ /* 0x000fea0003800000 */
.L_x_250:
[----:B------:R-:W-:-:S04]  /*ce20*/  IADD3 R0, R242, 0x40, RZ ;  /* 0x00000040f2007810 */ /* 0x000fc80007ffe0ff */
[----:B------:R-:W-:-:S13]  /*ce30*/  ISETP.GE.AND P0, PT, R0, R51, PT ;  /* 0x000000330000720c */ /* 0x000fda0003f06270 */
[----:B------:R-:W-:Y:S05]  /*ce40*/  @P0 BRA `(.L_x_237) ;  /* 0x000011d000000947 */ /* 0x000fea0003800000 */
[----:B-----5:R3:W5:Y:S04]  /*ce50*/  LDL R60, [R1+0x54] ;  /* 0x00005400013c7983 */ /* 0x0207680000100800 */
[----:B------:R3:W5:Y:S04]  /*ce60*/  LDL R59, [R1+0x58] ;  /* 0x00005800013b7983 */ /* 0x0007680000100800 */
[----:B--2---:R3:W5:Y:S01]  /*ce70*/  LDL R58, [R1+0x5c] ;  /* 0x00005c00013a7983 */ /* 0x0047620000100800 */
[----:B------:R-:W-:Y:S01]  /*ce80*/  ISETP.GE.AND P0, PT, R100, c[0x0][0x27c], PT ;  /* 0x00009f0064007a0c */ /* 0x000fe20003f06270 */
[----:B------:R-:W-:-:S12]  /*ce90*/  BSSY B0, `(.L_x_256) ;  /* 0x000005e000007945 */ /* 0x000fd80003800000 */
[----:B------:R-:W-:Y:S05]  /*cea0*/  @P0 BRA `(.L_x_257) ;  /* 0x000005c000000947 */ /* 0x000fea0003800000 */
[----:B------:R-:W2:Y:S04]  /*ceb0*/  LDL R61, [R1+0x7c] ;  /* 0x00007c00013d7983 */ /* 0x000ea80000100800 */
[----:B------:R-:W4:Y:S02]  /*cec0*/  S2R R0, SR_TID.X ;  /* 0x0000000000007919 */ /* 0x000f240000002100 */
[----:B----4-:R-:W-:-:S04]  /*ced0*/  LEA.HI R2, R0, R0, RZ, 0x1 ;  /* 0x0000000000027211 */ /* 0x010fc800078f08ff */
[----:B------:R-:W-:-:S05]  /*cee0*/  LOP3.LUT R2, R2, 0xfffffffe, RZ, 0xc0, !PT ;  /* 0xfffffffe02027812 */ /* 0x000fca00078ec0ff */
[----:B------:R-:W-:Y:S01]  /*cef0*/  IMAD.IADD R2, R0, 0x1, -R2 ;  /* 0x0000000100027824 */ /* 0x000fe200078e0a02 */
        /* <DEDUP_REMOVED lines=9> */
[----:B------:R-:W-:-:S05]  /*cf90*/  IADD3 R0, R2, R0, R58 ;  /* 0x0000000002007210 */ /* 0x000fca0007ffe03a */
[----:B------:R-:W-:-:S05]  /*cfa0*/  IMAD.SHL.U32 R23, R0, 0x2, RZ ;  /* 0x0000000200177824 */ /* 0x000fca00078e00ff */
[----:B------:R-:W4:Y:S01]  /*cfb0*/  LDS.128 R4, [R23+0x6080] ;  /* 0x0060800017047984 */ /* 0x000f220000000c00 */
[----:B------:R-:W-:Y:S01]  /*cfc0*/  SHF.L.U32 R2, R31, 0x10, RZ ;  /* 0x000000101f027819 */ /* 0x000fe200000006ff */
[----:B------:R-:W-:Y:S01]  /*cfd0*/  IMAD.U32 R0, R52, 0x10000, RZ ;  /* 0x0001000034007824 */ /* 0x000fe200078e00ff */
[----:B----4-:R-:W-:Y:S02]  /*cfe0*/  SHF.L.U32 R3, R4, 0x10, RZ ;  /* 0x0000001004037819 */ /* 0x010fe400000006ff */
[----:B------:R-:W-:-:S03]  /*cff0*/  LOP3.LUT R19, R5, 0xffff0000, RZ, 0xc0, !PT ;  /* 0xffff000005137812 */ /* 0x000fc600078ec0ff */
[----:B------:R-:W-:Y:S01]  /*d000*/  FMUL.FTZ R15, R2, R3 ;  /* 0x00000003020f7220 */ /* 0x000fe20000410000 */
[----:B------:R-:W-:Y:S01]  /*d010*/  LOP3.LUT R18, R7, 0xffff0000, RZ, 0xc0, !PT ;  /* 0xffff000007127812 */ /* 0x000fe200078ec0ff */
[----:B--2---:R-:W2:Y:S02]  /*d020*/  LDS.128 R8, [R61] ;  /* 0x000000003d087984 */ /* 0x004ea40000000c00 */
[C---:B--2---:R-:W-:Y:S02]  /*d030*/  SHF.L.U32 R12, R8.reuse, 0x10, RZ ;  /* 0x00000010080c7819 */ /* 0x044fe400000006ff */
[----:B------:R-:W-:Y:S01]  /*d040*/  LOP3.LUT R13, R8, 0xffff0000, RZ, 0xc0, !PT ;  /* 0xffff0000080d7812 */ /* 0x000fe200078ec0ff */
[C---:B------:R-:W-:Y:S01]  /*d050*/  IMAD.U32 R14, R9.reuse, 0x10000, RZ ;  /* 0x00010000090e7824 */ /* 0x040fe200078e00ff */
[----:B------:R-:W-:Y:S02]  /*d060*/  LOP3.LUT R8, R4, 0xffff0000, RZ, 0xc0, !PT ;  /* 0xffff000004087812 */ /* 0x000fe400078ec0ff */
[----:B------:R-:W-:Y:S01]  /*d070*/  LOP3.LUT R22, R9, 0xffff0000, RZ, 0xc0, !PT ;  /* 0xffff000009167812 */ /* 0x000fe200078ec0ff */
[----:B------:R-:W-:Y:S01]  /*d080*/  IMAD.U32 R9, R5, 0x10000, RZ ;  /* 0x0001000005097824 */ /* 0x000fe200078e00ff */
[----:B------:R-:W-:-:S02]  /*d090*/  LOP3.LUT R4, R31, 0xffff0000, RZ, 0xc0, !PT ;  /* 0xffff00001f047812 */ /* 0x000fc400078ec0ff */
[C---:B------:R-:W-:Y:S02]  /*d0a0*/  SHF.L.U32 R16, R10.reuse, 0x10, RZ ;  /* 0x000000100a107819 */ /* 0x040fe400000006ff */
[----:B------:R-:W-:Y:S01]  /*d0b0*/  LOP3.LUT R17, R10, 0xffff0000, RZ, 0xc0, !PT ;  /* 0xffff00000a117812 */ /* 0x000fe200078ec0ff */
[C---:B------:R-:W-:Y:S01]  /*d0c0*/  IMAD.U32 R20, R11.reuse, 0x10000, RZ ;  /* 0x000100000b147824 */ /* 0x040fe200078e00ff */
[C---:B------:R-:W-:Y:S02]  /*d0d0*/  SHF.L.U32 R5, R6.reuse, 0x10, RZ ;  /* 0x0000001006057819 */ /* 0x040fe400000006ff */
[----:B------:R-:W-:Y:S01]  /*d0e0*/  LOP3.LUT R10, R6, 0xffff0000, RZ, 0xc0, !PT ;  /* 0xffff0000060a7812 */ /* 0x000fe200078ec0ff */
[----:B------:R-:W-:Y:S01]  /*d0f0*/  FMUL.FTZ R6, R0, R3 ;  /* 0x0000000300067220 */ /* 0x000fe20000410000 */
[----:B------:R-:W-:Y:S01]  /*d100*/  LOP3.LUT R21, R11, 0xffff0000, RZ, 0xc0, !PT ;  /* 0xffff00000b157812 */ /* 0x000fe200078ec0ff */
[----:B------:R-:W-:Y:S01]  /*d110*/  IMAD.U32 R11, R7, 0x10000, RZ ;  /* 0x00010000070b7824 */ /* 0x000fe200078e00ff */
[----:B------:R-:W-:Y:S01]  /*d120*/  LOP3.LUT R3, R52, 0xffff0000, RZ, 0xc0, !PT ;  /* 0xffff000034037812 */ /* 0x000fe200078ec0ff */
[----:B------:R-:W-:Y:S01]  /*d130*/  FFMA.FTZ R29, R0, R12, -R15 ;  /* 0x0000000c001d7223 */ /* 0x000fe2000001080f */
[----:B------:R-:W-:Y:S01]  /*d140*/  SHF.L.U32 R0, R32, 0x10, RZ ;  /* 0x0000001020007819 */ /* 0x000fe200000006ff */
[----:B------:R-:W-:-:S02]  /*d150*/  FMUL.FTZ R7, R4, R8 ;  /* 0x0000000804077220 */ /* 0x000fc40000410000 */
[----:B------:R-:W-:Y:S02]  /*d160*/  FFMA.FTZ R28, R2, R12, R6 ;  /* 0x0000000c021c7223 */ /* 0x000fe40000010006 */
[C---:B------:R-:W-:Y:S02]  /*d170*/  FFMA.FTZ R27, R3.reuse, R13, -R7 ;  /* 0x0000000d031b7223 */ /* 0x040fe40000010807 */
[----:B------:R-:W-:Y:S02]  /*d180*/  IMAD.U32 R2, R48, 0x10000, RZ ;  /* 0x0001000030027824 */ /* 0x000fe400078e00ff */
[-C--:B------:R-:W-:Y:S01]  /*d190*/  FMUL.FTZ R7, R0, R9.reuse ;  /* 0x0000000900077220 */ /* 0x080fe20000410000 */
[----:B------:R-:W-:Y:S01]  /*d1a0*/  SHF.L.U32 R6, R30, 0x10, RZ ;  /* 0x000000101e067819 */ /* 0x000fe200000006ff */
[----:B------:R-:W-:Y:S02]  /*d1b0*/  FMUL.FTZ R8, R3, R8 ;  /* 0x0000000803087220 */ /* 0x000fe40000410000 */
[----:B------:R-:W-:-:S02]  /*d1c0*/  FMUL.FTZ R3, R2, R9 ;  /* 0x0000000902037220 */ /* 0x000fc40000410000 */
[-C--:B------:R-:W-:Y:S02]  /*d1d0*/  FFMA.FTZ R25, R2, R14.reuse, -R7 ;  /* 0x0000000e02197223 */ /* 0x080fe40000010807 */
[C---:B------:R-:W-:Y:S02]  /*d1e0*/  IMAD.U32 R2, R49.reuse, 0x10000, RZ ;  /* 0x0001000031027824 */ /* 0x040fe400078e00ff */
[----:B------:R-:W-:Y:S02]  /*d1f0*/  FFMA.FTZ R26, R4, R13, R8 ;  /* 0x0000000d041a7223 */ /* 0x000fe40000010008 */
[----:B------:R-:W-:Y:S01]  /*d200*/  FFMA.FTZ R24, R0, R14, R3 ;  /* 0x0000000e00187223 */ /* 0x000fe20000010003 */
[----:B------:R-:W-:Y:S01]  /*d210*/  LOP3.LUT R3, R49, 0xffff0000, RZ, 0xc0, !PT ;  /* 0xffff000031037812 */ /* 0x000fe200078ec0ff */
[-C--:B------:R-:W-:Y:S02]  /*d220*/  FMUL.FTZ R4, R6, R5.reuse ;  /* 0x0000000506047220 */ /* 0x080fe40000410000 */
[----:B------:R-:W-:Y:S01]  /*d230*/  FMUL.FTZ R9, R2, R5 ;  /* 0x0000000502097220 */ /* 0x000fe20000410000 */
[----:B------:R-:W-:-:S02]  /*d240*/  SHF.L.U32 R5, R33, 0x10, RZ ;  /* 0x0000001021057819 */ /* 0x000fc400000006ff */
[----:B------:R-:W-:Y:S01]  /*d250*/  LOP3.LUT R0, R30, 0xffff0000, RZ, 0xc0, !PT ;  /* 0xffff00001e007812 */ /* 0x000fe200078ec0ff */
[----:B------:R-:W-:Y:S02]  /*d260*/  FFMA.FTZ R15, R2, R16, -R4 ;  /* 0x00000010020f7223 */ /* 0x000fe40000010804 */
[----:B------:R-:W-:Y:S02]  /*d270*/  IMAD.U32 R2, R44, 0x10000, RZ ;  /* 0x000100002c027824 */ /* 0x000fe400078e00ff */
[-C--:B------:R-:W-:Y:S02]  /*d280*/  FMUL.FTZ R7, R3, R10.reuse ;  /* 0x0000000a03077220 */ /* 0x080fe40000410000 */
[----:B------:R-:W-:Y:S02]  /*d290*/  FMUL.FTZ R4, R5, R11 ;  /* 0x0000000b05047220 */ /* 0x000fe40000410000 */
[----:B------:R-:W-:Y:S02]  /*d2a0*/  FMUL.FTZ R8, R0, R10 ;  /* 0x0000000a00087220 */ /* 0x000fe40000410000 */
[----:B------:R-:W-:-:S02]  /*d2b0*/  FFMA.FTZ R14, R6, R16, R9 ;  /* 0x00000010060e7223 */ /* 0x000fc40000010009 */
[----:B------:R-:W-:Y:S02]  /*d2c0*/  FMUL.FTZ R6, R2, R11 ;  /* 0x0000000b02067220 */ /* 0x000fe40000410000 */
[-C--:B------:R-:W-:Y:S01]  /*d2d0*/  FFMA.FTZ R13, R0, R17.reuse, R7 ;  /* 0x00000011000d7223 */ /* 0x080fe20000010007 */
[----:B------:R-:W-:Y:S01]  /*d2e0*/  LOP3.LUT R0, R33, 0xffff0000, RZ, 0xc0, !PT ;  /* 0xffff000021007812 */ /* 0x000fe200078ec0ff */
[-C--:B------:R-:W-:Y:S01]  /*d2f0*/  FFMA.FTZ R11, R2, R20.reuse, -R4 ;  /* 0x00000014020b7223 */ /* 0x080fe20000010804 */
[----:B------:R-:W-:Y:S01]  /*d300*/  LOP3.LUT R2, R32, 0xffff0000, RZ, 0xc0, !PT ;  /* 0xffff000020027812 */ /* 0x000fe200078ec0ff */
[----:B------:R-:W-:Y:S01]  /*d310*/  FFMA.FTZ R10, R3, R17, -R8 ;  /* 0x00000011030a7223 */ /* 0x000fe20000010808 */
[----:B------:R-:W-:Y:S02]  /*d320*/  LOP3.LUT R4, R48, 0xffff0000, RZ, 0xc0, !PT ;  /* 0xffff000030047812 */ /* 0x000fe400078ec0ff */
[----:B------:R-:W-:Y:S01]  /*d330*/  LOP3.LUT R3, R44, 0xffff0000, RZ, 0xc0, !PT ;  /* 0xffff00002c037812 */ /* 0x000fe200078ec0ff */
[----:B------:R-:W-:-:S02]  /*d340*/  FFMA.FTZ R12, R5, R20, R6 ;  /* 0x00000014050c7223 */ /* 0x000fc40000010006 */
[-C--:B------:R-:W-:Y:S02]  /*d350*/  FMUL.FTZ R8, R2, R19.reuse ;  /* 0x0000001302087220 */ /* 0x080fe40000410000 */
[-C--:B------:R-:W-:Y:S02]  /*d360*/  FMUL.FTZ R6, R0, R18.reuse ;  /* 0x0000001200067220 */ /* 0x080fe40000410000 */
[C---:B------:R-:W-:Y:S02]  /*d370*/  FMUL.FTZ R7, R4.reuse, R19 ;  /* 0x0000001304077220 */ /* 0x040fe40000410000 */
[C---:B------:R-:W-:Y:S02]  /*d380*/  FMUL.FTZ R5, R3.reuse, R18 ;  /* 0x0000001203057220 */ /* 0x040fe40000410000 */
[----:B------:R-:W-:Y:S02]  /*d390*/  FFMA.FTZ R9, R4, R22, -R8 ;  /* 0x0000001604097223 */ /* 0x000fe40000010808 */
[----:B------:R-:W-:-:S02]  /*d3a0*/  FFMA.FTZ R3, R3, R21, -R6 ;  /* 0x0000001503037223 */ /* 0x000fc40000010806 */
[----:B------:R-:W-:Y:S02]  /*d3b0*/  FFMA.FTZ R2, R2, R22, R7 ;  /* 0x0000001602027223 */ /* 0x000fe40000010007 */
[----:B------:R-:W-:Y:S01]  /*d3c0*/  FFMA.FTZ R0, R0, R21, R5 ;  /* 0x0000001500007223 */ /* 0x000fe20000010005 */
[----:B------:R-:W-:Y:S02]  /*d3d0*/  F2FP.BF16.PACK_AB R10, R10, R15 ;  /* 0x0000000f0a0a723e */ /* 0x000fe400000010ff */
[----:B------:R-:W-:Y:S02]  /*d3e0*/  F2FP.BF16.PACK_AB R8, R27, R29 ;  /* 0x0000001d1b08723e */ /* 0x000fe400000010ff */
[----:B------:R-:W-:Y:S02]  /*d3f0*/  F2FP.BF16.PACK_AB R9, R9, R25 ;  /* 0x000000190909723e */ /* 0x000fe400000010ff */
[----:B------:R-:W-:Y:S02]  /*d400*/  F2FP.BF16.PACK_AB R11, R3, R11 ;  /* 0x0000000b030b723e */ /* 0x000fe400000010ff */
[----:B------:R-:W-:-:S02]  /*d410*/  F2FP.BF16.PACK_AB R6, R13, R14 ;  /* 0x0000000e0d06723e */ /* 0x000fc400000010ff */
[----:B------:R-:W-:Y:S02]  /*d420*/  F2FP.BF16.PACK_AB R4, R26, R28 ;  /* 0x0000001c1a04723e */ /* 0x000fe400000010ff */
[----:B------:R-:W-:Y:S02]  /*d430*/  F2FP.BF16.PACK_AB R5, R2, R24 ;  /* 0x000000180205723e */ /* 0x000fe400000010ff */
[----:B------:R-:W-:Y:S01]  /*d440*/  F2FP.BF16.PACK_AB R7, R0, R12 ;  /* 0x0000000c0007723e */ /* 0x000fe200000010ff */
[----:B------:R2:W-:Y:S04]  /*d450*/  STS.128 [R61], R8 ;  /* 0x000000083d007388 */ /* 0x0005e80000000c00 */
[----:B------:R2:W-:Y:S02]  /*d460*/  STS.128 [R23+0x6080], R4 ;  /* 0x0060800417007388 */ /* 0x0005e40000000c00 */
.L_x_257:
[----:B------:R-:W-:Y:S05]  /*d470*/  BSYNC B0 ;  /* 0x0000000000007941 */ /* 0x000fea0003800000 */
.L_x_256:
[----:B------:R-:W-:Y:S01]  /*d480*/  IADD3 R0, R100, 0x10, RZ ;  /* 0x0000001064007810 */ /* 0x000fe20007ffe0ff */
[----:B------:R-:W-:Y:S03]  /*d490*/  BSSY B0, `(.L_x_258) ;  /* 0x000005c000007945 */ /* 0x000fe60003800000 */
[----:B------:R-:W-:-:S13]  /*d4a0*/  ISETP.GE.AND P0, PT, R0, c[0x0][0x27c], PT ;  /* 0x00009f0000007a0c */ /* 0x000fda0003f06270 */
[----:B------:R-:W-:Y:S05]  /*d4b0*/  @P0 BRA `(.L_x_259) ;  /* 0x0000059000000947 */ /* 0x000fea0003800000 */
[----:B------:R-:W4:Y:S04]  /*d4c0*/  LDL R2, [R1+0x64] ;  /* 0x0000640001027983 */ /* 0x000f280000100800 */
[----:B--2---:R-:W2:Y:S01]  /*d4d0*/  LDL R30, [R1+0x74] ;  /* 0x00007400011e7983 */ /* 0x004ea20000100800 */
[----:B------:R-:W-:-:S04]  /*d4e0*/  MOV R0, c[0x0][0x27c] ;  /* 0x00009f0000007a02 */ /* 0x000fc80000000f00 */
[----:B----4-:R-:W-:-:S04]  /*d4f0*/  LEA.HI R0, R0, R2, RZ, 0x1d ;  /* 0x0000000200007211 */ /* 0x010fc800078fe8ff */
        /* <DEDUP_REMOVED lines=12> */
[----:B------:R-:W4:Y:S01]  /*d5c0*/  LDS.128 R4, [R23+0x6080] ;  /* 0x0060800017047984 */ /* 0x000f220000000c00 */
        /* <DEDUP_REMOVED lines=8> */
[C---:B----4-:R-:W-:Y:S01]  /*d650*/  SHF.L.U32 R3, R4.reuse, 0x10, RZ ;  /* 0x0000001004037819 */ /* 0x050fe200000006ff */
[----:B------:R-:W-:Y:S01]  /*d660*/  IMAD.U32 R9, R5, 0x10000, RZ ;  /* 0x0001000005097824 */ /* 0x000fe200078e00ff */
[----:B------:R-:W-:Y:S01]  /*d670*/  LOP3.LUT R8, R4, 0xffff0000, RZ, 0xc0, !PT ;  /* 0xffff000004087812 */ /* 0x000fe200078ec0ff */
[----:B------:R-:W-:Y:S01]  /*d680*/  IMAD.U32 R11, R7, 0x10000, RZ ;  /* 0x00010000070b7824 */ /* 0x000fe200078e00ff */
[----:B------:R-:W-:Y:S01]  /*d690*/  LOP3.LUT R4, R34, 0xffff0000, RZ, 0xc0, !PT ;  /* 0xffff000022047812 */ /* 0x000fe200078ec0ff */
[-C--:B------:R-:W-:Y:S01]  /*d6a0*/  FMUL.FTZ R15, R2, R3.reuse ;  /* 0x00000003020f7220 */ /* 0x080fe20000410000 */
[----:B------:R-:W-:Y:S02]  /*d6b0*/  LOP3.LUT R19, R5, 0xffff0000, RZ, 0xc0, !PT ;  /* 0xffff000005137812 */ /* 0x000fe400078ec0ff */
[----:B------:R-:W-:Y:S01]  /*d6c0*/  SHF.L.U32 R5, R6, 0x10, RZ ;  /* 0x0000001006057819 */ /* 0x000fe200000006ff */
[----:B------:R-:W-:Y:S01]  /*d6d0*/  FFMA.FTZ R29, R0, R12, -R15 ;  /* 0x0000000c001d7223 */ /* 0x000fe2000001080f */
        /* <DEDUP_REMOVED lines=10> */
[-C--:B------:R-:W-:Y:S02]  /*d780*/  FMUL.FTZ R7, R0, R9.reuse ;  /* 0x0000000900077220 */ /* 0x080fe40000410000 */
[----:B------:R-:W-:Y:S02]  /*d790*/  FMUL.FTZ R8, R3, R8 ;  /* 0x0000000803087220 */ /* 0x000fe40000410000 */
[C---:B------:R-:W-:Y:S02]  /*d7a0*/  FMUL.FTZ R3, R2.reuse, R9 ;  /* 0x0000000902037220 */ /* 0x040fe40000410000 */
[----:B------:R-:W-:Y:S02]  /*d7b0*/  FFMA.FTZ R25, R2, R14, -R7 ;  /* 0x0000000e02197223 */ /* 0x000fe40000010807 */
[----:B------:R-:W-:Y:S02]  /*d7c0*/  IMAD.U32 R2, R41, 0x10000, RZ ;  /* 0x0001000029027824 */ /* 0x000fe400078e00ff */
[----:B------:R-:W-:-:S02]  /*d7d0*/  FFMA.FTZ R26, R4, R13, R8 ;  /* 0x0000000d041a7223 */ /* 0x000fc40000010008 */
[-C--:B------:R-:W-:Y:S02]  /*d7e0*/  FMUL.FTZ R4, R6, R5.reuse ;  /* 0x0000000506047220 */ /* 0x080fe40000410000 */
[----:B------:R-:W-:Y:S01]  /*d7f0*/  FFMA.FTZ R24, R0, R14, R3 ;  /* 0x0000000e00187223 */ /* 0x000fe20000010003 */
[----:B------:R-:W-:Y:S01]  /*d800*/  LOP3.LUT R3, R41, 0xffff0000, RZ, 0xc0, !PT ;  /* 0xffff000029037812 */ /* 0x000fe200078ec0ff */
[C---:B------:R-:W-:Y:S01]  /*d810*/  FMUL.FTZ R9, R2.reuse, R5 ;  /* 0x0000000502097220 */ /* 0x040fe20000410000 */
        /* <DEDUP_REMOVED lines=9> */
[-C--:B------:R-:W-:Y:S01]  /*d8b0*/  FFMA.FTZ R13, R0, R17.reuse, R7 ;  /* 0x00000011000d7223 */ /* 0x080fe20000010007 */
[----:B------:R-:W-:Y:S01]  /*d8c0*/  LOP3.LUT R0, R37, 0xffff0000, RZ, 0xc0, !PT ;  /* 0xffff000025007812 */ /* 0x000fe200078ec0ff */
[-C--:B------:R-:W-:Y:S01]  /*d8d0*/  FFMA.FTZ R11, R2, R20.reuse, -R4 ;  /* 0x00000014020b7223 */ /* 0x080fe20000010804 */
        /* <DEDUP_REMOVED lines=8> */
[C---:B------:R-:W-:Y:S02]  /*d960*/  FMUL.FTZ R7, R4.reuse, R19 ;  /* 0x0000001304077220 */ /* 0x040fe40000410000 */
[----:B------:R-:W-:Y:S02]  /*d970*/  FMUL.FTZ R5, R3, R18 ;  /* 0x0000001203057220 */ /* 0x000fe40000410000 */
[----:B------:R-:W-:Y:S01]  /*d980*/  FFMA.FTZ R9, R4, R22, -R8 ;  /* 0x0000001604097223 */ /* 0x000fe20000010808 */
        /* <DEDUP_REMOVED lines=12> */
.L_x_259:
[----:B------:R-:W-:Y:S05]  /*da50*/  BSYNC B0 ;  /* 0x0000000000007941 */ /* 0x000fea0003800000 */
.L_x_258:
[----:B------:R-:W-:-:S04]  /*da60*/  IADD3 R0, R100, 0x20, RZ ;  /* 0x0000002064007810 */ /* 0x000fc80007ffe0ff */
        /* <DEDUP_REMOVED lines=91> */
.L_x_237:
[----:B------:R-:W-:Y:S05]  /*e020*/  BSYNC B2 ;  /* 0x0000000000027941 */ /* 0x000fea0003800000 */
.L_x_221:
[----:B-1----:R-:W-:Y:S01]  /*e030*/  IMAD R0, R56, c[0x0][0x208], RZ ;  /* 0x0000820038007a24 */ /* 0x002fe200078e02ff */
[----:B--2---:R-:W-:Y:S01]  /*e040*/  MOV R4, R246 ;  /* 0x000000f600047202 */ /* 0x004fe20000000f00 */
[----:B------:R-:W-:Y:S01]  /*e050*/  IMAD.WIDE.U32 R2, R137, c[0x0][0x208], RZ ;  /* 0x0000820089027a25 */ /* 0x000fe200078e00ff */
[----:B------:R-:W-:Y:S01]  /*e060*/  MOV R5, R249 ;  /* 0x000000f900057202 */ /* 0x000fe20000000f00 */
[----:B------:R-:W-:-:S04]  /*e070*/  DEPBAR.LE SB0, 0x0 ;  /* 0x000080000000791a */ /* 0x000fc80000000000 */
[----:B------:R-:W-:Y:S01]  /*e080*/  IMAD R0, R137, c[0x0][0x20c], R0 ;  /* 0x0000830089007a24 */ /* 0x000fe200078e0200 */
[----:B------:R-:W1:Y:S01]  /*e090*/  S2R R6, SR_TID.X ;  /* 0x0000000000067919 */ /* 0x000e620000002100 */
[----:B------:R-:W-:Y:S01]  /*e0a0*/  IMAD.WIDE.U32 R4, R2, 0x30, R4 ;  /* 0x0000003002047825 */ /* 0x000fe200078e0004 */
[----:B------:R-:W-:Y:S02]  /*e0b0*/  LOP3.LUT P2, RZ, R55, 0x1, RZ, 0xc0, !PT ;  /* 0x0000000137ff7812 */ /* 0x000fe4000784c0ff */
[----:B------:R-:W-:Y:S01]  /*e0c0*/  IADD3 R0, R3, R0, RZ ;  /* 0x0000000003007210 */ /* 0x000fe20007ffe0ff */
[----:B------:R-:W-:Y:S01]  /*e0d0*/  BAR.SYNC.DEFER_BLOCKING 0x0 ;  /* 0x0000000000007b1d */ /* 0x000fe20000010000 */
[----:B------:R-:W-:Y:S02]  /*e0e0*/  LEA R2, P0, R4, c[0x0][0x1f8], 0x1 ;  /* 0x00007e0004027a11 */ /* 0x000fe400078008ff */
[----:B------:R-:W-:Y:S01]  /*e0f0*/  LOP3.LUT P3, RZ, R55, 0x2, RZ, 0xc0, !PT ;  /* 0x0000000237ff7812 */ /* 0x000fe2000786c0ff */
[----:B------:R-:W-:Y:S01]  /*e100*/  IMAD R3, R0, 0x30, RZ ;  /* 0x0000003000037824 */ /* 0x000fe200078e02ff */
[----:B------:R-:W-:Y:S01]  /*e110*/  IADD3 R0, R57, R159, -R243 ;  /* 0x0000009f39007210 */ /* 0x000fe20007ffe8f3 */
[----:B------:R-:W2:Y:S03]  /*e120*/  LDL R235, [R1+0x8] ;  /* 0x0000080001eb7983 */ /* 0x000ea60000100800 */
[----:B------:R-:W-:-:S04]  /*e130*/  IADD3 R3, R5, R3, RZ ;  /* 0x0000000305037210 */ /* 0x000fc80007ffe0ff */
[----:B------:R-:W-:Y:S02]  /*e140*/  LEA.HI.X R3, R4, c[0x0][0x1fc], R3, 0x1, P0 ;  /* 0x00007f0004037a11 */ /* 0x000fe400000f0c03 */
[----:B------:R-:W-:Y:S02]  /*e150*/  ISETP.LT.OR P0, PT, R0, 0x1, !P2 ;  /* 0x000000010000780c */ /* 0x000fe40005701670 */
[----:B------:R-:W-:Y:S02]  /*e160*/  SHF.L.U32 R201, R241, 0x1, RZ ;  /* 0x00000001f1c97819 */ /* 0x000fe400000006ff */
[----:B-1----:R-:W-:Y:S01]  /*e170*/  ISETP.GT.AND P4, PT, R6, 0x3f, PT ;  /* 0x0000003f0600780c */ /* 0x002fe20003f84270 */
[----:B------:R-:W-:Y:S04]  /*e180*/  LDSM.16.M88.4 R8, [R190] ;  /* 0x00000000be08783b */ /* 0x000fe80000000200 */
[----:B------:R-:W-:Y:S04]  /*e190*/  LDSM.16.M88.4 R4, [R190+0x1000] ;  /* 0x00100000be04783b */ /* 0x000fe80000000200 */
[----:B------:R-:W1:Y:S04]  /*e1a0*/  LDSM.16.M88.4 R16, [R155] ;  /* 0x000000009b10783b */ /* 0x000e680000000200 */
[----:B------:R-:W4:Y:S04]  /*e1b0*/  LDSM.16.M88.4 R20, [R155+0x400] ;  /* 0x000400009b14783b */ /* 0x000f280000000200 */
[----:B------:R-:W3:Y:S04]  /*e1c0*/  LDSM.16.M88.4 R44, [R155+0x800] ;  /* 0x000800009b2c783b */ /* 0x000ee80000000200 */
[----:B------:R-:W-:Y:S04]  /*e1d0*/  LDSM.16.M88.4 R40, [R191] ;  /* 0x00000000bf28783b */ /* 0x000fe80000000200 */
[----:B------:R-:W-:Y:S04]  /*e1e0*/  LDSM.16.M88.4 R32, [R191+0x1000] ;  /* 0x00100000bf20783b */ /* 0x000fe80000000200 */
[----:B------:R-:W1:Y:S04]  /*e1f0*/  LDSM.16.M88.4 R48, [R192] ;  /* 0x00000000c030783b */ /* 0x000e680000000200 */
[----:B------:R-:W-:Y:S04]  /*e200*/  LDSM.16.M88.4 R76, [R200] ;  /* 0x00000000c84c783b */ /* 0x000fe80000000200 */
[----:B------:R-:W-:Y:S04]  /*e210*/  LDSM.16.M88.4 R88, [R199] ;  /* 0x00000000c758783b */ /* 0x000fe80000000200 */
[----:B------:R-:W-:Y:S01]  /*e220*/  @!PT LDS RZ, [RZ] ;  /* 0x00000000fffff984 */ /* 0x000fe20000000800 */
[----:B------:R-:W-:Y:S01]  /*e230*/  @!PT LDS RZ, [RZ] ;  /* 0x00000000fffff984 */ /* 0x000fe20000000800 */
[----:B------:R-:W-:Y:S01]  /*e240*/  @!PT LDS RZ, [RZ] ;  /* 0x00000000fffff984 */ /* 0x000fe20000000800 */
[----:B------:R1:W-:Y:S01]  /*e250*/  LDGSTS.E.BYPASS.LTC128B.128 [R201+0x1880], [R2.64], !P0 ;  /* 0x0188000002c97fae */ /* 0x0003e2000c101d46 */
[----:B------:R-:W-:-:S02]  /*e260*/  ISETP.LT.OR P0, PT, R0, 0x1, !P3 ;  /* 0x000000010000780c */ /* 0x000fc40005f01670 */
[----:B------:R-:W-:Y:S02]  /*e270*/  @!P4 MOV R13, c[0x0][0x208] ;  /* 0x00008200000dca02 */ /* 0x000fe40000000f00 */
[----:B------:R-:W-:-:S09]  /*e280*/  @!P4 MOV R14, c[0x0][0x20c] ;  /* 0x00008300000eca02 */ /* 0x000fd20000000f00 */
[----:B------:R2:W-:Y:S01]  /*e290*/  LDGSTS.E.BYPASS.LTC128B.128 [R201+0x2480], [R2.64+0x40], !P0 ;  /* 0x0248004002c97fae */ /* 0x0005e2000c101d46 */
[----:B------:R-:W-:-:S04]  /*e2a0*/  @!P4 LEA R12, P0, R13, R2, 0x6 ;  /* 0x000000020d0cc211 */ /* 0x000fc800078030ff */
[----:B------:R-:W-:Y:S02]  /*e2b0*/  @!P4 LEA.HI.X R13, R13, R3, R14, 0x6, P0 ;  /* 0x000000030d0dc211 */ /* 0x000fe400000f340e */
        /* <DEDUP_REMOVED lines=11> */
[----:B-----5:R-:W-:Y:S04]  /*e370*/  LDSM.16.M88.4 R60, [R155+0xc00] ;  /* 0x000c00009b3c783b */ /* 0x020fe80000000200 */
[----:B------:R-:W1:Y:S01]  /*e380*/  LDSM.16.M88.4 R36, [R190+0x2000] ;  /* 0x00200000be24783b */ /* 0x000e620000000200 */
[C---:B----4-:R-:W-:Y:S03]  /*e390*/  HMMA.16816.F32.BF16 R80, R4.reuse, R20, RZ ;  /* 0x000000140450723c */ /* 0x050fe600000418ff */
[----:B------:R-:W4:Y:S04]  /*e3a0*/  LDSM.16.M88.4 R28, [R190+0x3000] ;  /* 0x00300000be1c783b */ /* 0x000f280000000200 */
[----:B------:R-:W-:Y:S01]  /*e3b0*/  LDSM.16.M88.4 R56, [R198] ;  /* 0x00000000c638783b */ /* 0x000fe20000000200 */
[C---:B------:R-:W-:Y:S03]  /*e3c0*/  HMMA.16816.F32.BF16 R68, R4.reuse, R22, RZ ;  /* 0x000000160444723c */ /* 0x040fe600000418ff */
[----:B------:R-:W0:Y:S05]  /*e3d0*/  LDGDEPBAR ;  /* 0x00000000000079af */ /* 0x000e2a0000000000 */
[C---:B---3--:R-:W-:Y:S08]  /*e3e0*/  HMMA.16816.F32.BF16 R64, R4.reuse, R44, RZ ;  /* 0x0000002c0440723c */ /* 0x048ff000000418ff */
[C---:B-1----:R-:W-:Y:S08]  /*e3f0*/  HMMA.16816.F32.BF16 R12, R4.reuse, R18, RZ ;  /* 0x00000012040c723c */ /* 0x042ff000000418ff */
[----:B------:R-:W-:Y:S08]  /*e400*/  HMMA.16816.F32.BF16 R84, R4, R46, RZ ;  /* 0x0000002e0454723c */ /* 0x000ff000000418ff */
[----:B------:R-:W-:Y:S01]  /*e410*/  HMMA.16816.F32.BF16 R4, R40, R48, R24 ;  /* 0x000000302804723c */ /* 0x000fe20000041818 */
[----:B------:R-:W1:Y:S07]  /*e420*/  LDSM.16.M88.4 R24, [R191+0x2000] ;  /* 0x00200000bf18783b */ /* 0x000e6e0000000200 */
[C---:B------:R-:W-:Y:S01]  /*e430*/  HMMA.16816.F32.BF16 R72, R8.reuse, R18, RZ ;  /* 0x000000120848723c */ /* 0x040fe200000418ff */
[----:B------:R-:W-:Y:S07]  /*e440*/  LDSM.16.M88.4 R16, [R190+0x4000] ;  /* 0x00400000be10783b */ /* 0x000fee0000000200 */
[C---:B------:R-:W-:Y:S08]  /*e450*/  HMMA.16816.F32.BF16 R96, R8.reuse, R20, RZ ;  /* 0x000000140860723c */ /* 0x040ff000000418ff */
[C---:B------:R-:W-:Y:S01]  /*e460*/  HMMA.16816.F32.BF16 R108, R8.reuse, R22, RZ ;  /* 0x00000016086c723c */ /* 0x040fe200000418ff */
[----:B------:R-:W3:Y:S07]  /*e470*/  LDSM.16.M88.4 R20, [R191+0x3000] ;  /* 0x00300000bf14783b */ /* 0x000eee0000000200 */
[C---:B------:R-:W-:Y:S08]  /*e480*/  HMMA.16816.F32.BF16 R116, R8.reuse, R44, RZ ;  /* 0x0000002c0874723c */ /* 0x040ff000000418ff */
[----:B------:R-:W-:Y:S01]  /*e490*/  HMMA.16816.F32.BF16 R112, R8, R46, RZ ;  /* 0x0000002e0870723c */ /* 0x000fe200000418ff */
[----:B------:R-:W-:Y:S07]  /*e4a0*/  LDSM.16.M88.4 R44, [R195] ;  /* 0x00000000c32c783b */ /* 0x000fee0000000200 */
[----:B------:R-:W-:Y:S01]  /*e4b0*/  HMMA.16816.F32.BF16 R8, R32, R48, R52 ;  /* 0x000000302008723c */ /* 0x000fe20000041834 */
[----:B------:R-:W1:Y:S07]  /*e4c0*/  LDSM.16.M88.4 R52, [R155+0x1800] ;  /* 0x001800009b34783b */ /* 0x000e6e0000000200 */
[----:B------:R-:W-:Y:S08]  /*e4d0*/  HMMA.16816.F32.BF16 R4, R36, R60, R4 ;  /* 0x0000003c2404723c */ /* 0x000ff00000041804 */
[-C--:B------:R-:W-:Y:S01]  /*e4e0*/  HMMA.16816.F32.BF16 R92, R32, R50.reuse, R12 ;  /* 0x00000032205c723c */ /* 0x080fe2000004180c */
[----:B------:R-:W2:Y:S07]  /*e4f0*/  LDSM.16.M88.4 R12, [R190+0x5000] ;  /* 0x00500000be0c783b */ /* 0x000eae0000000200 */
[----:B------:R-:W-:Y:S08]  /*e500*/  HMMA.16816.F32.BF16 R72, R40, R50, R72 ;  /* 0x000000322848723c */ /* 0x000ff00000041848 */
[----:B----4-:R-:W-:Y:S01]  /*e510*/  HMMA.16816.F32.BF16 R48, R28, R60, R8 ;  /* 0x0000003c1c30723c */ /* 0x010fe20000041808 */
[----:B------:R-:W4:Y:S07]  /*e520*/  LDSM.16.M88.4 R8, [R191+0x4000] ;  /* 0x00400000bf08783b */ /* 0x000f2e0000000200 */
[----:B------:R-:W-:Y:S08]  /*e530*/  HMMA.16816.F32.BF16 R124, R32, R88, R64 ;  /* 0x00000058207c723c */ /* 0x000ff00000041840 */
[----:B-1----:R-:W-:Y:S01]  /*e540*/  HMMA.16816.F32.BF16 R64, R24, R56, R4 ;  /* 0x000000381840723c */ /* 0x002fe20000041804 */
[----:B------:R-:W-:Y:S07]  /*e550*/  LDSM.16.M88.4 R4, [R191+0x5000] ;  /* 0x00500000bf04783b */ /* 0x000fee0000000200 */
[C---:B------:R-:W-:Y:S08]  /*e560*/  HMMA.16816.F32.BF16 R104, R32.reuse, R76, R80 ;  /* 0x0000004c2068723c */ /* 0x040ff00000041850 */
[C---:B------:R-:W-:Y:S08]  /*e570*/  HMMA.16816.F32.BF16 R120, R32.reuse, R78, R68 ;  /* 0x0000004e2078723c */ /* 0x040ff00000041844 */
[----:B------:R-:W-:Y:S08]  /*e580*/  HMMA.16816.F32.BF16 R128, R32, R90, R84 ;  /* 0x0000005a2080723c */ /* 0x000ff00000041854 */
[----:B---3--:R-:W-:Y:S01]  /*e590*/  HMMA.16816.F32.BF16 R32, R20, R56, R48 ;  /* 0x000000381420723c */ /* 0x008fe20000041830 */
[----:B------:R-:W1:Y:S07]  /*e5a0*/  LDSM.16.M88.4 R48, [R155+0x1000] ;  /* 0x001000009b30783b */ /* 0x000e6e0000000200 */
[----:B------:R-:W-:Y:S08]  /*e5b0*/  HMMA.16816.F32.BF16 R72, R36, R62, R72 ;  /* 0x0000003e2448723c */ /* 0x000ff00000041848 */
[C---:B------:R-:W-:Y:S08]  /*e5c0*/  HMMA.16816.F32.BF16 R84, R40.reuse, R76, R96 ;  /* 0x0000004c2854723c */ /* 0x040ff00000041860 */
[----:B------:R-:W-:Y:S08]  /*e5d0*/  HMMA.16816.F32.BF16 R96, R40, R78, R108 ;  /* 0x0000004e2860723c */ /* 0x000ff0000004186c */
[----:B------:R-:W-:Y:S01]  /*e5e0*/  HMMA.16816.F32.BF16 R76, R28, R62, R92 ;  /* 0x0000003e1c4c723c */ /* 0x000fe2000004185c */
[----:B------:R-:W3:Y:S07]  /*e5f0*/  LDSM.16.M88.4 R60, [R197] ;  /* 0x00000000c53c783b */ /* 0x000eee0000000200 */
[-C--:B------:R-:W-:Y:S08]  /*e600*/  HMMA.16816.F32.BF16 R68, R16, R52.reuse, R64 ;  /* 0x000000341044723c */ /* 0x080ff00000041840 */
[----:B--2---:R-:W-:Y:S08]  /*e610*/  HMMA.16816.F32.BF16 R32, R12, R52, R32 ;  /* 0x000000340c20723c */ /* 0x004ff00000041820 */
[-C--:B------:R-:W-:Y:S08]  /*e620*/  HMMA.16816.F32.BF16 R64, R24, R58.reuse, R72 ;  /* 0x0000003a1840723c */ /* 0x080ff00000041848 */
[----:B------:R-:W-:Y:S08]  /*e630*/  HMMA.16816.F32.BF16 R72, R20, R58, R76 ;  /* 0x0000003a1448723c */ /* 0x000ff0000004184c */
[----:B----4-:R-:W-:Y:S08]  /*e640*/  HMMA.16816.F32.BF16 R80, R8, R44, R68 ;  /* 0x0000002c0850723c */ /* 0x010ff00000041844 */
[----:B-1----:R-:W-:Y:S08]  /*e650*/  HMMA.16816.F32.BF16 R68, R36, R48, R84 ;  /* 0x000000302444723c */ /* 0x002ff00000041854 */
[----:B------:R-:W-:Y:S01]  /*e660*/  HMMA.16816.F32.BF16 R76, R4, R44, R32 ;  /* 0x0000002c044c723c */ /* 0x000fe20000041820 */
[----:B------:R-:W1:Y:S07]  /*e670*/  LDSM.16.M88.4 R32, [R155+0x1c00] ;  /* 0x001c00009b20783b */ /* 0x000e6e0000000200 */
[----:B------:R-:W-:Y:S01]  /*e680*/  HMMA.16816.F32.BF16 R56, R16, R54, R64 ;  /* 0x000000361038723c */ /* 0x000fe20000041840 */
[----:B------:R-:W-:-:S07]  /*e690*/  FMUL.FTZ R0, R80, c[0x0][0x320] ;  /* 0x0000c80050007a20 */ /* 0x000fce0000410000 */
[C---:B------:R-:W-:Y:S01]  /*e6a0*/  HMMA.16816.F32.BF16 R92, R40.reuse, R88, R116 ;  /* 0x00000058285c723c */ /* 0x040fe20000041874 */
[----:B------:R2:W4:Y:S07]  /*e6b0*/  MUFU.TANH R110, R0 ;  /* 0x00000000006e7308 */ /* 0x00052e0000002400 */
[----:B------:R-:W-:Y:S08]  /*e6c0*/  HMMA.16816.F32.BF16 R112, R40, R90, R112 ;  /* 0x0000005a2870723c */ /* 0x000ff00000041870 */
[----:B------:R-:W-:Y:S01]  /*e6d0*/  HMMA.16816.F32.BF16 R52, R12, R54, R72 ;  /* 0x000000360c34723c */ /* 0x000fe20000041848 */
[----:B--2---:R-:W-:-:S07]  /*e6e0*/  FMUL.FTZ R0, R81, c[0x0][0x320] ;  /* 0x0000c80051007a20 */ /* 0x004fce0000410000 */
[----:B------:R-:W-:Y:S01]  /*e6f0*/  HMMA.16816.F32.BF16 R40, R28, R48, R104 ;  /* 0x000000301c28723c */ /* 0x000fe20000041868 */
[----:B------:R2:W1:Y:S07]  /*e700*/  MUFU.TANH R109, R0 ;  /* 0x00000000006d7308 */ /* 0x00046e0000002400 */
[----:B---3--:R-:W-:Y:S01]  /*e710*/  HMMA.16816.F32.BF16 R64, R24, R60, R68 ;  /* 0x0000003c1840723c */ /* 0x008fe20000041844 */
[----:B--2---:R-:W-:-:S07]  /*e720*/  FMUL.FTZ R0, R82, c[0x0][0x320] ;  /* 0x0000c80052007a20 */ /* 0x004fce0000410000 */
[----:B------:R-:W-:Y:S01]  /*e730*/  HMMA.16816.F32.BF16 R72, R8, R46, R56 ;  /* 0x0000002e0848723c */ /* 0x000fe20000041838 */
[----:B------:R-:W2:Y:S01]  /*e740*/  LDSM.16.M88.4 R56, [R194] ;  /* 0x00000000c238783b */ /* 0x000ea20000000200 */
[----:B------:R3:W1:Y:S06]  /*e750*/  MUFU.TANH R107, R0 ;  /* 0x00000000006b7308 */ /* 0x00066c0000002400 */
[----:B------:R-:W-:Y:S01]  /*e760*/  HMMA.16816.F32.BF16 R40, R20, R60, R40 ;  /* 0x0000003c1428723c */ /* 0x000fe20000041828 */
[----:B---3--:R-:W-:-:S04]  /*e770*/  FMUL.FTZ R0, R83, c[0x0][0x320] ;  /* 0x0000c80053007a20 */ /* 0x008fc80000410000 */
[----:B------:R3:W1:Y:S03]  /*e780*/  MUFU.TANH R108, R0 ;  /* 0x00000000006c7308 */ /* 0x0006660000002400 */
[----:B------:R-:W-:Y:S01]  /*e790*/  HMMA.16816.F32.BF16 R80, R4, R46, R52 ;  /* 0x0000002e0450723c */ /* 0x000fe20000041834 */
[----:B------:R-:W2:Y:S07]  /*e7a0*/  LDSM.16.M88.4 R52, [R155+0x1400] ;  /* 0x001400009b34783b */ /* 0x000eae0000000200 */
[----:B------:R-:W-:Y:S01]  /*e7b0*/  HMMA.16816.F32.BF16 R44, R36, R50, R96 ;  /* 0x00000032242c723c */ /* 0x000fe20000041860 */
[----:B---3--:R-:W-:-:S04]  /*e7c0*/  FMUL.FTZ R0, R76, c[0x0][0x320] ;  /* 0x0000c8004c007a20 */ /* 0x008fc80000410000 */
[----:B------:R3:W2:Y:S03]  /*e7d0*/  MUFU.TANH R106, R0 ;  /* 0x00000000006a7308 */ /* 0x0006a60000002400 */
[----:B-1----:R-:W-:Y:S01]  /*e7e0*/  HMMA.16816.F32.BF16 R64, R16, R32, R64 ;  /* 0x000000201040723c */ /* 0x002fe20000041840 */
[----:B---3--:R-:W-:-:S04]  /*e7f0*/  FMUL.FTZ R0, R77, c[0x0][0x320] ;  /* 0x0000c8004d007a20 */ /* 0x008fc80000410000 */
[----:B------:R1:W3:Y:S03]  /*e800*/  MUFU.TANH R105, R0 ;  /* 0x0000000000697308 */ /* 0x0002e60000002400 */
[----:B------:R-:W-:Y:S01]  /*e810*/  HMMA.16816.F32.BF16 R68, R28, R50, R120 ;  /* 0x000000321c44723c */ /* 0x000fe20000041878 */
[----:B-1----:R-:W-:-:S04]  /*e820*/  FMUL.FTZ R0, R78, c[0x0][0x320] ;  /* 0x0000c8004e007a20 */ /* 0x002fc80000410000 */
[----:B------:R1:W1:Y:S03]  /*e830*/  MUFU.TANH R103, R0 ;  /* 0x0000000000677308 */ /* 0x0002660000002400 */
[----:B------:R-:W-:Y:S01]  /*e840*/  HMMA.16816.F32.BF16 R40, R12, R32, R40 ;  /* 0x000000200c28723c */ /* 0x000fe20000041828 */
[----:B-1----:R-:W-:-:S04]  /*e850*/  FMUL.FTZ R0, R79, c[0x0][0x320] ;  /* 0x0000c8004f007a20 */ /* 0x002fc80000410000 */
[----:B------:R1:W1:Y:S03]  /*e860*/  MUFU.TANH R104, R0 ;  /* 0x0000000000687308 */ /* 0x0002660000002400 */
[----:B------:R-:W-:Y:S01]  /*e870*/  HMMA.16816.F32.BF16 R48, R24, R62, R44 ;  /* 0x0000003e1830723c */ /* 0x000fe2000004182c */
[----:B------:R-:W3:Y:S01]  /*e880*/  LDSM.16.M88.4 R44, [R196] ;  /* 0x00000000c42c783b */ /* 0x000ee20000000200 */
[----:B-1----:R-:W-:-:S04]  /*e890*/  FMUL.FTZ R0, R72, c[0x0][0x320] ;  /* 0x0000c80048007a20 */ /* 0x002fc80000410000 */
[----:B------:R1:W1:Y:S02]  /*e8a0*/  MUFU.TANH R102, R0 ;  /* 0x0000000000667308 */ /* 0x0002640000002400 */
[----:B--2---:R-:W-:Y:S01]  /*e8b0*/  HMMA.16816.F32.BF16 R76, R8, R56, R64 ;  /* 0x00000038084c723c */ /* 0x004fe20000041840 */
[----:B-1----:R-:W-:-:S05]  /*e8c0*/  FMUL.FTZ R0, R73, c[0x0][0x320] ;  /* 0x0000c80049007a20 */ /* 0x002fca0000410000 */
[----:B------:R1:W2:Y:S02]  /*e8d0*/  MUFU.TANH R97, R0 ;  /* 0x0000000000617308 */ /* 0x0002a40000002400 */
[----:B------:R-:W-:Y:S01]  /*e8e0*/  HMMA.16816.F32.BF16 R64, R20, R62, R68 ;  /* 0x0000003e1440723c */ /* 0x000fe20000041844 */
[----:B-1----:R-:W-:-:S05]  /*e8f0*/  FMUL.FTZ R0, R74, c[0x0][0x320] ;  /* 0x0000c8004a007a20 */ /* 0x002fca0000410000 */
[----:B------:R1:W1:Y:S02]  /*e900*/  MUFU.TANH R98, R0 ;  /* 0x0000000000627308 */ /* 0x0002640000002400 */
[----:B------:R-:W-:Y:S01]  /*e910*/  HMMA.16816.F32.BF16 R60, R36, R52, R92 ;  /* 0x00000034243c723c */ /* 0x000fe2000004185c */
[----:B-1----:R-:W-:-:S05]  /*e920*/  FMUL.FTZ R0, R75, c[0x0][0x320] ;  /* 0x0000c8004b007a20 */ /* 0x002fca0000410000 */
[----:B------:R1:W1:Y:S02]  /*e930*/  MUFU.TANH R99, R0 ;  /* 0x0000000000637308 */ /* 0x0002640000002400 */
[----:B------:R-:W-:Y:S01]  /*e940*/  HMMA.16816.F32.BF16 R84, R4, R56, R40 ;  /* 0x000000380454723c */ /* 0x000fe20000041828 */
[----:B------:R-:W2:Y:S01]  /*e950*/  LDSM.16.M88.4 R40, [R155+0x2000] ;  /* 0x002000009b28783b */ /* 0x000ea20000000200 */
[----:B-1----:R-:W-:-:S04]  /*e960*/  FMUL.FTZ R0, R80, c[0x0][0x320] ;  /* 0x0000c80050007a20 */ /* 0x002fc80000410000 */
[----:B------:R1:W1:Y:S02]  /*e970*/  MUFU.TANH R96, R0 ;  /* 0x0000000000607308 */ /* 0x0002640000002400 */
[----:B------:R-:W-:Y:S01]  /*e980*/  HMMA.16816.F32.BF16 R48, R16, R34, R48 ;  /* 0x000000221030723c */ /* 0x000fe20000041830 */
[----:B-1----:R-:W-:-:S05]  /*e990*/  FMUL.FTZ R0, R81, c[0x0][0x320] ;  /* 0x0000c80051007a20 */ /* 0x002fca0000410000 */
[----:B------:R1:W1:Y:S02]  /*e9a0*/  MUFU.TANH R91, R0 ;  /* 0x00000000005b7308 */ /* 0x0002640000002400 */
[----:B------:R-:W-:Y:S01]  /*e9b0*/  HMMA.16816.F32.BF16 R72, R28, R52, R124 ;  /* 0x000000341c48723c */ /* 0x000fe2000004187c */
[----:B-1----:R-:W-:-:S05]  /*e9c0*/  FMUL.FTZ R0, R82, c[0x0][0x320] ;  /* 0x0000c80052007a20 */ /* 0x002fca0000410000 */
[----:B------:R1:W1:Y:S02]  /*e9d0*/  MUFU.TANH R88, R0 ;  /* 0x0000000000587308 */ /* 0x0002640000002400 */
[----:B---3--:R-:W-:Y:S01]  /*e9e0*/  HMMA.16816.F32.BF16 R60, R24, R44, R60 ;  /* 0x0000002c183c723c */ /* 0x008fe2000004183c */
[----:B-1----:R-:W-:-:S05]  /*e9f0*/  FMUL.FTZ R0, R83, c[0x0][0x320] ;  /* 0x0000c80053007a20 */ /* 0x002fca0000410000 */
[----:B------:R1:W3:Y:S02]  /*ea00*/  MUFU.TANH R89, R0 ;  /* 0x0000000000597308 */ /* 0x0002e40000002400 */
        /* <DEDUP_REMOVED lines=92> */
[----:B------:R-:W-:Y:S01]  /*efd0*/  ISETP.NE.AND P4, PT, R141, RZ, PT ;  /* 0x000000ff8d00720c */ /* 0x000fe20003f85270 */
        /* <DEDUP_REMOVED lines=27> */
.L_x_261:
[----:B--234-:R-:W-:Y:S05]  /*f190*/  BSYNC B0 ;  /* 0x0000000000007941 */ /* 0x01cfea0003800000 */
.L_x_260:
[----:B-1----:R-:W2:Y:S04]  /*f1a0*/  LDL R0, [R1+0x20] ;  /* 0x0000200001007983 */ /* 0x002ea80000100800 */
[----:B------:R-:W-:Y:S04]  /*f1b0*/  LDSM.16.MT88.4 R44, [R188] ;  /* 0x00000000bc2c783b */ /* 0x000fe80000004200 */
        /* <DEDUP_REMOVED lines=13> */
[----:B------:R-:W-:Y:S02]  /*f290*/  FSEL R27, R103, -INF , P2 ;  /* 0xff800000671b7808 */ /* 0x000fe40001000000 */
[----:B------:R-:W-:Y:S02]  /*f2a0*/  FSEL R23, R106, -INF , P2 ;  /* 0xff8000006a177808 */ /* 0x000fe40001000000 */
[----:B------:R-:W-:Y:S02]  /*f2b0*/  FSEL R18, R107, -INF , P2 ;  /* 0xff8000006b127808 */ /* 0x000fe40001000000 */
[----:B------:R-:W-:-:S02]  /*f2c0*/  ISETP.GT.AND P2, PT, R0, 0x10, PT ;  /* 0x000000100000780c */ /* 0x000fc40003f44270 */
[----:B------:R-:W-:Y:S02]  /*f2d0*/  FSEL R8, R97, -INF , P4 ;  /* 0xff80000061087808 */ /* 0x000fe40002000000 */
[----:B------:R-:W-:Y:S02]  /*f2e0*/  FMNMX.FTZ R2, R7, R2, !PT ;  /* 0x0000000207027209 */ /* 0x000fe40007810000 */
[----:B------:R-:W-:Y:S02]  /*f2f0*/  FSEL R9, R82, -INF , P2 ;  /* 0xff80000052097808 */ /* 0x000fe40001000000 */
[----:B------:R-:W-:Y:S02]  /*f300*/  ISETP.GT.AND P2, PT, R0, 0x11, PT ;  /* 0x000000110000780c */ /* 0x000fe40003f44270 */
        /* <DEDUP_REMOVED lines=17> */
[----:B------:R-:W-:Y:S02]  /*f420*/  FSEL R26, R105, -INF , P1 ;  /* 0xff800000691a7808 */ /* 0x000fe40000800000 */
[----:B------:R-:W-:Y:S02]  /*f430*/  FSEL R21, R108, -INF , P1 ;  /* 0xff8000006c157808 */ /* 0x000fe40000800000 */
[----:B------:R-:W-:-:S02]  /*f440*/  ISETP.GT.AND P0, PT, R0, 0x10, PT ;  /* 0x000000100000780c */ /* 0x000fc40003f04270 */
[----:B------:R-:W-:Y:S02]  /*f450*/  ISETP.GT.AND P1, PT, R0, 0x28, PT ;  /* 0x000000280000780c */ /* 0x000fe40003f24270 */
[----:B------:R-:W-:Y:S02]  /*f460*/  FSEL R137, R33, -INF , P2 ;  /* 0xff80000021897808 */ /* 0x000fe40001000000 */
[----:B------:R-:W-:Y:S02]  /*f470*/  FMNMX.FTZ R2, R138, R2, !PT ;  /* 0x000000028a027209 */ /* 0x000fe40007810000 */
[----:B------:R-:W-:Y:S02]  /*f480*/  FSEL R34, R72, -INF , P0 ;  /* 0xff80000048227808 */ /* 0x000fe40000000000 */
[----:B------:R-:W-:Y:S02]  /*f490*/  FSEL R29, R80, -INF , P0 ;  /* 0xff800000501d7808 */ /* 0x000fe40000000000 */
[----:B------:R-:W-:-:S02]  /*f4a0*/  FSEL R16, R83, -INF , P0 ;  /* 0xff80000053107808 */ /* 0x000fc40000000000 */
[----:B------:R-:W-:Y:S02]  /*f4b0*/  ISETP.GT.AND P0, PT, R0, 0x29, PT ;  /* 0x000000290000780c */ /* 0x000fe40003f04270 */
[----:B------:R-:W-:Y:S02]  /*f4c0*/  FSEL R136, R14, -INF , P1 ;  /* 0xff8000000e887808 */ /* 0x000fe40000800000 */
[----:B------:R-:W-:Y:S02]  /*f4d0*/  FMNMX.FTZ R2, R137, R2, !PT ;  /* 0x0000000289027209 */ /* 0x000fe40007810000 */
[----:B------:R-:W-:Y:S02]  /*f4e0*/  FSEL R131, R12, -INF , P0 ;  /* 0xff8000000c837808 */ /* 0x000fe40000000000 */
[----:B------:R-:W-:Y:S02]  /*f4f0*/  FMNMX.FTZ R2, R136, R2, !PT ;  /* 0x0000000288027209 */ /* 0x000fe40007810000 */
[----:B------:R-:W-:-:S02]  /*f500*/  FSEL R30, R89, -INF , P4 ;  /* 0xff800000591e7808 */ /* 0x000fc40002000000 */
[----:B------:R-:W-:Y:S02]  /*f510*/  FMNMX.FTZ R2, R131, R2, !PT ;  /* 0x0000000283027209 */ /* 0x000fe40007810000 */
[----:B------:R-:W-:Y:S02]  /*f520*/  FSEL R24, R91, -INF , P4 ;  /* 0xff8000005b187808 */ /* 0x000fe40002000000 */
[----:B------:R-:W-:Y:S01]  /*f530*/  FSEL R17, R99, -INF , P4 ;  /* 0xff80000063117808 */ /* 0x000fe20002000000 */
[----:B------:R-:W1:Y:S01]  /*f540*/  SHFL.BFLY PT, R3, R2, 0x2, 0x1f ;  /* 0x0c401f0002037f89 */ /* 0x000e6200000e0000 */
[----:B------:R-:W-:Y:S02]  /*f550*/  FSEL R14, R55, -INF , P6 ;  /* 0xff800000370e7808 */ /* 0x000fe40003000000 */
[----:B------:R-:W-:Y:S02]  /*f560*/  FSEL R15, R54, -INF , P5 ;  /* 0xff800000360f7808 */ /* 0x000fe40002800000 */
[----:B------:R-:W-:Y:S01]  /*f570*/  FSEL R128, R48, -INF , P3 ;  /* 0xff80000030807808 */ /* 0x000fe20001800000 */
[----:B------:R-:W-:Y:S01]  /*f580*/  LDSM.16.MT88.4 R52, [R188+0x1800] ;  /* 0x00180000bc34783b */ /* 0x000fe20000004200 */
[----:B------:R-:W-:-:S02]  /*f590*/  FSEL R127, R38, -INF , P2 ;  /* 0xff800000267f7808 */ /* 0x000fc40001000000 */
[----:B------:R-:W-:Y:S01]  /*f5a0*/  FSEL R126, R32, -INF , P1 ;  /* 0xff800000207e7808 */ /* 0x000fe20000800000 */
[----:B------:R-:W-:Y:S01]  /*f5b0*/  LDSM.16.MT88.4 R48, [R189+0x400] ;  /* 0x00040000bd30783b */ /* 0x000fe20000004200 */
[----:B------:R-:W-:Y:S02]  /*f5c0*/  FSEL R125, R22, -INF , P0 ;  /* 0xff800000167d7808 */ /* 0x000fe40000000000 */
[----:B------:R-:W-:Y:S02]  /*f5d0*/  FSEL R33, R56, -INF , P6 ;  /* 0xff80000038217808 */ /* 0x000fe40003000000 */
[----:B------:R-:W-:Y:S02]  /*f5e0*/  FSEL R32, R57, -INF , P5 ;  /* 0xff80000039207808 */ /* 0x000fe40002800000 */
[----:B------:R-:W-:Y:S02]  /*f5f0*/  FSEL R124, R41, -INF , P3 ;  /* 0xff800000297c7808 */ /* 0x000fe40001800000 */
[----:B------:R-:W-:-:S02]  /*f600*/  FSEL R123, R40, -INF , P2 ;  /* 0xff800000287b7808 */ /* 0x000fc40001000000 */
[----:B------:R-:W-:Y:S02]  /*f610*/  FSEL R122, R35, -INF , P1 ;  /* 0xff800000237a7808 */ /* 0x000fe40000800000 */
[----:B------:R-:W-:Y:S02]  /*f620*/  FSEL R119, R36, -INF , P0 ;  /* 0xff80000024777808 */ /* 0x000fe40000000000 */
[----:B-1----:R-:W-:Y:S02]  /*f630*/  FMNMX.FTZ R2, R2, R3, !PT ;  /* 0x0000000302027209 */ /* 0x002fe40007810000 */
[----:B------:R-:W-:Y:S02]  /*f640*/  FSEL R118, R43, -INF , P3 ;  /* 0xff8000002b767808 */ /* 0x000fe40001800000 */
[----:B------:R-:W-:Y:S01]  /*f650*/  FSEL R103, R42, -INF , P2 ;  /* 0xff8000002a677808 */ /* 0x000fe20001000000 */
[----:B------:R-:W1:Y:S01]  /*f660*/  SHFL.BFLY PT, R3, R2, 0x1, 0x1f ;  /* 0x0c201f0002037f89 */ /* 0x000e6200000e0000 */
[----:B------:R-:W-:-:S02]  /*f670*/  FSEL R117, R39, -INF , P1 ;  /* 0xff80000027757808 */ /* 0x000fc40000800000 */
[----:B------:R-:W-:Y:S01]  /*f680*/  FSEL R116, R37, -INF , P0 ;  /* 0xff80000025747808 */ /* 0x000fe20000000000 */
[----:B------:R-:W-:Y:S04]  /*f690*/  LDSM.16.MT88.4 R40, [R189] ;  /* 0x00000000bd28783b */ /* 0x000fe80000004200 */
[----:B------:R-:W-:Y:S01]  /*f6a0*/  LDSM.16.MT88.4 R36, [R188+0x1c00] ;  /* 0x001c0000bc24783b */ /* 0x000fe20000004200 */
[----:B-1----:R-:W-:-:S04]  /*f6b0*/  FMNMX.FTZ R107, R2, R3, !PT ;  /* 0x00000003026b7209 */ /* 0x002fc80007810000 */
[C---:B------:R-:W-:Y:S01]  /*f6c0*/  FSETP.NEU.FTZ.AND P4, PT, R107.reuse, -INF , PT ;  /* 0xff8000006b00780b */ /* 0x040fe20003f9d000 */
[----:B------:R-:W-:-:S05]  /*f6d0*/  FMUL.FTZ R2, R107, c[0x0][0x2d0] ;  /* 0x0000b4006b027a20 */ /* 0x000fca0000410000 */
[----:B------:R-:W-:Y:S02]  /*f6e0*/  FSEL R20, R2, RZ, P4 ;  /* 0x000000ff02147208 */ /* 0x000fe40002000000 */
[----:B------:R-:W-:Y:S02]  /*f6f0*/  ISETP.GT.AND P4, PT, R0, 0x11, PT ;  /* 0x000000110000780c */ /* 0x000fe40003f84270 */
[----:B------:R-:W-:Y:S01]  /*f700*/  FMNMX.FTZ R0, R18, R21, !PT ;  /* 0x0000001512007209 */ /* 0x000fe20007810000 */
[--C-:B------:R-:W-:Y:S01]  /*f710*/  FFMA.FTZ R3, R5, c[0x0][0x2d0], -R20.reuse ;  /* 0x0000b40005037a23 */ /* 0x100fe20000010814 */
[----:B------:R-:W-:Y:S01]  /*f720*/  FSEL R12, R90, -INF , P4 ;  /* 0xff8000005a0c7808 */ /* 0x000fe20002000000 */
[----:B------:R-:W-:Y:S01]  /*f730*/  FFMA.FTZ R5, R9, c[0x0][0x2d0], -R20 ;  /* 0x0000b40009057a23 */ /* 0x000fe20000010814 */
[----:B------:R-:W-:Y:S01]  /*f740*/  FMNMX.FTZ R0, R19, R0, !PT ;  /* 0x0000000013007209 */ /* 0x000fe20007810000 */
[----:B------:R1:W-:Y:S01]  /*f750*/  MUFU.EX2 R130, R3 ;  /* 0x0000000300827308 */ /* 0x0003e20000000800 */
[----:B------:R-:W-:-:S02]  /*f760*/  FMNMX.FTZ R2, R23, R26, !PT ;  /* 0x0000001a17027209 */ /* 0x000fc40007810000 */
[----:B------:R-:W-:Y:S02]  /*f770*/  FMNMX.FTZ R0, R17, R0, !PT ;  /* 0x0000000011007209 */ /* 0x000fe40007810000 */
[----:B------:R-:W-:Y:S02]  /*f780*/  FMNMX.FTZ R2, R25, R2, !PT ;  /* 0x0000000219027209 */ /* 0x000fe40007810000 */
[----:B------:R-:W-:Y:S01]  /*f790*/  FMNMX.FTZ R0, R16, R0, !PT ;  /* 0x0000000010007209 */ /* 0x000fe20007810000 */
[----:B------:R-:W-:Y:S01]  /*f7a0*/  MUFU.EX2 R234, R5 ;  /* 0x0000000500ea7308 */ /* 0x000fe20000000800 */
[----:B------:R-:W-:Y:S02]  /*f7b0*/  FMNMX.FTZ R2, R24, R2, !PT ;  /* 0x0000000218027209 */ /* 0x000fe40007810000 */
[----:B------:R-:W-:Y:S02]  /*f7c0*/  FMNMX.FTZ R0, R12, R0, !PT ;  /* 0x000000000c007209 */ /* 0x000fe40007810000 */
[----:B------:R-:W-:-:S02]  /*f7d0*/  FSEL R22, R84, -INF , P4 ;  /* 0xff80000054167808 */ /* 0x000fc40002000000 */
[----:B------:R-:W-:Y:S01]  /*f7e0*/  FMNMX.FTZ R0, R14, R0, !PT ;  /* 0x000000000e007209 */ /* 0x000fe20007810000 */
[----:B-1----:R-:W-:Y:S01]  /*f7f0*/  FFMA.FTZ R3, R6, c[0x0][0x2d0], -R20 ;  /* 0x0000b40006037a23 */ /* 0x002fe20000010814 */
[----:B------:R-:W-:Y:S02]  /*f800*/  FMNMX.FTZ R2, R29, R2, !PT ;  /* 0x000000021d027209 */ /* 0x000fe40007810000 */
[----:B------:R-:W-:Y:S01]  /*f810*/  FMNMX.FTZ R0, R15, R0, !PT ;  /* 0x000000000f007209 */ /* 0x000fe20007810000 */
[----:B------:R1:W-:Y:S01]  /*f820*/  MUFU.EX2 R129, R3 ;  /* 0x0000000300817308 */ /* 0x0003e20000000800 */
[----:B------:R-:W-:Y:S02]  /*f830*/  FMNMX.FTZ R2, R22, R2, !PT ;  /* 0x0000000216027209 */ /* 0x000fe40007810000 */
[----:B------:R-:W-:Y:S02]  /*f840*/  FMNMX.FTZ R0, R128, R0, !PT ;  /* 0x0000000080007209 */ /* 0x000fe40007810000 */
[----:B------:R-:W-:-:S02]  /*f850*/  FSEL R9, R59, -INF , P6 ;  /* 0xff8000003b097808 */ /* 0x000fc40003000000 */
[----:B------:R-:W-:-:S04]  /*f860*/  FMNMX.FTZ R0, R127, R0, !PT ;  /* 0x000000007f007209 */ /* 0x000fc80007810000 */
[----:B------:R-:W-:-:S04]  /*f870*/  FMNMX.FTZ R0, R126, R0, !PT ;  /* 0x000000007e007209 */ /* 0x000fc80007810000 */
[----:B------:R-:W-:Y:S02]  /*f880*/  FMNMX.FTZ R0, R125, R0, !PT ;  /* 0x000000007d007209 */ /* 0x000fe40007810000 */
[----:B-1----:R-:W-:Y:S01]  /*f890*/  FMNMX.FTZ R3, R33, R2, !PT ;  /* 0x0000000221037209 */ /* 0x002fe20007810000 */
[--C-:B------:R-:W-:Y:S01]  /*f8a0*/  FFMA.FTZ R2, R7, c[0x0][0x2d0], -R20.reuse ;  /* 0x0000b40007027a23 */ /* 0x100fe20000010814 */
[----:B------:R-:W-:Y:S01]  /*f8b0*/  FSEL R7, R73, -INF , P4 ;  /* 0xff80000049077808 */ /* 0x000fe20002000000 */
[----:B------:R-:W1:Y:S01]  /*f8c0*/  SHFL.BFLY PT, R4, R0, 0x2, 0x1f ;  /* 0x0c401f0000047f89 */ /* 0x000e6200000e0000 */
[----:B------:R-:W-:Y:S01]  /*f8d0*/  FMNMX.FTZ R3, R32, R3, !PT ;  /* 0x0000000320037209 */ /* 0x000fe20007810000 */
[----:B------:R2:W-:Y:S03]  /*f8e0*/  MUFU.EX2 R226, R2 ;  /* 0x0000000200e27308 */ /* 0x0005e60000000800 */
[----:B--2---:R-:W-:Y:S01]  /*f8f0*/  FMNMX.FTZ R2, R124, R3, !PT ;  /* 0x000000037c027209 */ /* 0x004fe20007810000 */
[----:B------:R-:W-:Y:S01]  /*f900*/  FFMA.FTZ R3, R8, c[0x0][0x2d0], -R20 ;  /* 0x0000b40008037a23 */ /* 0x000fe20000010814 */
[----:B------:R-:W-:-:S02]  /*f910*/  FSEL R8, R58, -INF , P5 ;  /* 0xff8000003a087808 */ /* 0x000fc40002800000 */
[----:B------:R-:W-:Y:S01]  /*f920*/  FMNMX.FTZ R2, R123, R2, !PT ;  /* 0x000000027b027209 */ /* 0x000fe20007810000 */
[----:B------:R2:W3:Y:S01]  /*f930*/  MUFU.EX2 R225, R3 ;  /* 0x0000000300e17308 */ /* 0x0004e20000000800 */
[----:B-1----:R-:W-:Y:S01]  /*f940*/  FMNMX.FTZ R0, R0, R4, !PT ;  /* 0x0000000400007209 */ /* 0x002fe20007810000 */
[----:B------:R-:W-:Y:S01]  /*f950*/  LDSM.16.MT88.4 R56, [R188+0x400] ;  /* 0x00040000bc38783b */ /* 0x000fe20000004200 */
[----:B------:R-:W-:Y:S02]  /*f960*/  FMNMX.FTZ R4, R27, R28, !PT ;  /* 0x0000001c1b047209 */ /* 0x000fe40007810000 */
[----:B------:R-:W-:Y:S01]  /*f970*/  FMNMX.FTZ R2, R122, R2, !PT ;  /* 0x000000027a027209 */ /* 0x000fe20007810000 */
[----:B------:R-:W1:Y:S01]  /*f980*/  SHFL.BFLY PT, R6, R0, 0x1, 0x1f ;  /* 0x0c201f0000067f89 */ /* 0x000e6200000e0000 */
[----:B------:R-:W-:-:S04]  /*f990*/  FMNMX.FTZ R4, R31, R4, !PT ;  /* 0x000000041f047209 */ /* 0x000fc80007810000 */
[----:B--2---:R-:W-:Y:S02]  /*f9a0*/  FMNMX.FTZ R3, R30, R4, !PT ;  /* 0x000000041e037209 */ /* 0x004fe40007810000 */
[----:B------:R-:W-:Y:S02]  /*f9b0*/  FMNMX.FTZ R4, R119, R2, !PT ;  /* 0x0000000277047209 */ /* 0x000fe40007810000 */
[----:B------:R-:W-:-:S03]  /*f9c0*/  FMNMX.FTZ R3, R34, R3, !PT ;  /* 0x0000000322037209 */ /* 0x000fc60007810000 */
[----:B------:R-:W2:Y:S01]  /*f9d0*/  SHFL.BFLY PT, R5, R4, 0x2, 0x1f ;  /* 0x0c401f0004057f89 */ /* 0x000ea200000e0000 */
[----:B------:R-:W-:Y:S01]  /*f9e0*/  FMNMX.FTZ R2, R7, R3, !PT ;  /* 0x0000000307027209 */ /* 0x000fe20007810000 */
[----:B------:R-:W-:-:S03]  /*f9f0*/  FFMA.FTZ R3, R10, c[0x0][0x2d0], -R20 ;  /* 0x0000b4000a037a23 */ /* 0x000fc60000010814 */
[----:B------:R-:W-:Y:S01]  /*fa00*/  FMNMX.FTZ R2, R9, R2, !PT ;  /* 0x0000000209027209 */ /* 0x000fe20007810000 */
[----:B------:R4:W-:Y:S01]  /*fa10*/  MUFU.EX2 R224, R3 ;  /* 0x0000000300e07308 */ /* 0x0009e20000000800 */
[----:B-1----:R-:W-:Y:S01]  /*fa20*/  FMNMX.FTZ R106, R0, R6, !PT ;  /* 0x00000006006a7209 */ /* 0x002fe20007810000 */
[----:B------:R-:W-:Y:S01]  /*fa30*/  FFMA.FTZ R0, R11, c[0x0][0x2d0], -R20 ;  /* 0x0000b4000b007a23 */ /* 0x000fe20000010814 */
[----:B------:R-:W-:Y:S02]  /*fa40*/  FMNMX.FTZ R2, R8, R2, !PT ;  /* 0x0000000208027209 */ /* 0x000fe40007810000 */
[----:B------:R-:W-:Y:S02]  /*fa50*/  FSETP.NEU.FTZ.AND P0, PT, R106, -INF , PT ;  /* 0xff8000006a00780b */ /* 0x000fe40003f1d000 */
[----:B------:R-:W-:Y:S01]  /*fa60*/  FMNMX.FTZ R2, R118, R2, !PT ;  /* 0x0000000276027209 */ /* 0x000fe20007810000 */
[----:B------:R1:W-:Y:S01]  /*fa70*/  MUFU.EX2 R203, R0 ;  /* 0x0000000000cb7308 */ /* 0x0003e20000000800 */
[----:B----4-:R-:W-:-:S05]  /*fa80*/  FMUL.FTZ R3, R106, c[0x0][0x2d0] ;  /* 0x0000b4006a037a20 */ /* 0x010fca0000410000 */
[----:B------:R-:W-:Y:S02]  /*fa90*/  FSEL R3, R3, RZ, P0 ;  /* 0x000000ff03037208 */ /* 0x000fe40000000000 */
[----:B-1----:R-:W-:Y:S01]  /*faa0*/  FMNMX.FTZ R0, R103, R2, !PT ;  /* 0x0000000267007209 */ /* 0x002fe20007810000 */
[----:B------:R-:W-:-:S03]  /*fab0*/  FFMA.FTZ R2, R13, c[0x0][0x2d0], -R20 ;  /* 0x0000b4000d027a23 */ /* 0x000fc60000010814 */
[----:B------:R-:W-:Y:S01]  /*fac0*/  FMNMX.FTZ R0, R117, R0, !PT ;  /* 0x0000000075007209 */ /* 0x000fe20007810000 */
[----:B------:R1:W4:Y:S03]  /*fad0*/  MUFU.EX2 R202, R2 ;  /* 0x0000000200ca7308 */ /* 0x0003260000000800 */
[----:B-1----:R-:W-:Y:S02]  /*fae0*/  FMNMX.FTZ R2, R116, R0, !PT ;  /* 0x0000000074027209 */ /* 0x002fe40007810000 */
[----:B--2---:R-:W-:Y:S01]  /*faf0*/  FMNMX.FTZ R0, R4, R5, !PT ;  /* 0x0000000504007209 */ /* 0x004fe20007810000 */
[--C-:B------:R-:W-:Y:S01]  /*fb00*/  FFMA.FTZ R4, R18, c[0x0][0x2d0], -R3.reuse ;  /* 0x0000b40012047a23 */ /* 0x100fe20000010803 */
[----:B---3--:R-:W-:Y:S01]  /*fb10*/  F2FP.BF16.PACK_AB R18, R225, R226 ;  /* 0x000000e2e112723e */ /* 0x008fe200000010ff */
[----:B------:R-:W-:Y:S01]  /*fb20*/  SHFL.BFLY PT, R5, R2, 0x2, 0x1f ;  /* 0x0c401f0002057f89 */ /* 0x000fe200000e0000 */
[----:B----4-:R-:W-:Y:S01]  /*fb30*/  F2FP.BF16.PACK_AB R10, R202, R203 ;  /* 0x000000cbca0a723e */ /* 0x010fe200000010ff */
[----:B------:R1:W-:Y:S02]  /*fb40*/  MUFU.EX2 R121, R4 ;  /* 0x0000000400797308 */ /* 0x0003e40000000800 */
[----:B------:R-:W2:Y:S01]  /*fb50*/  SHFL.BFLY PT, R6, R0, 0x1, 0x1f ;  /* 0x0c201f0000067f89 */ /* 0x000ea200000e0000 */
[----:B-1----:R-:W-:-:S05]  /*fb60*/  FFMA.FTZ R4, R21, c[0x0][0x2d0], -R3 ;  /* 0x0000b40015047a23 */ /* 0x002fca0000010803 */
[----:B------:R1:W3:Y:S01]  /*fb70*/  MUFU.EX2 R120, R4 ;  /* 0x0000000400787308 */ /* 0x0002e20000000800 */
[----:B--2---:R-:W-:Y:S01]  /*fb80*/  FMNMX.FTZ R105, R0, R6, !PT ;  /* 0x0000000600697209 */ /* 0x004fe20007810000 */
[----:B------:R-:W-:-:S03]  /*fb90*/  FFMA.FTZ R0, R14, c[0x0][0x2d0], -R3 ;  /* 0x0000b4000e007a23 */ /* 0x000fc60000010803 */
[----:B------:R-:W-:-:S03]  /*fba0*/  FSETP.NEU.FTZ.AND P0, PT, R105, -INF , PT ;  /* 0xff8000006900780b */ /* 0x000fc60003f1d000 */
[----:B------:R2:W-:Y:S01]  /*fbb0*/  MUFU.EX2 R181, R0 ;  /* 0x0000000000b57308 */ /* 0x0005e20000000800 */
[----:B-1----:R-:W-:-:S07]  /*fbc0*/  FFMA.FTZ R4, R19, c[0x0][0x2d0], -R3 ;  /* 0x0000b40013047a23 */ /* 0x002fce0000010803 */
[----:B------:R1:W-:Y:S01]  /*fbd0*/  MUFU.EX2 R178, R4 ;  /* 0x0000000400b27308 */ /* 0x0003e20000000800 */
[----:B--2---:R-:W-:-:S07]  /*fbe0*/  FFMA.FTZ R0, R15, c[0x0][0x2d0], -R3 ;  /* 0x0000b4000f007a23 */ /* 0x004fce0000010803 */
[----:B------:R-:W2:Y:S01]  /*fbf0*/  MUFU.EX2 R183, R0 ;  /* 0x0000000000b77308 */ /* 0x000ea20000000800 */
[----:B-1----:R-:W-:Y:S01]  /*fc00*/  FFMA.FTZ R4, R17, c[0x0][0x2d0], -R3 ;  /* 0x0000b40011047a23 */ /* 0x002fe20000010803 */
[----:B---3--:R-:W-:-:S06]  /*fc10*/  F2FP.BF16.PACK_AB R17, R120, R121 ;  /* 0x000000797811723e */ /* 0x008fcc00000010ff */
[----:B------:R1:W3:Y:S01]  /*fc20*/  MUFU.EX2 R179, R4 ;  /* 0x0000000400b37308 */ /* 0x0002e20000000800 */
[----:B--2---:R-:W-:Y:S01]  /*fc30*/  F2FP.BF16.PACK_AB R11, R183, R181 ;  /* 0x000000b5b70b723e */ /* 0x004fe200000010ff */
[----:B-1----:R-:W-:Y:S01]  /*fc40*/  FFMA.FTZ R4, R16, c[0x0][0x2d0], -R3 ;  /* 0x0000b40010047a23 */ /* 0x002fe20000010803 */
[----:B------:R-:W-:Y:S02]  /*fc50*/  F2FP.BF16.PACK_AB R16, R129, R130 ;  /* 0x000000828110723e */ /* 0x000fe400000010ff */
[----:B---3--:R-:W-:-:S03]  /*fc60*/  F2FP.BF16.PACK_AB R19, R179, R178 ;  /* 0x000000b2b313723e */ /* 0x008fc600000010ff */
[----:B------:R1:W-:Y:S04]  /*fc70*/  MUFU.EX2 R182, R4 ;  /* 0x0000000400b67308 */ /* 0x0003e80000000800 */
[C---:B------:R-:W-:Y:S08]  /*fc80*/  HMMA.16816.F32.BF16 R108, R16.reuse, R44, RZ ;  /* 0x0000002c106c723c */ /* 0x040ff000000418ff */
[----:B------:R-:W-:Y:S01]  /*fc90*/  HMMA.16816.F32.BF16 R92, R16, R40, RZ ;  /* 0x00000028105c723c */ /* 0x000fe200000418ff */
[----:B-1----:R-:W-:Y:S01]  /*fca0*/  FMNMX.FTZ R4, R2, R5, !PT ;  /* 0x0000000502047209 */ /* 0x002fe20007810000 */
[----:B------:R-:W-:-:S04]  /*fcb0*/  FFMA.FTZ R2, R12, c[0x0][0x2d0], -R3 ;  /* 0x0000b4000c027a23 */ /* 0x000fc80000010803 */
[----:B------:R-:W1:Y:S01]  /*fcc0*/  SHFL.BFLY PT, R5, R4, 0x1, 0x1f ;  /* 0x0c201f0004057f89 */ /* 0x000e6200000e0000 */
[----:B------:R2:W-:Y:S02]  /*fcd0*/  MUFU.EX2 R180, R2 ;  /* 0x0000000200b47308 */ /* 0x0005e40000000800 */
[----:B--2---:R-:W-:-:S05]  /*fce0*/  FMUL.FTZ R2, R105, c[0x0][0x2d0] ;  /* 0x0000b40069027a20 */ /* 0x004fca0000410000 */
[----:B------:R-:W-:Y:S02]  /*fcf0*/  FSEL R2, R2, RZ, P0 ;  /* 0x000000ff02027208 */ /* 0x000fe40000000000 */
[----:B-1----:R-:W-:-:S03]  /*fd00*/  FMNMX.FTZ R104, R4, R5, !PT ;  /* 0x0000000504687209 */ /* 0x002fc60007810000 */
[--C-:B------:R-:W-:Y:S01]  /*fd10*/  FFMA.FTZ R0, R23, c[0x0][0x2d0], -R2.reuse ;  /* 0x0000b40017007a23 */ /* 0x100fe20000010802 */
[----:B------:R-:W-:Y:S01]  /*fd20*/  FSETP.NEU.FTZ.AND P0, PT, R104, -INF , PT ;  /* 0xff8000006800780b */ /* 0x000fe20003f1d000 */
[--C-:B------:R-:W-:Y:S02]  /*fd30*/  FFMA.FTZ R4, R24, c[0x0][0x2d0], -R2.reuse ;  /* 0x0000b40018047a23 */ /* 0x100fe40000010802 */
[----:B------:R1:W-:Y:S08]  /*fd40*/  MUFU.EX2 R102, R0 ;  /* 0x0000000000667308 */ /* 0x0003f00000000800 */
[----:B------:R-:W-:Y:S01]  /*fd50*/  MUFU.EX2 R176, R4 ;  /* 0x0000000400b07308 */ /* 0x000fe20000000800 */
[----:B-1----:R-:W-:-:S07]  /*fd60*/  FFMA.FTZ R0, R26, c[0x0][0x2d0], -R2 ;  /* 0x0000b4001a007a23 */ /* 0x002fce0000010802 */
[----:B------:R1:W2:Y:S02]  /*fd70*/  MUFU.EX2 R23, R0 ;  /* 0x0000000000177308 */ /* 0x0002a40000000800 */
[----:B-1----:R-:W-:Y:S01]  /*fd80*/  FFMA.FTZ R0, R25, c[0x0][0x2d0], -R2 ;  /* 0x0000b40019007a23 */ /* 0x002fe20000010802 */
[----:B--2---:R-:W-:Y:S01]  /*fd90*/  F2FP.BF16.PACK_AB R12, R23, R102 ;  /* 0x00000066170c723e */ /* 0x004fe200000010ff */
[----:B------:R-:W-:-:S04]  /*fda0*/  FADD.FTZ R23, R102, R23 ;  /* 0x0000001766177221 */ /* 0x000fc80000010000 */
[----:B------:R1:W2:Y:S02]  /*fdb0*/  MUFU.EX2 R173, R0 ;  /* 0x0000000000ad7308 */ /* 0x0002a40000000800 */
[----:B-1----:R-:W-:Y:S01]  /*fdc0*/  FMUL.FTZ R0, R104, c[0x0][0x2d0] ;  /* 0x0000b40068007a20 */ /* 0x002fe20000410000 */
[----:B--2---:R-:W-:-:S04]  /*fdd0*/  F2FP.BF16.PACK_AB R14, R176, R173 ;  /* 0x000000adb00e723e */ /* 0x004fc800000010ff */
[----:B------:R-:W-:-:S05]  /*fde0*/  FSEL R0, R0, RZ, P0 ;  /* 0x000000ff00007208 */ /* 0x000fca0000000000 */
[--C-:B------:R-:W-:Y:S02]  /*fdf0*/  FFMA.FTZ R4, R27, c[0x0][0x2d0], -R0.reuse ;  /* 0x0000b4001b047a23 */ /* 0x100fe40000010800 */
[----:B------:R-:W1:Y:S02]  /*fe00*/  LDSM.16.MT88.4 R24, [R188+0xc00] ;  /* 0x000c0000bc18783b */ /* 0x000e640000004200 */
[----:B------:R2:W-:Y:S02]  /*fe10*/  MUFU.EX2 R170, R4 ;  /* 0x0000000400aa7308 */ /* 0x0005e40000000800 */
[----:B--2---:R-:W-:-:S06]  /*fe20*/  FFMA.FTZ R4, R28, c[0x0][0x2d0], -R0 ;  /* 0x0000b4001c047a23 */ /* 0x004fcc0000010800 */
[----:B------:R2:W3:Y:S02]  /*fe30*/  MUFU.EX2 R167, R4 ;  /* 0x0000000400a77308 */ /* 0x0004e40000000800 */
[--C-:B--2---:R-:W-:Y:S01]  /*fe40*/  FFMA.FTZ R4, R31, c[0x0][0x2d0], -R0.reuse ;  /* 0x0000b4001f047a23 */ /* 0x104fe20000010800 */
[----:B---3--:R-:W-:Y:S01]  /*fe50*/  F2FP.BF16.PACK_AB R13, R167, R170 ;  /* 0x000000aaa70d723e */ /* 0x008fe200000010ff */
[----:B-1----:R-:W-:Y:S04]  /*fe60*/  HMMA.16816.F32.BF16 R84, R16, R24, RZ ;  /* 0x000000181054723c */ /* 0x002fe800000418ff */
[----:B------:R1:W-:Y:S02]  /*fe70*/  MUFU.EX2 R169, R4 ;  /* 0x0000000400a97308 */ /* 0x0003e40000000800 */
[----:B-1----:R-:W-:-:S06]  /*fe80*/  FFMA.FTZ R4, R30, c[0x0][0x2d0], -R0 ;  /* 0x0000b4001e047a23 */ /* 0x002fcc0000010800 */
[----:B------:R1:W2:Y:S02]  /*fe90*/  MUFU.EX2 R171, R4 ;  /* 0x0000000400ab7308 */ /* 0x0002a40000000800 */
[--C-:B-1----:R-:W-:Y:S01]  /*fea0*/  FFMA.FTZ R4, R29, c[0x0][0x2d0], -R2.reuse ;  /* 0x0000b4001d047a23 */ /* 0x102fe20000010802 */
[----:B--2---:R-:W-:Y:S01]  /*feb0*/  F2FP.BF16.PACK_AB R15, R171, R169 ;  /* 0x000000a9ab0f723e */ /* 0x004fe200000010ff */
[----:B------:R-:W1:Y:S04]  /*fec0*/  LDSM.16.MT88.4 R28, [R189+0xc00] ;  /* 0x000c0000bd1c783b */ /* 0x000e680000004200 */
[----:B------:R2:W-:Y:S02]  /*fed0*/  MUFU.EX2 R172, R4 ;  /* 0x0000000400ac7308 */ /* 0x0005e40000000800 */
[C---:B------:R-:W-:Y:S08]  /*fee0*/  HMMA.16816.F32.BF16 R88, R12.reuse, R40, RZ ;  /* 0x000000280c58723c */ /* 0x040ff000000418ff */
[----:B------:R-:W-:Y:S01]  /*fef0*/  HMMA.16816.F32.BF16 R96, R12, R44, RZ ;  /* 0x0000002c0c60723c */ /* 0x000fe200000418ff */
[----:B--2---:R-:W-:-:S04]  /*ff00*/  FFMA.FTZ R4, R22, c[0x0][0x2d0], -R2 ;  /* 0x0000b40016047a23 */ /* 0x004fc80000010802 */
[----:B------:R2:W-:Y:S03]  /*ff10*/  MUFU.EX2 R175, R4 ;  /* 0x0000000400af7308 */ /* 0x0005e60000000800 */
[----:B------:R-:W-:Y:S01]  /*ff20*/  HMMA.16816.F32.BF16 R80, R12, R24, RZ ;  /* 0x000000180c50723c */ /* 0x000fe200000418ff */
[----:B--2---:R-:W-:-:S07]  /*ff30*/  FFMA.FTZ R4, R33, c[0x0][0x2d0], -R2 ;  /* 0x0000b40021047a23 */ /* 0x004fce0000010802 */
[-C--:B-1----:R-:W-:Y:S01]  /*ff40*/  HMMA.16816.F32.BF16 R76, R16, R28.reuse, RZ ;  /* 0x0000001c104c723c */ /* 0x082fe200000418ff */
[----:B------:R1:W-:Y:S07]  /*ff50*/  MUFU.EX2 R174, R4 ;  /* 0x0000000400ae7308 */ /* 0x0003ee0000000800 */
[----:B------:R-:W-:Y:S01]  /*ff60*/  HMMA.16816.F32.BF16 R72, R12, R28, RZ ;  /* 0x0000001c0c48723c */ /* 0x000fe200000418ff */
[----:B-1----:R-:W-:-:S04]  /*ff70*/  FFMA.FTZ R4, R32, c[0x0][0x2d0], -R2 ;  /* 0x0000b40020047a23 */ /* 0x002fc80000010802 */
[----:B------:R1:W2:Y:S02]  /*ff80*/  MUFU.EX2 R177, R4 ;  /* 0x0000000400b17308 */ /* 0x0002a40000000800 */
[--C-:B-1----:R-:W-:Y:S01]  /*ff90*/  FFMA.FTZ R4, R34, c[0x0][0x2d0], -R0.reuse ;  /* 0x0000b40022047a23 */ /* 0x102fe20000010800 */
[----:B--2---:R-:W-:Y:S01]  /*ffa0*/  F2FP.BF16.PACK_AB R6, R177, R174 ;  /* 0x000000aeb106723e */ /* 0x004fe200000010ff */
[----:B------:R-:W1:Y:S04]  /*ffb0*/  LDSM.16.MT88.4 R32, [R189+0x1c00] ;  /* 0x001c0000bd20783b */ /* 0x000e680000004200 */
[----:B------:R2:W-:Y:S02]  /*ffc0*/  MUFU.EX2 R164, R4 ;  /* 0x0000000400a47308 */ /* 0x0005e40000000800 */
[----:B--2---:R-:W-:-:S06]  /*ffd0*/  FFMA.FTZ R4, R7, c[0x0][0x2d0], -R0 ;  /* 0x0000b40007047a23 */ /* 0x004fcc0000010800 */
[----:B------:R2:W3:Y:S02]  /*ffe0*/  MUFU.EX2 R166, R4 ;  /* 0x0000000400a67308 */ /* 0x0004e40000000800 */
[----:B--2---:R-:W-:Y:S01]  /*fff0*/  FFMA.FTZ R4, R9, c[0x0][0x2d0], -R0 ;  /* 0x0000b40009047a23 */ /* 0x004fe20000010800 */
[----:B------:R-:W-:Y:S02]  /*10000*/  F2FP.BF16.PACK_AB R9, R180, R182 ;  /* 0x000000b6b409723e */ /* 0x000fe400000010ff */
[----:B---3--:R-:W-:-:S03]  /*10010*/  F2FP.BF16.PACK_AB R5, R166, R164 ;  /* 0x000000a4a605723e */ /* 0x008fc600000010ff */
[----:B------:R2:W-:Y:S02]  /*10020*/  MUFU.EX2 R165, R4 ;  /* 0x0000000400a57308 */ /* 0x0005e40000000800 */
[----:B--2---:R-:W-:Y:S01]  /*10030*/  FFMA.FTZ R4, R8, c[0x0][0x2d0], -R0 ;  /* 0x0000b40008047a23 */ /* 0x004fe20000010800 */
[----:B------:R-:W-:-:S05]  /*10040*/  F2FP.BF16.PACK_AB R8, R224, R234 ;  /* 0x000000eae008723e */ /* 0x000fca00000010ff */
[----:B------:R2:W3:Y:S02]  /*10050*/  MUFU.EX2 R168, R4 ;  /* 0x0000000400a87308 */ /* 0x0004e40000000800 */
[C---:B------:R-:W-:Y:S08]  /*10060*/  HMMA.16816.F32.BF16 R112, R8.reuse, R64, R76 ;  /* 0x000000400870723c */ /* 0x040ff0000004184c */
[----:B------:R-:W-:Y:S01]  /*10070*/  HMMA.16816.F32.BF16 R140, R8, R56, R108 ;  /* 0x00000038088c723c */ /* 0x000fe2000004186c */
[----:B--2---:R-:W-:-:S02]  /*10080*/  F2FP.BF16.PACK_AB R4, R175, R172 ;  /* 0x000000acaf04723e */ /* 0x004fc400000010ff */
[----:B---3--:R-:W-:-:S05]  /*10090*/  F2FP.BF16.PACK_AB R7, R168, R165 ;  /* 0x000000a5a807723e */ /* 0x008fca00000010ff */
[----:B------:R-:W-:Y:S08]  /*100a0*/  HMMA.16816.F32.BF16 R228, R8, R68, R84 ;  /* 0x0000004408e4723c */ /* 0x000ff00000041854 */
[----:B------:R-:W-:Y:S01]  /*100b0*/  HMMA.16816.F32.BF16 R72, R4, R64, R72 ;  /* 0x000000400448723c */ /* 0x000fe20000041848 */
[----:B------:R-:W-:Y:S02]  /*100c0*/  IMAD.MOV.U32 R29, RZ, RZ, R114 ;  /* 0x000000ffff1d7224 */ /* 0x000fe400078e0072 */
[----:B------:R-:W-:-:S05]  /*100d0*/  IMAD.MOV.U32 R28, RZ, RZ, R115 ;  /* 0x000000ffff1c7224 */ /* 0x000fca00078e0073 */
[C---:B------:R-:W-:Y:S08]  /*100e0*/  HMMA.16816.F32.BF16 R108, R12.reuse, R42, RZ ;  /* 0x0000002a0c6c723c */ /* 0x040ff000000418ff */
[C---:B------:R-:W-:Y:S08]  /*100f0*/  HMMA.16816.F32.BF16 R84, R12.reuse, R54, RZ ;  /* 0x000000360c54723c */ /* 0x040ff000000418ff */
[----:B------:R-:W-:Y:S01]  /*10100*/  HMMA.16816.F32.BF16 R76, R12, R62, RZ ;  /* 0x0000003e0c4c723c */ /* 0x000fe200000418ff */
[----:B------:R-:W-:-:S02]  /*10110*/  IMAD.MOV.U32 R25, RZ, RZ, R72 ;  /* 0x000000ffff197224 */ /* 0x000fc400078e0048 */
[----:B------:R-:W-:Y:S02]  /*10120*/  IMAD.MOV.U32 R24, RZ, RZ, R73 ;  /* 0x000000ffff187224 */ /* 0x000fe400078e0049 */
[----:B------:R-:W-:Y:S02]  /*10130*/  IMAD.MOV.U32 R22, RZ, RZ, R74 ;  /* 0x000000ffff167224 */ /* 0x000fe400078e004a */
[----:B------:R-:W-:Y:S01]  /*10140*/  IMAD.MOV.U32 R21, RZ, RZ, R75 ;  /* 0x000000ffff157224 */ /* 0x000fe200078e004b */
[----:B------:R-:W-:Y:S08]  /*10150*/  HMMA.16816.F32.BF16 R40, R16, R42, RZ ;  /* 0x0000002a1028723c */ /* 0x000ff000000418ff */
[-C--:B------:R-:W-:Y:S08]  /*10160*/  HMMA.16816.F32.BF16 R212, R8, R48.reuse, R92 ;  /* 0x0000003008d4723c */ /* 0x080ff0000004185c */
[C---:B------:R-:W-:Y:S07]  /*10170*/  HMMA.16816.F32.BF16 R156, R4.reuse, R48, R88 ;  /* 0x00000030049c723c */ /* 0x040fee0000041858 */
[----:B------:R-:W-:Y:S01]  /*10180*/  IMAD.MOV.U32 R48, RZ, RZ, R112 ;  /* 0x000000ffff307224 */ /* 0x000fe200078e0070 */
[----:B------:R-:W-:Y:S01]  /*10190*/  HMMA.16816.F32.BF16 R144, R4, R56, R96 ;  /* 0x000000380490723c */ /* 0x000fe20000041860 */
[----:B------:R-:W-:-:S07]  /*101a0*/  IMAD.MOV.U32 R49, RZ, RZ, R113 ;  /* 0x000000ffff317224 */ /* 0x000fce00078e0071 */
[----:B------:R-:W-:Y:S08]  /*101b0*/  HMMA.16816.F32.BF16 R220, R4, R68, R80 ;  /* 0x0000004404dc723c */ /* 0x000ff00000041850 */
[C---:B------:R-:W-:Y:S08]  /*101c0*/  HMMA.16816.F32.BF16 R88, R12.reuse, R52, RZ ;  /* 0x000000340c58723c */ /* 0x040ff000000418ff */
[C---:B------:R-:W-:Y:S08]  /*101d0*/  HMMA.16816.F32.BF16 R80, R12.reuse, R60, RZ ;  /* 0x0000003c0c50723c */ /* 0x040ff000000418ff */
[C---:B------:R-:W-:Y:S08]  /*101e0*/  HMMA.16816.F32.BF16 R112, R12.reuse, R46, RZ ;  /* 0x0000002e0c70723c */ /* 0x040ff000000418ff */
[C---:B------:R-:W-:Y:S08]  /*101f0*/  HMMA.16816.F32.BF16 R96, R12.reuse, R26, RZ ;  /* 0x0000001a0c60723c */ /* 0x040ff000000418ff */
[----:B------:R-:W-:Y:S08]  /*10200*/  HMMA.16816.F32.BF16 R92, R12, R30, RZ ;  /* 0x0000001e0c5c723c */ /* 0x000ff000000418ff */
[C---:B------:R-:W-:Y:S08]  /*10210*/  HMMA.16816.F32.BF16 R184, R4.reuse, R38, R84 ;  /* 0x0000002604b8723c */ /* 0x040ff00000041854 */
[C---:B------:R-:W-:Y:S01]  /*10220*/  HMMA.16816.F32.BF16 R148, R4.reuse, R50, R108 ;  /* 0x000000320494723c */ /* 0x040fe2000004186c */
[----:B------:R-:W-:Y:S07]  /*10230*/  LDSM.16.MT88.4 R108, [R188+0x1400] ;  /* 0x00140000bc6c783b */ /* 0x000fee0000004200 */
[----:B-1----:R-:W-:Y:S07]  /*10240*/  HMMA.16816.F32.BF16 R84, R4, R34, R76 ;  /* 0x000000220454723c */ /* 0x002fee000004184c */
[----:B------:R-:W-:Y:S01]  /*10250*/  IMAD.MOV.U32 R76, RZ, RZ, R25 ;  /* 0x000000ffff4c7224 */ /* 0x000fe200078e0019 */
[----:B------:R-:W-:Y:S01]  /*10260*/  HMMA.16816.F32.BF16 R40, R8, R50, R40 ;  /* 0x000000320828723c */ /* 0x000fe20000041828 */
[----:B------:R-:W-:-:S02]  /*10270*/  IMAD.MOV.U32 R77, RZ, RZ, R24 ;  /* 0x000000ffff4d7224 */ /* 0x000fc400078e0018 */
[----:B------:R-:W-:Y:S02]  /*10280*/  IMAD.MOV.U32 R79, RZ, RZ, R21 ;  /* 0x000000ffff4f7224 */ /* 0x000fe400078e0015 */
[----:B------:R-:W-:Y:S02]  /*10290*/  IMAD.MOV.U32 R78, RZ, RZ, R22 ;  /* 0x000000ffff4e7224 */ /* 0x000fe400078e0016 */
[----:B------:R-:W-:Y:S01]  /*102a0*/  IMAD.MOV.U32 R50, RZ, RZ, R29 ;  /* 0x000000ffff327224 */ /* 0x000fe200078e001d */
[----:B------:R-:W-:Y:S01]  /*102b0*/  HMMA.16816.F32.BF16 R72, R16, R52, RZ ;  /* 0x000000341048723c */ /* 0x000fe200000418ff */
[----:B------:R-:W-:-:S07]  /*102c0*/  IMAD.MOV.U32 R51, RZ, RZ, R28 ;  /* 0x000000ffff337224 */ /* 0x000fce00078e001c */
[C---:B------:R-:W-:Y:S08]  /*102d0*/  HMMA.16816.F32.BF16 R12, R16.reuse, R60, RZ ;  /* 0x0000003c100c723c */ /* 0x040ff000000418ff */
        /* <DEDUP_REMOVED lines=8> */
[C---:B------:R-:W-:Y:S08]  /*10360*/  HMMA.16816.F32.BF16 R112, R4.reuse, R58, R112 ;  /* 0x0000003a0470723c */ /* 0x040ff00000041870 */
[C---:B------:R-:W-:Y:S08]  /*10370*/  HMMA.16816.F32.BF16 R160, R4.reuse, R70, R96 ;  /* 0x0000004604a0723c */ /* 0x040ff00000041860 */
[----:B------:R-:W-:Y:S07]  /*10380*/  HMMA.16816.F32.BF16 R204, R4, R66, R92 ;  /* 0x0000004204cc723c */ /* 0x000fee000004185c */
[----:B------:R-:W-:Y:S01]  /*10390*/  FFMA.FTZ R4, R138, c[0x0][0x2d0], -R20 ;  /* 0x0000b4008a047a23 */ /* 0x000fe20000010814 */
[C---:B------:R-:W-:Y:S08]  /*103a0*/  HMMA.16816.F32.BF16 R216, R8.reuse, R32, R12 ;  /* 0x0000002008d8723c */ /* 0x040ff0000004180c */
[C---:B------:R-:W-:Y:S01]  /*103b0*/  HMMA.16816.F32.BF16 R32, R8.reuse, R34, R16 ;  /* 0x000000220820723c */ /* 0x040fe20000041810 */
[----:B------:R1:W-:Y:S06]  /*103c0*/  MUFU.EX2 R18, R4 ;  /* 0x0000000400127308 */ /* 0x0003ec0000000800 */
[----:B------:R-:W-:Y:S01]  /*103d0*/  FADD.FTZ R19, R121, R120 ;  /* 0x0000007879137221 */ /* 0x000fe20000010000 */
[----:B------:R-:W-:Y:S03]  /*103e0*/  HMMA.16816.F32.BF16 R208, R8, R36, R72 ;  /* 0x0000002408d0723c */ /* 0x000fe60000041848 */
[----:B------:R-:W-:-:S05]  /*103f0*/  FADD.FTZ R19, R178, R19 ;  /* 0x00000013b2137221 */ /* 0x000fca0000010000 */
[----:B------:R-:W-:Y:S01]  /*10400*/  HMMA.16816.F32.BF16 R44, R8, R58, R44 ;  /* 0x0000003a082c723c */ /* 0x000fe2000004182c */
[----:B-1----:R-:W-:-:S04]  /*10410*/  FFMA.FTZ R4, R137, c[0x0][0x2d0], -R20 ;  /* 0x0000b40089047a23 */ /* 0x002fc80000010814 */
[----:B------:R1:W2:Y:S03]  /*10420*/  MUFU.EX2 R17, R4 ;  /* 0x0000000400117308 */ /* 0x0002a60000000800 */
[C---:B------:R-:W-:Y:S08]  /*10430*/  HMMA.16816.F32.BF16 R24, R8.reuse, R70, R24 ;  /* 0x000000460818723c */ /* 0x040ff00000041818 */
[----:B------:R-:W-:Y:S01]  /*10440*/  HMMA.16816.F32.BF16 R28, R8, R66, R28 ;  /* 0x00000042081c723c */ /* 0x000fe2000004181c */
[----:B------:R-:W3:Y:S01]  /*10450*/  LDSM.16.MT88.4 R64, [R189+0x1400] ;  /* 0x00140000bd40783b */ /* 0x000ee20000004200 */
[----:B-1----:R-:W-:Y:S01]  /*10460*/  FFMA.FTZ R4, R136, c[0x0][0x2d0], -R20 ;  /* 0x0000b40088047a23 */ /* 0x002fe20000010814 */
[----:B--2---:R-:W-:-:S05]  /*10470*/  F2FP.BF16.PACK_AB R96, R17, R18 ;  /* 0x000000121160723e */ /* 0x004fca00000010ff */
[----:B------:R-:W-:Y:S01]  /*10480*/  HMMA.16816.F32.BF16 R36, R8, R38, R52 ;  /* 0x000000260824723c */ /* 0x000fe20000041834 */
[----:B------:R1:W-:Y:S02]  /*10490*/  MUFU.EX2 R21, R4 ;  /* 0x0000000400157308 */ /* 0x0003e40000000800 */
[----:B-1----:R-:W-:Y:S02]  /*104a0*/  FFMA.FTZ R4, R131, c[0x0][0x2d0], -R20 ;  /* 0x0000b40083047a23 */ /* 0x002fe40000010814 */
[----:B------:R-:W-:-:S04]  /*104b0*/  FADD.FTZ R20, R130, R129 ;  /* 0x0000008182147221 */ /* 0x000fc80000010000 */
[----:B------:R1:W2:Y:S01]  /*104c0*/  MUFU.EX2 R22, R4 ;  /* 0x0000000400167308 */ /* 0x0002a20000000800 */
[----:B------:R-:W-:Y:S02]  /*104d0*/  FADD.FTZ R20, R226, R20 ;  /* 0x00000014e2147221 */ /* 0x000fe40000010000 */
[----:B-1----:R-:W-:Y:S01]  /*104e0*/  FFMA.FTZ R4, R128, c[0x0][0x2d0], -R3 ;  /* 0x0000b40080047a23 */ /* 0x002fe20000010803 */
[----:B--2---:R-:W-:-:S04]  /*104f0*/  F2FP.BF16.PACK_AB R98, R22, R21 ;  /* 0x000000151662723e */ /* 0x004fc800000010ff */
[----:B------:R1:W-:Y:S02]  /*10500*/  MUFU.EX2 R16, R4 ;  /* 0x0000000400107308 */ /* 0x0003e40000000800 */
[----:B-1----:R-:W-:-:S06]  /*10510*/  FFMA.FTZ R4, R127, c[0x0][0x2d0], -R3 ;  /* 0x0000b4007f047a23 */ /* 0x002fcc0000010803 */
[----:B------:R1:W2:Y:S02]  /*10520*/  MUFU.EX2 R15, R4 ;  /* 0x00000004000f7308 */ /* 0x0002a40000000800 */
[--C-:B-1----:R-:W-:Y:S01]  /*10530*/  FFMA.FTZ R4, R126, c[0x0][0x2d0], -R3.reuse ;  /* 0x0000b4007e047a23 */ /* 0x102fe20000010803 */
[----:B--2---:R-:W-:Y:S01]  /*10540*/  F2FP.BF16.PACK_AB R97, R15, R16 ;  /* 0x000000100f61723e */ /* 0x004fe200000010ff */
[----:B------:R-:W-:-:S04]  /*10550*/  FFMA.FTZ R3, R125, c[0x0][0x2d0], -R3 ;  /* 0x0000b4007d037a23 */ /* 0x000fc80000010803 */
[----:B------:R1:W-:Y:S08]  /*10560*/  MUFU.EX2 R14, R4 ;  /* 0x00000004000e7308 */ /* 0x0003f00000000800 */
[----:B------:R2:W4:Y:S01]  /*10570*/  MUFU.EX2 R13, R3 ;  /* 0x00000003000d7308 */ /* 0x0005220000000800 */
[----:B-1----:R-:W-:Y:S01]  /*10580*/  LDSM.16.MT88.4 R4, [R189+0x2000] ;  /* 0x00200000bd04783b */ /* 0x002fe20000004200 */
[----:B--2---:R-:W-:Y:S01]  /*10590*/  FFMA.FTZ R3, R124, c[0x0][0x2d0], -R2 ;  /* 0x0000b4007c037a23 */ /* 0x004fe20000010802 */
[----:B----4-:R-:W-:-:S02]  /*105a0*/  F2FP.BF16.PACK_AB R99, R13, R14 ;  /* 0x0000000e0d63723e */ /* 0x010fc400000010ff */
[----:B------:R-:W1:Y:S03]  /*105b0*/  LDSM.16.MT88.4 R124, [R188+0x800] ;  /* 0x00080000bc7c783b */ /* 0x000e660000004200 */
[----:B------:R2:W-:Y:S02]  /*105c0*/  MUFU.EX2 R12, R3 ;  /* 0x00000003000c7308 */ /* 0x0005e40000000800 */
[C---:B---3--:R-:W-:Y:S08]  /*105d0*/  HMMA.16816.F32.BF16 R52, R96.reuse, R64, R48 ;  /* 0x000000406034723c */ /* 0x048ff00000041830 */
[----:B------:R-:W-:Y:S01]  /*105e0*/  HMMA.16816.F32.BF16 R68, R96, R80, R208 ;  /* 0x000000506044723c */ /* 0x000fe200000418d0 */
[----:B--2---:R-:W-:-:S06]  /*105f0*/  FFMA.FTZ R3, R123, c[0x0][0x2d0], -R2 ;  /* 0x0000b4007b037a23 */ /* 0x004fcc0000010802 */
[----:B------:R-:W-:Y:S01]  /*10600*/  IADD3 R209, R227, -0x2, RZ ;  /* 0xfffffffee3d17810 */ /* 0x000fe20007ffe0ff */
[----:B------:R2:W3:Y:S03]  /*10610*/  MUFU.EX2 R11, R3 ;  /* 0x00000003000b7308 */ /* 0x0004e60000000800 */
[----:B------:R-:W-:Y:S01]  /*10620*/  ISETP.GE.AND P0, PT, R209, R235, PT ;  /* 0x000000ebd100720c */ /* 0x000fe20003f06270 */
[--C-:B--2---:R-:W-:Y:S01]  /*10630*/  FFMA.FTZ R3, R122, c[0x0][0x2d0], -R2.reuse ;  /* 0x0000b4007a037a23 */ /* 0x104fe20000010802 */
[----:B---3--:R-:W-:Y:S01]  /*10640*/  F2FP.BF16.PACK_AB R92, R11, R12 ;  /* 0x0000000c0b5c723e */ /* 0x008fe200000010ff */
[----:B------:R-:W-:Y:S01]  /*10650*/  FFMA.FTZ R2, R119, c[0x0][0x2d0], -R2 ;  /* 0x0000b40077027a23 */ /* 0x000fe20000010802 */
[----:B-1----:R-:W-:Y:S01]  /*10660*/  HMMA.16816.F32.BF16 R128, R96, R124, R140 ;  /* 0x0000007c6080723c */ /* 0x002fe2000004188c */
[----:B------:R-:W-:Y:S08]  /*10670*/  MUFU.EX2 R10, R3 ;  /* 0x00000003000a7308 */ /* 0x000ff00000000800 */
[----:B------:R1:W2:Y:S02]  /*10680*/  MUFU.EX2 R9, R2 ;  /* 0x0000000200097308 */ /* 0x0002a40000000800 */
[----:B-1----:R-:W-:Y:S01]  /*10690*/  FFMA.FTZ R2, R118, c[0x0][0x2d0], -R0 ;  /* 0x0000b40076027a23 */ /* 0x002fe20000010800 */
[----:B--2---:R-:W-:-:S05]  /*106a0*/  F2FP.BF16.PACK_AB R94, R9, R10 ;  /* 0x0000000a095e723e */ /* 0x004fca00000010ff */
[----:B------:R1:W-:Y:S02]  /*106b0*/  MUFU.EX2 R8, R2 ;  /* 0x0000000200087308 */ /* 0x0003e40000000800 */
[----:B-1----:R-:W-:-:S06]  /*106c0*/  FFMA.FTZ R2, R103, c[0x0][0x2d0], -R0 ;  /* 0x0000b40067027a23 */ /* 0x002fcc0000010800 */
[----:B------:R1:W2:Y:S02]  /*106d0*/  MUFU.EX2 R3, R2 ;  /* 0x0000000200037308 */ /* 0x0002a40000000800 */
[--C-:B-1----:R-:W-:Y:S01]  /*106e0*/  FFMA.FTZ R2, R117, c[0x0][0x2d0], -R0.reuse ;  /* 0x0000b40075027a23 */ /* 0x102fe20000010800 */
[----:B--2---:R-:W-:Y:S01]  /*106f0*/  F2FP.BF16.PACK_AB R93, R3, R8 ;  /* 0x00000008035d723e */ /* 0x004fe200000010ff */
[----:B------:R-:W-:Y:S02]  /*10700*/  FFMA.FTZ R0, R116, c[0x0][0x2d0], -R0 ;  /* 0x0000b40074007a23 */ /* 0x000fe40000010800 */
[----:B------:R-:W1:Y:S02]  /*10710*/  LDSM.16.MT88.4 R116, [R189+0x800] ;  /* 0x00080000bd74783b */ /* 0x000e640000004200 */
[----:B------:R-:W-:Y:S08]  /*10720*/  MUFU.EX2 R2, R2 ;  /* 0x0000000200027308 */ /* 0x000ff00000000800 */
[----:B------:R-:W2:Y:S02]  /*10730*/  MUFU.EX2 R0, R0 ;  /* 0x0000000000007308 */ /* 0x000ea40000000800 */
[----:B--2---:R-:W-:-:S07]  /*10740*/  F2FP.BF16.PACK_AB R95, R0, R2 ;  /* 0x00000002005f723e */ /* 0x004fce00000010ff */
[C---:B------:R-:W-:Y:S08]  /*10750*/  HMMA.16816.F32.BF16 R136, R92.reuse, R124, R144 ;  /* 0x0000007c5c88723c */ /* 0x040ff00000041890 */
[C---:B-1----:R-:W-:Y:S08]  /*10760*/  HMMA.16816.F32.BF16 R144, R92.reuse, R116, R156 ;  /* 0x000000745c90723c */ /* 0x042ff0000004189c */
[C---:B------:R-:W-:Y:S08]  /*10770*/  HMMA.16816.F32.BF16 R56, R92.reuse, R64, R76 ;  /* 0x000000405c38723c */ /* 0x040ff0000004184c */
        /* <DEDUP_REMOVED lines=8> */
[----:B------:R-:W-:Y:S08]  /*10800*/  HMMA.16816.F32.BF16 R92, R92, R6, R84 ;  /* 0x000000065c5c723c */ /* 0x000ff00000041854 */
[C---:B------:R-:W-:Y:S07]  /*10810*/  HMMA.16816.F32.BF16 R84, R96.reuse, R4, R216 ;  /* 0x000000046054723c */ /* 0x040fee00000418d8 */
[----:B------:R-:W-:Y:S01]  /*10820*/  FADD.FTZ R4, R170, R167 ;  /* 0x000000a7aa047221 */ /* 0x000fe20000010000 */
[----:B------:R-:W-:Y:S01]  /*10830*/  HMMA.16816.F32.BF16 R112, R96, R108, R228 ;  /* 0x0000006c6070723c */ /* 0x000fe200000418e4 */
[----:B------:R-:W-:-:S02]  /*10840*/  FADD.FTZ R5, R173, R23 ;  /* 0x00000017ad057221 */ /* 0x000fc40000010000 */
[----:B------:R-:W-:Y:S02]  /*10850*/  FADD.FTZ R4, R169, R4 ;  /* 0x00000004a9047221 */ /* 0x000fe40000010000 */
[----:B------:R-:W-:Y:S02]  /*10860*/  FADD.FTZ R23, R179, R19 ;  /* 0x00000013b3177221 */ /* 0x000fe40000010000 */
[----:B------:R-:W-:Y:S01]  /*10870*/  FADD.FTZ R19, R171, R4 ;  /* 0x00000004ab137221 */ /* 0x000fe20000010000 */
[C---:B------:R-:W-:Y:S07]  /*10880*/  HMMA.16816.F32.BF16 R108, R96.reuse, R110, R24 ;  /* 0x0000006e606c723c */ /* 0x040fee0000041818 */
        /* <DEDUP_REMOVED lines=11> */
[----:B------:R-:W-:Y:S01]  /*10940*/  HMMA.16816.F32.BF16 R116, R96, R118, R40 ;  /* 0x000000766074723c */ /* 0x000fe20000041828 */
[----:B------:R-:W-:-:S04]  /*10950*/  FADD.FTZ R5, R183, R5 ;  /* 0x00000005b7057221 */ /* 0x000fc80000010000 */
[----:B------:R-:W-:-:S03]  /*10960*/  FADD.FTZ R5, R16, R5 ;  /* 0x0000000510057221 */ /* 0x000fc60000010000 */
[----:B------:R-:W-:Y:S01]  /*10970*/  HMMA.16816.F32.BF16 R64, R96, R66, R28 ;  /* 0x000000426040723c */ /* 0x000fe2000004181c */
[----:B------:R-:W-:-:S04]  /*10980*/  FADD.FTZ R5, R15, R5 ;  /* 0x000000050f057221 */ /* 0x000fc80000010000 */
[----:B------:R-:W-:-:S03]  /*10990*/  FADD.FTZ R5, R14, R5 ;  /* 0x000000050e057221 */ /* 0x000fc60000010000 */
[----:B------:R-:W-:Y:S01]  /*109a0*/  HMMA.16816.F32.BF16 R80, R96, R82, R36 ;  /* 0x000000526050723c */ /* 0x000fe20000041824 */
[----:B------:R-:W-:-:S07]  /*109b0*/  FADD.FTZ R217, R13, R5 ;  /* 0x000000050dd97221 */ /* 0x000fce0000010000 */
[----:B------:R-:W-:Y:S07]  /*109c0*/  HMMA.16816.F32.BF16 R96, R96, R6, R32 ;  /* 0x000000066060723c */ /* 0x000fee0000041820 */
[----:B------:R-:W-:Y:S02]  /*109d0*/  FADD.FTZ R7, R172, R20 ;  /* 0x00000014ac077221 */ /* 0x000fe40000010000 */
[----:B------:R-:W-:Y:S02]  /*109e0*/  FADD.FTZ R6, R164, R19 ;  /* 0x00000013a4067221 */ /* 0x000fe40000010000 */
[----:B------:R-:W-:-:S02]  /*109f0*/  FADD.FTZ R7, R175, R7 ;  /* 0x00000007af077221 */ /* 0x000fc40000010000 */
[----:B------:R-:W-:Y:S02]  /*10a00*/  FADD.FTZ R6, R166, R6 ;  /* 0x00000006a6067221 */ /* 0x000fe40000010000 */
[----:B------:R-:W-:Y:S02]  /*10a10*/  FADD.FTZ R7, R174, R7 ;  /* 0x00000007ae077221 */ /* 0x000fe40000010000 */
[----:B------:R-:W-:Y:S02]  /*10a20*/  FADD.FTZ R6, R165, R6 ;  /* 0x00000006a5067221 */ /* 0x000fe40000010000 */
        /* <DEDUP_REMOVED lines=13> */
[----:B------:R-:W-:Y:S01]  /*10b00*/  FADD.FTZ R237, R0, R2 ;  /* 0x0000000200ed7221 */ /* 0x000fe20000010000 */
[----:B------:R-:W-:Y:S05]  /*10b10*/  @!P0 BRA `(.L_x_262) ;  /* 0x00002db000008947 */ /* 0x000fea0003800000 */
[----:B------:R-:W1:Y:S01]  /*10b20*/  S2R R49, SR_TID.X ;  /* 0x0000000000317919 */ /* 0x000e620000002100 */
[----:B------:R-:W-:-:S02]  /*10b30*/  ISETP.GE.AND P5, PT, R240, c[0x0][0x1d4], PT ;  /* 0x00007500f0007a0c */ /* 0x000fc40003fa6270 */
[----:B------:R-:W-:Y:S02]  /*10b40*/  ISETP.GE.AND P4, PT, R252, c[0x0][0x1d4], PT ;  /* 0x00007500fc007a0c */ /* 0x000fe40003f86270 */
[----:B------:R-:W-:Y:S02]  /*10b50*/  ISETP.GE.AND P3, PT, R250, c[0x0][0x1d4], PT ;  /* 0x00007500fa007a0c */ /* 0x000fe40003f66270 */
[----:B-1----:R-:W-:Y:S02]  /*10b60*/  ISETP.GT.AND P0, PT, R49, 0x3f, PT ;  /* 0x0000003f3100780c */ /* 0x002fe40003f04270 */
.L_x_265:
[----:B------:R-:W-:Y:S04]  /*10b70*/  DEPBAR.LE SB0, 0x0 ;  /* 0x000080000000791a */ /* 0x000fe80000000000 */
[----:B------:R-:W-:Y:S01]  /*10b80*/  WARPSYNC 0xffffffff ;  /* 0xffffffff00007948 */ /* 0x000fe20003800000 */
[----:B------:R-:W-:Y:S01]  /*10b90*/  BAR.SYNC.DEFER_BLOCKING 0x0 ;  /* 0x0000000000007b1d */ /* 0x000fe20000010000 */
[----:B------:R-:W-:Y:S01]  /*10ba0*/  SHF.R.S32.HI R0, RZ, 0x1f, R209 ;  /* 0x0000001fff007819 */ /* 0x000fe200000114d1 */
[C---:B------:R-:W-:Y:S01]  /*10bb0*/  IMAD.WIDE.U32 R2, R209.reuse, c[0x0][0x208], RZ ;  /* 0x00008200d1027a25 */ /* 0x040fe200078e00ff */
        /* <DEDUP_REMOVED lines=135> */
[----:B---3--:R-:W-:Y:S09]  /*11430*/  FMUL.FTZ R2, R19, c[0x0][0x320] ;  /* 0x0000c80013027a20 */ /* 0x008ff20000410000 */
[----:B------:R-:W3:Y:S01]  /*11440*/  MUFU.TANH R172, R2 ;  /* 0x0000000200ac7308 */ /* 0x000ee20000002400 */
[----:B-1----:R-:W-:Y:S09]  /*11450*/  FMUL.FTZ R0, R6, c[0x0][0x320] ;  /* 0x0000c80006007a20 */ /* 0x002ff20000410000 */
[----:B------:R1:W1:Y:S01]  /*11460*/  MUFU.TANH R184, R0 ;  /* 0x0000000000b87308 */ /* 0x0002620000002400 */
[----:B-----5:R-:W-:Y:S09]  /*11470*/  FMUL.FTZ R3, R18, c[0x0][0x320] ;  /* 0x0000c80012037a20 */ /* 0x020ff20000410000 */
[----:B------:R-:W2:Y:S01]  /*11480*/  MUFU.TANH R166, R3 ;  /* 0x0000000300a67308 */ /* 0x000ea20000002400 */
[----:B-1----:R-:W-:Y:S02]  /*11490*/  FMUL.FTZ R0, R7, c[0x0][0x320] ;  /* 0x0000c80007007a20 */ /* 0x002fe40000410000 */
[----:B------:R-:W1:Y:S07]  /*114a0*/  LDSM.16.M88.4 R4, [R194] ;  /* 0x00000000c204783b */ /* 0x000e6e0000000200 */
[----:B------:R5:W1:Y:S02]  /*114b0*/  MUFU.TANH R185, R0 ;  /* 0x0000000000b97308 */ /* 0x000a640000002400 */
[----:B-----5:R-:W-:Y:S02]  /*114c0*/  FMUL.FTZ R0, R8, c[0x0][0x320] ;  /* 0x0000c80008007a20 */ /* 0x020fe40000410000 */
[----:B------:R-:W-:Y:S06]  /*114d0*/  FMUL.FTZ R8, R17, c[0x0][0x320] ;  /* 0x0000c80011087a20 */ /* 0x000fec0000410000 */
[----:B------:R5:W2:Y:S10]  /*114e0*/  MUFU.TANH R208, R0 ;  /* 0x0000000000d07308 */ /* 0x000ab40000002400 */
[----:B------:R2:W2:Y:S01]  /*114f0*/  MUFU.TANH R167, R8 ;  /* 0x0000000800a77308 */ /* 0x0004a20000002400 */
[-C--:B-1----:R-:W-:Y:S08]  /*11500*/  HMMA.16816.F32.BF16 R20, R168, R4.reuse, R20 ;  /* 0x00000004a814723c */ /* 0x082ff00000041814 */
[C---:B------:R-:W-:Y:S04]  /*11510*/  HMMA.16816.F32.BF16 R24, R176.reuse, R4, R24 ;  /* 0x00000004b018723c */ /* 0x040fe80000041818 */
[----:B-----5:R-:W-:Y:S03]  /*11520*/  FMUL.FTZ R0, R9, c[0x0][0x320] ;  /* 0x0000c80009007a20 */ /* 0x020fe60000410000 */
[----:B------:R-:W-:Y:S01]  /*11530*/  MOV R5, R105 ;  /* 0x0000006900057202 */ /* 0x000fe20000000f00 */
[-C--:B------:R-:W-:Y:S01]  /*11540*/  HMMA.16816.F32.BF16 R28, R176, R6.reuse, R28 ;  /* 0x00000006b01c723c */ /* 0x080fe2000004181c */
[----:B------:R1:W1:Y:S01]  /*11550*/  MUFU.TANH R206, R0 ;  /* 0x0000000000ce7308 */ /* 0x0002620000002400 */
[----:B--2---:R-:W2:Y:S06]  /*11560*/  LDSM.16.M88.4 R8, [R193] ;  /* 0x00000000c108783b */ /* 0x004eac0000000200 */
[C---:B------:R-:W-:Y:S01]  /*11570*/  HMMA.16816.F32.BF16 R32, R168.reuse, R6, R32 ;  /* 0x00000006a820723c */ /* 0x040fe20000041820 */
[----:B------:R-:W-:Y:S04]  /*11580*/  DEPBAR.LE SB0, 0x0 ;  /* 0x000080000000791a */ /* 0x000fe80000000000 */
[----:B------:R-:W-:Y:S03]  /*11590*/  BAR.SYNC.DEFER_BLOCKING 0x0 ;  /* 0x0000000000007b1d */ /* 0x000fe60000010000 */
[----:B------:R-:W-:Y:S04]  /*115a0*/  FMUL.FTZ R3, R27, c[0x0][0x320] ;  /* 0x0000c8001b037a20 */ /* 0x000fe80000410000 */
[----:B------:R-:W-:Y:S01]  /*115b0*/  FMUL.FTZ R4, R26, c[0x0][0x320] ;  /* 0x0000c8001a047a20 */ /* 0x000fe20000410000 */
[----:B------:R-:W2:Y:S03]  /*115c0*/  MUFU.TANH R212, R3 ;  /* 0x0000000300d47308 */ /* 0x000ea60000002400 */
[----:B------:R-:W-:Y:S02]  /*115d0*/  FMUL.FTZ R2, R28, c[0x0][0x320] ;  /* 0x0000c8001c027a20 */ /* 0x000fe40000410000 */
[----:B-1----:R-:W-:Y:S05]  /*115e0*/  FMUL.FTZ R0, R12, c[0x0][0x320] ;  /* 0x0000c8000c007a20 */ /* 0x002fea0000410000 */
[----:B------:R1:W1:Y:S10]  /*115f0*/  MUFU.TANH R187, R0 ;  /* 0x0000000000bb7308 */ /* 0x0002740000002400 */
[----:B------:R-:W3:Y:S01]  /*11600*/  MUFU.TANH R164, R2 ;  /* 0x0000000200a47308 */ /* 0x000ee20000002400 */
[-C--:B--2---:R-:W-:Y:S09]  /*11610*/  HMMA.16816.F32.BF16 R36, R168, R8.reuse, R36 ;  /* 0x00000008a824723c */ /* 0x084ff20000041824 */
[----:B------:R2:W2:Y:S03]  /*11620*/  MUFU.TANH R211, R4 ;  /* 0x0000000400d37308 */ /* 0x0004a60000002400 */
[----:B-1----:R-:W-:Y:S01]  /*11630*/  FMUL.FTZ R0, R13, c[0x0][0x320] ;  /* 0x0000c8000d007a20 */ /* 0x002fe20000410000 */
[C---:B------:R-:W-:Y:S06]  /*11640*/  HMMA.16816.F32.BF16 R40, R176.reuse, R8, R40 ;  /* 0x00000008b028723c */ /* 0x040fec0000041828 */
[----:B------:R1:W1:Y:S02]  /*11650*/  MUFU.TANH R202, R0 ;  /* 0x0000000000ca7308 */ /* 0x0002640000002400 */
[-C--:B------:R-:W-:Y:S08]  /*11660*/  HMMA.16816.F32.BF16 R44, R176, R10.reuse, R44 ;  /* 0x0000000ab02c723c */ /* 0x080ff0000004182c */
[----:B------:R-:W-:Y:S04]  /*11670*/  HMMA.16816.F32.BF16 R48, R168, R10, R48 ;  /* 0x0000000aa830723c */ /* 0x000fe80000041830 */
[----:B--2---:R-:W-:Y:S01]  /*11680*/  MOV R4, R106 ;  /* 0x0000006a00047202 */ /* 0x004fe20000000f00 */
[----:B-1----:R-:W-:Y:S04]  /*11690*/  FMUL.FTZ R0, R14, c[0x0][0x320] ;  /* 0x0000c8000e007a20 */ /* 0x002fe80000410000 */
[----:B------:R1:W2:Y:S11]  /*116a0*/  MUFU.TANH R204, R0 ;  /* 0x0000000000cc7308 */ /* 0x0002b60000002400 */
[----:B------:R-:W-:Y:S04]  /*116b0*/  @!UPT UIADD3 URZ, URZ, URZ, URZ ;  /* 0x0000003f3f3ff290 */ /* 0x000fe8000fffe03f */
[----:B------:R-:W-:Y:S02]  /*116c0*/  FMUL.FTZ R3, R48, c[0x0][0x320] ;  /* 0x0000c80030037a20 */ /* 0x000fe40000410000 */
[----:B------:R-:W-:Y:S04]  /*116d0*/  FMUL.FTZ R2, R49, c[0x0][0x320] ;  /* 0x0000c80031027a20 */ /* 0x000fe80000410000 */
[----:B------:R-:W2:Y:S01]  /*116e0*/  MUFU.TANH R14, R2 ;  /* 0x00000002000e7308 */ /* 0x000ea20000002400 */
[----:B-1----:R-:W-:Y:S09]  /*116f0*/  FMUL.FTZ R0, R15, c[0x0][0x320] ;  /* 0x0000c8000f007a20 */ /* 0x002ff20000410000 */
[----:B------:R-:W1:Y:S10]  /*11700*/  MUFU.TANH R15, R3 ;  /* 0x00000003000f7308 */ /* 0x000e740000002400 */
[----:B------:R5:W1:Y:S02]  /*11710*/  MUFU.TANH R205, R0 ;  /* 0x0000000000cd7308 */ /* 0x000a640000002400 */
[----:B-----5:R-:W-:Y:S08]  /*11720*/  FMUL.FTZ R0, R16, c[0x0][0x320] ;  /* 0x0000c80010007a20 */ /* 0x020ff00000410000 */
        /* <DEDUP_REMOVED lines=55> */
[----:B-----5:R-:W-:Y:S01]  /*11aa0*/  MOV R0, R107 ;  /* 0x0000006b00007202 */ /* 0x020fe20000000f00 */
[----:B------:R-:W-:-:S06]  /*11ab0*/  @!P2 BRA `(.L_x_264) ;  /* 0x000002a00000a947 */ /* 0x000fcc0003800000 */
[----:B-1234-:R-:W-:Y:S04]  /*11ac0*/  IADD3 R8, -R243, 0x30, RZ ;  /* 0x00000030f3087810 */ /* 0x01efe80007ffe1ff */
[----:B------:R-:W-:Y:S11]  /*11ad0*/  ISETP.GE.AND P1, PT, R8, 0x1, PT ;  /* 0x000000010800780c */ /* 0x000ff60003f26270 */
[----:B------:R-:W-:Y:S02]  /*11ae0*/  @!UPT UIADD3 URZ, URZ, URZ, URZ ;  /* 0x0000003f3f3ff290 */ /* 0x000fe4000fffe03f */
[----:B------:R-:W-:Y:S04]  /*11af0*/  @P1 IADD3 R2, R209, -0x1, RZ ;  /* 0xffffffffd1021810 */ /* 0x000fe80007ffe0ff */
[----:B------:R-:W-:Y:S01]  /*11b00*/  @P1 SHF.R.S32.HI R3, RZ, 0x1f, R2 ;  /* 0x0000001fff031819 */ /* 0x000fe20000011402 */
[C---:B------:R-:W-:Y:S04]  /*11b10*/  @P1 IMAD.WIDE.U32 R6, R2.reuse, c[0x0][0x1e0], RZ ;  /* 0x0000780002061a25 */ /* 0x040fe800078e00ff */
[----:B------:R-:W-:Y:S04]  /*11b20*/  @P1 IMAD R3, R3, c[0x0][0x1e0], RZ ;  /* 0x0000780003031a24 */ /* 0x000fe800078e02ff */
[----:B------:R-:W-:Y:S01]  /*11b30*/  @P1 IMAD R2, R2, c[0x0][0x1e4], R3 ;  /* 0x0000790002021a24 */ /* 0x000fe200078e0203 */
[----:B------:R-:W-:Y:S03]  /*11b40*/  @P1 MOV R3, R248 ;  /* 0x000000f800031202 */ /* 0x000fe60000000f00 */
[----:B------:R-:W-:Y:S02]  /*11b50*/  @P1 IMAD.IADD R7, R7, 0x1, R2 ;  /* 0x0000000107071824 */ /* 0x000fe400078e0202 */
[----:B------:R-:W-:Y:S02]  /*11b60*/  @P1 IMAD.MOV.U32 R2, RZ, RZ, R244 ;  /* 0x000000ffff021224 */ /* 0x000fe400078e00f4 */
[----:B------:R-:W-:Y:S02]  /*11b70*/  @P1 IMAD R7, R7, 0x30, RZ ;  /* 0x0000003007071824 */ /* 0x000fe400078e02ff */
[----:B------:R-:W-:Y:S04]  /*11b80*/  @P1 IMAD.WIDE.U32 R2, R6, 0x30, R2 ;  /* 0x0000003006021825 */ /* 0x000fe800078e0002 */
[----:B------:R-:W-:Y:S01]  /*11b90*/  @P1 IMAD.IADD R3, R3, 0x1, R7 ;  /* 0x0000000103031824 */ /* 0x000fe200078e0207 */
[C---:B------:R-:W-:Y:S04]  /*11ba0*/  @P1 LEA R6, P0, R2.reuse, c[0x0][0x1c8], 0x1 ;  /* 0x0000720002061a11 */ /* 0x040fe800078008ff */
[----:B------:R-:W-:Y:S02]  /*11bb0*/  @P1 LEA.HI.X R7, R2, c[0x0][0x1cc], R3, 0x1, P0 ;  /* 0x0000730002071a11 */ /* 0x000fe400000f0c03 */
[----:B------:R-:W-:Y:S03]  /*11bc0*/  ISETP.GE.AND P0, PT, R8, 0x21, PT ;  /* 0x000000210800780c */ /* 0x000fe60003f06270 */
[----:B------:R-:W-:Y:S01]  /*11bd0*/  @!PT LDS RZ, [RZ] ;  /* 0x00000000fffff984 */ /* 0x000fe20000000800 */
[----:B------:R-:W-:Y:S01]  /*11be0*/  @!PT LDS RZ, [RZ] ;  /* 0x00000000fffff984 */ /* 0x000fe20000000800 */
[----:B------:R-:W-:Y:S01]  /*11bf0*/  @!PT LDS RZ, [RZ] ;  /* 0x00000000fffff984 */ /* 0x000fe20000000800 */
[----:B------:R1:W-:Y:S05]  /*11c00*/  @P1 LDGSTS.E.BYPASS.LTC128B.128 [R201+0x3c80], [R6.64], !P3 ;  /* 0x03c8000006c91fae */ /* 0x0003ea000d901d46 */
[----:B------:R1:W-:Y:S05]  /*11c10*/  @P1 LDGSTS.E.BYPASS.LTC128B.128 [R201+0x4880], [R6.64+0x40], !P4 ;  /* 0x0488004006c91fae */ /* 0x0003ea000e101d46 */
[----:B------:R1:W-:Y:S01]  /*11c20*/  @P1 LDGSTS.E.BYPASS.LTC128B.128 [R201+0x5480], [R6.64+0x80], !P5 ;  /* 0x0548008006c91fae */ /* 0x0003e2000e901d46 */
[----:B------:R-:W-:Y:S01]  /*11c30*/  @P0 IADD3 R2, R209, -0x1, RZ ;  /* 0xffffffffd1020810 */ /* 0x000fe20007ffe0ff */
[----:B------:R-:W-:Y:S01]  /*11c40*/  @P0 IMAD.MOV.U32 R8, RZ, RZ, c[0x0][0x1e0] ;  /* 0x00007800ff080624 */ /* 0x000fe200078e00ff */
[----:B------:R-:W-:Y:S02]  /*11c50*/  @P0 MOV R9, 0x5 ;  /* 0x0000000500090802 */ /* 0x000fe40000000f00 */
[----:B------:R-:W-:Y:S02]  /*11c60*/  @P0 SHF.R.S32.HI R3, RZ, 0x1f, R2 ;  /* 0x0000001fff030819 */ /* 0x000fe40000011402 */
[C---:B------:R-:W-:Y:S01]  /*11c70*/  @P0 SHF.L.U64.HI R9, R8.reuse, R9, c[0x0][0x1e4] ;  /* 0x0000790008090619 */ /* 0x040fe20000010209 */
[----:B------:R-:W-:Y:S02]  /*11c80*/  @P0 IMAD.SHL.U32 R8, R8, 0x20, RZ ;  /* 0x0000002008080824 */ /* 0x000fe400078e00ff */
[----:B------:R-:W-:Y:S04]  /*11c90*/  @P0 IMAD R3, R3, c[0x0][0x1e0], RZ ;  /* 0x0000780003030a24 */ /* 0x000fe800078e02ff */
[C---:B------:R-:W-:Y:S02]  /*11ca0*/  @P0 IMAD R10, R2.reuse, c[0x0][0x1e4], R3 ;  /* 0x00007900020a0a24 */ /* 0x040fe400078e0203 */
[----:B------:R-:W-:Y:S05]  /*11cb0*/  @P0 IMAD.WIDE.U32 R2, R2, c[0x0][0x1e0], RZ ;  /* 0x0000780002020a25 */ /* 0x000fea00078e00ff */
[----:B------:R-:W-:Y:S01]  /*11cc0*/  @P0 IADD3 R10, R3, R10, RZ ;  /* 0x0000000a030a0210 */ /* 0x000fe20007ffe0ff */
[----:B------:R-:W-:Y:S04]  /*11cd0*/  @P0 IMAD.WIDE.U32 R2, R2, 0x30, R8 ;  /* 0x0000003002020825 */ /* 0x000fe800078e0008 */
[----:B------:R-:W-:Y:S01]  /*11ce0*/  @P0 IMAD R9, R10, 0x30, RZ ;  /* 0x000000300a090824 */ /* 0x000fe200078e02ff */
[----:B------:R-:W-:Y:S04]  /*11cf0*/  @P0 IADD3 R8, P6, R244, R2, RZ ;  /* 0x00000002f4080210 */ /* 0x000fe80007fde0ff */
[----:B------:R-:W-:Y:S02]  /*11d00*/  @P0 IADD3.X R3, R248, R9, R3, P6, !PT ;  /* 0x00000009f8030210 */ /* 0x000fe400037fe403 */
[C---:B------:R-:W-:Y:S04]  /*11d10*/  @P0 LEA R2, P6, R8.reuse, c[0x0][0x1c8], 0x1 ;  /* 0x0000720008020a11 */ /* 0x040fe800078c08ff */
[----:B------:R-:W-:Y:S05]  /*11d20*/  @P0 LEA.HI.X R3, R8, c[0x0][0x1cc], R3, 0x1, P6 ;  /* 0x0000730008030a11 */ /* 0x000fea00030f0c03 */
[----:B------:R1:W-:Y:S05]  /*11d30*/  @P0 LDGSTS.E.BYPASS.LTC128B.128 [R201+0x4480], [R2.64], !P3 ;  /* 0x0448000002c90fae */ /* 0x0003ea000d901d46 */
[----:B------:R1:W-:Y:S05]  /*11d40*/  @P0 LDGSTS.E.BYPASS.LTC128B.128 [R201+0x5080], [R2.64+0x40], !P4 ;  /* 0x0508004002c90fae */ /* 0x0003ea000e101d46 */
[----:B------:R1:W-:Y:S02]  /*11d50*/  @P0 LDGSTS.E.BYPASS.LTC128B.128 [R201+0x5c80], [R2.64+0x80], !P5 ;  /* 0x05c8008002c90fae */ /* 0x0003e4000e901d46 */
.L_x_264:
[----:B-1234-:R-:W-:Y:S05]  /*11d60*/  BSYNC B0 ;  /* 0x0000000000007941 */ /* 0x01efea0003800000 */
.L_x_263:
        /* <DEDUP_REMOVED lines=26> */
[----:B------:R-:W-:Y:S01]  /*11f10*/  FMNMX.FTZ R3, R174, R3, !PT ;  /* 0x00000003ae037209 */ /* 0x000fe20007810000 */
[----:B------:R-:W1:Y:S01]  /*11f20*/  SHFL.BFLY PT, R7, R2, 0x2, 0x1f ;  /* 0x0c401f0002077f89 */ /* 0x000e6200000e0000 */
        /* <DEDUP_REMOVED lines=8> */
[----:B------:R-:W-:Y:S02]  /*11fb0*/  IADD3 R209, R209, -0x1, RZ ;  /* 0xffffffffd1d17810 */ /* 0x000fe40007ffe0ff */
[----:B------:R-:W-:Y:S04]  /*11fc0*/  FMNMX.FTZ R3, R13, R3, !PT ;  /* 0x000000030d037209 */ /* 0x000fe80007810000 */
[----:B------:R-:W-:Y:S02]  /*11fd0*/  FMNMX.FTZ R3, R12, R3, !PT ;  /* 0x000000030c037209 */ /* 0x000fe40007810000 */
[----:B-1----:R-:W-:Y:S02]  /*11fe0*/  FMNMX.FTZ R2, R2, R7, !PT ;  /* 0x0000000702027209 */ /* 0x002fe40007810000 */
[----:B------:R-:W-:Y:S01]  /*11ff0*/  FMNMX.FTZ R7, R203, R104, !PT ;  /* 0x00000068cb077209 */ /* 0x000fe20007810000 */
[----:B------:R-:W1:Y:S03]  /*12000*/  SHFL.BFLY PT, R9, R3, 0x2, 0x1f ;  /* 0x0c401f0003097f89 */ /* 0x000e6600000e0000 */
[----:B------:R-:W-:Y:S04]  /*12010*/  FMNMX.FTZ R7, R207, R7, !PT ;  /* 0x00000007cf077209 */ /* 0x000fe80007810000 */
[----:B------:R-:W-:Y:S01]  /*12020*/  FMNMX.FTZ R7, R204, R7, !PT ;  /* 0x00000007cc077209 */ /* 0x000fe20007810000 */
[----:B------:R-:W2:Y:S03]  /*12030*/  SHFL.BFLY PT, R10, R2, 0x1, 0x1f ;  /* 0x0c201f00020a7f89 */ /* 0x000ea600000e0000 */
[----:B------:R-:W-:Y:S04]  /*12040*/  FMNMX.FTZ R7, R205, R7, !PT ;  /* 0x00000007cd077209 */ /* 0x000fe80007810000 */
[----:B------:R-:W-:Y:S02]  /*12050*/  FMNMX.FTZ R8, R211, R7, !PT ;  /* 0x00000007d3087209 */ /* 0x000fe40007810000 */
[----:B------:R-:W-:Y:S02]  /*12060*/  FMNMX.FTZ R7, R16, R6, !PT ;  /* 0x0000000610077209 */ /* 0x000fe40007810000 */
[----:B------:R-:W-:Y:S04]  /*12070*/  FMNMX.FTZ R6, R212, R8, !PT ;  /* 0x00000008d4067209 */ /* 0x000fe80007810000 */
[----:B------:R-:W-:Y:S02]  /*12080*/  FMNMX.FTZ R6, R214, R6, !PT ;  /* 0x00000006d6067209 */ /* 0x000fe40007810000 */
[----:B-1----:R-:W-:Y:S02]  /*12090*/  FMNMX.FTZ R3, R3, R9, !PT ;  /* 0x0000000903037209 */ /* 0x002fe40007810000 */
[----:B------:R-:W1:Y:S01]  /*120a0*/  SHFL.BFLY PT, R9, R7, 0x2, 0x1f ;  /* 0x0c401f0007097f89 */ /* 0x000e6200000e0000 */
[----:B--2---:R-:W-:Y:S02]  /*120b0*/  FMNMX.FTZ R107, R2, R10, !PT ;  /* 0x0000000a026b7209 */ /* 0x004fe40007810000 */
[----:B------:R-:W-:Y:S05]  /*120c0*/  FMNMX.FTZ R2, R213, R6, !PT ;  /* 0x00000006d5027209 */ /* 0x000fea0007810000 */
[----:B------:R-:W2:Y:S01]  /*120d0*/  SHFL.BFLY PT, R8, R3, 0x1, 0x1f ;  /* 0x0c201f0003087f89 */ /* 0x000ea200000e0000 */
[C---:B------:R-:W-:Y:S01]  /*120e0*/  FADD.FTZ R0, -R107.reuse, R0 ;  /* 0x000000006b007221 */ /* 0x040fe20000010100 */
[----:B------:R-:W-:Y:S01]  /*120f0*/  FMNMX.FTZ R6, R210, R2, !PT ;  /* 0x00000002d2067209 */ /* 0x000fe20007810000 */
[----:B------:R-:W-:Y:S02]  /*12100*/  FMUL.FTZ R10, R107, c[0x0][0x2d0] ;  /* 0x0000b4006b0a7a20 */ /* 0x000fe40000410000 */
[----:B------:R-:W-:Y:S01]  /*12110*/  FMUL.FTZ R2, R0, c[0x0][0x2d0] ;  /* 0x0000b40000027a20 */ /* 0x000fe20000410000 */
[----:B------:R-:W-:Y:S01]  /*12120*/  FMNMX.FTZ R0, R179, R6, !PT ;  /* 0x00000006b3007209 */ /* 0x000fe20007810000 */
[--C-:B------:R-:W-:Y:S02]  /*12130*/  FFMA.FTZ R176, R27, c[0x0][0x2d0], -R10.reuse ;  /* 0x0000b4001bb07a23 */ /* 0x100fe4000001080a */
[----:B------:R3:W4:Y:S01]  /*12140*/  MUFU.EX2 R6, R2 ;  /* 0x0000000200067308 */ /* 0x0007220000000800 */
[----:B------:R-:W-:Y:S01]  /*12150*/  FMNMX.FTZ R0, R103, R0, !PT ;  /* 0x0000000067007209 */ /* 0x000fe20007810000 */
[--C-:B------:R-:W-:Y:S02]  /*12160*/  FFMA.FTZ R11, R186, c[0x0][0x2d0], -R10.reuse ;  /* 0x0000b400ba0b7a23 */ /* 0x100fe4000001080a */
[--C-:B------:R-:W-:Y:S01]  /*12170*/  FFMA.FTZ R178, R182, c[0x0][0x2d0], -R10.reuse ;  /* 0x0000b400b6b27a23 */ /* 0x100fe2000001080a */
[----:B------:R-:W-:Y:S01]  /*12180*/  FMNMX.FTZ R0, R102, R0, !PT ;  /* 0x0000000066007209 */ /* 0x000fe20007810000 */
[--C-:B------:R-:W-:Y:S01]  /*12190*/  FFMA.FTZ R177, R180, c[0x0][0x2d0], -R10.reuse ;  /* 0x0000b400b4b17a23 */ /* 0x100fe2000001080a */
[----:B-1----:R-:W-:Y:S01]  /*121a0*/  FMNMX.FTZ R7, R7, R9, !PT ;  /* 0x0000000907077209 */ /* 0x002fe20007810000 */
[--C-:B------:R-:W-:Y:S02]  /*121b0*/  FFMA.FTZ R186, R15, c[0x0][0x2d0], -R10.reuse ;  /* 0x0000b4000fba7a23 */ /* 0x100fe4000001080a */
[----:B------:R-:W-:Y:S01]  /*121c0*/  MUFU.EX2 R223, R11 ;  /* 0x0000000b00df7308 */ /* 0x000fe20000000800 */
[----:B--2---:R-:W-:Y:S02]  /*121d0*/  FMNMX.FTZ R106, R3, R8, !PT ;  /* 0x00000008036a7209 */ /* 0x004fe40007810000 */
[----:B------:R-:W1:Y:S03]  /*121e0*/  SHFL.BFLY PT, R3, R0, 0x2, 0x1f ;  /* 0x0c401f0000037f89 */ /* 0x000e6600000e0000 */
[----:B------:R-:W-:Y:S04]  /*121f0*/  FMUL.FTZ R9, R106, c[0x0][0x2d0] ;  /* 0x0000b4006a097a20 */ /* 0x000fe80000410000 */
[----:B------:R-:W-:Y:S01]  /*12200*/  MUFU.EX2 R226, R177 ;  /* 0x000000b100e27308 */ /* 0x000fe20000000800 */
[--C-:B------:R-:W-:Y:S02]  /*12210*/  FFMA.FTZ R168, R25, c[0x0][0x2d0], -R9.reuse ;  /* 0x0000b40019a87a23 */ /* 0x100fe40000010809 */
[----:B---3--:R-:W-:Y:S02]  /*12220*/  FFMA.FTZ R2, R183, c[0x0][0x2d0], -R10 ;  /* 0x0000b400b7027a23 */ /* 0x008fe4000001080a */
[--C-:B------:R-:W-:Y:S02]  /*12230*/  FFMA.FTZ R183, R21, c[0x0][0x2d0], -R9.reuse ;  /* 0x0000b40015b77a23 */ /* 0x100fe40000010809 */
[--C-:B------:R-:W-:Y:S03]  /*12240*/  FFMA.FTZ R170, R175, c[0x0][0x2d0], -R9.reuse ;  /* 0x0000b400afaa7a23 */ /* 0x100fe60000010809 */
[----:B------:R2:W3:Y:S01]  /*12250*/  MUFU.EX2 R30, R2 ;  /* 0x00000002001e7308 */ /* 0x0004e20000000800 */
[--C-:B------:R-:W-:Y:S02]  /*12260*/  FFMA.FTZ R169, R174, c[0x0][0x2d0], -R9.reuse ;  /* 0x0000b400aea97a23 */ /* 0x100fe40000010809 */
[--C-:B------:R-:W-:Y:S02]  /*12270*/  FFMA.FTZ R180, R12, c[0x0][0x2d0], -R9.reuse ;  /* 0x0000b4000cb47a23 */ /* 0x100fe40000010809 */
[--C-:B------:R-:W-:Y:S02]  /*12280*/  FFMA.FTZ R182, R20, c[0x0][0x2d0], -R9.reuse ;  /* 0x0000b40014b67a23 */ /* 0x100fe40000010809 */
[C---:B----4-:R-:W-:Y:S02]  /*12290*/  FMUL.FTZ R21, R6.reuse, R121 ;  /* 0x0000007906157220 */ /* 0x050fe40000410000 */
[----:B------:R-:W-:Y:S01]  /*122a0*/  FMUL.FTZ R32, R6, R116 ;  /* 0x0000007406207220 */ /* 0x000fe20000410000 */
[----:B-1----:R-:W-:Y:S01]  /*122b0*/  FMNMX.FTZ R0, R0, R3, !PT ;  /* 0x0000000300007209 */ /* 0x002fe20007810000 */
[C---:B------:R-:W-:Y:S01]  /*122c0*/  FMUL.FTZ R33, R6.reuse, R117 ;  /* 0x0000007506217220 */ /* 0x040fe20000410000 */
[----:B------:R-:W-:Y:S01]  /*122d0*/  MUFU.EX2 R222, R170 ;  /* 0x000000aa00de7308 */ /* 0x000fe20000000800 */
[C---:B------:R-:W-:Y:S02]  /*122e0*/  FMUL.FTZ R36, R6.reuse, R112 ;  /* 0x0000007006247220 */ /* 0x040fe40000410000 */
[----:B------:R-:W1:Y:S01]  /*122f0*/  SHFL.BFLY PT, R3, R0, 0x1, 0x1f ;  /* 0x0c201f0000037f89 */ /* 0x000e6200000e0000 */
[C---:B------:R-:W-:Y:S02]  /*12300*/  FMUL.FTZ R37, R6.reuse, R113 ;  /* 0x0000007106257220 */ /* 0x040fe40000410000 */
[C---:B------:R-:W-:Y:S02]  /*12310*/  FMUL.FTZ R48, R6.reuse, R108 ;  /* 0x0000006c06307220 */ /* 0x040fe40000410000 */
[C---:B------:R-:W-:Y:S02]  /*12320*/  FMUL.FTZ R49, R6.reuse, R109 ;  /* 0x0000006d06317220 */ /* 0x040fe40000410000 */
[----:B------:R-:W-:Y:S01]  /*12330*/  FMUL.FTZ R52, R6, R52 ;  /* 0x0000003406347220 */ /* 0x000fe20000410000 */
[----:B------:R-:W-:Y:S01]  /*12340*/  MUFU.EX2 R224, R169 ;  /* 0x000000a900e07308 */ /* 0x000fe20000000800 */
[----:B--2---:R-:W-:Y:S01]  /*12350*/  FADD.FTZ R2, -R106, R4 ;  /* 0x000000046a027221 */ /* 0x004fe20000010100 */
[----:B---3--:R-:W-:Y:S01]  /*12360*/  F2FP.BF16.PACK_AB R108, R223, R30 ;  /* 0x0000001edf6c723e */ /* 0x008fe200000010ff */
[----:B------:R-:W2:Y:S01]  /*12370*/  SHFL.BFLY PT, R4, R7, 0x1, 0x1f ;  /* 0x0c201f0007047f89 */ /* 0x000ea200000e0000 */
[----:B------:R-:W-:Y:S02]  /*12380*/  FMUL.FTZ R53, R6, R53 ;  /* 0x0000003506357220 */ /* 0x000fe40000410000 */
[----:B------:R-:W-:Y:S02]  /*12390*/  FMUL.FTZ R2, R2, c[0x0][0x2d0] ;  /* 0x0000b40002027a20 */ /* 0x000fe40000410000 */
[C---:B------:R-:W-:Y:S02]  /*123a0*/  FMUL.FTZ R64, R6.reuse, R64 ;  /* 0x0000004006407220 */ /* 0x040fe40000410000 */
[----:B------:R3:W4:Y:S01]  /*123b0*/  MUFU.EX2 R8, R2 ;  /* 0x0000000200087308 */ /* 0x0007220000000800 */
[C---:B------:R-:W-:Y:S02]  /*123c0*/  FMUL.FTZ R65, R6.reuse, R65 ;  /* 0x0000004106417220 */ /* 0x040fe40000410000 */
[C---:B------:R-:W-:Y:S02]  /*123d0*/  FMUL.FTZ R68, R6.reuse, R68 ;  /* 0x0000004406447220 */ /* 0x040fe40000410000 */
[----:B------:R-:W-:Y:S01]  /*123e0*/  FMUL.FTZ R69, R6, R69 ;  /* 0x0000004506457220 */ /* 0x000fe20000410000 */
[----:B-1----:R-:W-:Y:S01]  /*123f0*/  FMNMX.FTZ R3, R0, R3, !PT ;  /* 0x0000000300037209 */ /* 0x002fe20007810000 */
[--C-:B------:R-:W-:Y:S02]  /*12400*/  FFMA.FTZ R0, R172, c[0x0][0x2d0], -R9.reuse ;  /* 0x0000b400ac007a23 */ /* 0x100fe40000010809 */
[--C-:B------:R-:W-:Y:S01]  /*12410*/  FFMA.FTZ R172, R26, c[0x0][0x2d0], -R10.reuse ;  /* 0x0000b4001aac7a23 */ /* 0x100fe2000001080a */
[----:B------:R-:W-:Y:S01]  /*12420*/  MUFU.EX2 R227, R176 ;  /* 0x000000b000e37308 */ /* 0x000fe20000000800 */
[C---:B------:R-:W-:Y:S02]  /*12430*/  FMUL.FTZ R80, R6.reuse, R80 ;  /* 0x0000005006507220 */ /* 0x040fe40000410000 */
[C---:B------:R-:W-:Y:S02]  /*12440*/  FMUL.FTZ R81, R6.reuse, R81 ;  /* 0x0000005106517220 */ /* 0x040fe40000410000 */
[C---:B------:R-:W-:Y:S01]  /*12450*/  FMUL.FTZ R20, R6.reuse, R120 ;  /* 0x0000007806147220 */ /* 0x040fe20000410000 */
[----:B--2---:R-:W-:Y:S01]  /*12460*/  FMNMX.FTZ R105, R7, R4, !PT ;  /* 0x0000000407697209 */ /* 0x004fe20007810000 */
[----:B------:R-:W-:Y:S03]  /*12470*/  FFMA.FTZ R4, R181, c[0x0][0x2d0], -R10 ;  /* 0x0000b400b5047a23 */ /* 0x000fe6000001080a */
[----:B------:R1:W-:Y:S01]  /*12480*/  MUFU.EX2 R238, R0 ;  /* 0x0000000000ee7308 */ /* 0x0003e20000000800 */
[--C-:B------:R-:W-:Y:S02]  /*12490*/  FFMA.FTZ R181, R13, c[0x0][0x2d0], -R9.reuse ;  /* 0x0000b4000db57a23 */ /* 0x100fe40000010809 */
[----:B------:R-:W-:Y:S02]  /*124a0*/  FMUL.FTZ R84, R6, R84 ;  /* 0x0000005406547220 */ /* 0x000fe40000410000 */
[--C-:B---3--:R-:W-:Y:S02]  /*124b0*/  FFMA.FTZ R2, R184, c[0x0][0x2d0], -R9.reuse ;  /* 0x0000b400b8027a23 */ /* 0x108fe40000010809 */
[C---:B----4-:R-:W-:Y:S02]  /*124c0*/  FMUL.FTZ R50, R8.reuse, R110 ;  /* 0x0000006e08327220 */ /* 0x050fe40000410000 */
[----:B------:R-:W-:Y:S01]  /*124d0*/  FMUL.FTZ R51, R8, R111 ;  /* 0x0000006f08337220 */ /* 0x000fe20000410000 */
[----:B------:R2:W-:Y:S01]  /*124e0*/  MUFU.EX2 R220, R4 ;  /* 0x0000000400dc7308 */ /* 0x0005e20000000800 */
[C---:B------:R-:W-:Y:S02]  /*124f0*/  FMUL.FTZ R85, R6.reuse, R85 ;  /* 0x0000005506557220 */ /* 0x040fe40000410000 */
[C---:B------:R-:W-:Y:S02]  /*12500*/  FMUL.FTZ R96, R6.reuse, R96 ;  /* 0x0000006006607220 */ /* 0x040fe40000410000 */
[----:B------:R-:W-:Y:S02]  /*12510*/  FMUL.FTZ R97, R6, R97 ;  /* 0x0000006106617220 */ /* 0x000fe40000410000 */
[C---:B------:R-:W-:Y:S02]  /*12520*/  FMUL.FTZ R34, R8.reuse, R118 ;  /* 0x0000007608227220 */ /* 0x040fe40000410000 */
[C---:B------:R-:W-:Y:S01]  /*12530*/  FMUL.FTZ R35, R8.reuse, R119 ;  /* 0x0000007708237220 */ /* 0x040fe20000410000 */
[----:B------:R3:W-:Y:S01]  /*12540*/  MUFU.EX2 R29, R2 ;  /* 0x00000002001d7308 */ /* 0x0007e20000000800 */
[C---:B------:R-:W-:Y:S01]  /*12550*/  FMUL.FTZ R38, R8.reuse, R114 ;  /* 0x0000007208267220 */ /* 0x040fe20000410000 */
[----:B------:R-:W-:Y:S01]  /*12560*/  LDSM.16.MT88.4 R116, [R188+0xc00] ;  /* 0x000c0000bc74783b */ /* 0x000fe20000004200 */
[----:B------:R-:W-:Y:S02]  /*12570*/  FMUL.FTZ R39, R8, R115 ;  /* 0x0000007308277220 */ /* 0x000fe40000410000 */
[C---:B-1----:R-:W-:Y:S02]  /*12580*/  FADD.FTZ R0, -R3.reuse, R104 ;  /* 0x0000006803007221 */ /* 0x042fe40000010100 */
[----:B------:R-:W-:Y:S02]  /*12590*/  FMUL.FTZ R104, R3, c[0x0][0x2d0] ;  /* 0x0000b40003687a20 */ /* 0x000fe40000410000 */
[----:B------:R-:W-:Y:S01]  /*125a0*/  FMUL.FTZ R0, R0, c[0x0][0x2d0] ;  /* 0x0000b40000007a20 */ /* 0x000fe20000410000 */
[----:B------:R-:W-:Y:S01]  /*125b0*/  MUFU.EX2 R229, R172 ;  /* 0x000000ac00e57308 */ /* 0x000fe20000000800 */
[----:B------:R-:W-:Y:S02]  /*125c0*/  FFMA.FTZ R7, R203, c[0x0][0x2d0], -R104 ;  /* 0x0000b400cb077a23 */ /* 0x000fe40000010868 */
[----:B------:R-:W-:Y:S02]  /*125d0*/  FMUL.FTZ R54, R8, R54 ;  /* 0x0000003608367220 */ /* 0x000fe40000410000 */
[--C-:B--2---:R-:W-:Y:S02]  /*125e0*/  FFMA.FTZ R4, R167, c[0x0][0x2d0], -R10.reuse ;  /* 0x0000b400a7047a23 */ /* 0x104fe4000001080a */
[--C-:B------:R-:W-:Y:S02]  /*125f0*/  FFMA.FTZ R167, R24, c[0x0][0x2d0], -R9.reuse ;  /* 0x0000b40018a77a23 */ /* 0x100fe40000010809 */
[----:B------:R-:W1:Y:S01]  /*12600*/  LDSM.16.MT88.4 R24, [R188] ;  /* 0x00000000bc18783b */ /* 0x000e620000004200 */
[----:B------:R-:W2:Y:S01]  /*12610*/  MUFU.EX2 R240, R4 ;  /* 0x0000000400f07308 */ /* 0x000ea20000000800 */
[C---:B------:R-:W-:Y:S02]  /*12620*/  FMUL.FTZ R55, R8.reuse, R55 ;  /* 0x0000003708377220 */ /* 0x040fe40000410000 */
[C---:B------:R-:W-:Y:S02]  /*12630*/  FMUL.FTZ R66, R8.reuse, R66 ;  /* 0x0000004208427220 */ /* 0x040fe40000410000 */
[--C-:B---3--:R-:W-:Y:S02]  /*12640*/  FFMA.FTZ R2, R185, c[0x0][0x2d0], -R9.reuse ;  /* 0x0000b400b9027a23 */ /* 0x108fe40000010809 */
[C---:B------:R-:W-:Y:S02]  /*12650*/  FMUL.FTZ R67, R8.reuse, R67 ;  /* 0x0000004308437220 */ /* 0x040fe40000410000 */
[C---:B------:R-:W-:Y:S01]  /*12660*/  FMUL.FTZ R70, R8.reuse, R70 ;  /* 0x0000004608467220 */ /* 0x040fe20000410000 */
[----:B------:R-:W3:Y:S01]  /*12670*/  MUFU.EX2 R218, R2 ;  /* 0x0000000200da7308 */ /* 0x000ee20000000800 */
[C---:B------:R-:W-:Y:S02]  /*12680*/  FMUL.FTZ R71, R8.reuse, R71 ;  /* 0x0000004708477220 */ /* 0x040fe40000410000 */
[C---:B------:R-:W-:Y:S02]  /*12690*/  FMUL.FTZ R82, R8.reuse, R82 ;  /* 0x0000005208527220 */ /* 0x040fe40000410000 */
[----:B------:R-:W-:Y:S02]  /*126a0*/  FMUL.FTZ R83, R8, R83 ;  /* 0x0000005308537220 */ /* 0x000fe40000410000 */
[----:B------:R-:W-:Y:S02]  /*126b0*/  FFMA.FTZ R185, R14, c[0x0][0x2d0], -R10 ;  /* 0x0000b4000eb97a23 */ /* 0x000fe4000001080a */
[C---:B------:R-:W-:Y:S01]  /*126c0*/  FMUL.FTZ R86, R8.reuse, R86 ;  /* 0x0000005608567220 */ /* 0x040fe20000410000 */
[----:B------:R-:W4:Y:S01]  /*126d0*/  MUFU.EX2 R0, R0 ;  /* 0x0000000000007308 */ /* 0x000f220000000800 */
[C---:B------:R-:W-:Y:S02]  /*126e0*/  FMUL.FTZ R87, R8.reuse, R87 ;  /* 0x0000005708577220 */ /* 0x040fe40000410000 */
[----:B------:R-:W-:Y:S01]  /*126f0*/  FMUL.FTZ R98, R8, R98 ;  /* 0x0000006208627220 */ /* 0x000fe20000410000 */
[----:B--2---:R-:W-:Y:S01]  /*12700*/  F2FP.BF16.PACK_AB R110, R240, R220 ;  /* 0x000000dcf06e723e */ /* 0x004fe200000010ff */
[----:B------:R-:W-:Y:S02]  /*12710*/  FFMA.FTZ R4, R166, c[0x0][0x2d0], -R9 ;  /* 0x0000b400a6047a23 */ /* 0x000fe40000010809 */
[--C-:B------:R-:W-:Y:S02]  /*12720*/  FFMA.FTZ R9, R205, c[0x0][0x2d0], -R104.reuse ;  /* 0x0000b400cd097a23 */ /* 0x100fe40000010868 */
[----:B------:R-:W-:Y:S01]  /*12730*/  FMUL.FTZ R99, R8, R99 ;  /* 0x0000006308637220 */ /* 0x000fe20000410000 */
[----:B------:R-:W2:Y:S01]  /*12740*/  MUFU.EX2 R239, R4 ;  /* 0x0000000400ef7308 */ /* 0x000ea20000000800 */
[--C-:B------:R-:W-:Y:S02]  /*12750*/  FFMA.FTZ R120, R211, c[0x0][0x2d0], -R104.reuse ;  /* 0x0000b400d3787a23 */ /* 0x100fe40000010868 */
[----:B------:R-:W-:Y:S01]  /*12760*/  FFMA.FTZ R103, R103, c[0x0][0x2d0], -R104 ;  /* 0x0000b40067677a23 */ /* 0x000fe20000010868 */
[----:B---3--:R-:W-:Y:S01]  /*12770*/  F2FP.BF16.PACK_AB R109, R218, R29 ;  /* 0x0000001dda6d723e */ /* 0x008fe200000010ff */
[C---:B------:R-:W-:Y:S04]  /*12780*/  FADD.FTZ R2, -R105.reuse, R5 ;  /* 0x0000000569027221 */ /* 0x040fe80000010100 */
[----:B------:R-:W-:Y:S01]  /*12790*/  FMUL.FTZ R2, R2, c[0x0][0x2d0] ;  /* 0x0000b40002027a20 */ /* 0x000fe20000410000 */
[----:B------:R-:W-:Y:S01]  /*127a0*/  MUFU.EX2 R230, R9 ;  /* 0x0000000900e67308 */ /* 0x000fe20000000800 */
[C---:B----4-:R-:W-:Y:S02]  /*127b0*/  FMUL.FTZ R11, R0.reuse, R139 ;  /* 0x0000008b000b7220 */ /* 0x050fe40000410000 */
[C---:B------:R-:W-:Y:S02]  /*127c0*/  FMUL.FTZ R14, R0.reuse, R142 ;  /* 0x0000008e000e7220 */ /* 0x040fe40000410000 */
[C---:B------:R-:W-:Y:S05]  /*127d0*/  FMUL.FTZ R15, R0.reuse, R143 ;  /* 0x0000008f000f7220 */ /* 0x040fea0000410000 */
[----:B------:R-:W3:Y:S01]  /*127e0*/  MUFU.EX2 R2, R2 ;  /* 0x0000000200027308 */ /* 0x000ee20000000800 */
[C---:B------:R-:W-:Y:S02]  /*127f0*/  FMUL.FTZ R31, R0.reuse, R151 ;  /* 0x00000097001f7220 */ /* 0x040fe40000410000 */
[----:B------:R-:W-:Y:S01]  /*12800*/  FMUL.FTZ R46, R0, R162 ;  /* 0x000000a2002e7220 */ /* 0x000fe20000410000 */
[----:B--2---:R-:W-:Y:S01]  /*12810*/  F2FP.BF16.PACK_AB R111, R238, R239 ;  /* 0x000000efee6f723e */ /* 0x004fe200000010ff */
[----:B------:R-:W-:Y:S02]  /*12820*/  FMUL.FTZ R4, R105, c[0x0][0x2d0] ;  /* 0x0000b40069047a20 */ /* 0x000fe40000410000 */
[----:B------:R-:W-:Y:S02]  /*12830*/  FMUL.FTZ R47, R0, R163 ;  /* 0x000000a3002f7220 */ /* 0x000fe40000410000 */
[--C-:B------:R-:W-:Y:S01]  /*12840*/  FFMA.FTZ R5, R208, c[0x0][0x2d0], -R4.reuse ;  /* 0x0000b400d0057a23 */ /* 0x100fe20000010804 */
[----:B------:R-:W-:Y:S01]  /*12850*/  MUFU.EX2 R225, R168 ;  /* 0x000000a800e17308 */ /* 0x000fe20000000800 */
[--C-:B------:R-:W-:Y:S02]  /*12860*/  FFMA.FTZ R175, R19, c[0x0][0x2d0], -R4.reuse ;  /* 0x0000b40013af7a23 */ /* 0x100fe40000010804 */
[--C-:B------:R-:W-:Y:S02]  /*12870*/  FFMA.FTZ R174, R18, c[0x0][0x2d0], -R4.reuse ;  /* 0x0000b40012ae7a23 */ /* 0x100fe40000010804 */
[--C-:B------:R-:W-:Y:S02]  /*12880*/  FFMA.FTZ R184, R17, c[0x0][0x2d0], -R4.reuse ;  /* 0x0000b40011b87a23 */ /* 0x100fe40000010804 */
[----:B------:R-:W-:Y:S02]  /*12890*/  FMUL.FTZ R17, R6, R125 ;  /* 0x0000007d06117220 */ /* 0x000fe40000410000 */
[--C-:B------:R-:W-:Y:S01]  /*128a0*/  FFMA.FTZ R203, R16, c[0x0][0x2d0], -R4.reuse ;  /* 0x0000b40010cb7a23 */ /* 0x100fe20000010804 */
[----:B------:R2:W-:Y:S01]  /*128b0*/  MUFU.EX2 R208, R5 ;  /* 0x0000000500d07308 */ /* 0x0005e20000000800 */
[----:B------:R-:W-:Y:S02]  /*128c0*/  FMUL.FTZ R16, R6, R124 ;  /* 0x0000007c06107220 */ /* 0x000fe40000410000 */
[--C-:B------:R-:W-:Y:S02]  /*128d0*/  FFMA.FTZ R166, R173, c[0x0][0x2d0], -R4.reuse ;  /* 0x0000b400ada67a23 */ /* 0x100fe40000010804 */
[--C-:B------:R-:W-:Y:S02]  /*128e0*/  FFMA.FTZ R165, R165, c[0x0][0x2d0], -R4.reuse ;  /* 0x0000b400a5a57a23 */ /* 0x100fe40000010804 */
[--C-:B------:R-:W-:Y:S02]  /*128f0*/  FFMA.FTZ R171, R164, c[0x0][0x2d0], -R4.reuse ;  /* 0x0000b400a4ab7a23 */ /* 0x100fe40000010804 */
[----:B------:R-:W-:Y:S01]  /*12900*/  FFMA.FTZ R173, R28, c[0x0][0x2d0], -R4 ;  /* 0x0000b4001cad7a23 */ /* 0x000fe20000010804 */
[----:B------:R-:W-:Y:S01]  /*12910*/  MUFU.EX2 R228, R167 ;  /* 0x000000a700e47308 */ /* 0x000fe20000000800 */
[----:B------:R-:W-:Y:S02]  /*12920*/  FFMA.FTZ R164, R6, R216, R30 ;  /* 0x000000d806a47223 */ /* 0x000fe4000001001e */
[C---:B------:R-:W-:Y:S02]  /*12930*/  FMUL.FTZ R18, R8.reuse, R126 ;  /* 0x0000007e08127220 */ /* 0x040fe40000410000 */
[----:B------:R-:W-:Y:S02]  /*12940*/  FMUL.FTZ R19, R8, R127 ;  /* 0x0000007f08137220 */ /* 0x000fe40000410000 */
[C---:B---3--:R-:W-:Y:S01]  /*12950*/  FMUL.FTZ R9, R2.reuse, R137 ;  /* 0x0000008902097220 */ /* 0x048fe20000410000 */
[----:B------:R-:W-:Y:S01]  /*12960*/  LDSM.16.MT88.4 R124, [R188+0x1000] ;  /* 0x00100000bc7c783b */ /* 0x000fe20000004200 */
[C---:B------:R-:W-:Y:S01]  /*12970*/  FMUL.FTZ R12, R2.reuse, R140 ;  /* 0x0000008c020c7220 */ /* 0x040fe20000410000 */
[----:B------:R-:W-:Y:S01]  /*12980*/  MUFU.EX2 R219, R166 ;  /* 0x000000a600db7308 */ /* 0x000fe20000000800 */
[C---:B------:R-:W-:Y:S02]  /*12990*/  FMUL.FTZ R13, R2.reuse, R141 ;  /* 0x0000008d020d7220 */ /* 0x040fe40000410000 */
[----:B------:R-:W-:Y:S02]  /*129a0*/  FMUL.FTZ R28, R2, R148 ;  /* 0x00000094021c7220 */ /* 0x000fe40000410000 */
[--C-:B--2---:R-:W-:Y:S02]  /*129b0*/  FFMA.FTZ R5, R206, c[0x0][0x2d0], -R4.reuse ;  /* 0x0000b400ce057a23 */ /* 0x104fe40000010804 */
[----:B------:R-:W-:Y:S02]  /*129c0*/  FMUL.FTZ R30, R0, R150 ;  /* 0x00000096001e7220 */ /* 0x000fe40000410000 */
[C---:B------:R-:W-:Y:S01]  /*129d0*/  FMUL.FTZ R44, R2.reuse, R160 ;  /* 0x000000a0022c7220 */ /* 0x040fe20000410000 */
[----:B------:R-:W2:Y:S01]  /*129e0*/  MUFU.EX2 R215, R5 ;  /* 0x0000000500d77308 */ /* 0x000ea20000000800 */
[C---:B------:R-:W-:Y:S02]  /*129f0*/  FMUL.FTZ R45, R2.reuse, R161 ;  /* 0x000000a1022d7220 */ /* 0x040fe40000410000 */
[C---:B------:R-:W-:Y:S02]  /*12a00*/  FMUL.FTZ R56, R2.reuse, R56 ;  /* 0x0000003802387220 */ /* 0x040fe40000410000 */
[----:B------:R-:W-:Y:S02]  /*12a10*/  FMUL.FTZ R57, R2, R57 ;  /* 0x0000003902397220 */ /* 0x000fe40000410000 */
[C---:B------:R-:W-:Y:S02]  /*12a20*/  FMUL.FTZ R58, R0.reuse, R58 ;  /* 0x0000003a003a7220 */ /* 0x040fe40000410000 */
[----:B------:R-:W-:Y:S01]  /*12a30*/  FMUL.FTZ R59, R0, R59 ;  /* 0x0000003b003b7220 */ /* 0x000fe20000410000 */
[----:B------:R3:W-:Y:S01]  /*12a40*/  MUFU.EX2 R206, R7 ;  /* 0x0000000700ce7308 */ /* 0x0007e20000000800 */
[C---:B------:R-:W-:Y:S02]  /*12a50*/  FMUL.FTZ R60, R2.reuse, R60 ;  /* 0x0000003c023c7220 */ /* 0x040fe40000410000 */
[----:B------:R-:W-:Y:S02]  /*12a60*/  FMUL.FTZ R61, R2, R61 ;  /* 0x0000003d023d7220 */ /* 0x000fe40000410000 */
[C---:B------:R-:W-:Y:S02]  /*12a70*/  FMUL.FTZ R62, R0.reuse, R62 ;  /* 0x0000003e003e7220 */ /* 0x040fe40000410000 */
[----:B------:R-:W-:Y:S02]  /*12a80*/  FMUL.FTZ R63, R0, R63 ;  /* 0x0000003f003f7220 */ /* 0x000fe40000410000 */
[C---:B------:R-:W-:Y:S01]  /*12a90*/  FMUL.FTZ R72, R2.reuse, R72 ;  /* 0x0000004802487220 */ /* 0x040fe20000410000 */
[----:B------:R-:W-:Y:S01]  /*12aa0*/  MUFU.EX2 R221, R165 ;  /* 0x000000a500dd7308 */ /* 0x000fe20000000800 */
[----:B------:R-:W-:Y:S02]  /*12ab0*/  FMUL.FTZ R73, R2, R73 ;  /* 0x0000004902497220 */ /* 0x000fe40000410000 */
[----:B------:R-:W-:Y:S01]  /*12ac0*/  FMUL.FTZ R74, R0, R74 ;  /* 0x0000004a004a7220 */ /* 0x000fe20000410000 */
[----:B--2---:R-:W-:Y:S01]  /*12ad0*/  F2FP.BF16.PACK_AB R112, R215, R208 ;  /* 0x000000d0d770723e */ /* 0x004fe200000010ff */
[----:B------:R-:W-:Y:S02]  /*12ae0*/  FFMA.FTZ R5, R187, c[0x0][0x2d0], -R4 ;  /* 0x0000b400bb057a23 */ /* 0x000fe40000010804 */
[----:B------:R-:W-:Y:S02]  /*12af0*/  FFMA.FTZ R187, R22, c[0x0][0x2d0], -R10 ;  /* 0x0000b40016bb7a23 */ /* 0x000fe4000001080a */
[----:B------:R-:W-:Y:S01]  /*12b00*/  FMUL.FTZ R22, R8, R122 ;  /* 0x0000007a08167220 */ /* 0x000fe20000410000 */
[----:B------:R2:W-:Y:S01]  /*12b10*/  MUFU.EX2 R234, R5 ;  /* 0x0000000500ea7308 */ /* 0x0005e20000000800 */
[----:B------:R-:W-:Y:S02]  /*12b20*/  FMUL.FTZ R75, R0, R75 ;  /* 0x0000004b004b7220 */ /* 0x000fe40000410000 */
[----:B------:R-:W-:Y:S02]  /*12b30*/  FMUL.FTZ R76, R2, R76 ;  /* 0x0000004c024c7220 */ /* 0x000fe40000410000 */
[----:B---3--:R-:W-:Y:S02]  /*12b40*/  FFMA.FTZ R7, R204, c[0x0][0x2d0], -R104 ;  /* 0x0000b400cc077a23 */ /* 0x008fe40000010868 */
[----:B------:R-:W-:Y:S02]  /*12b50*/  FMUL.FTZ R77, R2, R77 ;  /* 0x0000004d024d7220 */ /* 0x000fe40000410000 */
[C---:B------:R-:W-:Y:S01]  /*12b60*/  FMUL.FTZ R78, R0.reuse, R78 ;  /* 0x0000004e004e7220 */ /* 0x040fe20000410000 */
[----:B------:R-:W3:Y:S01]  /*12b70*/  MUFU.EX2 R231, R7 ;  /* 0x0000000700e77308 */ /* 0x000ee20000000800 */
[----:B------:R-:W-:Y:S02]  /*12b80*/  FMUL.FTZ R79, R0, R79 ;  /* 0x0000004f004f7220 */ /* 0x000fe40000410000 */
[C---:B------:R-:W-:Y:S02]  /*12b90*/  FMUL.FTZ R88, R2.reuse, R88 ;  /* 0x0000005802587220 */ /* 0x040fe40000410000 */
[----:B------:R-:W-:Y:S02]  /*12ba0*/  FMUL.FTZ R89, R2, R89 ;  /* 0x0000005902597220 */ /* 0x000fe40000410000 */
[C---:B------:R-:W-:Y:S02]  /*12bb0*/  FMUL.FTZ R90, R0.reuse, R90 ;  /* 0x0000005a005a7220 */ /* 0x040fe40000410000 */
[----:B------:R-:W-:Y:S01]  /*12bc0*/  FMUL.FTZ R91, R0, R91 ;  /* 0x0000005b005b7220 */ /* 0x000fe20000410000 */
[----:B------:R-:W-:Y:S01]  /*12bd0*/  MUFU.EX2 R216, R171 ;  /* 0x000000ab00d87308 */ /* 0x000fe20000000800 */
[C---:B------:R-:W-:Y:S02]  /*12be0*/  FMUL.FTZ R92, R2.reuse, R92 ;  /* 0x0000005c025c7220 */ /* 0x040fe40000410000 */
[----:B------:R-:W-:Y:S02]  /*12bf0*/  FMUL.FTZ R93, R2, R93 ;  /* 0x0000005d025d7220 */ /* 0x000fe40000410000 */
[----:B--2---:R-:W-:Y:S02]  /*12c00*/  FFMA.FTZ R5, R202, c[0x0][0x2d0], -R4 ;  /* 0x0000b400ca057a23 */ /* 0x004fe40000010804 */
[----:B------:R-:W-:Y:S02]  /*12c10*/  FMUL.FTZ R4, R6, R128 ;  /* 0x0000008006047220 */ /* 0x000fe40000410000 */
[----:B------:R-:W-:Y:S01]  /*12c20*/  FFMA.FTZ R202, R23, c[0x0][0x2d0], -R10 ;  /* 0x0000b40017ca7a23 */ /* 0x000fe2000001080a */
[----:B------:R2:W4:Y:S01]  /*12c30*/  MUFU.EX2 R236, R5 ;  /* 0x0000000500ec7308 */ /* 0x0005220000000800 */
[----:B------:R-:W-:Y:S02]  /*12c40*/  FMUL.FTZ R23, R8, R123 ;  /* 0x0000007b08177220 */ /* 0x000fe40000410000 */
[----:B------:R-:W-:Y:S01]  /*12c50*/  FMUL.FTZ R10, R0, R138 ;  /* 0x0000008a000a7220 */ /* 0x000fe20000410000 */
[----:B---3--:R-:W-:Y:S01]  /*12c60*/  F2FP.BF16.PACK_AB R115, R230, R231 ;  /* 0x000000e7e673723e */ /* 0x008fe200000010ff */
[----:B------:R-:W-:Y:S02]  /*12c70*/  FMUL.FTZ R7, R8, R131 ;  /* 0x0000008308077220 */ /* 0x000fe40000410000 */
[C---:B------:R-:W-:Y:S02]  /*12c80*/  FMUL.FTZ R94, R0.reuse, R94 ;  /* 0x0000005e005e7220 */ /* 0x040fe40000410000 */
[----:B------:R-:W-:Y:S01]  /*12c90*/  FMUL.FTZ R95, R0, R95 ;  /* 0x0000005f005f7220 */ /* 0x000fe20000410000 */
[----:B------:R-:W-:Y:S01]  /*12ca0*/  MUFU.EX2 R211, R173 ;  /* 0x000000ad00d37308 */ /* 0x000fe20000000800 */
[--C-:B------:R-:W-:Y:S09]  /*12cb0*/  FFMA.FTZ R128, R210, c[0x0][0x2d0], -R104.reuse ;  /* 0x0000b400d2807a23 */ /* 0x100ff20000010868 */
[----:B------:R-:W-:Y:S01]  /*12cc0*/  MUFU.EX2 R177, R128 ;  /* 0x0000008000b17308 */ /* 0x000fe20000000800 */
[--C-:B--2---:R-:W-:Y:S01]  /*12cd0*/  FFMA.FTZ R5, R207, c[0x0][0x2d0], -R104.reuse ;  /* 0x0000b400cf057a23 */ /* 0x104fe20000010868 */
[----:B----4-:R-:W-:Y:S08]  /*12ce0*/  F2FP.BF16.PACK_AB R114, R236, R234 ;  /* 0x000000eaec72723e */ /* 0x010ff000000010ff */
[----:B------:R2:W3:Y:S10]  /*12cf0*/  MUFU.EX2 R204, R5 ;  /* 0x0000000500cc7308 */ /* 0x0004f40000000800 */
[----:B------:R-:W-:Y:S10]  /*12d00*/  MUFU.EX2 R187, R187 ;  /* 0x000000bb00bb7308 */ /* 0x000ff40000000800 */
[----:B------:R-:W-:Y:S01]  /*12d10*/  MUFU.EX2 R183, R183 ;  /* 0x000000b700b77308 */ /* 0x000fe20000000800 */
[----:B--2---:R-:W-:Y:S01]  /*12d20*/  FMUL.FTZ R5, R6, R129 ;  /* 0x0000008106057220 */ /* 0x004fe20000410000 */
[----:B---3--:R-:W-:Y:S01]  /*12d30*/  F2FP.BF16.PACK_AB R113, R204, R206 ;  /* 0x000000cecc71723e */ /* 0x008fe200000010ff */
[C---:B------:R-:W-:Y:S02]  /*12d40*/  FMUL.FTZ R6, R8.reuse, R130 ;  /* 0x0000008208067220 */ /* 0x040fe40000410000 */
[----:B------:R-:W-:Y:S02]  /*12d50*/  FFMA.FTZ R129, R179, c[0x0][0x2d0], -R104 ;  /* 0x0000b400b3817a23 */ /* 0x000fe40000010868 */
[----:B------:R-:W-:Y:S03]  /*12d60*/  FFMA.FTZ R130, R8, R217, R29 ;  /* 0x000000d908827223 */ /* 0x000fe6000001001d */
[----:B------:R-:W-:Y:S01]  /*12d70*/  MUFU.EX2 R179, R202 ;  /* 0x000000ca00b37308 */ /* 0x000fe20000000800 */
[C---:B------:R-:W-:Y:S01]  /*12d80*/  FMUL.FTZ R8, R2.reuse, R136 ;  /* 0x0000008802087220 */ /* 0x040fe20000410000 */
[-C--:B-1----:R-:W-:Y:S05]  /*12d90*/  HMMA.16816.F32.BF16 R4, R108, R24.reuse, R4 ;  /* 0x000000186c04723c */ /* 0x082fea0000041804 */
[----:B------:R-:W-:Y:S02]  /*12da0*/  FMUL.FTZ R29, R2, R149 ;  /* 0x00000095021d7220 */ /* 0x000fe40000410000 */
[----:B------:R-:W-:Y:S01]  /*12db0*/  FADD.FTZ R131, R218, R130 ;  /* 0x00000082da837221 */ /* 0x000fe20000010000 */
[C---:B------:R-:W-:Y:S01]  /*12dc0*/  HMMA.16816.F32.BF16 R8, R112.reuse, R24, R8 ;  /* 0x000000187008723c */ /* 0x040fe20000041808 */
[----:B------:R1:W-:Y:S06]  /*12dd0*/  MUFU.EX2 R217, R120 ;  /* 0x0000007800d97308 */ /* 0x0003ec0000000800 */
[C---:B------:R-:W-:Y:S01]  /*12de0*/  FMUL.FTZ R24, R2.reuse, R144 ;  /* 0x0000009002187220 */ /* 0x040fe20000410000 */
[-C--:B------:R-:W-:Y:S03]  /*12df0*/  HMMA.16816.F32.BF16 R12, R112, R26.reuse, R12 ;  /* 0x0000001a700c723c */ /* 0x080fe6000004180c */
[----:B------:R-:W-:Y:S01]  /*12e00*/  MUFU.EX2 R136, R178 ;  /* 0x000000b200887308 */ /* 0x000fe20000000800 */
[----:B------:R-:W-:Y:S04]  /*12e10*/  FMUL.FTZ R25, R2, R145 ;  /* 0x0000009102197220 */ /* 0x000fe80000410000 */
[C---:B------:R-:W-:Y:S05]  /*12e20*/  HMMA.16816.F32.BF16 R16, R108.reuse, R26, R16 ;  /* 0x0000001a6c10723c */ /* 0x040fea0000041810 */
[----:B------:R-:W2:Y:S02]  /*12e30*/  MUFU.EX2 R176, R129 ;  /* 0x0000008100b07308 */ /* 0x000ea40000000800 */
[C---:B------:R-:W-:Y:S01]  /*12e40*/  FMUL.FTZ R26, R0.reuse, R146 ;  /* 0x00000092001a7220 */ /* 0x040fe20000410000 */
[-C--:B------:R-:W-:Y:S04]  /*12e50*/  HMMA.16816.F32.BF16 R20, R108, R40.reuse, R20 ;  /* 0x000000286c14723c */ /* 0x080fe80000041814 */
[----:B------:R-:W-:Y:S02]  /*12e60*/  FMUL.FTZ R27, R0, R147 ;  /* 0x00000093001b7220 */ /* 0x000fe40000410000 */
[----:B-1----:R-:W-:Y:S01]  /*12e70*/  FFMA.FTZ R120, R212, c[0x0][0x2d0], -R104 ;  /* 0x0000b400d4787a23 */ /* 0x002fe20000010868 */
[----:B------:R-:W1:Y:S04]  /*12e80*/  MUFU.EX2 R182, R182 ;  /* 0x000000b600b67308 */ /* 0x000e680000000800 */
[C---:B------:R-:W-:Y:S06]  /*12e90*/  HMMA.16816.F32.BF16 R24, R112.reuse, R40, R24 ;  /* 0x000000287018723c */ /* 0x040fec0000041818 */
[----:B------:R3:W-:Y:S01]  /*12ea0*/  MUFU.EX2 R212, R120 ;  /* 0x0000007800d47308 */ /* 0x0007e20000000800 */
[C---:B------:R-:W-:Y:S01]  /*12eb0*/  FMUL.FTZ R40, R2.reuse, R156 ;  /* 0x0000009c02287220 */ /* 0x040fe20000410000 */
[-C--:B------:R-:W-:Y:S04]  /*12ec0*/  HMMA.16816.F32.BF16 R28, R112, R42.reuse, R28 ;  /* 0x0000002a701c723c */ /* 0x080fe8000004181c */
[----:B------:R-:W-:Y:S01]  /*12ed0*/  FMUL.FTZ R41, R2, R157 ;  /* 0x0000009d02297220 */ /* 0x000fe20000410000 */
[----:B--2---:R-:W-:Y:S01]  /*12ee0*/  F2FP.BF16.PACK_AB R169, R176, R177 ;  /* 0x000000b1b0a9723e */ /* 0x004fe200000010ff */
[----:B------:R-:W-:Y:S02]  /*12ef0*/  FFMA.FTZ R2, R2, R235, R208 ;  /* 0x000000eb02027223 */ /* 0x000fe400000100d0 */
[C---:B------:R-:W-:Y:S01]  /*12f00*/  HMMA.16816.F32.BF16 R32, R108.reuse, R42, R32 ;  /* 0x0000002a6c20723c */ /* 0x040fe20000041820 */
[----:B------:R-:W-:Y:S03]  /*12f10*/  MUFU.EX2 R186, R186 ;  /* 0x000000ba00ba7308 */ /* 0x000fe60000000800 */
[----:B-1----:R-:W-:Y:S01]  /*12f20*/  F2FP.BF16.PACK_AB R165, R182, R183 ;  /* 0x000000b7b6a5723e */ /* 0x002fe200000010ff */
[----:B------:R-:W-:Y:S02]  /*12f30*/  FADD.FTZ R130, R215, R2 ;  /* 0x00000002d7827221 */ /* 0x000fe40000010000 */
[C---:B------:R-:W-:Y:S01]  /*12f40*/  FMUL.FTZ R42, R0.reuse, R158 ;  /* 0x0000009e002a7220 */ /* 0x040fe20000410000 */
[-C--:B------:R-:W-:Y:S03]  /*12f50*/  HMMA.16816.F32.BF16 R36, R108, R116.reuse, R36 ;  /* 0x000000746c24723c */ /* 0x080fe60000041824 */
[----:B------:R-:W1:Y:S01]  /*12f60*/  MUFU.EX2 R202, R185 ;  /* 0x000000b900ca7308 */ /* 0x000e620000000800 */
[C---:B------:R-:W-:Y:S01]  /*12f70*/  FMUL.FTZ R43, R0.reuse, R159 ;  /* 0x0000009f002b7220 */ /* 0x040fe20000410000 */
[----:B---3--:R-:W-:Y:S01]  /*12f80*/  LDSM.16.MT88.4 R120, [R189+0x400] ;  /* 0x00040000bd78783b */ /* 0x008fe20000004200 */
[----:B------:R-:W-:Y:S05]  /*12f90*/  FFMA.FTZ R0, R0, R237, R206 ;  /* 0x000000ed00007223 */ /* 0x000fea00000100ce */
[C---:B------:R-:W-:Y:S02]  /*12fa0*/  HMMA.16816.F32.BF16 R40, R112.reuse, R116, R40 ;  /* 0x000000747028723c */ /* 0x040fe40000041828 */
[----:B------:R-:W-:Y:S02]  /*12fb0*/  MUFU.EX2 R181, R181 ;  /* 0x000000b500b57308 */ /* 0x000fe40000000800 */
[----:B------:R-:W-:Y:S04]  /*12fc0*/  FADD.FTZ R0, R204, R0 ;  /* 0x00000000cc007221 */ /* 0x000fe80000010000 */
[-C--:B------:R-:W-:Y:S04]  /*12fd0*/  HMMA.16816.F32.BF16 R44, R112, R118.reuse, R44 ;  /* 0x00000076702c723c */ /* 0x080fe8000004182c */
[----:B------:R-:W2:Y:S01]  /*12fe0*/  MUFU.EX2 R185, R180 ;  /* 0x000000b400b97308 */ /* 0x000ea20000000800 */
[----:B------:R-:W-:Y:S03]  /*12ff0*/  FADD.FTZ R0, R231, R0 ;  /* 0x00000000e7007221 */ /* 0x000fe60000010000 */
[C---:B------:R-:W-:Y:S01]  /*13000*/  HMMA.16816.F32.BF16 R48, R108.reuse, R118, R48 ;  /* 0x000000766c30723c */ /* 0x040fe20000041830 */
[----:B------:R-:W3:Y:S03]  /*13010*/  LDSM.16.MT88.4 R116, [R189+0xc00] ;  /* 0x000c0000bd74783b */ /* 0x000ee60000004200 */
[----:B-1----:R-:W-:Y:S02]  /*13020*/  F2FP.BF16.PACK_AB R166, R202, R186 ;  /* 0x000000bacaa6723e */ /* 0x002fe400000010ff */
[----:B------:R1:W-:Y:S10]  /*13030*/  MUFU.EX2 R173, R103 ;  /* 0x0000006700ad7308 */ /* 0x0003f40000000800 */
[----:B------:R-:W-:Y:S01]  /*13040*/  MUFU.EX2 R178, R175 ;  /* 0x000000af00b27308 */ /* 0x000fe20000000800 */
[----:B--2---:R-:W-:Y:S09]  /*13050*/  F2FP.BF16.PACK_AB R167, R185, R181 ;  /* 0x000000b5b9a7723e */ /* 0x004ff200000010ff */
[----:B------:R-:W2:Y:S01]  /*13060*/  MUFU.EX2 R180, R174 ;  /* 0x000000ae00b47308 */ /* 0x000ea20000000800 */
[----:B-1----:R-:W-:Y:S04]  /*13070*/  FADD.FTZ R103, R234, R130 ;  /* 0x00000082ea677221 */ /* 0x002fe80000010000 */
[----:B------:R-:W-:Y:S05]  /*13080*/  FADD.FTZ R103, R236, R103 ;  /* 0x00000067ec677221 */ /* 0x000fea0000010000 */
[----:B------:R-:W-:Y:S01]  /*13090*/  MUFU.EX2 R175, R184 ;  /* 0x000000b800af7308 */ /* 0x000fe20000000800 */
[-C--:B---3--:R-:W-:Y:S09]  /*130a0*/  HMMA.16816.F32.BF16 R52, R108, R116.reuse, R52 ;  /* 0x000000746c34723c */ /* 0x088ff20000041834 */
[----:B------:R-:W1:Y:S01]  /*130b0*/  MUFU.EX2 R174, R203 ;  /* 0x000000cb00ae7308 */ /* 0x000e620000000800 */
[C---:B------:R-:W-:Y:S04]  /*130c0*/  HMMA.16816.F32.BF16 R56, R112.reuse, R116, R56 ;  /* 0x000000747038723c */ /* 0x040fe80000041838 */
[----:B--2---:R-:W-:Y:S04]  /*130d0*/  F2FP.BF16.PACK_AB R168, R180, R178 ;  /* 0x000000b2b4a8723e */ /* 0x004fe800000010ff */
[-C--:B------:R-:W-:Y:S08]  /*130e0*/  HMMA.16816.F32.BF16 R60, R112, R118.reuse, R60 ;  /* 0x00000076703c723c */ /* 0x080ff0000004183c */
[C---:B------:R-:W-:Y:S01]  /*130f0*/  HMMA.16816.F32.BF16 R64, R108.reuse, R118, R64 ;  /* 0x000000766c40723c */ /* 0x040fe20000041840 */
[----:B------:R-:W2:Y:S03]  /*13100*/  LDSM.16.MT88.4 R116, [R188+0x1800] ;  /* 0x00180000bc74783b */ /* 0x000ea60000004200 */
[----:B-1----:R-:W-:Y:S04]  /*13110*/  F2FP.BF16.PACK_AB R170, R174, R175 ;  /* 0x000000afaeaa723e */ /* 0x002fe800000010ff */
[-C--:B--2---:R-:W-:Y:S08]  /*13120*/  HMMA.16816.F32.BF16 R68, R108, R116.reuse, R68 ;  /* 0x000000746c44723c */ /* 0x084ff00000041844 */
[C---:B------:R-:W-:Y:S08]  /*13130*/  HMMA.16816.F32.BF16 R72, R112.reuse, R116, R72 ;  /* 0x000000747048723c */ /* 0x040ff00000041848 */
[-C--:B------:R-:W-:Y:S08]  /*13140*/  HMMA.16816.F32.BF16 R76, R112, R118.reuse, R76 ;  /* 0x00000076704c723c */ /* 0x080ff0000004184c */
[C---:B------:R-:W-:Y:S01]  /*13150*/  HMMA.16816.F32.BF16 R80, R108.reuse, R118, R80 ;  /* 0x000000766c50723c */ /* 0x040fe20000041850 */
[----:B------:R-:W1:Y:S07]  /*13160*/  LDSM.16.MT88.4 R116, [R189+0x1800] ;  /* 0x00180000bd74783b */ /* 0x000e6e0000004200 */
[-C--:B-1----:R-:W-:Y:S08]  /*13170*/  HMMA.16816.F32.BF16 R84, R108, R116.reuse, R84 ;  /* 0x000000746c54723c */ /* 0x082ff00000041854 */
[C---:B------:R-:W-:Y:S07]  /*13180*/  HMMA.16816.F32.BF16 R88, R112.reuse, R116, R88 ;  /* 0x000000747058723c */ /* 0x040fee0000041858 */
[--C-:B------:R-:W-:Y:S01]  /*13190*/  FFMA.FTZ R116, R214, c[0x0][0x2d0], -R104.reuse ;  /* 0x0000b400d6747a23 */ /* 0x100fe20000010868 */
[-C--:B------:R-:W-:Y:S01]  /*131a0*/  HMMA.16816.F32.BF16 R92, R112, R118.reuse, R92 ;  /* 0x00000076705c723c */ /* 0x080fe2000004185c */
[----:B------:R-:W1:Y:S02]  /*131b0*/  LDSM.16.MT88.4 R112, [R188+0x400] ;  /* 0x00040000bc70783b */ /* 0x000e640000004200 */
[----:B------:R2:W-:Y:S01]  /*131c0*/  MUFU.EX2 R207, R116 ;  /* 0x0000007400cf7308 */ /* 0x0005e20000000800 */
[----:B------:R-:W-:Y:S04]  /*131d0*/  F2FP.BF16.PACK_AB R117, R212, R217 ;  /* 0x000000d9d475723e */ /* 0x000fe800000010ff */
[----:B------:R-:W-:Y:S07]  /*131e0*/  HMMA.16816.F32.BF16 R96, R108, R118, R96 ;  /* 0x000000766c60723c */ /* 0x000fee0000041860 */
[----:B------:R-:W-:Y:S02]  /*131f0*/  F2FP.BF16.PACK_AB R108, R226, R136 ;  /* 0x00000088e26c723e */ /* 0x000fe400000010ff */
[----:B------:R-:W-:Y:S03]  /*13200*/  F2FP.BF16.PACK_AB R109, R224, R222 ;  /* 0x000000dee06d723e */ /* 0x000fe600000010ff */
[----:B------:R-:W-:Y:S02]  /*13210*/  F2FP.BF16.PACK_AB R110, R229, R227 ;  /* 0x000000e3e56e723e */ /* 0x000fe400000010ff */
[----:B------:R-:W-:Y:S02]  /*13220*/  F2FP.BF16.PACK_AB R111, R228, R225 ;  /* 0x000000e1e46f723e */ /* 0x000fe400000010ff */
[----:B------:R-:W-:Y:S01]  /*13230*/  F2FP.BF16.PACK_AB R118, R211, R216 ;  /* 0x000000d8d376723e */ /* 0x000fe200000010ff */
[--C-:B--2---:R-:W-:Y:S02]  /*13240*/  FFMA.FTZ R116, R213, c[0x0][0x2d0], -R104.reuse ;  /* 0x0000b400d5747a23 */ /* 0x104fe40000010868 */
[----:B------:R-:W-:Y:S02]  /*13250*/  FFMA.FTZ R104, R102, c[0x0][0x2d0], -R104 ;  /* 0x0000b40066687a23 */ /* 0x000fe40000010868 */
[----:B------:R2:W3:Y:S01]  /*13260*/  MUFU.EX2 R205, R116 ;  /* 0x0000007400cd7308 */ /* 0x0004e20000000800 */
[----:B------:R-:W-:Y:S01]  /*13270*/  FADD.FTZ R102, R223, R164 ;  /* 0x000000a4df667221 */ /* 0x000fe20000010000 */
[----:B------:R-:W-:Y:S03]  /*13280*/  F2FP.BF16.PACK_AB R164, R187, R179 ;  /* 0x000000b3bba4723e */ /* 0x000fe600000010ff */
[----:B------:R-:W-:Y:S02]  /*13290*/  FADD.FTZ R2, R220, R102 ;  /* 0x00000066dc027221 */ /* 0x000fe40000010000 */
[----:B------:R-:W-:Y:S02]  /*132a0*/  FADD.FTZ R102, R239, R131 ;  /* 0x00000083ef667221 */ /* 0x000fe40000010000 */
[----:B------:R-:W-:Y:S01]  /*132b0*/  FADD.FTZ R2, R240, R2 ;  /* 0x00000002f0027221 */ /* 0x000fe20000010000 */
[-C--:B-1----:R-:W-:Y:S01]  /*132c0*/  HMMA.16816.F32.BF16 R4, R108, R112.reuse, R4 ;  /* 0x000000706c04723c */ /* 0x082fe20000041804 */
[----:B------:R-:W1:Y:S02]  /*132d0*/  MUFU.EX2 R172, R104 ;  /* 0x0000006800ac7308 */ /* 0x000e640000000800 */
[----:B------:R-:W-:Y:S04]  /*132e0*/  FADD.FTZ R2, R136, R2 ;  /* 0x0000000288027221 */ /* 0x000fe80000010000 */
[----:B------:R-:W-:Y:S01]  /*132f0*/  FADD.FTZ R2, R226, R2 ;  /* 0x00000002e2027221 */ /* 0x000fe20000010000 */
[----:B--2---:R-:W-:Y:S04]  /*13300*/  F2FP.BF16.PACK_AB R116, R221, R219 ;  /* 0x000000dbdd74723e */ /* 0x004fe800000010ff */
[----:B---3--:R-:W-:Y:S07]  /*13310*/  F2FP.BF16.PACK_AB R119, R205, R207 ;  /* 0x000000cfcd77723e */ /* 0x008fee00000010ff */
[C---:B------:R-:W-:Y:S04]  /*13320*/  HMMA.16816.F32.BF16 R8, R116.reuse, R112, R8 ;  /* 0x000000707408723c */ /* 0x040fe80000041808 */
[----:B-1----:R-:W-:Y:S01]  /*13330*/  F2FP.BF16.PACK_AB R171, R172, R173 ;  /* 0x000000adacab723e */ /* 0x002fe200000010ff */
[----:B------:R-:W-:Y:S02]  /*13340*/  FADD.FTZ R104, R238, R102 ;  /* 0x00000066ee687221 */ /* 0x000fe40000010000 */
[----:B------:R-:W-:Y:S01]  /*13350*/  FADD.FTZ R102, R230, R0 ;  /* 0x00000000e6667221 */ /* 0x000fe20000010000 */
[-C--:B------:R-:W-:Y:S04]  /*13360*/  HMMA.16816.F32.BF16 R12, R116, R114.reuse, R12 ;  /* 0x00000072740c723c */ /* 0x080fe8000004180c */
[----:B------:R-:W-:Y:S01]  /*13370*/  FADD.FTZ R0, R222, R104 ;  /* 0x00000068de007221 */ /* 0x000fe20000010000 */
[----:B------:R-:W-:Y:S03]  /*13380*/  MOV R104, R3 ;  /* 0x0000000300687202 */ /* 0x000fe60000000f00 */
[C---:B------:R-:W-:Y:S01]  /*13390*/  HMMA.16816.F32.BF16 R16, R108.reuse, R114, R16 ;  /* 0x000000726c10723c */ /* 0x040fe20000041810 */
[----:B------:R-:W1:Y:S03]  /*133a0*/  LDSM.16.MT88.4 R112, [R189+0x1000] ;  /* 0x00100000bd70783b */ /* 0x000e660000004200 */
[----:B------:R-:W-:Y:S04]  /*133b0*/  FADD.FTZ R0, R224, R0 ;  /* 0x00000000e0007221 */ /* 0x000fe80000010000 */
[-C--:B------:R-:W-:Y:S08]  /*133c0*/  HMMA.16816.F32.BF16 R20, R108, R120.reuse, R20 ;  /* 0x000000786c14723c */ /* 0x080ff00000041814 */
[C---:B------:R-:W-:Y:S08]  /*133d0*/  HMMA.16816.F32.BF16 R24, R116.reuse, R120, R24 ;  /* 0x000000787418723c */ /* 0x040ff00000041818 */
[-C--:B------:R-:W-:Y:S08]  /*133e0*/  HMMA.16816.F32.BF16 R28, R116, R122.reuse, R28 ;  /* 0x0000007a741c723c */ /* 0x080ff0000004181c */
[C---:B------:R-:W-:Y:S01]  /*133f0*/  HMMA.16816.F32.BF16 R32, R108.reuse, R122, R32 ;  /* 0x0000007a6c20723c */ /* 0x040fe20000041820 */
[----:B------:R-:W2:Y:S07]  /*13400*/  LDSM.16.MT88.4 R120, [R188+0x1c00] ;  /* 0x001c0000bc78783b */ /* 0x000eae0000004200 */
[-C--:B------:R-:W-:Y:S08]  /*13410*/  HMMA.16816.F32.BF16 R36, R108, R124.reuse, R36 ;  /* 0x0000007c6c24723c */ /* 0x080ff00000041824 */
[C---:B------:R-:W-:Y:S08]  /*13420*/  HMMA.16816.F32.BF16 R40, R116.reuse, R124, R40 ;  /* 0x0000007c7428723c */ /* 0x040ff00000041828 */
[-C--:B------:R-:W-:Y:S08]  /*13430*/  HMMA.16816.F32.BF16 R44, R116, R126.reuse, R44 ;  /* 0x0000007e742c723c */ /* 0x080ff0000004182c */
[C---:B------:R-:W-:Y:S01]  /*13440*/  HMMA.16816.F32.BF16 R48, R108.reuse, R126, R48 ;  /* 0x0000007e6c30723c */ /* 0x040fe20000041830 */
[----:B------:R-:W3:Y:S07]  /*13450*/  LDSM.16.MT88.4 R124, [R189+0x1c00] ;  /* 0x001c0000bd7c783b */ /* 0x000eee0000004200 */
        /* <DEDUP_REMOVED lines=8> */
[C---:B------:R-:W-:Y:S08]  /*134e0*/  HMMA.16816.F32.BF16 R80, R108.reuse, R122, R80 ;  /* 0x0000007a6c50723c */ /* 0x040ff00000041850 */
[-C--:B---3--:R-:W-:Y:S08]  /*134f0*/  HMMA.16816.F32.BF16 R84, R108, R124.reuse, R84 ;  /* 0x0000007c6c54723c */ /* 0x088ff00000041854 */
[C---:B------:R-:W-:Y:S08]  /*13500*/  HMMA.16816.F32.BF16 R88, R116.reuse, R124, R88 ;  /* 0x0000007c7458723c */ /* 0x040ff00000041858 */
[-C--:B------:R-:W-:Y:S01]  /*13510*/  HMMA.16816.F32.BF16 R92, R116, R126.reuse, R92 ;  /* 0x0000007e745c723c */ /* 0x080fe2000004185c */
[----:B------:R-:W2:Y:S07]  /*13520*/  LDSM.16.MT88.4 R116, [R189+0x800] ;  /* 0x00080000bd74783b */ /* 0x000eae0000004200 */
[----:B------:R-:W-:Y:S01]  /*13530*/  HMMA.16816.F32.BF16 R96, R108, R126, R96 ;  /* 0x0000007e6c60723c */ /* 0x000fe20000041860 */
[----:B------:R-:W3:Y:S07]  /*13540*/  LDSM.16.MT88.4 R108, [R188+0x1400] ;  /* 0x00140000bc6c783b */ /* 0x000eee0000004200 */
[-C--:B-1----:R-:W-:Y:S01]  /*13550*/  HMMA.16816.F32.BF16 R128, R164, R112.reuse, R4 ;  /* 0x00000070a480723c */ /* 0x082fe20000041804 */
[----:B------:R-:W1:Y:S07]  /*13560*/  LDSM.16.MT88.4 R4, [R189+0x1400] ;  /* 0x00140000bd04783b */ /* 0x000e6e0000004200 */
[C---:B------:R-:W-:Y:S01]  /*13570*/  HMMA.16816.F32.BF16 R136, R168.reuse, R112, R8 ;  /* 0x00000070a888723c */ /* 0x040fe20000041808 */
[----:B------:R-:W4:Y:S07]  /*13580*/  LDSM.16.MT88.4 R8, [R188+0x2000] ;  /* 0x00200000bc08783b */ /* 0x000f2e0000004200 */
[-C--:B------:R-:W-:Y:S01]  /*13590*/  HMMA.16816.F32.BF16 R140, R168, R114.reuse, R12 ;  /* 0x00000072a88c723c */ /* 0x080fe2000004180c */
[----:B------:R-:W5:Y:S07]  /*135a0*/  LDSM.16.MT88.4 R12, [R189+0x2000] ;  /* 0x00200000bd0c783b */ /* 0x000f6e0000004200 */
[C---:B------:R-:W-:Y:S08]  /*135b0*/  HMMA.16816.F32.BF16 R124, R164.reuse, R114, R16 ;  /* 0x00000072a47c723c */ /* 0x040ff00000041810 */
[-C--:B--2---:R-:W-:Y:S08]  /*135c0*/  HMMA.16816.F32.BF16 R120, R164, R116.reuse, R20 ;  /* 0x00000074a478723c */ /* 0x084ff00000041814 */
[C---:B------:R-:W-:Y:S08]  /*135d0*/  HMMA.16816.F32.BF16 R144, R168.reuse, R116, R24 ;  /* 0x00000074a890723c */ /* 0x040ff00000041818 */
[-C--:B------:R-:W-:Y:S08]  /*135e0*/  HMMA.16816.F32.BF16 R148, R168, R118.reuse, R28 ;  /* 0x00000076a894723c */ /* 0x080ff0000004181c */
[C---:B------:R-:W-:Y:S08]  /*135f0*/  HMMA.16816.F32.BF16 R116, R164.reuse, R118, R32 ;  /* 0x00000076a474723c */ /* 0x040ff00000041820 */
[-C--:B---3--:R-:W-:Y:S08]  /*13600*/  HMMA.16816.F32.BF16 R112, R164, R108.reuse, R36 ;  /* 0x0000006ca470723c */ /* 0x088ff00000041824 */
[C---:B------:R-:W-:Y:S08]  /*13610*/  HMMA.16816.F32.BF16 R156, R168.reuse, R108, R40 ;  /* 0x0000006ca89c723c */ /* 0x040ff00000041828 */
[-C--:B------:R-:W-:Y:S08]  /*13620*/  HMMA.16816.F32.BF16 R160, R168, R110.reuse, R44 ;  /* 0x0000006ea8a0723c */ /* 0x080ff0000004182c */
[C---:B------:R-:W-:Y:S08]  /*13630*/  HMMA.16816.F32.BF16 R108, R164.reuse, R110, R48 ;  /* 0x0000006ea46c723c */ /* 0x040ff00000041830 */
[-C--:B-1----:R-:W-:Y:S08]  /*13640*/  HMMA.16816.F32.BF16 R52, R164, R4.reuse, R52 ;  /* 0x00000004a434723c */ /* 0x082ff00000041834 */
[C---:B------:R-:W-:Y:S07]  /*13650*/  HMMA.16816.F32.BF16 R56, R168.reuse, R4, R56 ;  /* 0x00000004a838723c */ /* 0x040fee0000041838 */
[----:B------:R-:W-:Y:S01]  /*13660*/  FADD.FTZ R5, R219, R103 ;  /* 0x00000067db057221 */ /* 0x000fe20000010000 */
[-C--:B------:R-:W-:Y:S04]  /*13670*/  HMMA.16816.F32.BF16 R60, R168, R6.reuse, R60 ;  /* 0x00000006a83c723c */ /* 0x080fe8000004183c */
[----:B------:R-:W-:Y:S04]  /*13680*/  FADD.FTZ R4, R217, R102 ;  /* 0x00000066d9047221 */ /* 0x000fe80000010000 */
[C---:B------:R-:W-:Y:S07]  /*13690*/  HMMA.16816.F32.BF16 R64, R164.reuse, R6, R64 ;  /* 0x00000006a440723c */ /* 0x040fee0000041840 */
[----:B------:R-:W-:Y:S01]  /*136a0*/  FADD.FTZ R7, R212, R4 ;  /* 0x00000004d4077221 */ /* 0x000fe20000010000 */
[-C--:B----4-:R-:W-:Y:S04]  /*136b0*/  HMMA.16816.F32.BF16 R68, R164, R8.reuse, R68 ;  /* 0x00000008a444723c */ /* 0x090fe80000041844 */
[----:B------:R-:W-:Y:S04]  /*136c0*/  FADD.FTZ R6, R225, R0 ;  /* 0x00000000e1067221 */ /* 0x000fe80000010000 */
[C---:B------:R-:W-:Y:S04]  /*136d0*/  HMMA.16816.F32.BF16 R72, R168.reuse, R8, R72 ;  /* 0x00000008a848723c */ /* 0x040fe80000041848 */
[----:B------:R-:W-:Y:S03]  /*136e0*/  FADD.FTZ R6, R228, R6 ;  /* 0x00000006e4067221 */ /* 0x000fe60000010000 */
[----:B------:R-:W-:Y:S01]  /*136f0*/  FADD.FTZ R8, R221, R5 ;  /* 0x00000005dd087221 */ /* 0x000fe20000010000 */
[-C--:B------:R-:W-:Y:S04]  /*13700*/  HMMA.16816.F32.BF16 R76, R168, R10.reuse, R76 ;  /* 0x0000000aa84c723c */ /* 0x080fe8000004184c */
[----:B------:R-:W-:Y:S02]  /*13710*/  FADD.FTZ R5, R227, R2 ;  /* 0x00000002e3057221 */ /* 0x000fe40000010000 */
[----:B------:R-:W-:Y:S02]  /*13720*/  FADD.FTZ R4, R216, R8 ;  /* 0x00000008d8047221 */ /* 0x000fe40000010000 */
[C---:B------:R-:W-:Y:S04]  /*13730*/  HMMA.16816.F32.BF16 R80, R164.reuse, R10, R80 ;  /* 0x0000000aa450723c */ /* 0x040fe80000041850 */
[----:B------:R-:W-:Y:S02]  /*13740*/  FADD.FTZ R2, R207, R7 ;  /* 0x00000007cf027221 */ /* 0x000fe40000010000 */
[----:B------:R-:W-:Y:S02]  /*13750*/  FADD.FTZ R0, R229, R5 ;  /* 0x00000005e5007221 */ /* 0x000fe40000010000 */
[----:B------:R-:W-:Y:S01]  /*13760*/  FADD.FTZ R4, R211, R4 ;  /* 0x00000004d3047221 */ /* 0x000fe20000010000 */
[-C--:B-----5:R-:W-:Y:S03]  /*13770*/  HMMA.16816.F32.BF16 R84, R164, R12.reuse, R84 ;  /* 0x0000000ca454723c */ /* 0x0a0fe60000041854 */
        /* <DEDUP_REMOVED lines=19> */
[----:B------:R-:W-:Y:S01]  /*138b0*/  FADD.FTZ R237, R172, R0 ;  /* 0x00000000aced7221 */ /* 0x000fe20000010000 */
[----:B------:R-:W-:-:S05]  /*138c0*/  @P2 BRA `(.L_x_265) ;  /* 0xffffd2a000002947 */ /* 0x000fca000383ffff */
.L_x_262:
        /* <DEDUP_REMOVED lines=16> */
.L_x_342:
        /* <DEDUP_REMOVED lines=51> */
[----:B---3--:R-:W-:Y:S01]  /*13d00*/  @P1 FMUL.FTZ R6, R0, 0.69314718246459960938 ;  /* 0x3f31721800061820 */ /* 0x008fe20000410000 */
[----:B------:R-:W-:Y:S01]  /*13d10*/  MOV R0, RZ ;  /* 0x000000ff00007202 */ /* 0x000fe20000000f00 */
[C---:B------:R-:W-:Y:S02]  /*13d20*/  FMUL.FTZ R127, R3.reuse, R55 ;  /* 0x00000037037f7220 */ /* 0x040fe40000410000 */
[C---:B------:R-:W-:Y:S02]  /*13d30*/  FMUL.FTZ R170, R3.reuse, R130 ;  /* 0x0000008203aa7220 */ /* 0x040fe40000410000 */
[C---:B------:R-:W-:Y:S01]  /*13d40*/  FMUL.FTZ R171, R3.reuse, R131 ;  /* 0x0000008303ab7220 */ /* 0x040fe20000410000 */
[----:B------:R-:W1:Y:S01]  /*13d50*/  @P0 MUFU.RCP R0, R4 ;  /* 0x0000000400000308 */ /* 0x000e620000001000 */
[----:B------:R-:W-:-:S02]  /*13d60*/  FMUL.FTZ R110, R3, R86 ;  /* 0x00000056036e7220 */ /* 0x000fc40000410000 */
[C---:B------:R-:W-:Y:S02]  /*13d70*/  FMUL.FTZ R111, R3.reuse, R87 ;  /* 0x00000057036f7220 */ /* 0x040fe40000410000 */
[C---:B------:R-:W-:Y:S02]  /*13d80*/  FMUL.FTZ R52, R2.reuse, R56 ;  /* 0x0000003802347220 */ /* 0x040fe40000410000 */
[C---:B------:R-:W-:Y:S02]  /*13d90*/  FMUL.FTZ R53, R2.reuse, R57 ;  /* 0x0000003902357220 */ /* 0x040fe40000410000 */
[C---:B------:R-:W-:Y:S02]  /*13da0*/  FMUL.FTZ R54, R2.reuse, R60 ;  /* 0x0000003c02367220 */ /* 0x040fe40000410000 */
[----:B------:R-:W-:Y:S02]  /*13db0*/  FMUL.FTZ R55, R2, R61 ;  /* 0x0000003d02377220 */ /* 0x000fe40000410000 */
        /* <DEDUP_REMOVED lines=11> */
[----:B------:R-:W-:Y:S01]  /*13e70*/  FMUL.FTZ R87, R3, R99 ;  /* 0x0000006303577220 */ /* 0x000fe20000410000 */
[----:B------:R-:W-:Y:S01]  /*13e80*/  @P3 MOV R3, 0x3f317218 ;  /* 0x3f31721800033802 */ /* 0x000fe20000000f00 */
        /* <DEDUP_REMOVED lines=19> */
[----:B------:R-:W-:Y:S02]  /*13fc0*/  FMUL.FTZ R37, R2, R93 ;  /* 0x0000005d02257220 */ /* 0x000fe40000410000 */
[----:B------:R2:W3:Y:S01]  /*13fd0*/  @P0 MUFU.LG2 R2, R4 ;  /* 0x0000000400020308 */ /* 0x0004e20000000c00 */
[----:B------:R-:W-:Y:S02]  /*13fe0*/  @P3 FMUL.FTZ R9, R7, 0.69314718246459960938 ;  /* 0x3f31721807093820 */ /* 0x000fe40000410000 */
[----:B------:R-:W-:Y:S02]  /*13ff0*/  @P3 FMUL.FTZ R7, R3, c[0x0][0x2d0] ;  /* 0x0000b40003073a20 */ /* 0x000fe40000410000 */
[----:B------:R-:W-:Y:S02]  /*14000*/  @P1 FMUL.FTZ R3, R10, c[0x0][0x2d0] ;  /* 0x0000b4000a031a20 */ /* 0x000fe40000410000 */
[----:B------:R-:W-:Y:S02]  /*14010*/  @P2 FMUL.FTZ R5, R5, c[0x0][0x2d0] ;  /* 0x0000b40005052a20 */ /* 0x000fe40000410000 */
[----:B------:R-:W-:Y:S01]  /*14020*/  @P1 FFMA.FTZ R23, R3, R105, R6 ;  /* 0x0000006903171223 */ /* 0x000fe20000010006 */
[----:B------:R-:W-:Y:S01]  /*14030*/  @P0 MOV R3, 0x3f317218 ;  /* 0x3f31721800030802 */ /* 0x000fe20000000f00 */
[----:B-1----:R-:W-:-:S02]  /*14040*/  FMUL.FTZ R82, R0, R58 ;  /* 0x0000003a00527220 */ /* 0x002fc40000410000 */
[----:B------:R-:W-:Y:S02]  /*14050*/  FMUL.FTZ R83, R0, R59 ;  /* 0x0000003b00537220 */ /* 0x000fe40000410000 */
[----:B------:R-:W-:Y:S01]  /*14060*/  @P0 FMUL.FTZ R3, R3, c[0x0][0x2d0] ;  /* 0x0000b40003030a20 */ /* 0x000fe20000410000 */
[----:B--2---:R-:W-:Y:S01]  /*14070*/  MOV R4, 0x1 ;  /* 0x0000000100047802 */ /* 0x004fe20000000f00 */
[----:B---3--:R-:W-:Y:S02]  /*14080*/  @P0 FMUL.FTZ R2, R2, 0.69314718246459960938 ;  /* 0x3f31721802020820 */ /* 0x008fe40000410000 */
        /* <DEDUP_REMOVED lines=25> */
[----:B------:R-:W-:Y:S02]  /*14220*/  @P0 FFMA.FTZ R20, R3, R104, R2 ;  /* 0x0000006803140223 */ /* 0x000fe40000010002 */
.L_x_207:
[----:B------:R2:W5:Y:S04]  /*14230*/  LDL R6, [R1+0x10] ;  /* 0x0000100001067983 */ /* 0x0005680000100800 */
[----:B------:R-:W3:Y:S01]  /*14240*/  S2R R2, SR_TID.X ;  /* 0x0000000000027919 */ /* 0x000ee20000002100 */
[----:B------:R-:W-:Y:S01]  /*14250*/  BSSY B0, `(.L_x_267) ;  /* 0x0000011000007945 */ /* 0x000fe20003800000 */
[----:B---3--:R-:W-:-:S13]  /*14260*/  LOP3.LUT P0, RZ, R2, 0x7f, RZ, 0xc0, !PT ;  /* 0x0000007f02ff7812 */ /* 0x008fda000780c0ff */
[----:B------:R-:W-:Y:S05]  /*14270*/  @P0 BRA `(.L_x_268) ;  /* 0x000000e000000947 */ /* 0x000fea0003800000 */
[----:B--2---:R-:W2:Y:S01]  /*14280*/  S2R R4, SR_LANEID ;  /* 0x0000000000047919 */ /* 0x004ea20000000000 */
[----:B------:R-:W-:Y:S01]  /*14290*/  VOTEU.ANY UR4, UPT, PT ;  /* 0x0000000000047886 */ /* 0x000fe200038e0100 */
[----:B------:R-:W-:Y:S01]  /*142a0*/  IMAD.MOV.U32 R5, RZ, RZ, c[0x0][0x564] ;  /* 0x00015900ff057624 */ /* 0x000fe200078e00ff */
[----:B-1----:R-:W2:Y:S08]  /*142b0*/  FLO.U32 R3, UR4 ;  /* 0x0000000400037d00 */ /* 0x002eb000080e0000 */
        /* <DEDUP_REMOVED lines=10> */
.L_x_268:
[----:B--2---:R-:W-:Y:S05]  /*14360*/  BSYNC B0 ;  /* 0x0000000000007941 */ /* 0x004fea0003800000 */
.L_x_267:
        /* <DEDUP_REMOVED lines=16> */
[----:B------:R-:W-:Y:S01]  /*14470*/  F2FP.BF16.PACK_AB R4, R81, R80 ;  /* 0x000000505104723e */ /* 0x000fe200000010ff */
[----:B------:R-:W4:Y:S01]  /*14480*/  LDL.LU R11, [R1+0x18] ;  /* 0x00001800010b7983 */ /* 0x000f220000300800 */
[----:B------:R-:W-:Y:S02]  /*14490*/  F2FP.BF16.PACK_AB R5, R77, R76 ;  /* 0x0000004c4d05723e */ /* 0x000fe400000010ff */
[----:B------:R-:W-:-:S04]  /*144a0*/  ISETP.NE.U32.AND P0, PT, RZ, c[0x0][0x508], PT ;  /* 0x00014200ff007a0c */ /* 0x000fc80003f05070 */
[----:B------:R-:W-:Y:S02]  /*144b0*/  ISETP.NE.AND.EX P1, PT, RZ, c[0x0][0x50c], PT, P0 ;  /* 0x00014300ff007a0c */ /* 0x000fe40003f25300 */
[----:B------:R-:W-:-:S04]  /*144c0*/  ISETP.NE.U32.AND P2, PT, RZ, c[0x0][0x500], PT ;  /* 0x00014000ff007a0c */ /* 0x000fc80003f45070 */
[----:B------:R-:W-:Y:S01]  /*144d0*/  ISETP.NE.AND.EX P2, PT, RZ, c[0x0][0x504], PT, P2 ;  /* 0x00014100ff007a0c */ /* 0x000fe20003f45320 */
        /* <DEDUP_REMOVED lines=75> */
[----:B-1----:R-:W-:Y:S02]  /*14990*/  F2FP.BF16.PACK_AB R3, R169, R168 ;  /* 0x000000a8a903723e */ /* 0x002fe400000010ff */
        /* <DEDUP_REMOVED lines=9> */
[----:B------:R-:W-:Y:S04]  /*14a30*/  STS [R6+0x5080], R2 ;  /* 0x0050800206007388 */ /* 0x000fe80000000800 */
[----:B------:R2:W-:Y:S01]  /*14a40*/  STS [R6+0x5280], R0 ;  /* 0x0052800006007388 */ /* 0x0005e20000000800 */
[----:B-1----:R-:W-:Y:S02]  /*14a50*/  F2FP.BF16.PACK_AB R3, R37, R36 ;  /* 0x000000242503723e */ /* 0x002fe400000010ff */
[----:B--2---:R-:W-:-:S03]  /*14a60*/  F2FP.BF16.PACK_AB R0, R39, R38 ;  /* 0x000000262700723e */ /* 0x004fc600000010ff */
[----:B------:R-:W-:Y:S04]  /*14a70*/  STS [R12+0x5000], R3 ;  /* 0x005000030c007388 */ /* 0x000fe80000000800 */
[----:B------:R1:W-:Y:S04]  /*14a80*/  STS [R12+0x5200], R0 ;  /* 0x005200000c007388 */ /* 0x0003e80000000800 */
[----:B------:R-:W-:Y:S01]  /*14a90*/  BAR.SYNC.DEFER_BLOCKING 0x1, 0x80 ;  /* 0x0042000000007b1d */ /* 0x000fe20000010000 */
[----:B------:R-:W-:Y:S01]  /*14aa0*/  @P1 LEA R4, P0, R9, c[0x0][0x508], 0x2 ;  /* 0x0001420009041a11 */ /* 0x000fe200078010ff */
[----:B------:R-:W-:-:S02]  /*14ab0*/  IMAD.MOV.U32 R6, RZ, RZ, 0x4 ;  /* 0x00000004ff067424 */ /* 0x000fc400078e00ff */
[----:B------:R-:W-:Y:S01]  /*14ac0*/  IMAD.MOV.U32 R10, RZ, RZ, c[0x0][0x388] ;  /* 0x0000e200ff0a7624 */ /* 0x000fe200078e00ff */
[C---:B------:R-:W-:Y:S01]  /*14ad0*/  @P1 LEA.HI.X R5, R9.reuse, c[0x0][0x50c], R8, 0x2, P0 ;  /* 0x0001430009051a11 */ /* 0x040fe200000f1408 */
[----:B------:R-:W-:Y:S02]  /*14ae0*/  IMAD.MOV.U32 R2, RZ, RZ, RZ ;  /* 0x000000ffff027224 */ /* 0x000fe400078e00ff */
[----:B------:R-:W-:Y:S02]  /*14af0*/  IMAD.WIDE R6, R9, R6, c[0x0][0x500] ;  /* 0x0001400009067625 */ /* 0x000fe400078e0206 */
[----:B------:R2:W5:Y:S04]  /*14b00*/  @P1 LDG.E R10, [R4.64] ;  /* 0x00000006040a1981 */ /* 0x000568000c1e1900 */
[----:B------:R2:W5:Y:S01]  /*14b10*/  @P2 LDG.E R2, [R6.64] ;  /* 0x0000000606022981 */ /* 0x000562000c1e1900 */
[----:B------:R-:W-:-:S04]  /*14b20*/  ISETP.NE.AND P0, PT, R11, RZ, PT ;  /* 0x000000ff0b00720c */ /* 0x000fc80003f05270 */
[----:B-1----:R-:W-:Y:S01]  /*14b30*/  SEL R0, R11, c[0x0][0x3d4], P0 ;  /* 0x0000f5000b007a07 */ /* 0x002fe20000000000 */
[----:B------:R-:W-:Y:S05]  /*14b40*/  @P1 BRA `(.L_x_271) ;  /* 0x0000004000001947 */ /* 0x000fea0003800000 */
[----:B------:R-:W-:Y:S05]  /*14b50*/  @!P2 BRA `(.L_x_271) ;  /* 0x000000300000a947 */ /* 0x000fea0003800000 */
[----:B-----5:R1:W3:Y:S04]  /*14b60*/  LDG.E R10, [R6.64] ;  /* 0x00000006060a7981 */ /* 0x0202e8000c1e1900 */
[----:B-12---:R-:W3:Y:S02]  /*14b70*/  LDG.E R6, [R6.64+0x4] ;  /* 0x0000040606067981 */ /* 0x006ee4000c1e1900 */
[----:B---3--:R-:W-:Y:S02]  /*14b80*/  IADD3 R10, -R10, R6, RZ ;  /* 0x000000060a0a7210 */ /* 0x008fe40007ffe1ff */
.L_x_271:
[----:B------:R-:W3:Y:S04]  /*14b90*/  LDL R3, [R1+0x98] ;  /* 0x0000980001037983 */ /* 0x000ee80000100800 */
[----:B------:R-:W3:Y:S04]  /*14ba0*/  LDL R75, [R1+0x14] ;  /* 0x00001400014b7983 */ /* 0x000ee80000100800 */
[----:B------:R-:W4:Y:S04]  /*14bb0*/  LDL R24, [R1+0xc] ;  /* 0x00000c0001187983 */ /* 0x000f280000100800 */
[----:B--2---:R-:W2:Y:S04]  /*14bc0*/  LDL R13, [R1+0x50] ;  /* 0x00005000010d7983 */ /* 0x004ea80000100800 */
[----:B------:R-:W2:Y:S04]  /*14bd0*/  LDL R26, [R1+0x94] ;  /* 0x00009400011a7983 */ /* 0x000ea80000100800 */
[----:B------:R-:W2:Y:S01]  /*14be0*/  LDL.LU R25, [R1+0x40] ;  /* 0x0000400001197983 */ /* 0x000ea20000300800 */
[----:B------:R-:W-:Y:S01]  /*14bf0*/  IMAD.MOV.U32 R11, RZ, RZ, 0x368 ;  /* 0x00000368ff0b7424 */ /* 0x000fe200078e00ff */
[----:B------:R-:W-:-:S04]  /*14c00*/  ISETP.GT.AND P2, PT, R0, 0x1, PT ;  /* 0x000000010000780c */ /* 0x000fc80003f44270 */
[----:B------:R-:W-:-:S04]  /*14c10*/  SEL R11, R11, 0x328, P2 ;  /* 0x000003280b0b7807 */ /* 0x000fc80001000000 */
[----:B------:R-:W1:Y:S08]  /*14c20*/  LDC.64 R6, c[0x0][R11+0x170] ;  /* 0x00005c000b067b82 */ /* 0x000e700000000a00 */
[----:B------:R-:W4:Y:S08]  /*14c30*/  LDC.64 R14, c[0x0][R11+0x168] ;  /* 0x00005a000b0e7b82 */ /* 0x000f300000000a00 */
[----:B------:R1:W2:Y:S08]  /*14c40*/  LDC.64 R18, c[0x0][R11+0x178] ;  /* 0x00005e000b127b82 */ /* 0x0002b00000000a00 */
[----:B------:R1:W2:Y:S01]  /*14c50*/  LDC.64 R16, c[0x0][R11+0x160] ;  /* 0x000058000b107b82 */ /* 0x0002a20000000a00 */
[----:B------:R-:W-:Y:S01]  /*14c60*/  ISETP.NE.U32.AND P0, PT, RZ, c[0x0][0x500], PT ;  /* 0x00014000ff007a0c */ /* 0x000fe20003f05070 */
[----:B------:R-:W-:-:S03]  /*14c70*/  IMAD.MOV.U32 R0, RZ, RZ, c[0x0][0x4e8] ;  /* 0x00013a00ff007624 */ /* 0x000fc600078e00ff */
[----:B------:R-:W-:Y:S02]  /*14c80*/  ISETP.NE.AND.EX P0, PT, RZ, c[0x0][0x504], PT, P0 ;  /* 0x00014100ff007a0c */ /* 0x000fe40003f05300 */
[----:B------:R-:W-:Y:S02]  /*14c90*/  ISETP.NE.AND P5, PT, R0, 0x1, PT ;  /* 0x000000010000780c */ /* 0x000fe40003fa5270 */
[----:B------:R-:W-:Y:S02]  /*14ca0*/  SEL R0, R9, RZ, !P0 ;  /* 0x000000ff09007207 */ /* 0x000fe40004000000 */
[----:B------:R-:W-:Y:S01]  /*14cb0*/  SEL R5, R8, RZ, !P0 ;  /* 0x000000ff08057207 */ /* 0x000fe20004000000 */
[----:B------:R-:W2:Y:S02]  /*14cc0*/  S2R R27, SR_TID.X ;  /* 0x00000000001b7919 */ /* 0x000ea40000002100 */
[----:B-1----:R-:W-:-:S04]  /*14cd0*/  IMAD R4, R7, R0, RZ ;  /* 0x0000000007047224 */ /* 0x002fc800078e02ff */
[C---:B------:R-:W-:Y:S02]  /*14ce0*/  IMAD R12, R6.reuse, R5, R4 ;  /* 0x00000005060c7224 */ /* 0x040fe400078e0204 */
[----:B------:R-:W-:-:S04]  /*14cf0*/  IMAD.WIDE.U32 R6, R6, R0, RZ ;  /* 0x0000000006067225 */ /* 0x000fc800078e00ff */
[----:B------:R-:W-:Y:S02]  /*14d00*/  IMAD.IADD R12, R7, 0x1, R12 ;  /* 0x00000001070c7824 */ /* 0x000fe400078e020c */
[----:B---3--:R-:W-:-:S04]  /*14d10*/  IMAD R3, R75, 0x80, R3 ;  /* 0x000000804b037824 */ /* 0x008fc800078e0203 */
[----:B------:R-:W-:-:S04]  /*14d20*/  @P5 IMAD.HI.U32 R5, R3, c[0x0][0x4ec], RZ ;  /* 0x00013b0003055a27 */ /* 0x000fc800078e00ff */
[----:B----4-:R-:W-:-:S04]  /*14d30*/  IMAD.WIDE.U32 R8, R14, R24, RZ ;  /* 0x000000180e087225 */ /* 0x010fc800078e00ff */
[----:B------:R-:W-:Y:S01]  /*14d40*/  IMAD.MOV.U32 R4, RZ, RZ, R3 ;  /* 0x000000ffff047224 */ /* 0x000fe200078e0003 */
[----:B------:R-:W-:Y:S01]  /*14d50*/  @P5 SHF.R.U32.HI R4, RZ, c[0x0][0x4f0], R5 ;  /* 0x00013c00ff045a19 */ /* 0x000fe20000011605 */
[----:B------:R-:W-:Y:S01]  /*14d60*/  IMAD R11, R15, R24, RZ ;  /* 0x000000180f0b7224 */ /* 0x000fe200078e02ff */
[----:B--2---:R-:W-:Y:S02]  /*14d70*/  SEL R5, R13, RZ, P2 ;  /* 0x000000ff0d057207 */ /* 0x004fe40001000000 */
[--C-:B-----5:R-:W-:Y:S01]  /*14d80*/  IADD3 R13, P1, P0, R6, R8, R2.reuse ;  /* 0x00000008060d7210 */ /* 0x120fe2000783e002 */
[----:B------:R-:W-:Y:S01]  /*14d90*/  IMAD.IADD R8, R9, 0x1, R11 ;  /* 0x0000000109087824 */ /* 0x000fe200078e020b */
[----:B------:R-:W-:Y:S01]  /*14da0*/  SHF.R.S32.HI R14, RZ, 0x1f, R2 ;  /* 0x0000001fff0e7819 */ /* 0x000fe20000011402 */
[----:B------:R-:W-:Y:S02]  /*14db0*/  IMAD.MOV R9, RZ, RZ, -R4 ;  /* 0x000000ffff097224 */ /* 0x000fe400078e0a04 */
[----:B------:R-:W-:-:S02]  /*14dc0*/  IMAD R11, R19, R5, RZ ;  /* 0x00000005130b7224 */ /* 0x000fc400078e02ff */
        /* <DEDUP_REMOVED lines=13> */
[----:B------:R-:W-:Y:S01]  /*14ea0*/  IMAD.MOV.U32 R7, RZ, RZ, c[0x0][0x4ac] ;  /* 0x00012b00ff077624 */ /* 0x000fe200078e00ff */
[----:B------:R-:W-:Y:S01]  /*14eb0*/  SHF.R.S32.HI R15, RZ, 0x1f, R27 ;  /* 0x0000001fff0f7819 */ /* 0x000fe2000001141b */
[----:B------:R-:W-:Y:S01]  /*14ec0*/  IMAD.IADD R5, R5, 0x1, R8 ;  /* 0x0000000105057824 */ /* 0x000fe200078e0208 */
[C---:B------:R-:W-:Y:S02]  /*14ed0*/  LEA R6, P0, R4.reuse, R6, 0x2 ;  /* 0x0000000604067211 */ /* 0x040fe400078010ff */
[----:B------:R-:W-:Y:S02]  /*14ee0*/  SEL R7, R7, c[0x0][0x454], P2 ;  /* 0x0001150007077a07 */ /* 0x000fe40001000000 */
[----:B------:R-:W-:Y:S02]  /*14ef0*/  LEA.HI R15, R15, R27, RZ, 0x5 ;  /* 0x0000001b0f0f7211 */ /* 0x000fe400078f28ff */
[----:B------:R-:W-:Y:S02]  /*14f00*/  LEA.HI.X R5, R4, R7, R5, 0x2, P0 ;  /* 0x0000000704057211 */ /* 0x000fe400000f1405 */
[----:B------:R-:W-:Y:S01]  /*14f10*/  LOP3.LUT R15, R15, 0xffffffe0, RZ, 0xc0, !PT ;  /* 0xffffffe00f0f7812 */ /* 0x000fe200078ec0ff */
[----:B------:R-:W-:Y:S01]  /*14f20*/  IMAD R4, R10, c[0x0][0x4e8], RZ ;  /* 0x00013a000a047a24 */ /* 0x000fe200078e02ff */
[----:B------:R-:W-:Y:S04]  /*14f30*/  SHFL.IDX PT, R12, R6, RZ, 0x1c1f ;  /* 0x001c1fff060c7589 */ /* 0x000fe800000e0000 */
[----:B------:R-:W1:Y:S01]  /*14f40*/  SHFL.IDX PT, R13, R5, RZ, 0x1c1f ;  /* 0x001c1fff050d7589 */ /* 0x000e6200000e0000 */
[----:B------:R-:W-:-:S03]  /*14f50*/  IMAD.IADD R15, R27, 0x1, -R15 ;  /* 0x000000011b0f7824 */ /* 0x000fc600078e0a0f */
[----:B------:R-:W-:Y:S04]  /*14f60*/  SHFL.IDX PT, R10, R6, 0x1, 0x1c1f ;  /* 0x003c1f00060a7f89 */ /* 0x000fe800000e0000 */
[----:B------:R-:W2:Y:S04]  /*14f70*/  SHFL.IDX PT, R11, R5, 0x1, 0x1c1f ;  /* 0x003c1f00050b7f89 */ /* 0x000ea800000e0000 */
[----:B------:R-:W-:Y:S04]  /*14f80*/  SHFL.IDX PT, R9, R5, 0x2, 0x1c1f ;  /* 0x005c1f0005097f89 */ /* 0x000fe800000e0000 */
[----:B------:R3:W-:Y:S01]  /*14f90*/  SHFL.IDX PT, R7, R5, 0x3, 0x1c1f ;  /* 0x007c1f0005077f89 */ /* 0x0007e200000e0000 */
[----:B------:R-:W-:-:S03]  /*14fa0*/  LOP3.LUT P0, RZ, R15, 0x3, RZ, 0xc0, !PT ;  /* 0x000000030fff7812 */ /* 0x000fc6000780c0ff */
[----:B------:R-:W4:Y:S01]  /*14fb0*/  SHFL.IDX PT, R8, R6, 0x2, 0x1c1f ;  /* 0x005c1f0006087f89 */ /* 0x000f2200000e0000 */
[----:B---3--:R-:W-:-:S05]  /*14fc0*/  IMAD R5, R75, 0x80, R26 ;  /* 0x000000804b057824 */ /* 0x008fca00078e021a */
[C---:B------:R-:W-:Y:S02]  /*14fd0*/  IADD3 R17, R5.reuse, 0x8, RZ ;  /* 0x0000000805117810 */ /* 0x040fe40007ffe0ff */
[CC--:B------:R-:W-:Y:S02]  /*14fe0*/  ISETP.GE.OR P4, PT, R5.reuse, R4.reuse, P0 ;  /* 0x000000040500720c */ /* 0x0c0fe40000786670 */
[----:B------:R-:W-:Y:S02]  /*14ff0*/  IADD3 R16, R5, 0x40, RZ ;  /* 0x0000004005107810 */ /* 0x000fe40007ffe0ff */
[-C--:B------:R-:W-:Y:S02]  /*15000*/  ISETP.GE.OR P3, PT, R17, R4.reuse, P0 ;  /* 0x000000041100720c */ /* 0x080fe40000766670 */
[----:B------:R-:W-:Y:S02]  /*15010*/  ISETP.GE.OR P1, PT, R16, R4, P0 ;  /* 0x000000041000720c */ /* 0x000fe40000726670 */
[----:B------:R-:W-:-:S05]  /*15020*/  IADD3 R15, R5, 0x48, RZ ;  /* 0x00000048050f7810 */ /* 0x000fca0007ffe0ff */
[----:B-1----:R-:W-:Y:S04]  /*15030*/  @!P4 ST.E [R12.64], R21 ;  /* 0x000000150c00c985 */ /* 0x002fe8000c101906 */
[----:B--2---:R-:W-:Y:S01]  /*15040*/  @!P3 ST.E [R10.64], R22 ;  /* 0x000000160a00b985 */ /* 0x004fe2000c101906 */
[----:B------:R-:W-:-:S03]  /*15050*/  ISETP.GE.AND P3, PT, R16, R4, PT ;  /* 0x000000041000720c */ /* 0x000fc60003f66270 */
[----:B----4-:R-:W-:Y:S01]  /*15060*/  @!P1 ST.E [R8.64], R23 ;  /* 0x0000001708009985 */ /* 0x010fe2000c101906 */
[----:B------:R-:W-:Y:S02]  /*15070*/  ISETP.GE.AND P1, PT, R15, R4, PT ;  /* 0x000000040f00720c */ /* 0x000fe40003f26270 */
[----:B------:R-:W-:-:S04]  /*15080*/  LOP3.LUT R25, R25, 0xfffffffd, RZ, 0xc0, !PT ;  /* 0xfffffffd19197812 */ /* 0x000fc800078ec0ff */
[----:B------:R-:W-:-:S04]  /*15090*/  LOP3.LUT R25, R25, 0xfffffffe, RZ, 0xc0, !PT ;  /* 0xfffffffe19197812 */ /* 0x000fc800078ec0ff */
[----:B------:R-:W-:Y:S01]  /*150a0*/  @P3 LOP3.LUT R25, R25, 0x1, RZ, 0xfc, !PT ;  /* 0x0000000119193812 */ /* 0x000fe200078efcff */
[----:B------:R-:W1:Y:S03]  /*150b0*/  SHFL.IDX PT, R6, R6, 0x3, 0x1c1f ;  /* 0x007c1f0006067f89 */ /* 0x000e6600000e0000 */
[----:B------:R-:W-:-:S05]  /*150c0*/  @P1 LOP3.LUT R25, R25, 0x2, RZ, 0xfc, !PT ;  /* 0x0000000219191812 */ /* 0x000fca00078efcff */
[----:B------:R2:W-:Y:S01]  /*150d0*/  STL [R1+0x40], R25 ;  /* 0x0000401901007387 */ /* 0x0005e20000100800 */
[-C--:B------:R-:W-:Y:S02]  /*150e0*/  ISETP.GE.OR P0, PT, R15, R4.reuse, P0 ;  /* 0x000000040f00720c */ /* 0x080fe40000706670 */
[----:B------:R-:W-:-:S11]  /*150f0*/  ISETP.GE.AND P6, PT, R17, R4, PT ;  /* 0x000000041100720c */ /* 0x000fd60003fc6270 */
[----:B-1----:R2:W-:Y:S01]  /*15100*/  @!P0 ST.E [R6.64], R20 ;  /* 0x0000001406008985 */ /* 0x0025e2000c101906 */
[----:B------:R-:W-:Y:S01]  /*15110*/  ISETP.GE.AND P0, PT, R5, R4, PT ;  /* 0x000000040500720c */ /* 0x000fe20003f06270 */
[----:B------:R-:W-:Y:S05]  /*15120*/  @P2 BRA `(.L_x_272) ;  /* 0x000008f000002947 */ /* 0x000fea0003800000 */
[----:B------:R-:W1:Y:S01]  /*15130*/  S2R R26, SR_TID.X ;  /* 0x00000000001a7919 */ /* 0x000e620000002100 */
[----:B------:R-:W-:Y:S01]  /*15140*/  IMAD R14, R14, c[0x0][0x3a0], RZ ;  /* 0x0000e8000e0e7a24 */ /* 0x000fe200078e02ff */
[----:B------:R-:W-:Y:S01]  /*15150*/  LEA R11, R75, R243, 0x7 ;  /* 0x000000f34b0b7211 */ /* 0x000fe200078e38ff */
[----:B--2---:R-:W-:-:S04]  /*15160*/  IMAD.WIDE.U32 R6, R2, c[0x0][0x3a0], RZ ;  /* 0x0000e80002067a25 */ /* 0x004fc800078e00ff */
[----:B------:R-:W-:-:S05]  /*15170*/  IMAD R2, R2, c[0x0][0x3a4], R14 ;  /* 0x0000e90002027a24 */ /* 0x000fca00078e020e */
[----:B------:R-:W-:Y:S02]  /*15180*/  IADD3 R3, R7, R2, RZ ;  /* 0x0000000207037210 */ /* 0x000fe40007ffe0ff */
[----:B------:R-:W-:-:S05]  /*15190*/  MOV R2, R6 ;  /* 0x0000000600027202 */ /* 0x000fca0000000f00 */
[----:B------:R-:W-:Y:S01]  /*151a0*/  IMAD.WIDE.U32 R6, R24, c[0x0][0x3e8], R2 ;  /* 0x0000fa0018067a25 */ /* 0x000fe200078e0002 */
[----:B------:R-:W-:-:S03]  /*151b0*/  SHF.R.S32.HI R3, RZ, 0x1f, R0 ;  /* 0x0000001fff037819 */ /* 0x000fc60000011400 */
[----:B------:R-:W-:Y:S01]  /*151c0*/  IMAD R7, R24, c[0x0][0x3ec], R7 ;  /* 0x0000fb0018077a24 */ /* 0x000fe200078e0207 */
[----:B-1----:R-:W-:Y:S01]  /*151d0*/  SHF.R.S32.HI R25, RZ, 0x1f, R26 ;  /* 0x0000001fff197819 */ /* 0x002fe2000001141a */
[----:B------:R-:W-:Y:S01]  /*151e0*/  IMAD R8, R3, c[0x0][0x3f0], RZ ;  /* 0x0000fc0003087a24 */ /* 0x000fe200078e02ff */
[----:B------:R-:W-:Y:S01]  /*151f0*/  SHF.L.U32 R3, R241, 0x1, RZ ;  /* 0x00000001f1037819 */ /* 0x000fe200000006ff */
[----:B------:R-:W-:Y:S01]  /*15200*/  IMAD.WIDE.U32 R6, R0, c[0x0][0x3f0], R6 ;  /* 0x0000fc0000067a25 */ /* 0x000fe200078e0006 */
[----:B------:R-:W-:-:S03]  /*15210*/  LEA.HI R25, R25, R26, RZ, 0x2 ;  /* 0x0000001a19197211 */ /* 0x000fc600078f10ff */
[----:B------:R-:W1:Y:S01]  /*15220*/  LDS.128 R36, [R3+0x880] ;  /* 0x0008800003247984 */ /* 0x000e620000000c00 */
[----:B------:R-:W-:-:S03]  /*15230*/  LOP3.LUT R25, R25, 0xfffffffc, RZ, 0xc0, !PT ;  /* 0xfffffffc19197812 */ /* 0x000fc600078ec0ff */
[----:B------:R-:W2:Y:S01]  /*15240*/  LDS.128 R48, [R3+0x1080] ;  /* 0x0010800003307984 */ /* 0x000ea20000000c00 */
[----:B------:R-:W-:-:S03]  /*15250*/  IADD3 R25, -R25, R26, RZ ;  /* 0x0000001a19197210 */ /* 0x000fc60007ffe1ff */
[----:B------:R-:W3:Y:S01]  /*15260*/  LDS.128 R60, [R3+0x1880] ;  /* 0x00188000033c7984 */ /* 0x000ee20000000c00 */
[----:B------:R-:W-:-:S03]  /*15270*/  LEA R5, R25, R243, 0x5 ;  /* 0x000000f319057211 */ /* 0x000fc600078e28ff */
[----:B------:R-:W4:Y:S01]  /*15280*/  LDS.128 R24, [R3+0x80] ;  /* 0x0000800003187984 */ /* 0x000f220000000c00 */
[----:B------:R-:W-:-:S03]  /*15290*/  LEA R5, R75, R5, 0x7 ;  /* 0x000000054b057211 */ /* 0x000fc600078e38ff */
[----:B------:R-:W1:Y:S02]  /*152a0*/  LDS.128 R20, [R3+0x2080] ;  /* 0x0020800003147984 */ /* 0x000e640000000c00 */
[----:B------:R-:W-:Y:S02]  /*152b0*/  @P5 IMAD.HI.U32 R9, R5, c[0x0][0x4ec], RZ ;  /* 0x00013b0005095a27 */ /* 0x000fe400078e00ff */
[----:B------:R-:W1:Y:S02]  /*152c0*/  LDS.128 R32, [R3+0x2880] ;  /* 0x0028800003207984 */ /* 0x000e640000000c00 */
[----:B------:R-:W-:Y:S01]  /*152d0*/  IMAD.MOV.U32 R2, RZ, RZ, R5 ;  /* 0x000000ffff027224 */ /* 0x000fe200078e0005 */
[----:B------:R-:W-:Y:S01]  /*152e0*/  @P5 SHF.R.U32.HI R2, RZ, c[0x0][0x4f0], R9 ;  /* 0x00013c00ff025a19 */ /* 0x000fe20000011609 */
[----:B------:R-:W-:Y:S01]  /*152f0*/  IMAD R9, R0, c[0x0][0x3f4], R8 ;  /* 0x0000fd0000097a24 */ /* 0x000fe200078e0208 */
[----:B------:R-:W1:Y:S02]  /*15300*/  LDS.128 R44, [R3+0x3080] ;  /* 0x00308000032c7984 */ /* 0x000e640000000c00 */
[----:B------:R-:W-:Y:S01]  /*15310*/  SHF.R.S32.HI R8, RZ, 0x1f, R2 ;  /* 0x0000001fff087819 */ /* 0x000fe20000011402 */
[----:B------:R-:W-:Y:S01]  /*15320*/  IMAD.IADD R7, R7, 0x1, R9 ;  /* 0x0000000107077824 */ /* 0x000fe200078e0209 */
[----:B------:R-:W-:Y:S01]  /*15330*/  IADD3 R0, -R2, RZ, RZ ;  /* 0x000000ff02007210 */ /* 0x000fe20007ffe1ff */
[----:B------:R-:W1:Y:S04]  /*15340*/  LDS.128 R56, [R3+0x3880] ;  /* 0x0038800003387984 */ /* 0x000e680000000c00 */
[----:B------:R-:W1:Y:S01]  /*15350*/  LDS.128 R16, [R3+0x4080] ;  /* 0x0040800003107984 */ /* 0x000e620000000c00 */
[----:B------:R-:W-:-:S03]  /*15360*/  IMAD R0, R0, c[0x0][0x4e8], R5 ;  /* 0x00013a0000007a24 */ /* 0x000fc600078e0205 */
[----:B------:R-:W1:Y:S02]  /*15370*/  LDS.128 R28, [R3+0x4880] ;  /* 0x00488000031c7984 */ /* 0x000e640000000c00 */
[----:B------:R-:W-:Y:S02]  /*15380*/  SHF.R.S32.HI R5, RZ, 0x1f, R0 ;  /* 0x0000001fff057819 */ /* 0x000fe40000011400 */
[----:B------:R-:W1:Y:S03]  /*15390*/  LDS.128 R40, [R3+0x5080] ;  /* 0x0050800003287984 */ /* 0x000e660000000c00 */
[----:B------:R-:W-:Y:S01]  /*153a0*/  IMAD R5, R5, c[0x0][0x3d8], RZ ;  /* 0x0000f60005057a24 */ /* 0x000fe200078e02ff */
[----:B------:R5:W1:Y:S02]  /*153b0*/  LDS.128 R52, [R3+0x5880] ;  /* 0x0058800003347984 */ /* 0x000a640000000c00 */
[----:B-----5:R-:W-:-:S04]  /*153c0*/  IMAD R3, R8, c[0x0][0x3e0], RZ ;  /* 0x0000f80008037a24 */ /* 0x020fc800078e02ff */
[C---:B------:R-:W-:Y:S02]  /*153d0*/  IMAD R8, R2.reuse, c[0x0][0x3e4], R3 ;  /* 0x0000f90002087a24 */ /* 0x040fe400078e0203 */
[----:B------:R-:W-:-:S05]  /*153e0*/  IMAD.WIDE.U32 R2, R2, c[0x0][0x3e0], R6 ;  /* 0x0000f80002027a25 */ /* 0x000fca00078e0006 */
[----:B------:R-:W-:-:S05]  /*153f0*/  IADD3 R3, R3, R8, RZ ;  /* 0x0000000803037210 */ /* 0x000fca0007ffe0ff */
[----:B------:R-:W-:-:S04]  /*15400*/  IMAD.WIDE.U32 R2, R0, c[0x0][0x3d8], R2 ;  /* 0x0000f60000027a25 */ /* 0x000fc800078e0002 */
[----:B------:R-:W-:Y:S01]  /*15410*/  IMAD R0, R0, c[0x0][0x3dc], R5 ;  /* 0x0000f70000007a24 */ /* 0x000fe200078e0205 */
[----:B------:R-:W-:-:S04]  /*15420*/  LEA R13, P0, R2, c[0x0][0x380], 0x1 ;  /* 0x0000e000020d7a11 */ /* 0x000fc800078008ff */
[----:B------:R-:W-:-:S04]  /*15430*/  IADD3 R0, R3, R0, RZ ;  /* 0x0000000003007210 */ /* 0x000fc80007ffe0ff */
[----:B------:R-:W-:Y:S01]  /*15440*/  LEA.HI.X R12, R2, c[0x0][0x384], R0, 0x1, P0 ;  /* 0x0000e100020c7a11 */ /* 0x000fe200000f0c00 */
[----:B------:R-:W-:Y:S05]  /*15450*/  BRA.DIV ~URZ, `(.L_x_273) ;  /* 0x00003ae27f007947 */ /* 0x000fea000b800000 */
[----:B-1234-:R1:W2:Y:S02]  /*15460*/  SHFL.IDX PT, R10, R12, RZ, 0x1c1f ;  /* 0x001c1fff0c0a7589 */ /* 0x01e2a400000e0000 */
.L_x_343:
[----:B------:R-:W-:Y:S05]  /*15470*/  BRA.DIV ~URZ, `(.L_x_274) ;  /* 0x00003b327f007947 */ /* 0x000fea000b800000 */
[----:B------:R3:W4:Y:S02]  /*15480*/  SHFL.IDX PT, R0, R13, RZ, 0x1c1f ;  /* 0x001c1fff0d007589 */ /* 0x00072400000e0000 */
.L_x_344:
        /* <DEDUP_REMOVED lines=18> */
.L_x_276:
[----:B------:R-:W-:Y:S05]  /*155b0*/  BSYNC B0 ;  /* 0x0000000000007941 */ /* 0x000fea0003800000 */
.L_x_275:
[----:B------:R-:W-:Y:S05]  /*155c0*/  BRA.DIV ~URZ, `(.L_x_277) ;  /* 0x00003a427f007947 */ /* 0x000fea000b800000 */
[----:B--2---:R2:W1:Y:S04]  /*155d0*/  SHFL.IDX PT, R10, R12, 0x1, 0x1c1f ;  /* 0x003c1f000c0a7f89 */ /* 0x00446800000e0000 */
[----:B----4-:R2:W4:Y:S02]  /*155e0*/  SHFL.IDX PT, R0, R13, 0x1, 0x1c1f ;  /* 0x003c1f000d007f89 */ /* 0x01052400000e0000 */
.L_x_345:
        /* <DEDUP_REMOVED lines=19> */
.L_x_279:
[----:B------:R-:W-:Y:S05]  /*15720*/  BSYNC B0 ;  /* 0x0000000000007941 */ /* 0x000fea0003800000 */
.L_x_278:
[----:B------:R-:W-:Y:S05]  /*15730*/  BRA.DIV ~URZ, `(.L_x_280) ;  /* 0x000039927f007947 */ /* 0x000fea000b800000 */
[----:B-1----:R1:W2:Y:S02]  /*15740*/  SHFL.IDX PT, R10, R12, 0x2, 0x1c1f ;  /* 0x005c1f000c0a7f89 */ /* 0x0022a400000e0000 */
.L_x_346:
[----:B------:R-:W-:Y:S05]  /*15750*/  BRA.DIV ~URZ, `(.L_x_281) ;  /* 0x000039e27f007947 */ /* 0x000fea000b800000 */
[----:B----4-:R4:W1:Y:S02]  /*15760*/  SHFL.IDX PT, R0, R13, 0x2, 0x1c1f ;  /* 0x005c1f000d007f89 */ /* 0x01086400000e0000 */
.L_x_347:
        /* <DEDUP_REMOVED lines=19> */
.L_x_283:
[----:B------:R-:W-:Y:S05]  /*158a0*/  BSYNC B0 ;  /* 0x0000000000007941 */ /* 0x000fea0003800000 */
.L_x_282:
[----:B------:R-:W-:Y:S05]  /*158b0*/  BRA.DIV ~URZ, `(.L_x_284) ;  /* 0x000038e27f007947 */ /* 0x000fea000b800000 */
[----:B-1----:R1:W3:Y:S04]  /*158c0*/  SHFL.IDX PT, R6, R12, 0x3, 0x1c1f ;  /* 0x007c1f000c067f89 */ /* 0x0022e800000e0000 */
[----:B------:R1:W4:Y:S02]  /*158d0*/  SHFL.IDX PT, R0, R13, 0x3, 0x1c1f ;  /* 0x007c1f000d007f89 */ /* 0x00032400000e0000 */
.L_x_348:
        /* <DEDUP_REMOVED lines=20> */
.L_x_272:
[----:B--2---:R-:W2:Y:S04]  /*15a20*/  LDL.LU R6, [R1+0xc] ;  /* 0x00000c0001067983 */ /* 0x004ea80000300800 */
[----:B------:R-:W3:Y:S01]  /*15a30*/  LDL.LU R7, [R1+0x50] ;  /* 0x0000500001077983 */ /* 0x000ee20000300800 */
[----:B------:R-:W-:Y:S02]  /*15a40*/  IMAD R14, R14, c[0x0][0x408], RZ ;  /* 0x000102000e0e7a24 */ /* 0x000fe400078e02ff */
[----:B------:R-:W-:-:S04]  /*15a50*/  IMAD.WIDE.U32 R4, R2, c[0x0][0x408], RZ ;  /* 0x0001020002047a25 */ /* 0x000fc800078e00ff */
[----:B------:R-:W-:-:S05]  /*15a60*/  IMAD R2, R2, c[0x0][0x40c], R14 ;  /* 0x0001030002027a24 */ /* 0x000fca00078e020e */
[----:B------:R-:W-:Y:S02]  /*15a70*/  IADD3 R5, R5, R2, RZ ;  /* 0x0000000205057210 */ /* 0x000fe40007ffe0ff */
[----:B------:R-:W-:-:S05]  /*15a80*/  SHF.R.S32.HI R2, RZ, 0x1f, R0 ;  /* 0x0000001fff027819 */ /* 0x000fca0000011400 */
[----:B------:R-:W-:-:S04]  /*15a90*/  IMAD R2, R2, c[0x0][0x440], RZ ;  /* 0x0001100002027a24 */ /* 0x000fc800078e02ff */
[----:B------:R-:W-:Y:S02]  /*15aa0*/  IMAD R2, R0, c[0x0][0x444], R2 ;  /* 0x0001110000027a24 */ /* 0x000fe400078e0202 */
[----:B--2---:R-:W-:-:S04]  /*15ab0*/  IMAD.WIDE.U32 R4, R6, c[0x0][0x438], R4 ;  /* 0x00010e0006047a25 */ /* 0x004fc800078e0004 */
[----:B------:R-:W-:Y:S02]  /*15ac0*/  IMAD R5, R6, c[0x0][0x43c], R5 ;  /* 0x00010f0006057a24 */ /* 0x000fe400078e0205 */
[----:B------:R-:W-:-:S04]  /*15ad0*/  @P5 IMAD.HI.U32 R6, R3, c[0x0][0x4ec], RZ ;  /* 0x00013b0003065a27 */ /* 0x000fc800078e00ff */
        /* <DEDUP_REMOVED lines=22> */
.L_x_349:
[----:B------:R-:W-:Y:S05]  /*15c40*/  BRA.DIV ~URZ, `(.L_x_287) ;  /* 0x000036827f007947 */ /* 0x000fea000b800000 */
[----:B------:R3:W4:Y:S02]  /*15c50*/  SHFL.IDX PT, R0, R24, RZ, 0x1c1f ;  /* 0x001c1fff18007589 */ /* 0x00072400000e0000 */
.L_x_350:
[----:B------:R-:W5:Y:S01]  /*15c60*/  LDL R5, [R1+0x20] ;  /* 0x0000200001057983 */ /* 0x000f620000100800 */
[----:B------:R-:W-:Y:S01]  /*15c70*/  BSSY B0, `(.L_x_288) ;  /* 0x0000049000007945 */ /* 0x000fe20003800000 */
[C---:B-----5:R-:W-:Y:S02]  /*15c80*/  IADD3 R16, R5.reuse, 0x20, RZ ;  /* 0x0000002005107810 */ /* 0x060fe40007ffe0ff */
[C---:B------:R-:W-:Y:S02]  /*15c90*/  IADD3 R15, R5.reuse, 0x28, RZ ;  /* 0x00000028050f7810 */ /* 0x040fe40007ffe0ff */
[C---:B------:R-:W-:Y:S02]  /*15ca0*/  IADD3 R14, R5.reuse, 0x30, RZ ;  /* 0x00000030050e7810 */ /* 0x040fe40007ffe0ff */
[C---:B------:R-:W-:Y:S02]  /*15cb0*/  IADD3 R13, R5.reuse, 0x38, RZ ;  /* 0x00000038050d7810 */ /* 0x040fe40007ffe0ff */
[----:B------:R-:W-:-:S02]  /*15cc0*/  IADD3 R12, R5, 0x40, RZ ;  /* 0x00000040050c7810 */ /* 0x000fc40007ffe0ff */
[C---:B------:R-:W-:Y:S02]  /*15cd0*/  IADD3 R11, R5.reuse, 0x48, RZ ;  /* 0x00000048050b7810 */ /* 0x040fe40007ffe0ff */
[C---:B------:R-:W-:Y:S02]  /*15ce0*/  IADD3 R10, R5.reuse, 0x50, RZ ;  /* 0x00000050050a7810 */ /* 0x040fe40007ffe0ff */
[C---:B------:R-:W-:Y:S02]  /*15cf0*/  IADD3 R9, R5.reuse, 0x58, RZ ;  /* 0x0000005805097810 */ /* 0x040fe40007ffe0ff */
[C---:B------:R-:W-:Y:S02]  /*15d00*/  IADD3 R8, R5.reuse, 0x8, RZ ;  /* 0x0000000805087810 */ /* 0x040fe40007ffe0ff */
[C---:B------:R-:W-:Y:S02]  /*15d10*/  IADD3 R7, R5.reuse, 0x10, RZ ;  /* 0x0000001005077810 */ /* 0x040fe40007ffe0ff */
[----:B------:R-:W-:-:S02]  /*15d20*/  IADD3 R6, R5, 0x18, RZ ;  /* 0x0000001805067810 */ /* 0x000fc40007ffe0ff */
[----:B------:R-:W-:Y:S02]  /*15d30*/  SHF.R.S32.HI R28, RZ, 0x1f, R16 ;  /* 0x0000001fff1c7819 */ /* 0x000fe40000011410 */
[----:B------:R-:W-:Y:S02]  /*15d40*/  SHF.R.S32.HI R29, RZ, 0x1f, R15 ;  /* 0x0000001fff1d7819 */ /* 0x000fe4000001140f */
[----:B------:R-:W-:Y:S02]  /*15d50*/  SHF.R.S32.HI R31, RZ, 0x1f, R14 ;  /* 0x0000001fff1f7819 */ /* 0x000fe4000001140e */
[----:B------:R-:W-:Y:S02]  /*15d60*/  SHF.R.S32.HI R30, RZ, 0x1f, R13 ;  /* 0x0000001fff1e7819 */ /* 0x000fe4000001140d */
[----:B------:R-:W-:Y:S02]  /*15d70*/  SHF.R.S32.HI R32, RZ, 0x1f, R12 ;  /* 0x0000001fff207819 */ /* 0x000fe4000001140c */
[----:B------:R-:W-:-:S02]  /*15d80*/  SHF.R.S32.HI R33, RZ, 0x1f, R11 ;  /* 0x0000001fff217819 */ /* 0x000fc4000001140b */
[----:B------:R-:W-:Y:S02]  /*15d90*/  SHF.R.S32.HI R34, RZ, 0x1f, R10 ;  /* 0x0000001fff227819 */ /* 0x000fe4000001140a */
[----:B------:R-:W-:Y:S02]  /*15da0*/  SHF.R.S32.HI R35, RZ, 0x1f, R9 ;  /* 0x0000001fff237819 */ /* 0x000fe40000011409 */
[----:B------:R-:W-:Y:S02]  /*15db0*/  SHF.R.S32.HI R26, RZ, 0x1f, R8 ;  /* 0x0000001fff1a7819 */ /* 0x000fe40000011408 */
[----:B------:R-:W-:Y:S02]  /*15dc0*/  SHF.R.S32.HI R25, RZ, 0x1f, R7 ;  /* 0x0000001fff197819 */ /* 0x000fe40000011407 */
[----:B------:R-:W-:Y:S01]  /*15dd0*/  SHF.R.S32.HI R27, RZ, 0x1f, R6 ;  /* 0x0000001fff1b7819 */ /* 0x000fe20000011406 */
[----:B------:R-:W-:Y:S05]  /*15de0*/  @P0 BRA `(.L_x_289) ;  /* 0x0000031000000947 */ /* 0x000fea0003800000 */
[----:B------:R-:W-:Y:S02]  /*15df0*/  ISETP.GE.AND P0, PT, R5, c[0x0][0x3c8], PT ;  /* 0x0000f20005007a0c */ /* 0x000fe40003f06270 */
[----:B------:R-:W-:-:S02]  /*15e00*/  ISETP.GE.AND P1, PT, R8, c[0x0][0x3c8], PT ;  /* 0x0000f20008007a0c */ /* 0x000fc40003f26270 */
[----:B------:R-:W-:Y:S02]  /*15e10*/  ISETP.GE.AND P3, PT, R7, c[0x0][0x3c8], PT ;  /* 0x0000f20007007a0c */ /* 0x000fe40003f66270 */
[----:B------:R-:W-:-:S07]  /*15e20*/  ISETP.GE.AND P4, PT, R6, c[0x0][0x3c8], PT ;  /* 0x0000f20006007a0c */ /* 0x000fce0003f86270 */
[----:B----4-:R-:W-:Y:S02]  /*15e30*/  @!P0 IMAD.MOV.U32 R2, RZ, RZ, R0 ;  /* 0x000000ffff028224 */ /* 0x010fe400078e0000 */
[----:B--2---:R-:W-:-:S04]  /*15e40*/  @!P0 IMAD.MOV.U32 R3, RZ, RZ, R4 ;  /* 0x000000ffff038224 */ /* 0x004fc800078e0004 */
[----:B------:R-:W-:Y:S01]  /*15e50*/  @!P0 IMAD.WIDE R18, R5, 0x4, R2 ;  /* 0x0000000405128825 */ /* 0x000fe200078e0202 */
[----:B------:R-:W-:-:S04]  /*15e60*/  @!P1 LEA R2, P2, R8, R0, 0x2 ;  /* 0x0000000008029211 */ /* 0x000fc800078410ff */
[----:B------:R-:W-:Y:S01]  /*15e70*/  @!P1 LEA.HI.X R3, R8, R4, R26, 0x2, P2 ;  /* 0x0000000408039211 */ /* 0x000fe200010f141a */
[----:B------:R2:W-:Y:S01]  /*15e80*/  @!P0 ST.E.64 [R18.64], R128 ;  /* 0x0000008012008985 */ /* 0x0005e2000c101b06 */
[----:B------:R-:W-:-:S03]  /*15e90*/  ISETP.GE.AND P2, PT, R15, c[0x0][0x3c8], PT ;  /* 0x0000f2000f007a0c */ /* 0x000fc60003f46270 */
[----:B------:R4:W-:Y:S01]  /*15ea0*/  @!P1 ST.E.64 [R2.64], R124 ;  /* 0x0000007c02009985 */ /* 0x0009e2000c101b06 */
[----:B------:R-:W-:Y:S02]  /*15eb0*/  ISETP.GE.AND P1, PT, R16, c[0x0][0x3c8], PT ;  /* 0x0000f20010007a0c */ /* 0x000fe40003f26270 */
[----:B--2---:R-:W-:-:S04]  /*15ec0*/  @!P3 LEA R18, P0, R7, R0, 0x2 ;  /* 0x000000000712b211 */ /* 0x004fc800078010ff */
[----:B------:R-:W-:Y:S02]  /*15ed0*/  @!P3 LEA.HI.X R19, R7, R4, R25, 0x2, P0 ;  /* 0x000000040713b211 */ /* 0x000fe400000f1419 */
[----:B----4-:R-:W-:-:S03]  /*15ee0*/  @!P4 LEA R2, P0, R6, R0, 0x2 ;  /* 0x000000000602c211 */ /* 0x010fc600078010ff */
[----:B------:R2:W-:Y:S01]  /*15ef0*/  @!P3 ST.E.64 [R18.64], R120 ;  /* 0x000000781200b985 */ /* 0x0005e2000c101b06 */
[----:B------:R-:W-:Y:S02]  /*15f00*/  @!P4 LEA.HI.X R3, R6, R4, R27, 0x2, P0 ;  /* 0x000000040603c211 */ /* 0x000fe400000f141b */
[----:B------:R-:W-:-:S03]  /*15f10*/  ISETP.GE.AND P3, PT, R12, c[0x0][0x3c8], PT ;  /* 0x0000f2000c007a0c */ /* 0x000fc60003f66270 */
[----:B------:R4:W-:Y:S01]  /*15f20*/  @!P4 ST.E.64 [R2.64], R116 ;  /* 0x000000740200c985 */ /* 0x0009e2000c101b06 */
[----:B------:R-:W-:Y:S02]  /*15f30*/  ISETP.GE.AND P4, PT, R14, c[0x0][0x3c8], PT ;  /* 0x0000f2000e007a0c */ /* 0x000fe40003f86270 */
[----:B--2---:R-:W-:-:S04]  /*15f40*/  @!P1 LEA R18, P0, R16, R0, 0x2 ;  /* 0x0000000010129211 */ /* 0x004fc800078010ff */
[----:B------:R-:W-:Y:S02]  /*15f50*/  @!P1 LEA.HI.X R19, R16, R4, R28, 0x2, P0 ;  /* 0x0000000410139211 */ /* 0x000fe400000f141c */
[----:B----4-:R-:W-:-:S03]  /*15f60*/  @!P2 LEA R2, P0, R15, R0, 0x2 ;  /* 0x000000000f02a211 */ /* 0x010fc600078010ff */
[----:B------:R2:W-:Y:S01]  /*15f70*/  @!P1 ST.E.64 [R18.64], R112 ;  /* 0x0000007012009985 */ /* 0x0005e2000c101b06 */
[----:B------:R-:W-:Y:S02]  /*15f80*/  ISETP.GE.AND P1, PT, R13, c[0x0][0x3c8], PT ;  /* 0x0000f2000d007a0c */ /* 0x000fe40003f26270 */
[----:B------:R-:W-:Y:S02]  /*15f90*/  @!P2 LEA.HI.X R3, R15, R4, R29, 0x2, P0 ;  /* 0x000000040f03a211 */ /* 0x000fe400000f141d */
[----:B------:R-:W-:-:S03]  /*15fa0*/  @!P4 LEA R20, P0, R14, R0, 0x2 ;  /* 0x000000000e14c211 */ /* 0x000fc600078010ff */
        /* <DEDUP_REMOVED lines=11> */
[----:B-----5:R-:W-:-:S03]  /*16060*/  @!P4 LEA R20, P0, R11, R0, 0x2 ;  /* 0x000000000b14c211 */ /* 0x020fc600078010ff */
[----:B------:R4:W-:Y:S01]  /*16070*/  @!P3 ST.E.64 [R2.64], R102 ;  /* 0x000000660200b985 */ /* 0x0009e2000c101b06 */
[----:B------:R-:W-:-:S05]  /*16080*/  @!P4 LEA.HI.X R21, R11, R4, R33, 0x2, P0 ;  /* 0x000000040b15c211 */ /* 0x000fca00000f1421 */
[----:B------:R1:W-:Y:S01]  /*16090*/  @!P4 ST.E.64 [R20.64], R176 ;  /* 0x000000b01400c985 */ /* 0x0003e2000c101b06 */
[----:B--2---:R-:W-:-:S04]  /*160a0*/  @!P2 LEA R18, P0, R10, R0, 0x2 ;  /* 0x000000000a12a211 */ /* 0x004fc800078010ff */
[----:B------:R-:W-:Y:S02]  /*160b0*/  @!P2 LEA.HI.X R19, R10, R4, R34, 0x2, P0 ;  /* 0x000000040a13a211 */ /* 0x000fe400000f1422 */
[----:B----4-:R-:W-:-:S03]  /*160c0*/  @!P1 LEA R2, P0, R9, R0, 0x2 ;  /* 0x0000000009029211 */ /* 0x010fc600078010ff */
[----:B------:R1:W-:Y:S01]  /*160d0*/  @!P2 ST.E.64 [R18.64], R168 ;  /* 0x000000a81200a985 */ /* 0x0003e2000c101b06 */
[----:B------:R-:W-:-:S05]  /*160e0*/  @!P1 LEA.HI.X R3, R9, R4, R35, 0x2, P0 ;  /* 0x0000000409039211 */ /* 0x000fca00000f1423 */
[----:B------:R1:W-:Y:S04]  /*160f0*/  @!P1 ST.E.64 [R2.64], R96 ;  /* 0x0000006002009985 */ /* 0x0003e8000c101b06 */
.L_x_289:
[----:B------:R-:W-:Y:S05]  /*16100*/  BSYNC B0 ;  /* 0x0000000000007941 */ /* 0x000fea0003800000 */
.L_x_288:
[----:B------:R-:W-:Y:S05]  /*16110*/  BRA.DIV ~URZ, `(.L_x_290) ;  /* 0x000032127f007947 */ /* 0x000fea000b800000 */
[----:B--2---:R2:W1:Y:S04]  /*16120*/  SHFL.IDX PT, R4, R17, 0x1, 0x1c1f ;  /* 0x003c1f0011047f89 */ /* 0x00446800000e0000 */
[----:B----4-:R2:W4:Y:S02]  /*16130*/  SHFL.IDX PT, R0, R24, 0x1, 0x1c1f ;  /* 0x003c1f0018007f89 */ /* 0x01052400000e0000 */
.L_x_351:
[----:B------:R-:W-:Y:S01]  /*16140*/  BSSY B0, `(.L_x_291) ;  /* 0x0000034000007945 */ /* 0x000fe20003800000 */
[----:B------:R-:W-:Y:S05]  /*16150*/  @P6 BRA `(.L_x_292) ;  /* 0x0000032000006947 */ /* 0x000fea0003800000 */
[----:B------:R-:W5:Y:S01]  /*16160*/  LDL R5, [R1+0x20] ;  /* 0x0000200001057983 */ /* 0x000f620000100800 */
[----:B------:R-:W-:Y:S02]  /*16170*/  ISETP.GE.AND P0, PT, R8, c[0x0][0x3c8], PT ;  /* 0x0000f20008007a0c */ /* 0x000fe40003f06270 */
[----:B------:R-:W-:Y:S02]  /*16180*/  ISETP.GE.AND P3, PT, R7, c[0x0][0x3c8], PT ;  /* 0x0000f20007007a0c */ /* 0x000fe40003f66270 */
[----:B------:R-:W-:-:S09]  /*16190*/  ISETP.GE.AND P4, PT, R6, c[0x0][0x3c8], PT ;  /* 0x0000f20006007a0c */ /* 0x000fd20003f86270 */
[----:B-1--4-:R-:W-:-:S04]  /*161a0*/  @!P0 LEA R2, P2, R8, R0, 0x2 ;  /* 0x0000000008028211 */ /* 0x012fc800078410ff */
[----:B------:R-:W-:Y:S02]  /*161b0*/  @!P0 LEA.HI.X R3, R8, R4, R26, 0x2, P2 ;  /* 0x0000000408038211 */ /* 0x000fe400010f141a */
[----:B------:R-:W-:Y:S02]  /*161c0*/  ISETP.GE.AND P2, PT, R16, c[0x0][0x3c8], PT ;  /* 0x0000f20010007a0c */ /* 0x000fe40003f46270 */
[----:B-----5:R-:W-:-:S13]  /*161d0*/  ISETP.GE.AND P1, PT, R5, c[0x0][0x3c8], PT ;  /* 0x0000f20005007a0c */ /* 0x020fda0003f26270 */
[----:B------:R-:W-:Y:S02]  /*161e0*/  @!P1 IMAD.MOV.U32 R18, RZ, RZ, R0 ;  /* 0x000000ffff129224 */ /* 0x000fe400078e0000 */
[----:B------:R-:W-:-:S04]  /*161f0*/  @!P1 IMAD.MOV.U32 R19, RZ, RZ, R4 ;  /* 0x000000ffff139224 */ /* 0x000fc800078e0004 */
[----:B------:R-:W-:-:S05]  /*16200*/  @!P1 IMAD.WIDE R18, R5, 0x4, R18 ;  /* 0x0000000405129825 */ /* 0x000fca00078e0212 */
[----:B------:R1:W-:Y:S01]  /*16210*/  @!P1 ST.E.64 [R18.64], R170 ;  /* 0x000000aa12009985 */ /* 0x0003e2000c101b06 */
[----:B------:R-:W-:-:S03]  /*16220*/  ISETP.GE.AND P1, PT, R15, c[0x0][0x3c8], PT ;  /* 0x0000f2000f007a0c */ /* 0x000fc60003f26270 */
[----:B------:R4:W-:Y:S01]  /*16230*/  @!P0 ST.E.64 [R2.64], R172 ;  /* 0x000000ac02008985 */ /* 0x0009e2000c101b06 */
[CC--:B-1----:R-:W-:Y:S02]  /*16240*/  @!P3 LEA R18, P5, R7.reuse, R0.reuse, 0x2 ;  /* 0x000000000712b211 */ /* 0x0c2fe400078a10ff */
[C---:B----4-:R-:W-:Y:S02]  /*16250*/  @!P4 LEA R2, P0, R6.reuse, R0, 0x2 ;  /* 0x000000000602c211 */ /* 0x050fe400078010ff */
[-C--:B------:R-:W-:Y:S02]  /*16260*/  @!P3 LEA.HI.X R19, R7, R4.reuse, R25, 0x2, P5 ;  /* 0x000000040713b211 */ /* 0x080fe400028f1419 */
[----:B------:R-:W-:Y:S02]  /*16270*/  @!P4 LEA.HI.X R3, R6, R4, R27, 0x2, P0 ;  /* 0x000000040603c211 */ /* 0x000fe400000f141b */
[----:B------:R-:W-:Y:S01]  /*16280*/  ISETP.GE.AND P0, PT, R14, c[0x0][0x3c8], PT ;  /* 0x0000f2000e007a0c */ /* 0x000fe20003f06270 */
[----:B------:R1:W-:Y:S01]  /*16290*/  @!P3 ST.E.64 [R18.64], R174 ;  /* 0x000000ae1200b985 */ /* 0x0003e2000c101b06 */
[----:B------:R-:W-:-:S03]  /*162a0*/  ISETP.GE.AND P5, PT, R12, c[0x0][0x3c8], PT ;  /* 0x0000f2000c007a0c */ /* 0x000fc60003fa6270 */
[----:B------:R4:W-:Y:S01]  /*162b0*/  @!P4 ST.E.64 [R2.64], R118 ;  /* 0x000000760200c985 */ /* 0x0009e2000c101b06 */
        /* <DEDUP_REMOVED lines=10> */
[CC--:B----4-:R-:W-:Y:S02]  /*16360*/  @!P4 LEA R2, P1, R13.reuse, R0.reuse, 0x2 ;  /* 0x000000000d02c211 */ /* 0x0d0fe400078210ff */
[----:B------:R-:W-:Y:S01]  /*16370*/  ISETP.GE.AND P2, PT, R10, c[0x0][0x3c8], PT ;  /* 0x0000f2000a007a0c */ /* 0x000fe20003f46270 */
[----:B------:R1:W-:Y:S01]  /*16380*/  @!P0 ST.E.64 [R18.64], R126 ;  /* 0x0000007e12008985 */ /* 0x0003e2000c101b06 */
[----:B------:R-:W-:Y:S02]  /*16390*/  @!P5 LEA R22, P0, R12, R0, 0x2 ;  /* 0x000000000c16d211 */ /* 0x000fe400078010ff */
[----:B------:R-:W-:Y:S02]  /*163a0*/  @!P4 LEA.HI.X R3, R13, R4, R30, 0x2, P1 ;  /* 0x000000040d03c211 */ /* 0x000fe400008f141e */
[----:B------:R-:W-:-:S02]  /*163b0*/  ISETP.GE.AND P1, PT, R9, c[0x0][0x3c8], PT ;  /* 0x0000f20009007a0c */ /* 0x000fc40003f26270 */
[----:B------:R-:W-:Y:S01]  /*163c0*/  @!P5 LEA.HI.X R23, R12, R4, R32, 0x2, P0 ;  /* 0x000000040c17d211 */ /* 0x000fe200000f1420 */
[----:B------:R4:W-:Y:S01]  /*163d0*/  @!P4 ST.E.64 [R2.64], R130 ;  /* 0x000000820200c985 */ /* 0x0009e2000c101b06 */
[----:B------:R-:W-:-:S03]  /*163e0*/  @!P3 LEA R20, P0, R11, R0, 0x2 ;  /* 0x000000000b14b211 */ /* 0x000fc600078010ff */
[----:B------:R2:W-:Y:S01]  /*163f0*/  @!P5 ST.E.64 [R22.64], R180 ;  /* 0x000000b41600d985 */ /* 0x0005e2000c101b06 */
[----:B------:R-:W-:-:S05]  /*16400*/  @!P3 LEA.HI.X R21, R11, R4, R33, 0x2, P0 ;  /* 0x000000040b15b211 */ /* 0x000fca00000f1421 */
[----:B------:R2:W-:Y:S01]  /*16410*/  @!P3 ST.E.64 [R20.64], R178 ;  /* 0x000000b21400b985 */ /* 0x0005e2000c101b06 */
[----:B-1----:R-:W-:-:S04]  /*16420*/  @!P2 LEA R18, P0, R10, R0, 0x2 ;  /* 0x000000000a12a211 */ /* 0x002fc800078010ff */
[----:B------:R-:W-:Y:S02]  /*16430*/  @!P2 LEA.HI.X R19, R10, R4, R34, 0x2, P0 ;  /* 0x000000040a13a211 */ /* 0x000fe400000f1422 */
[----:B----4-:R-:W-:-:S03]  /*16440*/  @!P1 LEA R2, P0, R9, R0, 0x2 ;  /* 0x0000000009029211 */ /* 0x010fc600078010ff */
[----:B------:R2:W-:Y:S01]  /*16450*/  @!P2 ST.E.64 [R18.64], R110 ;  /* 0x0000006e1200a985 */ /* 0x0005e2000c101b06 */
[----:B------:R-:W-:-:S05]  /*16460*/  @!P1 LEA.HI.X R3, R9, R4, R35, 0x2, P0 ;  /* 0x0000000409039211 */ /* 0x000fca00000f1423 */
[----:B------:R2:W-:Y:S04]  /*16470*/  @!P1 ST.E.64 [R2.64], R86 ;  /* 0x0000005602009985 */ /* 0x0005e8000c101b06 */
.L_x_292:
[----:B------:R-:W-:Y:S05]  /*16480*/  BSYNC B0 ;  /* 0x0000000000007941 */ /* 0x000fea0003800000 */
.L_x_291:
[----:B------:R-:W-:Y:S05]  /*16490*/  BRA.DIV ~URZ, `(.L_x_293) ;  /* 0x00002f527f007947 */ /* 0x000fea000b800000 */
[----:B-1----:R1:W2:Y:S02]  /*164a0*/  SHFL.IDX PT, R4, R17, 0x2, 0x1c1f ;  /* 0x005c1f0011047f89 */ /* 0x0022a400000e0000 */
.L_x_352:
[----:B------:R-:W-:Y:S05]  /*164b0*/  BRA.DIV ~URZ, `(.L_x_294) ;  /* 0x00002fa27f007947 */ /* 0x000fea000b800000 */
[----:B----4-:R4:W1:Y:S02]  /*164c0*/  SHFL.IDX PT, R0, R24, 0x2, 0x1c1f ;  /* 0x005c1f0018007f89 */ /* 0x01086400000e0000 */
.L_x_353:
[----:B--2---:R-:W2:Y:S01]  /*164d0*/  LDL R2, [R1+0x40] ;  /* 0x0000400001027983 */ /* 0x004ea20000100800 */
[----:B------:R-:W-:Y:S01]  /*164e0*/  BSSY B0, `(.L_x_295) ;  /* 0x0000035000007945 */ /* 0x000fe20003800000 */
[----:B--2---:R-:W-:-:S13]  /*164f0*/  LOP3.LUT P0, RZ, R2, 0x1, RZ, 0xc0, !PT ;  /* 0x0000000102ff7812 */ /* 0x004fda000780c0ff */
[----:B------:R-:W-:Y:S05]  /*16500*/  @P0 BRA `(.L_x_296) ;  /* 0x0000032000000947 */ /* 0x000fea0003800000 */
[----:B------:R-:W2:Y:S01]  /*16510*/  LDL R5, [R1+0x20] ;  /* 0x0000200001057983 */ /* 0x000ea20000100800 */
[----:B------:R-:W-:Y:S02]  /*16520*/  ISETP.GE.AND P2, PT, R8, c[0x0][0x3c8], PT ;  /* 0x0000f20008007a0c */ /* 0x000fe40003f46270 */
[----:B------:R-:W-:Y:S02]  /*16530*/  ISETP.GE.AND P4, PT, R7, c[0x0][0x3c8], PT ;  /* 0x0000f20007007a0c */ /* 0x000fe40003f86270 */
[----:B------:R-:W-:Y:S02]  /*16540*/  ISETP.GE.AND P3, PT, R6, c[0x0][0x3c8], PT ;  /* 0x0000f20006007a0c */ /* 0x000fe40003f66270 */
[----:B------:R-:W-:-:S07]  /*16550*/  ISETP.GE.AND P6, PT, R14, c[0x0][0x3c8], PT ;  /* 0x0000f2000e007a0c */ /* 0x000fce0003fc6270 */
[----:B-1----:R-:W-:-:S04]  /*16560*/  @!P2 LEA R2, P1, R8, R0, 0x2 ;  /* 0x000000000802a211 */ /* 0x002fc800078210ff */
[----:B------:R-:W-:Y:S02]  /*16570*/  @!P2 LEA.HI.X R3, R8, R4, R26, 0x2, P1 ;  /* 0x000000040803a211 */ /* 0x000fe400008f141a */
[----:B------:R-:W-:Y:S02]  /*16580*/  ISETP.GE.AND P1, PT, R16, c[0x0][0x3c8], PT ;  /* 0x0000f20010007a0c */ /* 0x000fe40003f26270 */
[----:B--2---:R-:W-:-:S13]  /*16590*/  ISETP.GE.AND P0, PT, R5, c[0x0][0x3c8], PT ;  /* 0x0000f20005007a0c */ /* 0x004fda0003f06270 */
[----:B------:R-:W-:Y:S02]  /*165a0*/  @!P0 IMAD.MOV.U32 R18, RZ, RZ, R0 ;  /* 0x000000ffff128224 */ /* 0x000fe400078e0000 */
[----:B------:R-:W-:-:S04]  /*165b0*/  @!P0 IMAD.MOV.U32 R19, RZ, RZ, R4 ;  /* 0x000000ffff138224 */ /* 0x000fc800078e0004 */
[----:B------:R-:W-:-:S05]  /*165c0*/  @!P0 IMAD.WIDE R18, R5, 0x4, R18 ;  /* 0x0000000405128825 */ /* 0x000fca00078e0212 */
[----:B------:R1:W-:Y:S01]  /*165d0*/  @!P0 ST.E.64 [R18.64], R40 ;  /* 0x0000002812008985 */ /* 0x0003e2000c101b06 */
[----:B------:R-:W-:-:S03]  /*165e0*/  ISETP.GE.AND P0, PT, R15, c[0x0][0x3c8], PT ;  /* 0x0000f2000f007a0c */ /* 0x000fc60003f06270 */
[----:B------:R2:W-:Y:S01]  /*165f0*/  @!P2 ST.E.64 [R2.64], R42 ;  /* 0x0000002a0200a985 */ /* 0x0005e2000c101b06 */
[CC--:B-1----:R-:W-:Y:S02]  /*16600*/  @!P4 LEA R18, P5, R7.reuse, R0.reuse, 0x2 ;  /* 0x000000000712c211 */ /* 0x0c2fe400078a10ff */
[C---:B--2---:R-:W-:Y:S02]  /*16610*/  @!P3 LEA R2, P2, R6.reuse, R0, 0x2 ;  /* 0x000000000602b211 */ /* 0x044fe400078410ff */
[-C--:B------:R-:W-:Y:S02]  /*16620*/  @!P4 LEA.HI.X R19, R7, R4.reuse, R25, 0x2, P5 ;  /* 0x000000040713c211 */ /* 0x080fe400028f1419 */
[----:B------:R-:W-:Y:S02]  /*16630*/  @!P3 LEA.HI.X R3, R6, R4, R27, 0x2, P2 ;  /* 0x000000040603b211 */ /* 0x000fe400010f141b */
[----:B------:R-:W-:Y:S01]  /*16640*/  @!P1 LEA R20, P5, R16, R0, 0x2 ;  /* 0x0000000010149211 */ /* 0x000fe200078a10ff */
[----:B------:R1:W-:Y:S01]  /*16650*/  @!P4 ST.E.64 [R18.64], R44 ;  /* 0x0000002c1200c985 */ /* 0x0003e2000c101b06 */
[----:B------:R-:W-:-:S02]  /*16660*/  ISETP.GE.AND P4, PT, R13, c[0x0][0x3c8], PT ;  /* 0x0000f2000d007a0c */ /* 0x000fc40003f86270 */
[----:B------:R-:W-:Y:S01]  /*16670*/  @!P1 LEA.HI.X R21, R16, R4, R28, 0x2, P5 ;  /* 0x0000000410159211 */ /* 0x000fe200028f141c */
[----:B------:R2:W-:Y:S01]  /*16680*/  @!P3 ST.E.64 [R2.64], R46 ;  /* 0x0000002e0200b985 */ /* 0x0005e2000c101b06 */
[----:B------:R-:W-:-:S03]  /*16690*/  ISETP.GE.AND P3, PT, R12, c[0x0][0x3c8], PT ;  /* 0x0000f2000c007a0c */ /* 0x000fc60003f66270 */
[----:B------:R-:W-:Y:S01]  /*166a0*/  @!P1 ST.E.64 [R20.64], R64 ;  /* 0x0000004014009985 */ /* 0x000fe2000c101b06 */
[----:B------:R-:W-:Y:S02]  /*166b0*/  ISETP.GE.AND P1, PT, R10, c[0x0][0x3c8], PT ;  /* 0x0000f2000a007a0c */ /* 0x000fe40003f26270 */
[CC--:B-1----:R-:W-:Y:S02]  /*166c0*/  @!P6 LEA R18, P5, R14.reuse, R0.reuse, 0x2 ;  /* 0x000000000e12e211 */ /* 0x0c2fe400078a10ff */
[C---:B--2---:R-:W-:Y:S02]  /*166d0*/  @!P0 LEA R2, P2, R15.reuse, R0, 0x2 ;  /* 0x000000000f028211 */ /* 0x044fe400078410ff */
[-C--:B------:R-:W-:Y:S02]  /*166e0*/  @!P6 LEA.HI.X R19, R14, R4.reuse, R31, 0x2, P5 ;  /* 0x000000040e13e211 */ /* 0x080fe400028f141f */
[----:B------:R-:W-:Y:S02]  /*166f0*/  @!P0 LEA.HI.X R3, R15, R4, R29, 0x2, P2 ;  /* 0x000000040f038211 */ /* 0x000fe400010f141d */
[----:B------:R-:W-:-:S03]  /*16700*/  ISETP.GE.AND P2, PT, R11, c[0x0][0x3c8], PT ;  /* 0x0000f2000b007a0c */ /* 0x000fc60003f46270 */
[----:B------:R1:W-:Y:S01]  /*16710*/  @!P0 ST.E.64 [R2.64], R50 ;  /* 0x0000003202008985 */ /* 0x0003e2000c101b06 */
[----:B------:R-:W-:-:S03]  /*16720*/  ISETP.GE.AND P0, PT, R9, c[0x0][0x3c8], PT ;  /* 0x0000f20009007a0c */ /* 0x000fc60003f06270 */
[----:B------:R2:W-:Y:S01]  /*16730*/  @!P6 ST.E.64 [R18.64], R52 ;  /* 0x000000341200e985 */ /* 0x0005e2000c101b06 */
[----:B-1----:R-:W-:-:S04]  /*16740*/  @!P4 LEA R2, P5, R13, R0, 0x2 ;  /* 0x000000000d02c211 */ /* 0x002fc800078a10ff */
[----:B------:R-:W-:Y:S02]  /*16750*/  @!P4 LEA.HI.X R3, R13, R4, R30, 0x2, P5 ;  /* 0x000000040d03c211 */ /* 0x000fe400028f141e */
[----:B------:R-:W-:-:S03]  /*16760*/  @!P3 LEA R22, P5, R12, R0, 0x2 ;  /* 0x000000000c16b211 */ /* 0x000fc600078a10ff */
[----:B------:R1:W-:Y:S01]  /*16770*/  @!P4 ST.E.64 [R2.64], R54 ;  /* 0x000000360200c985 */ /* 0x0003e2000c101b06 */
[C---:B------:R-:W-:Y:S02]  /*16780*/  @!P2 LEA R20, P4, R11.reuse, R0, 0x2 ;  /* 0x000000000b14a211 */ /* 0x040fe400078810ff */
[----:B------:R-:W-:Y:S02]  /*16790*/  @!P3 LEA.HI.X R23, R12, R4, R32, 0x2, P5 ;  /* 0x000000040c17b211 */ /* 0x000fe400028f1420 */
[C---:B--2---:R-:W-:Y:S02]  /*167a0*/  @!P1 LEA R18, P5, R10.reuse, R0, 0x2 ;  /* 0x000000000a129211 */ /* 0x044fe400078a10ff */
[-C--:B------:R-:W-:Y:S01]  /*167b0*/  @!P2 LEA.HI.X R21, R11, R4.reuse, R33, 0x2, P4 ;  /* 0x000000040b15a211 */ /* 0x080fe200020f1421 */
[----:B------:R2:W-:Y:S01]  /*167c0*/  @!P3 ST.E.64 [R22.64], R68 ;  /* 0x000000441600b985 */ /* 0x0005e2000c101b06 */
[----:B------:R-:W-:-:S03]  /*167d0*/  @!P1 LEA.HI.X R19, R10, R4, R34, 0x2, P5 ;  /* 0x000000040a139211 */ /* 0x000fc600028f1422 */
[----:B------:R2:W-:Y:S04]  /*167e0*/  @!P2 ST.E.64 [R20.64], R60 ;  /* 0x0000003c1400a985 */ /* 0x0005e8000c101b06 */
[----:B------:R2:W-:Y:S01]  /*167f0*/  @!P1 ST.E.64 [R18.64], R56 ;  /* 0x0000003812009985 */ /* 0x0005e2000c101b06 */
[----:B-1----:R-:W-:-:S04]  /*16800*/  @!P0 LEA R2, P4, R9, R0, 0x2 ;  /* 0x0000000009028211 */ /* 0x002fc800078810ff */
[----:B------:R-:W-:-:S05]  /*16810*/  @!P0 LEA.HI.X R3, R9, R4, R35, 0x2, P4 ;  /* 0x0000000409038211 */ /* 0x000fca00020f1423 */
[----:B------:R2:W-:Y:S04]  /*16820*/  @!P0 ST.E.64 [R2.64], R36 ;  /* 0x0000002402008985 */ /* 0x0005e8000c101b06 */
.L_x_296:
[----:B------:R-:W-:Y:S05]  /*16830*/  BSYNC B0 ;  /* 0x0000000000007941 */ /* 0x000fea0003800000 */
.L_x_295:
[----:B------:R-:W-:Y:S05]  /*16840*/  BRA.DIV ~URZ, `(.L_x_297) ;  /* 0x00002c727f007947 */ /* 0x000fea000b800000 */
[----:B------:R2:W3:Y:S04]  /*16850*/  SHFL.IDX PT, R4, R17, 0x3, 0x1c1f ;  /* 0x007c1f0011047f89 */ /* 0x0004e800000e0000 */
[----:B-1----:R2:W1:Y:S02]  /*16860*/  SHFL.IDX PT, R0, R24, 0x3, 0x1c1f ;  /* 0x007c1f0018007f89 */ /* 0x00246400000e0000 */
.L_x_354:
[----:B--2---:R-:W2:Y:S02]  /*16870*/  LDL R2, [R1+0x40] ;  /* 0x0000400001027983 */ /* 0x004ea40000100800 */
[----:B--2---:R-:W-:-:S13]  /*16880*/  LOP3.LUT P0, RZ, R2, 0x2, RZ, 0xc0, !PT ;  /* 0x0000000202ff7812 */ /* 0x004fda000780c0ff */
[----:B------:R-:W-:Y:S05]  /*16890*/  @P0 BRA `(.L_x_285) ;  /* 0x000010a000000947 */ /* 0x000fea0003800000 */
[----:B------:R-:W2:Y:S01]  /*168a0*/  LDL R5, [R1+0x20] ;  /* 0x0000200001057983 */ /* 0x000ea20000100800 */
[----:B------:R-:W-:Y:S02]  /*168b0*/  ISETP.GE.AND P3, PT, R8, c[0x0][0x3c8], PT ;  /* 0x0000f20008007a0c */ /* 0x000fe40003f66270 */
[----:B------:R-:W-:Y:S02]  /*168c0*/  ISETP.GE.AND P2, PT, R7, c[0x0][0x3c8], PT ;  /* 0x0000f20007007a0c */ /* 0x000fe40003f46270 */
[----:B------:R-:W-:Y:S02]  /*168d0*/  ISETP.GE.AND P1, PT, R6, c[0x0][0x3c8], PT ;  /* 0x0000f20006007a0c */ /* 0x000fe40003f26270 */
[----:B------:R-:W-:-:S07]  /*168e0*/  ISETP.GE.AND P0, PT, R16, c[0x0][0x3c8], PT ;  /* 0x0000f20010007a0c */ /* 0x000fce0003f06270 */
[CC--:B-1----:R-:W-:Y:S02]  /*168f0*/  @!P3 LEA R22, P6, R8.reuse, R0.reuse, 0x2 ;  /* 0x000000000816b211 */ /* 0x0c2fe400078c10ff */
[C---:B------:R-:W-:Y:S02]  /*16900*/  @!P2 LEA R20, P5, R7.reuse, R0, 0x2 ;  /* 0x000000000714a211 */ /* 0x040fe400078a10ff */
[-C--:B---3--:R-:W-:Y:S02]  /*16910*/  @!P3 LEA.HI.X R23, R8, R4.reuse, R26, 0x2, P6 ;  /* 0x000000040817b211 */ /* 0x088fe400030f141a */
[----:B------:R-:W-:Y:S02]  /*16920*/  @!P2 LEA.HI.X R21, R7, R4, R25, 0x2, P5 ;  /* 0x000000040715a211 */ /* 0x000fe400028f1419 */
[-C--:B------:R-:W-:Y:S02]  /*16930*/  @!P1 LEA R18, P6, R6, R0.reuse, 0x2 ;  /* 0x0000000006129211 */ /* 0x080fe400078c10ff */
[----:B------:R-:W-:-:S02]  /*16940*/  @!P0 LEA R2, P5, R16, R0, 0x2 ;  /* 0x0000000010028211 */ /* 0x000fc400078a10ff */
[-C--:B------:R-:W-:Y:S02]  /*16950*/  @!P1 LEA.HI.X R19, R6, R4.reuse, R27, 0x2, P6 ;  /* 0x0000000406139211 */ /* 0x080fe400030f141b */
[----:B------:R-:W-:Y:S02]  /*16960*/  ISETP.GE.AND P6, PT, R15, c[0x0][0x3c8], PT ;  /* 0x0000f2000f007a0c */ /* 0x000fe40003fc6270 */
[----:B------:R-:W-:Y:S02]  /*16970*/  @!P0 LEA.HI.X R3, R16, R4, R28, 0x2, P5 ;  /* 0x0000000410038211 */ /* 0x000fe400028f141c */
[----:B------:R-:W-:Y:S02]  /*16980*/  ISETP.GE.AND P5, PT, R14, c[0x0][0x3c8], PT ;  /* 0x0000f2000e007a0c */ /* 0x000fe40003fa6270 */
[----:B--2---:R-:W-:-:S13]  /*16990*/  ISETP.GE.AND P4, PT, R5, c[0x0][0x3c8], PT ;  /* 0x0000f20005007a0c */ /* 0x004fda0003f86270 */
[----:B----4-:R-:W-:Y:S02]  /*169a0*/  @!P4 IMAD.MOV.U32 R24, RZ, RZ, R0 ;  /* 0x000000ffff18c224 */ /* 0x010fe400078e0000 */
[----:B------:R-:W-:-:S04]  /*169b0*/  @!P4 IMAD.MOV.U32 R25, RZ, RZ, R4 ;  /* 0x000000ffff19c224 */ /* 0x000fc800078e0004 */
[----:B------:R-:W-:-:S05]  /*169c0*/  @!P4 IMAD.WIDE R24, R5, 0x4, R24 ;  /* 0x000000040518c825 */ /* 0x000fca00078e0218 */
[----:B------:R-:W-:Y:S01]  /*169d0*/  @!P4 ST.E.64 [R24.64], R84 ;  /* 0x000000541800c985 */ /* 0x000fe2000c101b06 */
[----:B------:R-:W-:-:S03]  /*169e0*/  ISETP.GE.AND P4, PT, R13, c[0x0][0x3c8], PT ;  /* 0x0000f2000d007a0c */ /* 0x000fc60003f86270 */
[----:B------:R-:W-:Y:S01]  /*169f0*/  @!P3 ST.E.64 [R22.64], R80 ;  /* 0x000000501600b985 */ /* 0x000fe2000c101b06 */
[----:B------:R-:W-:-:S03]  /*16a00*/  ISETP.GE.AND P3, PT, R12, c[0x0][0x3c8], PT ;  /* 0x0000f2000c007a0c */ /* 0x000fc60003f66270 */
[----:B------:R1:W-:Y:S01]  /*16a10*/  @!P2 ST.E.64 [R20.64], R72 ;  /* 0x000000481400a985 */ /* 0x0003e2000c101b06 */
[----:B------:R-:W-:-:S03]  /*16a20*/  ISETP.GE.AND P2, PT, R11, c[0x0][0x3c8], PT ;  /* 0x0000f2000b007a0c */ /* 0x000fc60003f46270 */
[----:B------:R2:W-:Y:S04]  /*16a30*/  @!P1 ST.E.64 [R18.64], R66 ;  /* 0x0000004212009985 */ /* 0x0005e8000c101b06 */
[----:B------:R3:W-:Y:S01]  /*16a40*/  @!P0 ST.E.64 [R2.64], R48 ;  /* 0x0000003002008985 */ /* 0x0007e2000c101b06 */
[CC--:B-1----:R-:W-:Y:S02]  /*16a50*/  @!P6 LEA R20, P0, R15.reuse, R0.reuse, 0x2 ;  /* 0x000000000f14e211 */ /* 0x0c2fe400078010ff */
[----:B--2---:R-:W-:Y:S02]  /*16a60*/  @!P5 LEA R18, P1, R14, R0, 0x2 ;  /* 0x000000000e12d211 */ /* 0x004fe400078210ff */
[----:B------:R-:W-:Y:S02]  /*16a70*/  @!P6 LEA.HI.X R21, R15, R4, R29, 0x2, P0 ;  /* 0x000000040f15e211 */ /* 0x000fe400000f141d */
[----:B------:R-:W-:-:S02]  /*16a80*/  @!P4 LEA R16, P0, R13, R0, 0x2 ;  /* 0x000000000d10c211 */ /* 0x000fc400078010ff */
[-C--:B------:R-:W-:Y:S01]  /*16a90*/  @!P5 LEA.HI.X R19, R14, R4.reuse, R31, 0x2, P1 ;  /* 0x000000040e13d211 */ /* 0x080fe200008f141f */
[----:B------:R1:W-:Y:S01]  /*16aa0*/  @!P6 ST.E.64 [R20.64], R88 ;  /* 0x000000581400e985 */ /* 0x0003e2000c101b06 */
[----:B------:R-:W-:Y:S02]  /*16ab0*/  ISETP.GE.AND P1, PT, R10, c[0x0][0x3c8], PT ;  /* 0x0000f2000a007a0c */ /* 0x000fe40003f26270 */
[----:B------:R-:W-:Y:S01]  /*16ac0*/  @!P4 LEA.HI.X R17, R13, R4, R30, 0x2, P0 ;  /* 0x000000040d11c211 */ /* 0x000fe200000f141e */
[----:B------:R1:W-:Y:S01]  /*16ad0*/  @!P5 ST.E.64 [R18.64], R82 ;  /* 0x000000521200d985 */ /* 0x0003e2000c101b06 */
[----:B------:R-:W-:-:S03]  /*16ae0*/  @!P3 LEA R14, P0, R12, R0, 0x2 ;  /* 0x000000000c0eb211 */ /* 0x000fc600078010ff */
[----:B------:R1:W-:Y:S01]  /*16af0*/  @!P4 ST.E.64 [R16.64], R76 ;  /* 0x0000004c1000c985 */ /* 0x0003e2000c101b06 */
[----:B------:R-:W-:Y:S02]  /*16b00*/  @!P3 LEA.HI.X R15, R12, R4, R32, 0x2, P0 ;  /* 0x000000040c0fb211 */ /* 0x000fe400000f1420 */
[----:B------:R-:W-:-:S03]  /*16b10*/  @!P2 LEA R6, P0, R11, R0, 0x2 ;  /* 0x000000000b06a211 */ /* 0x000fc600078010ff */
[----:B------:R1:W-:Y:S01]  /*16b20*/  @!P3 ST.E.64 [R14.64], R70 ;  /* 0x000000460e00b985 */ /* 0x0003e2000c101b06 */
[----:B------:R-:W-:Y:S02]  /*16b30*/  @!P2 LEA.HI.X R7, R11, R4, R33, 0x2, P0 ;  /* 0x000000040b07a211 */ /* 0x000fe400000f1421 */
[----:B---3--:R-:W-:-:S03]  /*16b40*/  @!P1 LEA R2, P0, R10, R0, 0x2 ;  /* 0x000000000a029211 */ /* 0x008fc600078010ff */
[----:B------:R1:W-:Y:S01]  /*16b50*/  @!P2 ST.E.64 [R6.64], R62 ;  /* 0x0000003e0600a985 */ /* 0x0003e2000c101b06 */
[----:B------:R-:W-:Y:S02]  /*16b60*/  @!P1 LEA.HI.X R3, R10, R4, R34, 0x2, P0 ;  /* 0x000000040a039211 */ /* 0x000fe400000f1422 */
[----:B------:R-:W-:-:S03]  /*16b70*/  ISETP.GE.AND P0, PT, R9, c[0x0][0x3c8], PT ;  /* 0x0000f20009007a0c */ /* 0x000fc60003f06270 */
[----:B------:R1:W-:Y:S10]  /*16b80*/  @!P1 ST.E.64 [R2.64], R58 ;  /* 0x0000003a02009985 */ /* 0x0003f4000c101b06 */
[----:B------:R-:W-:Y:S05]  /*16b90*/  @P0 BRA `(.L_x_285) ;  /* 0x00000da000000947 */ /* 0x000fea0003800000 */
[----:B-1----:R-:W-:-:S04]  /*16ba0*/  LEA R2, P0, R9, R0, 0x2 ;  /* 0x0000000009027211 */ /* 0x002fc800078010ff */
[----:B------:R-:W-:-:S05]  /*16bb0*/  LEA.HI.X R3, R9, R4, R35, 0x2, P0 ;  /* 0x0000000409037211 */ /* 0x000fca00000f1423 */
[----:B------:R1:W-:Y:S01]  /*16bc0*/  ST.E.64 [R2.64], R38 ;  /* 0x0000002602007985 */ /* 0x0003e2000c101b06 */
[----:B------:R-:W-:Y:S05]  /*16bd0*/  BRA `(.L_x_285) ;  /* 0x00000d6000007947 */ /* 0x000fea0003800000 */
.L_x_270:
        /* <DEDUP_REMOVED lines=22> */
.L_x_298:
        /* <DEDUP_REMOVED lines=57> */
.L_x_300:
[----:B------:R-:W-:Y:S05]  /*170d0*/  BSYNC B0 ;  /* 0x0000000000007941 */ /* 0x000fea0003800000 */
.L_x_299:
[----:B------:R-:W-:-:S13]  /*170e0*/  ISETP.GT.AND P0, PT, R17, 0x1, PT ;  /* 0x000000011100780c */ /* 0x000fda0003f04270 */
[----:B------:R-:W-:Y:S05]  /*170f0*/  @P0 BRA `(.L_x_285) ;  /* 0x0000084000000947 */ /* 0x000fea0003800000 */
[----:B-1----:R-:W2:Y:S04]  /*17100*/  LDL.LU R2, [R1+0x14] ;  /* 0x0000140001027983 */ /* 0x002ea80000300800 */
[----:B------:R-:W3:Y:S01]  /*17110*/  LDL.LU R7, [R1+0xc] ;  /* 0x00000c0001077983 */ /* 0x000ee20000300800 */
[----:B------:R-:W-:-:S03]  /*17120*/  IMAD R4, R16, c[0x0][0x3a0], RZ ;  /* 0x0000e80010047a24 */ /* 0x000fc600078e02ff */
[----:B------:R-:W1:Y:S02]  /*17130*/  S2R R3, SR_TID.X ;  /* 0x0000000000037919 */ /* 0x000e640000002100 */
[----:B-1----:R-:W-:-:S04]  /*17140*/  SHF.R.S32.HI R5, RZ, 0x1f, R3 ;  /* 0x0000001fff057819 */ /* 0x002fc80000011403 */
[----:B------:R-:W-:-:S04]  /*17150*/  LEA.HI R5, R5, R3, RZ, 0x2 ;  /* 0x0000000305057211 */ /* 0x000fc800078f10ff */
[----:B------:R-:W-:-:S04]  /*17160*/  LOP3.LUT R5, R5, 0xfffffffc, RZ, 0xc0, !PT ;  /* 0xfffffffc05057812 */ /* 0x000fc800078ec0ff */
[----:B------:R-:W-:Y:S02]  /*17170*/  IADD3 R5, -R5, R3, RZ ;  /* 0x0000000305057210 */ /* 0x000fe40007ffe1ff */
[----:B--2---:R-:W-:Y:S02]  /*17180*/  MOV R8, R2 ;  /* 0x0000000200087202 */ /* 0x004fe40000000f00 */
[----:B------:R-:W-:Y:S02]  /*17190*/  MOV R2, c[0x0][0x4e8] ;  /* 0x00013a0000027a02 */ /* 0x000fe40000000f00 */
[----:B------:R-:W-:Y:S02]  /*171a0*/  LEA R11, R8, R243, 0x7 ;  /* 0x000000f3080b7211 */ /* 0x000fe400078e38ff */
[----:B------:R-:W-:Y:S01]  /*171b0*/  ISETP.NE.AND P0, PT, R2, 0x1, PT ;  /* 0x000000010200780c */ /* 0x000fe20003f05270 */
[----:B------:R-:W-:-:S04]  /*171c0*/  IMAD.WIDE.U32 R2, R0, c[0x0][0x3a0], RZ ;  /* 0x0000e80000027a25 */ /* 0x000fc800078e00ff */
[----:B------:R-:W-:Y:S01]  /*171d0*/  IMAD R0, R0, c[0x0][0x3a4], R4 ;  /* 0x0000e90000007a24 */ /* 0x000fe200078e0204 */
[----:B------:R-:W-:Y:S01]  /*171e0*/  LEA R4, R5, R243, 0x5 ;  /* 0x000000f305047211 */ /* 0x000fe200078e28ff */
[----:B------:R-:W-:Y:S02]  /*171f0*/  IMAD R5, R20, c[0x0][0x3f0], RZ ;  /* 0x0000fc0014057a24 */ /* 0x000fe400078e02ff */
[----:B------:R-:W-:Y:S01]  /*17200*/  IMAD.IADD R3, R3, 0x1, R0 ;  /* 0x0000000103037824 */ /* 0x000fe200078e0200 */
[----:B------:R-:W-:-:S03]  /*17210*/  LEA R4, R8, R4, 0x7 ;  /* 0x0000000408047211 */ /* 0x000fc600078e38ff */
[----:B---3--:R-:W-:Y:S01]  /*17220*/  IMAD.WIDE.U32 R2, R7, c[0x0][0x3e8], R2 ;  /* 0x0000fa0007027a25 */ /* 0x008fe200078e0002 */
[----:B------:R-:W-:-:S03]  /*17230*/  MOV R0, R4 ;  /* 0x0000000400007202 */ /* 0x000fc60000000f00 */
[----:B------:R-:W-:-:S04]  /*17240*/  @P0 IMAD.HI.U32 R6, R4, c[0x0][0x4ec], RZ ;  /* 0x00013b0004060a27 */ /* 0x000fc800078e00ff */
[----:B------:R-:W-:Y:S01]  /*17250*/  IMAD R3, R7, c[0x0][0x3ec], R3 ;  /* 0x0000fb0007037a24 */ /* 0x000fe200078e0203 */
[----:B------:R-:W-:Y:S01]  /*17260*/  @P0 SHF.R.U32.HI R0, RZ, c[0x0][0x4f0], R6 ;  /* 0x00013c00ff000a19 */ /* 0x000fe20000011606 */
[C---:B------:R-:W-:Y:S02]  /*17270*/  IMAD R7, R10.reuse, c[0x0][0x3f4], R5 ;  /* 0x0000fd000a077a24 */ /* 0x040fe400078e0205 */
[----:B------:R-:W-:Y:S01]  /*17280*/  IMAD.WIDE.U32 R2, R10, c[0x0][0x3f0], R2 ;  /* 0x0000fc000a027a25 */ /* 0x000fe200078e0002 */
[----:B------:R-:W-:Y:S02]  /*17290*/  SHF.R.S32.HI R6, RZ, 0x1f, R0 ;  /* 0x0000001fff067819 */ /* 0x000fe40000011400 */
[----:B------:R-:W-:Y:S01]  /*172a0*/  IADD3 R5, -R0, RZ, RZ ;  /* 0x000000ff00057210 */ /* 0x000fe20007ffe1ff */
[----:B------:R-:W-:Y:S02]  /*172b0*/  IMAD.IADD R3, R3, 0x1, R7 ;  /* 0x0000000103037824 */ /* 0x000fe400078e0207 */
[----:B------:R-:W-:-:S02]  /*172c0*/  IMAD R6, R6, c[0x0][0x3e0], RZ ;  /* 0x0000f80006067a24 */ /* 0x000fc400078e02ff */
        /* <DEDUP_REMOVED lines=13> */
.L_x_355:
[----:B------:R-:W-:Y:S05]  /*173a0*/  BRA.DIV ~URZ, `(.L_x_302) ;  /* 0x000022427f007947 */ /* 0x000fea000b800000 */
[----:B------:R3:W4:Y:S02]  /*173b0*/  SHFL.IDX PT, R0, R12, RZ, 0x1c1f ;  /* 0x001c1fff0c007589 */ /* 0x00072400000e0000 */
.L_x_356:
        /* <DEDUP_REMOVED lines=19> */
.L_x_304:
[----:B------:R-:W-:Y:S05]  /*174f0*/  BSYNC B0 ;  /* 0x0000000000007941 */ /* 0x000fea0003800000 */
.L_x_303:
[----:B------:R-:W-:Y:S05]  /*17500*/  BRA.DIV ~URZ, `(.L_x_305) ;  /* 0x000021427f007947 */ /* 0x000fea000b800000 */
[----:B--2---:R2:W1:Y:S04]  /*17510*/  SHFL.IDX PT, R8, R9, 0x1, 0x1c1f ;  /* 0x003c1f0009087f89 */ /* 0x00446800000e0000 */
[----:B----4-:R2:W4:Y:S02]  /*17520*/  SHFL.IDX PT, R0, R12, 0x1, 0x1c1f ;  /* 0x003c1f000c007f89 */ /* 0x01052400000e0000 */
.L_x_357:
        /* <DEDUP_REMOVED lines=19> */
.L_x_307:
[----:B------:R-:W-:Y:S05]  /*17660*/  BSYNC B0 ;  /* 0x0000000000007941 */ /* 0x000fea0003800000 */
.L_x_306:
[----:B------:R-:W-:Y:S05]  /*17670*/  BRA.DIV ~URZ, `(.L_x_308) ;  /* 0x000020927f007947 */ /* 0x000fea000b800000 */
[----:B-1----:R1:W2:Y:S02]  /*17680*/  SHFL.IDX PT, R8, R9, 0x2, 0x1c1f ;  /* 0x005c1f0009087f89 */ /* 0x0022a400000e0000 */
.L_x_358:
[----:B------:R-:W-:Y:S05]  /*17690*/  BRA.DIV ~URZ, `(.L_x_309) ;  /* 0x000020e27f007947 */ /* 0x000fea000b800000 */
[----:B----4-:R4:W1:Y:S02]  /*176a0*/  SHFL.IDX PT, R0, R12, 0x2, 0x1c1f ;  /* 0x005c1f000c007f89 */ /* 0x01086400000e0000 */
.L_x_359:
        /* <DEDUP_REMOVED lines=19> */
.L_x_311:
[----:B------:R-:W-:Y:S05]  /*177e0*/  BSYNC B0 ;  /* 0x0000000000007941 */ /* 0x000fea0003800000 */
.L_x_310:
[----:B------:R-:W-:Y:S05]  /*177f0*/  BRA.DIV ~URZ, `(.L_x_312) ;  /* 0x00001fe27f007947 */ /* 0x000fea000b800000 */
[----:B--2---:R2:W3:Y:S04]  /*17800*/  SHFL.IDX PT, R8, R9, 0x3, 0x1c1f ;  /* 0x007c1f0009087f89 */ /* 0x0044e800000e0000 */
[----:B-1----:R2:W1:Y:S02]  /*17810*/  SHFL.IDX PT, R0, R12, 0x3, 0x1c1f ;  /* 0x007c1f000c007f89 */ /* 0x00246400000e0000 */
.L_x_360:
        /* <DEDUP_REMOVED lines=18> */
.L_x_285:
[----:B------:R-:W-:Y:S05]  /*17940*/  BSYNC B1 ;  /* 0x0000000000017941 */ /* 0x000fea0003800000 */
.L_x_269:
        /* <DEDUP_REMOVED lines=15> */
.L_x_361:
[----:B------:R-:W-:Y:S05]  /*17a40*/  BRA.DIV ~URZ, `(.L_x_315) ;  /* 0x00001ec27f007947 */ /* 0x000fea000b800000 */
[----:B------:R3:W4:Y:S02]  /*17a50*/  SHFL.IDX PT, R8, R74, 0x1, 0x1f ;  /* 0x00201f004a087f89 */ /* 0x00072400000e0000 */
.L_x_362:
[----:B------:R-:W5:Y:S01]  /*17a60*/  LDL R0, [R1+0x1c] ;  /* 0x00001c0001007983 */ /* 0x000f620000100800 */
[----:B------:R-:W-:Y:S02]  /*17a70*/  IMAD.MOV.U32 R6, RZ, RZ, RZ ;  /* 0x000000ffff067224 */ /* 0x000fe400078e00ff */
[----:B-----5:R-:W-:-:S05]  /*17a80*/  IMAD.IADD R0, R0, 0x1, R14 ;  /* 0x0000000100007824 */ /* 0x020fca00078e020e */
[----:B------:R-:W-:-:S13]  /*17a90*/  ISETP.GE.OR P0, PT, R0, c[0x0][0x53c], !P6 ;  /* 0x00014f0000007a0c */ /* 0x000fda0007706670 */
[----:B------:R-:W-:Y:S01]  /*17aa0*/  @!P0 MOV R2, 0x4 ;  /* 0x0000000400028802 */ /* 0x000fe20000000f00 */
[----:B------:R-:W-:-:S04]  /*17ab0*/  @!P0 IMAD.MOV.U32 R4, RZ, RZ, 0x4 ;  /* 0x00000004ff048424 */ /* 0x000fc800078e00ff */
        /* <DEDUP_REMOVED lines=13> */
.L_x_363:
        /* <DEDUP_REMOVED lines=16> */
.L_x_364:
[----:B---3--:R-:W-:Y:S01]  /*17c90*/  IMAD R0, R0, c[0x0][0x538], RZ ;  /* 0x00014e0000007a24 */ /* 0x008fe200078e02ff */
[----:B------:R-:W-:Y:S04]  /*17ca0*/  BSSY B1, `(.L_x_318) ;  /* 0x0000084000017945 */ /* 0x000fe80003800000 */
[----:B----4-:R-:W-:-:S04]  /*17cb0*/  IADD3 R8, R0, R8, RZ ;  /* 0x0000000800087210 */ /* 0x010fc80007ffe0ff */
[----:B--2---:R-:W-:-:S13]  /*17cc0*/  ISETP.GT.AND P0, PT, R8, R9, PT ;  /* 0x000000090800720c */ /* 0x004fda0003f04270 */
[----:B------:R-:W-:Y:S05]  /*17cd0*/  @P0 BRA `(.L_x_319) ;  /* 0x0000025000000947 */ /* 0x000fea0003800000 */
.L_x_323:
        /* <DEDUP_REMOVED lines=8> */
[----:B-1----:R-:W-:Y:S02]  /*17d60*/  @!P0 MOV R4, 0x4 ;  /* 0x0000000400048802 */ /* 0x002fe40000000f00 */
[----:B------:R-:W-:-:S03]  /*17d70*/  @!P0 MOV R2, 0x4 ;  /* 0x0000000400028802 */ /* 0x000fc60000000f00 */
[----:B------:R-:W-:-:S04]  /*17d80*/  @!P0 IMAD.WIDE R4, R0, R4, c[0x0][0x580] ;  /* 0x0001600000048625 */ /* 0x000fc800078e0204 */
[----:B------:R-:W-:Y:S01]  /*17d90*/  @!P0 IMAD.WIDE R2, R0, R2, c[0x0][0x578] ;  /* 0x00015e0000028625 */ /* 0x000fe200078e0202 */
[----:B------:R-:W2:Y:S04]  /*17da0*/  @!P0 LDG.E R6, [R4.64] ;  /* 0x0000000604068981 */ /* 0x000ea8000c1e1900 */
[----:B------:R-:W2:Y:S02]  /*17db0*/  @!P0 LDG.E R7, [R2.64] ;  /* 0x0000000602078981 */ /* 0x000ea4000c1e1900 */
[----:B--2---:R-:W-:Y:S01]  /*17dc0*/  IMAD R0, R7, R6, RZ ;  /* 0x0000000607007224 */ /* 0x004fe200078e02ff */
[----:B------:R-:W-:Y:S05]  /*17dd0*/  BRA.DIV ~URZ, `(.L_x_321) ;  /* 0x00001d827f007947 */ /* 0x000fea000b800000 */
[----:B------:R1:W2:Y:S02]  /*17de0*/  SHFL.UP PT, R2, R0, 0x1, RZ ;  /* 0x0420000000027989 */ /* 0x0002a400000e00ff */
.L_x_365:
        /* <DEDUP_REMOVED lines=16> */
.L_x_366:
[----:B--2---:R-:W-:-:S05]  /*17ef0*/  IMAD R0, R0, c[0x0][0x538], RZ ;  /* 0x00014e0000007a24 */ /* 0x004fca00078e02ff */
[----:B------:R-:W-:-:S04]  /*17f00*/  IADD3 R8, R0, R8, RZ ;  /* 0x0000000800087210 */ /* 0x000fc80007ffe0ff */
[----:B------:R-:W-:-:S13]  /*17f10*/  ISETP.GT.AND P0, PT, R8, R9, PT ;  /* 0x000000090800720c */ /* 0x000fda0003f04270 */
[----:B-1----:R-:W-:Y:S05]  /*17f20*/  @!P0 BRA `(.L_x_323) ;  /* 0xfffffdb000008947 */ /* 0x002fea000383ffff */
.L_x_319:
[----:B------:R-:W-:-:S05]  /*17f30*/  IADD3 R12, -R0, R8, RZ ;  /* 0x00000008000c7210 */ /* 0x000fca0007ffe1ff */
[----:B------:R-:W-:-:S05]  /*17f40*/  IMAD R0, R4, c[0x0][0x538], R12 ;  /* 0x00014e0004007a24 */ /* 0x000fca00078e020c */
[----:B------:R-:W-:Y:S01]  /*17f50*/  ISETP.GT.AND P0, PT, R0, R9, PT ;  /* 0x000000090000720c */ /* 0x000fe20003f04270 */
[----:B------:R-:W-:-:S12]  /*17f60*/  BRA.DIV ~URZ, `(.L_x_324) ;  /* 0x00001de27f007947 */ /* 0x000fd8000b800000 */
[----:B------:R-:W-:-:S04]  /*17f70*/  VOTE.ANY R11, PT, !P0 ;  /* 0x00000000000b7806 */ /* 0x000fc800040e0100 */
.L_x_367:
[----:B------:R2:W3:Y:S01]  /*17f80*/  POPC R10, R11 ;  /* 0x0000000b000a7309 */ /* 0x0004e20000000000 */
[----:B------:R-:W-:Y:S05]  /*17f90*/  BRA.DIV ~URZ, `(.L_x_325) ;  /* 0x00001e027f007947 */ /* 0x000fea000b800000 */
[----:B---3--:R3:W4:Y:S04]  /*17fa0*/  SHFL.IDX PT, R8, R6, R10, 0x1f ;  /* 0x00001f0a06087589 */ /* 0x00872800000e0000 */
[----:B------:R3:W1:Y:S02]  /*17fb0*/  SHFL.IDX PT, R7, R7, R10, 0x1f ;  /* 0x00001f0a07077589 */ /* 0x00066400000e0000 */
.L_x_368:
[----:B------:R-:W-:Y:S01]  /*17fc0*/  ISETP.NE.AND P0, PT, R11, RZ, PT ;  /* 0x000000ff0b00720c */ /* 0x000fe20003f05270 */
[----:B------:R-:W-:-:S12]  /*17fd0*/  BSSY B0, `(.L_x_326) ;  /* 0x0000005000007945 */ /* 0x000fd80003800000 */
[----:B------:R-:W-:Y:S05]  /*17fe0*/  @!P0 BRA `(.L_x_327) ;  /* 0x0000003000008947 */ /* 0x000fea0003800000 */
[----:B------:R-:W-:Y:S01]  /*17ff0*/  IADD3 R3, R10, -0x1, RZ ;  /* 0xffffffff0a037810 */ /* 0x000fe20007ffe0ff */
[----:B------:R-:W-:Y:S05]  /*18000*/  BRA.DIV ~URZ, `(.L_x_328) ;  /* 0x00001e627f007947 */ /* 0x000fea000b800000 */
[----:B------:R2:W3:Y:S02]  /*18010*/  SHFL.IDX PT, R13, R4, R3, 0x1f ;  /* 0x00001f03040d7589 */ /* 0x0004e400000e0000 */
.L_x_327:
[----:B------:R-:W-:Y:S05]  /*18020*/  BSYNC B0 ;  /* 0x0000000000007941 */ /* 0x000fea0003800000 */
.L_x_326:
[----:B---3--:R-:W-:Y:S01]  /*18030*/  IMAD R6, R13, c[0x0][0x538], R12 ;  /* 0x00014e000d067a24 */ /* 0x008fe200078e020c */
[----:B----4-:R-:W-:Y:S02]  /*18040*/  IABS R2, R8 ;  /* 0x0000000800027213 */ /* 0x010fe40000000000 */
[----:B-12---:R-:W-:Y:S01]  /*18050*/  IABS R3, R7 ;  /* 0x0000000700037213 */ /* 0x006fe20000000000 */
[----:B------:R-:W-:Y:S01]  /*18060*/  IMAD.IADD R9, R9, 0x1, -R6 ;  /* 0x0000000109097824 */ /* 0x000fe200078e0a06 */
[----:B------:R1:W-:Y:S01]  /*18070*/  STL [R1+0x10], R6 ;  /* 0x0000100601007387 */ /* 0x0003e20000100800 */
[----:B------:R-:W2:Y:S03]  /*18080*/  I2F.RP R4, R2 ;  /* 0x0000000200047306 */ /* 0x000ea60000209400 */
[----:B------:R-:W3:Y:S05]  /*18090*/  LDL.LU R13, [R1+0x1c] ;  /* 0x00001c00010d7983 */ /* 0x000eea0000300800 */
[----:B--2---:R-:W2:Y:S02]  /*180a0*/  MUFU.RCP R4, R4 ;  /* 0x0000000400047308 */ /* 0x004ea40000001000 */
[----:B--2---:R-:W-:-:S06]  /*180b0*/  IADD3 R4, R4, 0xffffffe, RZ ;  /* 0x0ffffffe04047810 */ /* 0x004fcc0007ffe0ff */
[----:B------:R-:W2:Y:S01]  /*180c0*/  F2I.FTZ.U32.TRUNC.NTZ R5, R4 ;  /* 0x0000000400057305 */ /* 0x000ea2000021f000 */
[----:B-1----:R-:W-:Y:S02]  /*180d0*/  MOV R6, R3 ;  /* 0x0000000300067202 */ /* 0x002fe40000000f00 */
[----:B------:R-:W-:Y:S01]  /*180e0*/  IABS R11, R9 ;  /* 0x00000009000b7213 */ /* 0x000fe20000000000 */
[----:B--2---:R-:W-:-:S04]  /*180f0*/  IMAD.MOV R0, RZ, RZ, -R5 ;  /* 0x000000ffff007224 */ /* 0x004fc800078e0a05 */
[----:B------:R-:W-:Y:S01]  /*18100*/  IMAD.MOV.U32 R4, RZ, RZ, R0 ;  /* 0x000000ffff047224 */ /* 0x000fe200078e0000 */
[----:B------:R-:W-:-:S03]  /*18110*/  IABS R0, R8 ;  /* 0x0000000800007213 */ /* 0x000fc60000000000 */
[----:B------:R-:W-:Y:S02]  /*18120*/  IMAD R3, R4, R2, RZ ;  /* 0x0000000204037224 */ /* 0x000fe400078e02ff */
[----:B------:R-:W-:Y:S01]  /*18130*/  IMAD.MOV.U32 R4, RZ, RZ, RZ ;  /* 0x000000ffff047224 */ /* 0x000fe200078e00ff */
[----:B------:R-:W1:Y:S01]  /*18140*/  I2F.RP R12, R6 ;  /* 0x00000006000c7306 */ /* 0x000e620000209400 */
[----:B------:R-:W-:Y:S02]  /*18150*/  IMAD.MOV R0, RZ, RZ, -R0 ;  /* 0x000000ffff007224 */ /* 0x000fe400078e0a00 */
[----:B------:R-:W-:-:S04]  /*18160*/  IMAD.HI.U32 R5, R5, R3, R4 ;  /* 0x0000000305057227 */ /* 0x000fc800078e0004 */
[----:B------:R-:W-:Y:S01]  /*18170*/  IMAD.MOV.U32 R3, RZ, RZ, R11 ;  /* 0x000000ffff037224 */ /* 0x000fe200078e000b */
[----:B------:R-:W-:-:S03]  /*18180*/  MOV R4, R0 ;  /* 0x0000000000047202 */ /* 0x000fc60000000f00 */
[----:B------:R-:W-:-:S04]  /*18190*/  IMAD.HI.U32 R0, R5, R3, RZ ;  /* 0x0000000305007227 */ /* 0x000fc800078e00ff */
[----:B------:R-:W-:Y:S02]  /*181a0*/  IMAD R3, R0, R4, R3 ;  /* 0x0000000400037224 */ /* 0x000fe400078e0203 */
[----:B-1----:R-:W1:Y:S03]  /*181b0*/  MUFU.RCP R4, R12 ;  /* 0x0000000c00047308 */ /* 0x002e660000001000 */
[----:B------:R-:W-:-:S13]  /*181c0*/  ISETP.GT.U32.AND P0, PT, R2, R3, PT ;  /* 0x000000030200720c */ /* 0x000fda0003f04070 */
[----:B------:R-:W-:Y:S01]  /*181d0*/  @!P0 IMAD.IADD R3, R3, 0x1, -R2 ;  /* 0x0000000103038824 */ /* 0x000fe200078e0a02 */
[----:B-1----:R-:W-:-:S04]  /*181e0*/  IADD3 R4, R4, 0xffffffe, RZ ;  /* 0x0ffffffe04047810 */ /* 0x002fc80007ffe0ff */
[----:B------:R-:W-:Y:S02]  /*181f0*/  ISETP.GE.U32.AND P2, PT, R3, R2, PT ;  /* 0x000000020300720c */ /* 0x000fe40003f46070 */
[----:B------:R-:W1:Y:S01]  /*18200*/  F2I.FTZ.U32.TRUNC.NTZ R3, R4 ;  /* 0x0000000400037305 */ /* 0x000e62000021f000 */
[----:B------:R-:W-:Y:S02]  /*18210*/  LOP3.LUT R2, R9, R8, RZ, 0x3c, !PT ;  /* 0x0000000809027212 */ /* 0x000fe400078e3cff */
[----:B------:R-:W-:Y:S02]  /*18220*/  @!P0 IADD3 R0, R0, 0x1, RZ ;  /* 0x0000000100008810 */ /* 0x000fe40007ffe0ff */
[----:B------:R-:W-:Y:S02]  /*18230*/  ISETP.GE.AND P1, PT, R2, RZ, PT ;  /* 0x000000ff0200720c */ /* 0x000fe40003f26270 */
[----:B------:R-:W-:-:S04]  /*18240*/  ISETP.NE.AND P0, PT, R8, RZ, PT ;  /* 0x000000ff0800720c */ /* 0x000fc80003f05270 */
[----:B------:R-:W-:Y:S01]  /*18250*/  @P2 IADD3 R0, R0, 0x1, RZ ;  /* 0x0000000100002810 */ /* 0x000fe20007ffe0ff */
[----:B-1----:R-:W-:-:S06]  /*18260*/  IMAD.MOV R2, RZ, RZ, -R3 ;  /* 0x000000ffff027224 */ /* 0x002fcc00078e0a03 */
[----:B------:R-:W-:Y:S01]  /*18270*/  @!P1 IMAD.MOV R0, RZ, RZ, -R0 ;  /* 0x000000ffff009224 */ /* 0x000fe200078e0a00 */
[----:B------:R-:W-:Y:S02]  /*18280*/  MOV R4, R2 ;  /* 0x0000000200047202 */ /* 0x000fe40000000f00 */
[----:B------:R-:W-:Y:S02]  /*18290*/  IABS R2, R7 ;  /* 0x0000000700027213 */ /* 0x000fe40000000000 */
[----:B------:R-:W-:Y:S01]  /*182a0*/  @!P0 LOP3.LUT R0, RZ, R8, RZ, 0x33, !PT ;  /* 0x00000008ff008212 */ /* 0x000fe200078e33ff */
[----:B------:R-:W-:Y:S02]  /*182b0*/  IMAD R4, R4, R6, RZ ;  /* 0x0000000604047224 */ /* 0x000fe400078e02ff */
[----:B------:R-:W-:Y:S01]  /*182c0*/  IMAD.MOV R5, RZ, RZ, -R2 ;  /* 0x000000ffff057224 */ /* 0x000fe200078e0a02 */
[----:B------:R-:W-:Y:S01]  /*182d0*/  IABS R11, R0 ;  /* 0x00000000000b7213 */ /* 0x000fe20000000000 */
[----:B------:R-:W-:-:S04]  /*182e0*/  IMAD.MOV.U32 R2, RZ, RZ, RZ ;  /* 0x000000ffff027224 */ /* 0x000fc800078e00ff */
        /* <DEDUP_REMOVED lines=26> */
.L_x_320:
[----:B------:R-:W-:Y:S01]  /*18490*/  MOV R0, c[0x0][0x53c] ;  /* 0x00014f0000007a02 */ /* 0x000fe20000000f00 */
[----:B------:R2:W-:Y:S04]  /*184a0*/  STL [R1+0x10], R9 ;  /* 0x0000100901007387 */ /* 0x0005e80000100800 */
[----:B------:R2:W-:Y:S04]  /*184b0*/  STL [R1+0x14], RZ ;  /* 0x000014ff01007387 */ /* 0x0005e80000100800 */
[----:B------:R2:W-:Y:S04]  /*184c0*/  STL [R1+0x18], RZ ;  /* 0x000018ff01007387 */ /* 0x0005e80000100800 */
[----:B------:R2:W-:Y:S02]  /*184d0*/  STL [R1+0x1c], R0 ;  /* 0x00001c0001007387 */ /* 0x0005e40000100800 */
.L_x_329:
[----:B------:R-:W-:Y:S05]  /*184e0*/  BSYNC B1 ;  /* 0x0000000000017941 */ /* 0x000fea0003800000 */
.L_x_318:
        /* <DEDUP_REMOVED lines=9> */
.L_x_313:
[----:B--2---:R-:W2:Y:S02]  /*18580*/  LDL R0, [R1+0x1c] ;  /* 0x00001c0001007983 */ /* 0x004ea40000100800 */
[----:B--2---:R-:W-:-:S13]  /*18590*/  ISETP.GE.AND P0, PT, R0, c[0x0][0x53c], PT ;  /* 0x00014f0000007a0c */ /* 0x004fda0003f06270 */
[----:B-1----:R-:W-:Y:S01]  /*185a0*/  @P0 CALL.REL.NOINC `(.L_x_330) ;  /* 0x0000001000000944 */ /* 0x002fe20003c00000 */
[----:B------:R-:W-:Y:S05]  /*185b0*/  BRA `(.L_x_331) ;  /* 0xfffe95f000007947 */ /* 0x000fea000383ffff */
.L_x_330:
[----:B------:R-:W-:Y:S05]  /*185c0*/  EXIT ;  /* 0x000000000000794d */ /* 0x000fea0003800000 */
.L_x_163:
[----:B------:R-:W-:Y:S01]  /*185d0*/  IMAD.MOV.U32 R0, RZ, RZ, R5 ;  /* 0x000000ffff007224 */ /* 0x000fe200078e0005 */
[----:B------:R-:W-:Y:S02]  /*185e0*/  MOV R2, 0x1 ;  /* 0x0000000100027802 */ /* 0x000fe40000000f00 */
[----:B------:R-:W-:Y:S02]  /*185f0*/  MOV R3, 0x18610 ;  /* 0x0001861000037802 */ /* 0x000fe40000000f00 */
[----:B------:R-:W-:Y:S05]  /*18600*/  CALL.REL.NOINC `($__internal_6_$__cuda_sm70_shflsync_up_p) ;  /* 0x0000195000007944 */ /* 0x000fea0003c00000 */
[----:B------:R-:W-:Y:S01]  /*18610*/  MOV R0, R4 ;  /* 0x0000000400007202 */ /* 0x000fe20000000f00 */
[----:B------:R-:W-:Y:S05]  /*18620*/  BRA `(.L_x_332) ;  /* 0xfffe7e4000007947 */ /* 0x000fea000383ffff */
.L_x_164:
[----:B------:R-:W-:Y:S01]  /*18630*/  IMAD.MOV.U32 R0, RZ, RZ, R5 ;  /* 0x000000ffff007224 */ /* 0x000fe200078e0005 */
[----:B------:R-:W-:Y:S02]  /*18640*/  MOV R2, 0x2 ;  /* 0x0000000200027802 */ /* 0x000fe40000000f00 */
[----:B------:R-:W-:Y:S02]  /*18650*/  MOV R3, 0x18670 ;  /* 0x0001867000037802 */ /* 0x000fe40000000f00 */
[----:B------:R-:W-:Y:S05]  /*18660*/  CALL.REL.NOINC `($__internal_6_$__cuda_sm70_shflsync_up_p) ;  /* 0x000018f000007944 */ /* 0x000fea0003c00000 */
[----:B------:R-:W-:Y:S01]  /*18670*/  SEL R0, R4, RZ, P4 ;  /* 0x000000ff04007207 */ /* 0x000fe20002000000 */
[----:B------:R-:W-:Y:S01]  /*18680*/  IMAD.MOV.U32 R2, RZ, RZ, 0x4 ;  /* 0x00000004ff027424 */ /* 0x000fe200078e00ff */
[----:B------:R-:W-:-:S03]  /*18690*/  MOV R3, 0x186c0 ;  /* 0x000186c000037802 */ /* 0x000fc60000000f00 */
[----:B------:R-:W-:Y:S02]  /*186a0*/  IMAD.IADD R0, R5, 0x1, R0 ;  /* 0x0000000105007824 */ /* 0x000fe400078e0200 */
        /* <DEDUP_REMOVED lines=14> */
[----:B------:R-:W-:Y:S01]  /*18790*/  IMAD.IADD R4, R0, 0x1, R4 ;  /* 0x0000000100047824 */ /* 0x000fe200078e0204 */
[----:B------:R-:W-:-:S03]  /*187a0*/  MOV R0, 0x1f ;  /* 0x0000001f00007802 */ /* 0x000fc60000000f00 */
[----:B------:R-:W-:Y:S02]  /*187b0*/  IMAD.MOV.U32 R5, RZ, RZ, R4 ;  /* 0x000000ffff057224 */ /* 0x000fe400078e0004 */
[----:B------:R-:W-:Y:S05]  /*187c0*/  CALL.REL.NOINC `($__internal_5_$__cuda_sm70_shflsync_idx_p) ;  /* 0x0000174000007944 */ /* 0x000fea0003c00000 */
[----:B------:R-:W-:Y:S05]  /*187d0*/  BRA `(.L_x_333) ;  /* 0xfffe7d9000007947 */ /* 0x000fea000383ffff */
.L_x_166:
[----:B------:R-:W-:Y:S02]  /*187e0*/  SEL R0, RZ, 0x1, P0 ;  /* 0x00000001ff007807 */ /* 0x000fe40000000000 */
[----:B------:R-:W-:Y:S02]  /*187f0*/  MOV R2, 0x18810 ;  /* 0x0001881000027802 */ /* 0x000fe40000000f00 */
[----:B------:R-:W-:Y:S05]  /*18800*/  CALL.REL.NOINC `($__internal_7_$__cuda_sm70_votesync_ballot) ;  /* 0x000017c000007944 */ /* 0x000fea0003c00000 */
[----:B------:R-:W-:Y:S01]  /*18810*/  MOV R6, R0 ;  /* 0x0000000000067202 */ /* 0x000fe20000000f00 */
[----:B------:R-:W-:Y:S05]  /*18820*/  BRA `(.L_x_334) ;  /* 0xfffe7dd000007947 */ /* 0x000fea000383ffff */
.L_x_167:
[----:B------:R-:W-:Y:S01]  /*18830*/  IMAD.MOV.U32 R5, RZ, RZ, R8 ;  /* 0x000000ffff057224 */ /* 0x000fe200078e0008 */
[----:B--2---:R-:W-:Y:S01]  /*18840*/  MOV R3, R13 ;  /* 0x0000000d00037202 */ /* 0x004fe20000000f00 */
[----:B------:R-:W-:Y:S01]  /*18850*/  IMAD.MOV.U32 R0, RZ, RZ, 0x1f ;  /* 0x0000001fff007424 */ /* 0x000fe200078e00ff */
[----:B------:R-:W-:Y:S02]  /*18860*/  MOV R2, 0x18880 ;  /* 0x0001888000027802 */ /* 0x000fe40000000f00 */
[----:B-1----:R-:W-:Y:S05]  /*18870*/  CALL.REL.NOINC `($__internal_5_$__cuda_sm70_shflsync_idx_p) ;  /* 0x0000169000007944 */ /* 0x002fea0003c00000 */
[----:B------:R-:W-:Y:S01]  /*18880*/  IMAD.MOV.U32 R11, RZ, RZ, R0 ;  /* 0x000000ffff0b7224 */ /* 0x000fe200078e0000 */
[----:B------:R-:W-:Y:S01]  /*18890*/  MOV R5, R7 ;  /* 0x0000000700057202 */ /* 0x000fe20000000f00 */
[----:B------:R-:W-:Y:S01]  /*188a0*/  IMAD.MOV.U32 R7, RZ, RZ, RZ ;  /* 0x000000ffff077224 */ /* 0x000fe200078e00ff */
[----:B------:R-:W-:Y:S01]  /*188b0*/  MOV R3, R13 ;  /* 0x0000000d00037202 */ /* 0x000fe20000000f00 */
[----:B------:R-:W-:Y:S01]  /*188c0*/  IMAD.MOV.U32 R0, RZ, RZ, 0x1f ;  /* 0x0000001fff007424 */ /* 0x000fe200078e00ff */
[----:B------:R-:W-:-:S02]  /*188d0*/  MOV R2, 0x188f0 ;  /* 0x000188f000027802 */ /* 0x000fc40000000f00 */
[----:B------:R-:W-:Y:S05]  /*188e0*/  CALL.REL.NOINC `($__internal_5_$__cuda_sm70_shflsync_idx_p) ;  /* 0x0000162000007944 */ /* 0x000fea0003c00000 */
[----:B------:R-:W-:Y:S01]  /*188f0*/  MOV R10, R0 ;  /* 0x00000000000a7202 */ /* 0x000fe20000000f00 */
[----:B------:R-:W-:Y:S05]  /*18900*/  BRA `(.L_x_335) ;  /* 0xfffe7d4000007947 */ /* 0x000fea000383ffff */
.L_x_170:
[----:B------:R-:W-:Y:S01]  /*18910*/  IMAD.MOV.U32 R5, RZ, RZ, R4 ;  /* 0x000000ffff057224 */ /* 0x000fe200078e0004 */
[----:B------:R-:W-:-:S02]  /*18920*/  MOV R0, 0x1f ;  /* 0x0000001f00007802 */ /* 0x000fc40000000f00 */
[----:B------:R-:W-:Y:S02]  /*18930*/  MOV R2, 0x18950 ;  /* 0x0001895000027802 */ /* 0x000fe40000000f00 */
[----:B-1----:R-:W-:Y:S05]  /*18940*/  CALL.REL.NOINC `($__internal_5_$__cuda_sm70_shflsync_idx_p) ;  /* 0x000015c000007944 */ /* 0x002fea0003c00000 */
[----:B------:R-:W-:Y:S01]  /*18950*/  MOV R7, R0 ;  /* 0x0000000000077202 */ /* 0x000fe20000000f00 */
[----:B------:R-:W-:Y:S05]  /*18960*/  BRA `(.L_x_169) ;  /* 0xfffe7d4000007947 */ /* 0x000fea000383ffff */
.L_x_208:
[----:B------:R-:W-:Y:S01]  /*18970*/  IMAD.MOV.U32 R5, RZ, RZ, R10 ;  /* 0x000000ffff057224 */ /* 0x000fe200078e000a */
[----:B------:R-:W-:Y:S01]  /*18980*/  MOV R3, RZ ;  /* 0x000000ff00037202 */ /* 0x000fe20000000f00 */
[----:B------:R-:W-:Y:S01]  /*18990*/  IMAD.MOV.U32 R0, RZ, RZ, 0x1c1f ;  /* 0x00001c1fff007424 */ /* 0x000fe200078e00ff */
[----:B------:R-:W-:Y:S02]  /*189a0*/  MOV R2, 0x189c0 ;  /* 0x000189c000027802 */ /* 0x000fe40000000f00 */
[----:B-----5:R-:W-:Y:S05]  /*189b0*/  CALL.REL.NOINC `($__internal_5_$__cuda_sm70_shflsync_idx_p) ;  /* 0x0000155000007944 */ /* 0x020fea0003c00000 */
[----:B------:R-:W-:Y:S01]  /*189c0*/  MOV R8, R0 ;  /* 0x0000000000087202 */ /* 0x000fe20000000f00 */
[----:B------:R-:W-:Y:S05]  /*189d0*/  BRA `(.L_x_336) ;  /* 0xfffef65000007947 */ /* 0x000fea000383ffff */
.L_x_209:
[----:B------:R-:W-:Y:S01]  /*189e0*/  IMAD.MOV.U32 R5, RZ, RZ, R11 ;  /* 0x000000ffff057224 */ /* 0x000fe200078e000b */
[----:B------:R-:W-:Y:S01]  /*189f0*/  MOV R3, RZ ;  /* 0x000000ff00037202 */ /* 0x000fe20000000f00 */
[----:B------:R-:W-:Y:S01]  /*18a00*/  IMAD.MOV.U32 R0, RZ, RZ, 0x1c1f ;  /* 0x00001c1fff007424 */ /* 0x000fe200078e00ff */
[----:B------:R-:W-:Y:S02]  /*18a10*/  MOV R2, 0x18a30 ;  /* 0x00018a3000027802 */ /* 0x000fe40000000f00 */
[----:B-12--5:R-:W-:Y:S05]  /*18a20*/  CALL.REL.NOINC `($__internal_5_$__cuda_sm70_shflsync_idx_p) ;  /* 0x000014e000007944 */ /* 0x026fea0003c00000 */
[----:B------:R-:W-:Y:S05]  /*18a30*/  BRA `(.L_x_337) ;  /* 0xfffef61000007947 */ /* 0x000fea000383ffff */
.L_x_212:
[----:B--2---:R-:W-:Y:S01]  /*18a40*/  IMAD.MOV.U32 R5, RZ, RZ, R10 ;  /* 0x000000ffff057224 */ /* 0x004fe200078e000a */
[----:B------:R-:W-:Y:S01]  /*18a50*/  MOV R3, 0x1 ;  /* 0x0000000100037802 */ /* 0x000fe20000000f00 */
[----:B----4-:R-:W-:Y:S01]  /*18a60*/  IMAD.MOV.U32 R0, RZ, RZ, 0x1c1f ;  /* 0x00001c1fff007424 */ /* 0x010fe200078e00ff */
[----:B------:R-:W-:-:S02]  /*18a70*/  MOV R2, 0x18a90 ;  /* 0x00018a9000027802 */ /* 0x000fc40000000f00 */
[----:B-1-3-5:R-:W-:Y:S05]  /*18a80*/  CALL.REL.NOINC `($__internal_5_$__cuda_sm70_shflsync_idx_p) ;  /* 0x0000148000007944 */ /* 0x02afea0003c00000 */
[----:B------:R-:W-:Y:S01]  /*18a90*/  IMAD.MOV.U32 R8, RZ, RZ, R0 ;  /* 0x000000ffff087224 */ /* 0x000fe200078e0000 */
[----:B------:R-:W-:Y:S01]  /*18aa0*/  MOV R3, 0x1 ;  /* 0x0000000100037802 */ /* 0x000fe20000000f00 */
[----:B------:R-:W-:Y:S01]  /*18ab0*/  IMAD.MOV.U32 R5, RZ, RZ, R11 ;  /* 0x000000ffff057224 */ /* 0x000fe200078e000b */
[----:B------:R-:W-:-:S02]  /*18ac0*/  MOV R0, 0x1c1f ;  /* 0x00001c1f00007802 */ /* 0x000fc40000000f00 */
[----:B------:R-:W-:Y:S02]  /*18ad0*/  MOV R2, 0x18af0 ;  /* 0x00018af000027802 */ /* 0x000fe40000000f00 */
[----:B------:R-:W-:Y:S05]  /*18ae0*/  CALL.REL.NOINC `($__internal_5_$__cuda_sm70_shflsync_idx_p) ;  /* 0x0000142000007944 */ /* 0x000fea0003c00000 */
[----:B------:R-:W-:Y:S05]  /*18af0*/  BRA `(.L_x_338) ;  /* 0xfffef6d000007947 */ /* 0x000fea000383ffff */
.L_x_215:
[----:B-1----:R-:W-:Y:S01]  /*18b00*/  IMAD.MOV.U32 R5, RZ, RZ, R10 ;  /* 0x000000ffff057224 */ /* 0x002fe200078e000a */
[----:B------:R-:W-:Y:S01]  /*18b10*/  MOV R3, 0x2 ;  /* 0x0000000200037802 */ /* 0x000fe20000000f00 */
[----:B----4-:R-:W-:Y:S01]  /*18b20*/  IMAD.MOV.U32 R0, RZ, RZ, 0x1c1f ;  /* 0x00001c1fff007424 */ /* 0x010fe200078e00ff */
[----:B------:R-:W-:Y:S02]  /*18b30*/  MOV R2, 0x18b50 ;  /* 0x00018b5000027802 */ /* 0x000fe40000000f00 */
[----:B--23-5:R-:W-:Y:S05]  /*18b40*/  CALL.REL.NOINC `($__internal_5_$__cuda_sm70_shflsync_idx_p) ;  /* 0x000013c000007944 */ /* 0x02cfea0003c00000 */
[----:B------:R-:W-:Y:S01]  /*18b50*/  MOV R8, R0 ;  /* 0x0000000000087202 */ /* 0x000fe20000000f00 */
[----:B------:R-:W-:Y:S05]  /*18b60*/  BRA `(.L_x_339) ;  /* 0xfffef7d000007947 */ /* 0x000fea000383ffff */
.L_x_216:
[----:B------:R-:W-:Y:S01]  /*18b70*/  IMAD.MOV.U32 R5, RZ, RZ, R11 ;  /* 0x000000ffff057224 */ /* 0x000fe200078e000b */
[----:B------:R-:W-:Y:S01]  /*18b80*/  MOV R3, 0x2 ;  /* 0x0000000200037802 */ /* 0x000fe20000000f00 */
[----:B----4-:R-:W-:Y:S01]  /*18b90*/  IMAD.MOV.U32 R0, RZ, RZ, 0x1c1f ;  /* 0x00001c1fff007424 */ /* 0x010fe200078e00ff */
[----:B------:R-:W-:Y:S02]  /*18ba0*/  MOV R2, 0x18bc0 ;  /* 0x00018bc000027802 */ /* 0x000fe40000000f00 */
[----:B-123-5:R-:W-:Y:S05]  /*18bb0*/  CALL.REL.NOINC `($__internal_5_$__cuda_sm70_shflsync_idx_p) ;  /* 0x0000135000007944 */ /* 0x02efea0003c00000 */
[----:B------:R-:W-:Y:S05]  /*18bc0*/  BRA `(.L_x_340) ;  /* 0xfffef79000007947 */ /* 0x000fea000383ffff */
.L_x_219:
[----:B-1----:R-:W-:Y:S01]  /*18bd0*/  IMAD.MOV.U32 R5, RZ, RZ, R10 ;  /* 0x000000ffff057224 */ /* 0x002fe200078e000a */
[----:B------:R-:W-:Y:S01]  /*18be0*/  MOV R3, 0x3 ;  /* 0x0000000300037802 */ /* 0x000fe20000000f00 */
[----:B------:R-:W-:Y:S01]  /*18bf0*/  IMAD.MOV.U32 R0, RZ, RZ, 0x1c1f ;  /* 0x00001c1fff007424 */ /* 0x000fe200078e00ff */
[----:B------:R-:W-:-:S02]  /*18c00*/  MOV R2, 0x18c20 ;  /* 0x00018c2000027802 */ /* 0x000fc40000000f00 */
[----:B--2345:R-:W-:Y:S05]  /*18c10*/  CALL.REL.NOINC `($__internal_5_$__cuda_sm70_shflsync_idx_p) ;  /* 0x000012f000007944 */ /* 0x03cfea0003c00000 */
[----:B------:R-:W-:Y:S01]  /*18c20*/  IMAD.MOV.U32 R8, RZ, RZ, R0 ;  /* 0x000000ffff087224 */ /* 0x000fe200078e0000 */
[----:B------:R-:W-:Y:S01]  /*18c30*/  MOV R3, 0x3 ;  /* 0x0000000300037802 */ /* 0x000fe20000000f00 */
[----:B------:R-:W-:Y:S01]  /*18c40*/  IMAD.MOV.U32 R5, RZ, RZ, R11 ;  /* 0x000000ffff057224 */ /* 0x000fe200078e000b */
[----:B------:R-:W-:-:S02]  /*18c50*/  MOV R0, 0x1c1f ;  /* 0x00001c1f00007802 */ /* 0x000fc40000000f00 */
[----:B------:R-:W-:Y:S02]  /*18c60*/  MOV R2, 0x18c80 ;  /* 0x00018c8000027802 */ /* 0x000fe40000000f00 */
[----:B------:R-:W-:Y:S05]  /*18c70*/  CALL.REL.NOINC `($__internal_5_$__cuda_sm70_shflsync_idx_p) ;  /* 0x0000129000007944 */ /* 0x000fea0003c00000 */
[----:B------:R-:W-:Y:S05]  /*18c80*/  BRA `(.L_x_341) ;  /* 0xfffef85000007947 */ /* 0x000fea000383ffff */
.L_x_266:
[----:B------:R-:W-:Y:S01]  /*18c90*/  IMAD.MOV.U32 R0, RZ, RZ, R216 ;  /* 0x000000ffff007224 */ /* 0x000fe200078e00d8 */
[----:B------:R-:W-:Y:S01]  /*18ca0*/  MOV R9, 0x1f ;  /* 0x0000001f00097802 */ /* 0x000fe20000000f00 */
[----:B------:R-:W-:Y:S01]  /*18cb0*/  IMAD.MOV.U32 R3, RZ, RZ, 0x2 ;  /* 0x00000002ff037424 */ /* 0x000fe200078e00ff */
[----:B------:R-:W-:Y:S02]  /*18cc0*/  MOV R8, 0xffffffff ;  /* 0xffffffff00087802 */ /* 0x000fe40000000f00 */
[----:B------:R-:W-:Y:S02]  /*18cd0*/  MOV R2, 0x18cf0 ;  /* 0x00018cf000027802 */ /* 0x000fe40000000f00 */
[----:B------:R-:W-:Y:S05]  /*18ce0*/  CALL.REL.NOINC `($__internal_4_$__cuda_sm70_shflsync_bfly_p) ;  /* 0x000011e000007944 */ /* 0x000fea0003c00000 */
[----:B------:R-:W-:Y:S01]  /*18cf0*/  FADD.FTZ R7, R216, R0 ;  /* 0x00000000d8077221 */ /* 0x000fe20000010000 */
[----:B------:R-:W-:Y:S02]  /*18d00*/  MOV R3, 0x1 ;  /* 0x0000000100037802 */ /* 0x000fe40000000f00 */
[----:B------:R-:W-:Y:S02]  /*18d10*/  MOV R2, 0x18d40 ;  /* 0x00018d4000027802 */ /* 0x000fe40000000f00 */
[----:B------:R-:W-:-:S02]  /*18d20*/  MOV R0, R7 ;  /* 0x0000000700007202 */ /* 0x000fc40000000f00 */
[----:B------:R-:W-:Y:S05]  /*18d30*/  CALL.REL.NOINC `($__internal_4_$__cuda_sm70_shflsync_bfly_p) ;  /* 0x0000119000007944 */ /* 0x000fea0003c00000 */
[----:B------:R-:W-:Y:S01]  /*18d40*/  FADD.FTZ R7, R7, R0 ;  /* 0x0000000007077221 */ /* 0x000fe20000010000 */
[----:B------:R-:W-:-:S02]  /*18d50*/  MOV R0, R217 ;  /* 0x000000d900007202 */ /* 0x000fc40000000f00 */
[----:B------:R-:W-:Y:S02]  /*18d60*/  MOV R3, 0x2 ;  /* 0x0000000200037802 */ /* 0x000fe40000000f00 */
[----:B------:R-:W-:Y:S02]  /*18d70*/  MOV R2, 0x18d90 ;  /* 0x00018d9000027802 */ /* 0x000fe40000000f00 */
[----:B------:R-:W-:Y:S05]  /*18d80*/  CALL.REL.NOINC `($__internal_4_$__cuda_sm70_shflsync_bfly_p) ;  /* 0x0000114000007944 */ /* 0x000fea0003c00000 */
[----:B------:R-:W-:Y:S01]  /*18d90*/  FADD.FTZ R6, R217, R0 ;  /* 0x00000000d9067221 */ /* 0x000fe20000010000 */
[----:B------:R-:W-:Y:S02]  /*18da0*/  MOV R3, 0x1 ;  /* 0x0000000100037802 */ /* 0x000fe40000000f00 */
[----:B------:R-:W-:Y:S02]  /*18db0*/  MOV R2, 0x18de0 ;  /* 0x00018de000027802 */ /* 0x000fe40000000f00 */
[----:B------:R-:W-:Y:S02]  /*18dc0*/  MOV R0, R6 ;  /* 0x0000000600007202 */ /* 0x000fe40000000f00 */
[----:B------:R-:W-:Y:S05]  /*18dd0*/  CALL.REL.NOINC `($__internal_4_$__cuda_sm70_shflsync_bfly_p) ;  /* 0x000010f000007944 */ /* 0x000fea0003c00000 */
[----:B------:R-:W-:Y:S01]  /*18de0*/  FADD.FTZ R6, R6, R0 ;  /* 0x0000000006067221 */ /* 0x000fe20000010000 */
[----:B------:R-:W-:Y:S02]  /*18df0*/  MOV R0, R235 ;  /* 0x000000eb00007202 */ /* 0x000fe40000000f00 */
[----:B------:R-:W-:-:S02]  /*18e00*/  MOV R3, 0x2 ;  /* 0x0000000200037802 */ /* 0x000fc40000000f00 */
        /* <DEDUP_REMOVED lines=9> */
[----:B------:R-:W-:Y:S02]  /*18ea0*/  MOV R3, 0x2 ;  /* 0x0000000200037802 */ /* 0x000fe40000000f00 */
[----:B------:R-:W-:-:S02]  /*18eb0*/  MOV R2, 0x18ed0 ;  /* 0x00018ed000027802 */ /* 0x000fc40000000f00 */
[----:B------:R-:W-:Y:S05]  /*18ec0*/  CALL.REL.NOINC `($__internal_4_$__cuda_sm70_shflsync_bfly_p) ;  /* 0x0000100000007944 */ /* 0x000fea0003c00000 */
[----:B------:R-:W-:Y:S01]  /*18ed0*/  FADD.FTZ R4, R237, R0 ;  /* 0x00000000ed047221 */ /* 0x000fe20000010000 */
[----:B------:R-:W-:-:S02]  /*18ee0*/  MOV R3, 0x1 ;  /* 0x0000000100037802 */ /* 0x000fc40000000f00 */
[----:B------:R-:W-:Y:S02]  /*18ef0*/  MOV R2, 0x18f20 ;  /* 0x00018f2000027802 */ /* 0x000fe40000000f00 */
[----:B------:R-:W-:Y:S02]  /*18f00*/  MOV R0, R4 ;  /* 0x0000000400007202 */ /* 0x000fe40000000f00 */
[----:B------:R-:W-:Y:S05]  /*18f10*/  CALL.REL.NOINC `($__internal_4_$__cuda_sm70_shflsync_bfly_p) ;  /* 0x00000fb000007944 */ /* 0x000fea0003c00000 */
[----:B------:R-:W-:Y:S01]  /*18f20*/  MOV R8, R0 ;  /* 0x0000000000087202 */ /* 0x000fe20000000f00 */
[----:B------:R-:W-:Y:S05]  /*18f30*/  BRA `(.L_x_342) ;  /* 0xffffaa9000007947 */ /* 0x000fea000383ffff */
.L_x_273:
[----:B-1234-:R-:W-:Y:S01]  /*18f40*/  IMAD.MOV.U32 R5, RZ, RZ, R12 ;  /* 0x000000ffff057224 */ /* 0x01efe200078e000c */
[----:B------:R-:W-:Y:S01]  /*18f50*/  MOV R3, RZ ;  /* 0x000000ff00037202 */ /* 0x000fe20000000f00 */
[----:B------:R-:W-:Y:S01]  /*18f60*/  IMAD.MOV.U32 R0, RZ, RZ, 0x1c1f ;  /* 0x00001c1fff007424 */ /* 0x000fe200078e00ff */
[----:B------:R-:W-:Y:S02]  /*18f70*/  MOV R2, 0x18f90 ;  /* 0x00018f9000027802 */ /* 0x000fe40000000f00 */
[----:B------:R-:W-:Y:S05]  /*18f80*/  CALL.REL.NOINC `($__internal_5_$__cuda_sm70_shflsync_idx_p) ;  /* 0x00000f8000007944 */ /* 0x000fea0003c00000 */
[----:B------:R-:W-:Y:S01]  /*18f90*/  MOV R10, R0 ;  /* 0x00000000000a7202 */ /* 0x000fe20000000f00 */
[----:B------:R-:W-:Y:S05]  /*18fa0*/  BRA `(.L_x_343) ;  /* 0xffffc4c000007947 */ /* 0x000fea000383ffff */
.L_x_274:
[----:B------:R-:W-:Y:S01]  /*18fb0*/  IMAD.MOV.U32 R5, RZ, RZ, R13 ;  /* 0x000000ffff057224 */ /* 0x000fe200078e000d */
[----:B------:R-:W-:Y:S01]  /*18fc0*/  MOV R3, RZ ;  /* 0x000000ff00037202 */ /* 0x000fe20000000f00 */
[----:B------:R-:W-:Y:S01]  /*18fd0*/  IMAD.MOV.U32 R0, RZ, RZ, 0x1c1f ;  /* 0x00001c1fff007424 */ /* 0x000fe200078e00ff */
[----:B------:R-:W-:-:S02]  /*18fe0*/  MOV R2, 0x19000 ;  /* 0x0001900000027802 */ /* 0x000fc40000000f00 */
[----:B-12---:R-:W-:Y:S05]  /*18ff0*/  CALL.REL.NOINC `($__internal_5_$__cuda_sm70_shflsync_idx_p) ;  /* 0x00000f1000007944 */ /* 0x006fea0003c00000 */
[----:B------:R-:W-:Y:S05]  /*19000*/  BRA `(.L_x_344) ;  /* 0xffffc48000007947 */ /* 0x000fea000383ffff */
.L_x_277:
[----:B------:R-:W-:Y:S01]  /*19010*/  IMAD.MOV.U32 R5, RZ, RZ, R12 ;  /* 0x000000ffff057224 */ /* 0x000fe200078e000c */
[----:B--2---:R-:W-:Y:S01]  /*19020*/  MOV R3, 0x1 ;  /* 0x0000000100037802 */ /* 0x004fe20000000f00 */
[----:B----4-:R-:W-:Y:S01]  /*19030*/  IMAD.MOV.U32 R0, RZ, RZ, 0x1c1f ;  /* 0x00001c1fff007424 */ /* 0x010fe200078e00ff */
[----:B------:R-:W-:-:S02]  /*19040*/  MOV R2, 0x19060 ;  /* 0x0001906000027802 */ /* 0x000fc40000000f00 */
[----:B-1-3--:R-:W-:Y:S05]  /*19050*/  CALL.REL.NOINC `($__internal_5_$__cuda_sm70_shflsync_idx_p) ;  /* 0x00000eb000007944 */ /* 0x00afea0003c00000 */
[----:B------:R-:W-:Y:S01]  /*19060*/  IMAD.MOV.U32 R10, RZ, RZ, R0 ;  /* 0x000000ffff0a7224 */ /* 0x000fe200078e0000 */
[----:B------:R-:W-:Y:S01]  /*19070*/  MOV R3, 0x1 ;  /* 0x0000000100037802 */ /* 0x000fe20000000f00 */
[----:B------:R-:W-:Y:S01]  /*19080*/  IMAD.MOV.U32 R5, RZ, RZ, R13 ;  /* 0x000000ffff057224 */ /* 0x000fe200078e000d */
[----:B------:R-:W-:-:S02]  /*19090*/  MOV R0, 0x1c1f ;  /* 0x00001c1f00007802 */ /* 0x000fc40000000f00 */
[----:B------:R-:W-:Y:S02]  /*190a0*/  MOV R2, 0x190c0 ;  /* 0x000190c000027802 */ /* 0x000fe40000000f00 */
[----:B------:R-:W-:Y:S05]  /*190b0*/  CALL.REL.NOINC `($__internal_5_$__cuda_sm70_shflsync_idx_p) ;  /* 0x00000e5000007944 */ /* 0x000fea0003c00000 */
[----:B------:R-:W-:Y:S05]  /*190c0*/  BRA `(.L_x_345) ;  /* 0xffffc52000007947 */ /* 0x000fea000383ffff */
.L_x_280:
[----:B------:R-:W-:Y:S01]  /*190d0*/  IMAD.MOV.U32 R5, RZ, RZ, R12 ;  /* 0x000000ffff057224 */ /* 0x000fe200078e000c */
[----:B-1----:R-:W-:Y:S01]  /*190e0*/  MOV R3, 0x2 ;  /* 0x0000000200037802 */ /* 0x002fe20000000f00 */
[----:B----4-:R-:W-:Y:S01]  /*190f0*/  IMAD.MOV.U32 R0, RZ, RZ, 0x1c1f ;  /* 0x00001c1fff007424 */ /* 0x010fe200078e00ff */
[----:B------:R-:W-:Y:S02]  /*19100*/  MOV R2, 0x19120 ;  /* 0x0001912000027802 */ /* 0x000fe40000000f00 */
[----:B--23--:R-:W-:Y:S05]  /*19110*/  CALL.REL.NOINC `($__internal_5_$__cuda_sm70_shflsync_idx_p) ;  /* 0x00000df000007944 */ /* 0x00cfea0003c00000 */
[----:B------:R-:W-:Y:S01]  /*19120*/  MOV R10, R0 ;  /* 0x00000000000a7202 */ /* 0x000fe20000000f00 */
[----:B------:R-:W-:Y:S05]  /*19130*/  BRA `(.L_x_346) ;  /* 0xffffc61000007947 */ /* 0x000fea000383ffff */
.L_x_281:
[----:B------:R-:W-:Y:S01]  /*19140*/  IMAD.MOV.U32 R5, RZ, RZ, R13 ;  /* 0x000000ffff057224 */ /* 0x000fe200078e000d */
[----:B------:R-:W-:Y:S01]  /*19150*/  MOV R3, 0x2 ;  /* 0x0000000200037802 */ /* 0x000fe20000000f00 */
[----:B----4-:R-:W-:Y:S01]  /*19160*/  IMAD.MOV.U32 R0, RZ, RZ, 0x1c1f ;  /* 0x00001c1fff007424 */ /* 0x010fe200078e00ff */
[----:B------:R-:W-:Y:S02]  /*19170*/  MOV R2, 0x19190 ;  /* 0x0001919000027802 */ /* 0x000fe40000000f00 */
[----:B-123--:R-:W-:Y:S05]  /*19180*/  CALL.REL.NOINC `($__internal_5_$__cuda_sm70_shflsync_idx_p) ;  /* 0x00000d8000007944 */ /* 0x00efea0003c00000 */
[----:B------:R-:W-:Y:S05]  /*19190*/  BRA `(.L_x_347) ;  /* 0xffffc5d000007947 */ /* 0x000fea000383ffff */
.L_x_284:
[----:B------:R-:W-:Y:S01]  /*191a0*/  IMAD.MOV.U32 R5, RZ, RZ, R12 ;  /* 0x000000ffff057224 */ /* 0x000fe200078e000c */
[----:B-1----:R-:W-:Y:S01]  /*191b0*/  MOV R3, 0x3 ;  /* 0x0000000300037802 */ /* 0x002fe20000000f00 */
[----:B------:R-:W-:Y:S01]  /*191c0*/  IMAD.MOV.U32 R0, RZ, RZ, 0x1c1f ;  /* 0x00001c1fff007424 */ /* 0x000fe200078e00ff */
[----:B------:R-:W-:-:S02]  /*191d0*/  MOV R2, 0x191f0 ;  /* 0x000191f000027802 */ /* 0x000fc40000000f00 */
[----:B--234-:R-:W-:Y:S05]  /*191e0*/  CALL.REL.NOINC `($__internal_5_$__cuda_sm70_shflsync_idx_p) ;  /* 0x00000d2000007944 */ /* 0x01cfea0003c00000 */
[----:B------:R-:W-:Y:S01]  /*191f0*/  IMAD.MOV.U32 R6, RZ, RZ, R0 ;  /* 0x000000ffff067224 */ /* 0x000fe200078e0000 */
[----:B------:R-:W-:Y:S01]  /*19200*/  MOV R3, 0x3 ;  /* 0x0000000300037802 */ /* 0x000fe20000000f00 */
[----:B------:R-:W-:Y:S01]  /*19210*/  IMAD.MOV.U32 R5, RZ, RZ, R13 ;  /* 0x000000ffff057224 */ /* 0x000fe200078e000d */
[----:B------:R-:W-:-:S02]  /*19220*/  MOV R0, 0x1c1f ;  /* 0x00001c1f00007802 */ /* 0x000fc40000000f00 */
[----:B------:R-:W-:Y:S02]  /*19230*/  MOV R2, 0x19250 ;  /* 0x0001925000027802 */ /* 0x000fe40000000f00 */
[----:B------:R-:W-:Y:S05]  /*19240*/  CALL.REL.NOINC `($__internal_5_$__cuda_sm70_shflsync_idx_p) ;  /* 0x00000cc000007944 */ /* 0x000fea0003c00000 */
[----:B------:R-:W-:Y:S05]  /*19250*/  BRA `(.L_x_348) ;  /* 0xffffc68000007947 */ /* 0x000fea000383ffff */
.L_x_286:
[----:B------:R-:W-:Y:S01]  /*19260*/  IMAD.MOV.U32 R5, RZ, RZ, R17 ;  /* 0x000000ffff057224 */ /* 0x000fe200078e0011 */
[----:B------:R-:W-:Y:S01]  /*19270*/  MOV R3, RZ ;  /* 0x000000ff00037202 */ /* 0x000fe20000000f00 */
[----:B------:R-:W-:Y:S01]  /*19280*/  IMAD.MOV.U32 R0, RZ, RZ, 0x1c1f ;  /* 0x00001c1fff007424 */ /* 0x000fe200078e00ff */
[----:B------:R-:W-:Y:S02]  /*19290*/  MOV R2, 0x192b0 ;  /* 0x000192b000027802 */ /* 0x000fe40000000f00 */
[----:B------:R-:W-:Y:S05]  /*192a0*/  CALL.REL.NOINC `($__internal_5_$__cuda_sm70_shflsync_idx_p) ;  /* 0x00000c6000007944 */ /* 0x000fea0003c00000 */
[----:B------:R-:W-:Y:S01]  /*192b0*/  MOV R4, R0 ;  /* 0x0000000000047202 */ /* 0x000fe20000000f00 */
[----:B------:R-:W-:Y:S05]  /*192c0*/  BRA `(.L_x_349) ;  /* 0xffffc97000007947 */ /* 0x000fea000383ffff */
.L_x_287:
[----:B------:R-:W-:Y:S01]  /*192d0*/  IMAD.MOV.U32 R5, RZ, RZ, R24 ;  /* 0x000000ffff057224 */ /* 0x000fe200078e0018 */
[----:B------:R-:W-:Y:S01]  /*192e0*/  MOV R3, RZ ;  /* 0x000000ff00037202 */ /* 0x000fe20000000f00 */
[----:B------:R-:W-:Y:S01]  /*192f0*/  IMAD.MOV.U32 R0, RZ, RZ, 0x1c1f ;  /* 0x00001c1fff007424 */ /* 0x000fe200078e00ff */
[----:B------:R-:W-:Y:S02]  /*19300*/  MOV R2, 0x19320 ;  /* 0x0001932000027802 */ /* 0x000fe40000000f00 */
[----:B-12---:R-:W-:Y:S05]  /*19310*/  CALL.REL.NOINC `($__internal_5_$__cuda_sm70_shflsync_idx_p) ;  /* 0x00000bf000007944 */ /* 0x006fea0003c00000 */
[----:B------:R-:W-:Y:S05]  /*19320*/  BRA `(.L_x_350) ;  /* 0xffffc93000007947 */ /* 0x000fea000383ffff */
.L_x_290:
[----:B------:R-:W-:Y:S01]  /*19330*/  IMAD.MOV.U32 R5, RZ, RZ, R17 ;  /* 0x000000ffff057224 */ /* 0x000fe200078e0011 */
[----:B-1----:R-:W-:Y:S01]  /*19340*/  MOV R3, 0x1 ;  /* 0x0000000100037802 */ /* 0x002fe20000000f00 */
[----:B----4-:R-:W-:Y:S01]  /*19350*/  IMAD.MOV.U32 R0, RZ, RZ, 0x1c1f ;  /* 0x00001c1fff007424 */ /* 0x010fe200078e00ff */
[----:B------:R-:W-:-:S02]  /*19360*/  MOV R2, 0x19380 ;  /* 0x0001938000027802 */ /* 0x000fc40000000f00 */
[----:B--23--:R-:W-:Y:S05]  /*19370*/  CALL.REL.NOINC `($__internal_5_$__cuda_sm70_shflsync_idx_p) ;  /* 0x00000b9000007944 */ /* 0x00cfea0003c00000 */
[----:B------:R-:W-:Y:S01]  /*19380*/  IMAD.MOV.U32 R4, RZ, RZ, R0 ;  /* 0x000000ffff047224 */ /* 0x000fe200078e0000 */
[----:B------:R-:W-:Y:S01]  /*19390*/  MOV R3, 0x1 ;  /* 0x0000000100037802 */ /* 0x000fe20000000f00 */
[----:B------:R-:W-:Y:S01]  /*193a0*/  IMAD.MOV.U32 R5, RZ, RZ, R24 ;  /* 0x000000ffff057224 */ /* 0x000fe200078e0018 */
[----:B------:R-:W-:-:S02]  /*193b0*/  MOV R0, 0x1c1f ;  /* 0x00001c1f00007802 */ /* 0x000fc40000000f00 */
[----:B------:R-:W-:Y:S02]  /*193c0*/  MOV R2, 0x193e0 ;  /* 0x000193e000027802 */ /* 0x000fe40000000f00 */
[----:B------:R-:W-:Y:S05]  /*193d0*/  CALL.REL.NOINC `($__internal_5_$__cuda_sm70_shflsync_idx_p) ;  /* 0x00000b3000007944 */ /* 0x000fea0003c00000 */
[----:B------:R-:W-:Y:S05]  /*193e0*/  BRA `(.L_x_351) ;  /* 0xffffcd5000007947 */ /* 0x000fea000383ffff */
.L_x_293:
[----:B------:R-:W-:Y:S01]  /*193f0*/  IMAD.MOV.U32 R5, RZ, RZ, R17 ;  /* 0x000000ffff057224 */ /* 0x000fe200078e0011 */
[----:B-12---:R-:W-:Y:S01]  /*19400*/  MOV R3, 0x2 ;  /* 0x0000000200037802 */ /* 0x006fe20000000f00 */
[----:B----4-:R-:W-:Y:S01]  /*19410*/  IMAD.MOV.U32 R0, RZ, RZ, 0x1c1f ;  /* 0x00001c1fff007424 */ /* 0x010fe200078e00ff */
[----:B------:R-:W-:Y:S02]  /*19420*/  MOV R2, 0x19440 ;  /* 0x0001944000027802 */ /* 0x000fe40000000f00 */
[----:B---3--:R-:W-:Y:S05]  /*19430*/  CALL.REL.NOINC `($__internal_5_$__cuda_sm70_shflsync_idx_p) ;  /* 0x00000ad000007944 */ /* 0x008fea0003c00000 */
[----:B------:R-:W-:Y:S01]  /*19440*/  MOV R4, R0 ;  /* 0x0000000000047202 */ /* 0x000fe20000000f00 */
[----:B------:R-:W-:Y:S05]  /*19450*/  BRA `(.L_x_352) ;  /* 0xffffd05000007947 */ /* 0x000fea000383ffff */
.L_x_294:
[----:B------:R-:W-:Y:S01]  /*19460*/  IMAD.MOV.U32 R5, RZ, RZ, R24 ;  /* 0x000000ffff057224 */ /* 0x000fe200078e0018 */
[----:B--2---:R-:W-:Y:S01]  /*19470*/  MOV R3, 0x2 ;  /* 0x0000000200037802 */ /* 0x004fe20000000f00 */
[----:B----4-:R-:W-:Y:S01]  /*19480*/  IMAD.MOV.U32 R0, RZ, RZ, 0x1c1f ;  /* 0x00001c1fff007424 */ /* 0x010fe200078e00ff */
[----:B------:R-:W-:Y:S02]  /*19490*/  MOV R2, 0x194b0 ;  /* 0x000194b000027802 */ /* 0x000fe40000000f00 */
[----:B-1-3--:R-:W-:Y:S05]  /*194a0*/  CALL.REL.NOINC `($__internal_5_$__cuda_sm70_shflsync_idx_p) ;  /* 0x00000a6000007944 */ /* 0x00afea0003c00000 */
[----:B------:R-:W-:Y:S05]  /*194b0*/  BRA `(.L_x_353) ;  /* 0xffffd01000007947 */ /* 0x000fea000383ffff */
.L_x_297:
[----:B------:R-:W-:Y:S01]  /*194c0*/  IMAD.MOV.U32 R5, RZ, RZ, R17 ;  /* 0x000000ffff057224 */ /* 0x000fe200078e0011 */
[----:B--2---:R-:W-:Y:S01]  /*194d0*/  MOV R3, 0x3 ;  /* 0x0000000300037802 */ /* 0x004fe20000000f00 */
[----:B-1----:R-:W-:Y:S01]  /*194e0*/  IMAD.MOV.U32 R0, RZ, RZ, 0x1c1f ;  /* 0x00001c1fff007424 */ /* 0x002fe200078e00ff */
[----:B------:R-:W-:-:S02]  /*194f0*/  MOV R2, 0x19510 ;  /* 0x0001951000027802 */ /* 0x000fc40000000f00 */
[----:B---34-:R-:W-:Y:S05]  /*19500*/  CALL.REL.NOINC `($__internal_5_$__cuda_sm70_shflsync_idx_p) ;  /* 0x00000a0000007944 */ /* 0x018fea0003c00000 */
[----:B------:R-:W-:Y:S01]  /*19510*/  IMAD.MOV.U32 R4, RZ, RZ, R0 ;  /* 0x000000ffff047224 */ /* 0x000fe200078e0000 */
[----:B------:R-:W-:Y:S01]  /*19520*/  MOV R3, 0x3 ;  /* 0x0000000300037802 */ /* 0x000fe20000000f00 */
[----:B------:R-:W-:Y:S01]  /*19530*/  IMAD.MOV.U32 R5, RZ, RZ, R24 ;  /* 0x000000ffff057224 */ /* 0x000fe200078e0018 */
[----:B------:R-:W-:-:S02]  /*19540*/  MOV R0, 0x1c1f ;  /* 0x00001c1f00007802 */ /* 0x000fc40000000f00 */
[----:B------:R-:W-:Y:S02]  /*19550*/  MOV R2, 0x19570 ;  /* 0x0001957000027802 */ /* 0x000fe40000000f00 */
[----:B------:R-:W-:Y:S05]  /*19560*/  CALL.REL.NOINC `($__internal_5_$__cuda_sm70_shflsync_idx_p) ;  /* 0x000009a000007944 */ /* 0x000fea0003c00000 */
[----:B------:R-:W-:Y:S05]  /*19570*/  BRA `(.L_x_354) ;  /* 0xffffd2f000007947 */ /* 0x000fea000383ffff */
.L_x_301:
[----:B------:R-:W-:Y:S01]  /*19580*/  IMAD.MOV.U32 R5, RZ, RZ, R9 ;  /* 0x000000ffff057224 */ /* 0x000fe200078e0009 */
[----:B------:R-:W-:Y:S01]  /*19590*/  MOV R3, RZ ;  /* 0x000000ff00037202 */ /* 0x000fe20000000f00 */
[----:B------:R-:W-:Y:S01]  /*195a0*/  IMAD.MOV.U32 R0, RZ, RZ, 0x1c1f ;  /* 0x00001c1fff007424 */ /* 0x000fe200078e00ff */
[----:B------:R-:W-:Y:S02]  /*195b0*/  MOV R2, 0x195d0 ;  /* 0x000195d000027802 */ /* 0x000fe40000000f00 */
[----:B------:R-:W-:Y:S05]  /*195c0*/  CALL.REL.NOINC `($__internal_5_$__cuda_sm70_shflsync_idx_p) ;  /* 0x0000094000007944 */ /* 0x000fea0003c00000 */
[----:B------:R-:W-:Y:S01]  /*195d0*/  MOV R8, R0 ;  /* 0x0000000000087202 */ /* 0x000fe20000000f00 */
[----:B------:R-:W-:Y:S05]  /*195e0*/  BRA `(.L_x_355) ;  /* 0xffffddb000007947 */ /* 0x000fea000383ffff */
.L_x_302:
[----:B------:R-:W-:Y:S01]  /*195f0*/  IMAD.MOV.U32 R5, RZ, RZ, R12 ;  /* 0x000000ffff057224 */ /* 0x000fe200078e000c */
[----:B------:R-:W-:Y:S01]  /*19600*/  MOV R3, RZ ;  /* 0x000000ff00037202 */ /* 0x000fe20000000f00 */
[----:B------:R-:W-:Y:S01]  /*19610*/  IMAD.MOV.U32 R0, RZ, RZ, 0x1c1f ;  /* 0x00001c1fff007424 */ /* 0x000fe200078e00ff */
[----:B------:R-:W-:Y:S02]  /*19620*/  MOV R2, 0x19640 ;  /* 0x0001964000027802 */ /* 0x000fe40000000f00 */
[----:B-12---:R-:W-:Y:S05]  /*19630*/  CALL.REL.NOINC `($__internal_5_$__cuda_sm70_shflsync_idx_p) ;  /* 0x000008d000007944 */ /* 0x006fea0003c00000 */
[----:B------:R-:W-:Y:S05]  /*19640*/  BRA `(.L_x_356) ;  /* 0xffffdd7000007947 */ /* 0x000fea000383ffff */
.L_x_305:
[----:B--2---:R-:W-:Y:S01]  /*19650*/  IMAD.MOV.U32 R5, RZ, RZ, R9 ;  /* 0x000000ffff057224 */ /* 0x004fe200078e0009 */
[----:B------:R-:W-:Y:S01]  /*19660*/  MOV R3, 0x1 ;  /* 0x0000000100037802 */ /* 0x000fe20000000f00 */
        /* <DEDUP_REMOVED lines=10> */
.L_x_308:
[----:B-1----:R-:W-:Y:S01]  /*19710*/  IMAD.MOV.U32 R5, RZ, RZ, R9 ;  /* 0x000000ffff057224 */ /* 0x002fe200078e0009 */
[----:B------:R-:W-:Y:S01]  /*19720*/  MOV R3, 0x2 ;  /* 0x0000000200037802 */ /* 0x000fe20000000f00 */
[----:B----4-:R-:W-:Y:S01]  /*19730*/  IMAD.MOV.U32 R0, RZ, RZ, 0x1c1f ;  /* 0x00001c1fff007424 */ /* 0x010fe200078e00ff */
[----:B------:R-:W-:Y:S02]  /*19740*/  MOV R2, 0x19760 ;  /* 0x0001976000027802 */ /* 0x000fe40000000f00 */
[----:B--23--:R-:W-:Y:S05]  /*19750*/  CALL.REL.NOINC `($__internal_5_$__cuda_sm70_shflsync_idx_p) ;  /* 0x000007b000007944 */ /* 0x00cfea0003c00000 */
[----:B------:R-:W-:Y:S01]  /*19760*/  MOV R8, R0 ;  /* 0x0000000000087202 */ /* 0x000fe20000000f00 */
[----:B------:R-:W-:Y:S05]  /*19770*/  BRA `(.L_x_358) ;  /* 0xffffdf1000007947 */ /* 0x000fea000383ffff */
.L_x_309:
[----:B------:R-:W-:Y:S01]  /*19780*/  IMAD.MOV.U32 R5, RZ, RZ, R12 ;  /* 0x000000ffff057224 */ /* 0x000fe200078e000c */
[----:B------:R-:W-:Y:S01]  /*19790*/  MOV R3, 0x2 ;  /* 0x0000000200037802 */ /* 0x000fe20000000f00 */
[----:B----4-:R-:W-:Y:S01]  /*197a0*/  IMAD.MOV.U32 R0, RZ, RZ, 0x1c1f ;  /* 0x00001c1fff007424 */ /* 0x010fe200078e00ff */
[----:B------:R-:W-:Y:S02]  /*197b0*/  MOV R2, 0x197d0 ;  /* 0x000197d000027802 */ /* 0x000fe40000000f00 */
[----:B-123--:R-:W-:Y:S05]  /*197c0*/  CALL.REL.NOINC `($__internal_5_$__cuda_sm70_shflsync_idx_p) ;  /* 0x0000074000007944 */ /* 0x00efea0003c00000 */
[----:B------:R-:W-:Y:S05]  /*197d0*/  BRA `(.L_x_359) ;  /* 0xffffded000007947 */ /* 0x000fea000383ffff */
.L_x_312:
[----:B-1----:R-:W-:Y:S01]  /*197e0*/  IMAD.MOV.U32 R5, RZ, RZ, R9 ;  /* 0x000000ffff057224 */ /* 0x002fe200078e0009 */
[----:B------:R-:W-:Y:S01]  /*197f0*/  MOV R3, 0x3 ;  /* 0x0000000300037802 */ /* 0x000fe20000000f00 */
        /* <DEDUP_REMOVED lines=10> */
.L_x_314:
[----:B------:R-:W-:Y:S01]  /*198a0*/  IMAD.MOV.U32 R5, RZ, RZ, R74 ;  /* 0x000000ffff057224 */ /* 0x000fe200078e004a */
[----:B------:R-:W-:Y:S01]  /*198b0*/  MOV R3, RZ ;  /* 0x000000ff00037202 */ /* 0x000fe20000000f00 */
[----:B------:R-:W-:Y:S01]  /*198c0*/  IMAD.MOV.U32 R0, RZ, RZ, 0x1f ;  /* 0x0000001fff007424 */ /* 0x000fe200078e00ff */
[----:B------:R-:W-:Y:S02]  /*198d0*/  MOV R2, 0x198f0 ;  /* 0x000198f000027802 */ /* 0x000fe40000000f00 */
[----:B--2---:R-:W-:Y:S05]  /*198e0*/  CALL.REL.NOINC `($__internal_5_$__cuda_sm70_shflsync_idx_p) ;  /* 0x0000062000007944 */ /* 0x004fea0003c00000 */
[----:B------:R-:W-:Y:S01]  /*198f0*/  MOV R9, R0 ;  /* 0x0000000000097202 */ /* 0x000fe20000000f00 */
[----:B------:R-:W-:Y:S05]  /*19900*/  BRA `(.L_x_361) ;  /* 0xffffe13000007947 */ /* 0x000fea000383ffff */
.L_x_315:
[----:B------:R-:W-:Y:S01]  /*19910*/  IMAD.MOV.U32 R5, RZ, RZ, R74 ;  /* 0x000000ffff057224 */ /* 0x000fe200078e004a */
[----:B------:R-:W-:Y:S01]  /*19920*/  MOV R3, 0x1 ;  /* 0x0000000100037802 */ /* 0x000fe20000000f00 */
[----:B------:R-:W-:Y:S01]  /*19930*/  IMAD.MOV.U32 R0, RZ, RZ, 0x1f ;  /* 0x0000001fff007424 */ /* 0x000fe200078e00ff */
[----:B------:R-:W-:Y:S02]  /*19940*/  MOV R2, 0x19960 ;  /* 0x0001996000027802 */ /* 0x000fe40000000f00 */
[----:B-12---:R-:W-:Y:S05]  /*19950*/  CALL.REL.NOINC `($__internal_5_$__cuda_sm70_shflsync_idx_p) ;  /* 0x000005b000007944 */ /* 0x006fea0003c00000 */
[----:B------:R-:W-:Y:S01]  /*19960*/  MOV R8, R0 ;  /* 0x0000000000087202 */ /* 0x000fe20000000f00 */
[----:B------:R-:W-:Y:S05]  /*19970*/  BRA `(.L_x_362) ;  /* 0xffffe0e000007947 */ /* 0x000fea000383ffff */
.L_x_316:
[----:B------:R-:W-:Y:S02]  /*19980*/  MOV R2, 0x1 ;  /* 0x0000000100027802 */ /* 0x000fe40000000f00 */
[----:B------:R-:W-:-:S02]  /*19990*/  MOV R3, 0x199b0 ;  /* 0x000199b000037802 */ /* 0x000fc40000000f00 */
[----:B-1234-:R-:W-:Y:S05]  /*199a0*/  CALL.REL.NOINC `($__internal_6_$__cuda_sm70_shflsync_up_p) ;  /* 0x000005b000007944 */ /* 0x01efea0003c00000 */
[----:B------:R-:W-:Y:S05]  /*199b0*/  BRA `(.L_x_363) ;  /* 0xffffe1d000007947 */ /* 0x000fea000383ffff */
.L_x_317:
[----:B------:R-:W-:Y:S02]  /*199c0*/  MOV R2, 0x2 ;  /* 0x0000000200027802 */ /* 0x000fe40000000f00 */
[----:B------:R-:W-:-:S02]  /*199d0*/  MOV R3, 0x199f0 ;  /* 0x000199f000037802 */ /* 0x000fc40000000f00 */
[----:B--2-4-:R-:W-:Y:S05]  /*199e0*/  CALL.REL.NOINC `($__internal_6_$__cuda_sm70_shflsync_up_p) ;  /* 0x0000057000007944 */ /* 0x014fea0003c00000 */
        /* <DEDUP_REMOVED lines=23> */
.L_x_321:
[----:B------:R-:W-:Y:S02]  /*19b60*/  MOV R2, 0x1 ;  /* 0x0000000100027802 */ /* 0x000fe40000000f00 */
[----:B------:R-:W-:Y:S02]  /*19b70*/  MOV R3, 0x19b90 ;  /* 0x00019b9000037802 */ /* 0x000fe40000000f00 */
[----:B------:R-:W-:Y:S05]  /*19b80*/  CALL.REL.NOINC `($__internal_6_$__cuda_sm70_shflsync_up_p) ;  /* 0x000003d000007944 */ /* 0x000fea0003c00000 */
[----:B------:R-:W-:Y:S01]  /*19b90*/  MOV R2, R4 ;  /* 0x0000000400027202 */ /* 0x000fe20000000f00 */
[----:B------:R-:W-:Y:S05]  /*19ba0*/  BRA `(.L_x_365) ;  /* 0xffffe24000007947 */ /* 0x000fea000383ffff */
.L_x_322:
        /* <DEDUP_REMOVED lines=26> */
.L_x_324:
[----:B------:R-:W-:Y:S02]  /*19d50*/  SEL R0, RZ, 0x1, P0 ;  /* 0x00000001ff007807 */ /* 0x000fe40000000000 */
[----:B------:R-:W-:Y:S02]  /*19d60*/  MOV R2, 0x19d80 ;  /* 0x00019d8000027802 */ /* 0x000fe40000000f00 */
[----:B-1----:R-:W-:Y:S05]  /*19d70*/  CALL.REL.NOINC `($__internal_7_$__cuda_sm70_votesync_ballot) ;  /* 0x0000025000007944 */ /* 0x002fea0003c00000 */
[----:B------:R-:W-:Y:S01]  /*19d80*/  MOV R11, R0 ;  /* 0x00000000000b7202 */ /* 0x000fe20000000f00 */
[----:B------:R-:W-:Y:S05]  /*19d90*/  BRA `(.L_x_367) ;  /* 0xffffe1e000007947 */ /* 0x000fea000383ffff */
.L_x_325:
[----:B------:R-:W-:Y:S01]  /*19da0*/  IMAD.MOV.U32 R5, RZ, RZ, R6 ;  /* 0x000000ffff057224 */ /* 0x000fe200078e0006 */
[----:B---3--:R-:W-:Y:S01]  /*19db0*/  MOV R3, R10 ;  /* 0x0000000a00037202 */ /* 0x008fe20000000f00 */
[----:B------:R-:W-:Y:S01]  /*19dc0*/  IMAD.MOV.U32 R0, RZ, RZ, 0x1f ;  /* 0x0000001fff007424 */ /* 0x000fe200078e00ff */
[----:B------:R-:W-:Y:S02]  /*19dd0*/  MOV R2, 0x19df0 ;  /* 0x00019df000027802 */ /* 0x000fe40000000f00 */
[----:B-12---:R-:W-:Y:S05]  /*19de0*/  CALL.REL.NOINC `($__internal_5_$__cuda_sm70_shflsync_idx_p) ;  /* 0x0000012000007944 */ /* 0x006fea0003c00000 */
[----:B------:R-:W-:Y:S01]  /*19df0*/  IMAD.MOV.U32 R8, RZ, RZ, R0 ;  /* 0x000000ffff087224 */ /* 0x000fe200078e0000 */
[----:B------:R-:W-:Y:S01]  /*19e00*/  MOV R3, R10 ;  /* 0x0000000a00037202 */ /* 0x000fe20000000f00 */
[----:B------:R-:W-:Y:S01]  /*19e10*/  IMAD.MOV.U32 R5, RZ, RZ, R7 ;  /* 0x000000ffff057224 */ /* 0x000fe200078e0007 */
[----:B------:R-:W-:Y:S02]  /*19e20*/  MOV R0, 0x1f ;  /* 0x0000001f00007802 */ /* 0x000fe40000000f00 */
[----:B------:R-:W-:-:S02]  /*19e30*/  MOV R2, 0x19e50 ;  /* 0x00019e5000027802 */ /* 0x000fc40000000f00 */
[----:B------:R-:W-:Y:S05]  /*19e40*/  CALL.REL.NOINC `($__internal_5_$__cuda_sm70_shflsync_idx_p) ;  /* 0x000000c000007944 */ /* 0x000fea0003c00000 */
[----:B------:R-:W-:Y:S01]  /*19e50*/  MOV R7, R0 ;  /* 0x0000000000077202 */ /* 0x000fe20000000f00 */
[----:B------:R-:W-:Y:S05]  /*19e60*/  BRA `(.L_x_368) ;  /* 0xffffe15000007947 */ /* 0x000fea000383ffff */
.L_x_328:
[----:B------:R-:W-:Y:S01]  /*19e70*/  IMAD.MOV.U32 R5, RZ, RZ, R4 ;  /* 0x000000ffff057224 */ /* 0x000fe200078e0004 */
[----:B------:R-:W-:-:S02]  /*19e80*/  MOV R0, 0x1f ;  /* 0x0000001f00007802 */ /* 0x000fc40000000f00 */
[----:B------:R-:W-:Y:S02]  /*19e90*/  MOV R2, 0x19eb0 ;  /* 0x00019eb000027802 */ /* 0x000fe40000000f00 */
[----:B-1234-:R-:W-:Y:S05]  /*19ea0*/  CALL.REL.NOINC `($__internal_5_$__cuda_sm70_shflsync_idx_p) ;  /* 0x0000006000007944 */ /* 0x01efea0003c00000 */
[----:B------:R-:W-:Y:S01]  /*19eb0*/  MOV R13, R0 ;  /* 0x00000000000d7202 */ /* 0x000fe20000000f00 */
[----:B------:R-:W-:Y:S05]  /*19ec0*/  BRA `(.L_x_327) ;  /* 0xffffe15000007947 */ /* 0x000fea000383ffff */
        .weak           $__internal_4_$__cuda_sm70_shflsync_bfly_p
        .type           $__internal_4_$__cuda_sm70_shflsync_bfly_p,@function
        .size           $__internal_4_$__cuda_sm70_shflsync_bfly_p,($__internal_5_$__cuda_sm70_shflsync_idx_p - $__internal_4_$__cuda_sm70_shflsync_bfly_p)
$__internal_4_$__cuda_sm70_shflsync_bfly_p:
[----:B------:R-:W-:Y:S04]  /*19ed0*/  WARPSYNC R8 ;  /* 0x0000000800007348 */ /* 0x000fe80003800000 */
[----:B------:R1:W2:Y:S02]  /*19ee0*/  SHFL.BFLY PT, R0, R0, R3, R9 ;  /* 0x0c00000300007389 */ /* 0x0002a400000e0009 */
[----:B-1----:R-:W-:-:S04]  /*19ef0*/  MOV R3, 0x0 ;  /* 0x0000000000037802 */ /* 0x002fc80000000f00 */
[----:B--2---:R-:W-:Y:S05]  /*19f00*/  RET.REL.NODEC R2 `(_ZN7cutlass13device_kernelIN5flash19enable_sm80_to_sm89INS1_16FlashAttnFwdSm80INS1_25CollectiveMainloopFwdSm80ILi4ELi1ELb0EN4cute5tupleIJNS5_1CILi128EEENS7_ILi48EEENS7_ILi96EEEEEELi96ENS_10bfloat16_tEfNS_4arch4Sm80ELb0ELb0ELb1ELb1ELb0ELb1ELb1ELb1EEENS1_21CollectiveEpilogueFwdINS6_IJS8_SA_S9_EEENS6_IJNS7_ILi1EEESI_SI_EEESC_SE_Li128ELb1ELb1ELb1ELb0EEENS1_36VarlenDynamicPersistentTileSchedulerILi128ELi48ELi128ELi128ELb1ELb1ELb0ELb0ELb1ELb1EEEEEEEEEvNT_6ParamsE) ;  /* 0xfffe60f002007950 */ /* 0x004fea0003c3ffff */
        .weak           $__internal_5_$__cuda_sm70_shflsync_idx_p
        .type           $__internal_5_$__cuda_sm70_shflsync_idx_p,@function
        .size           $__internal_5_$__cuda_sm70_shflsync_idx_p,($__internal_6_$__cuda_sm70_shflsync_up_p - $__internal_5_$__cuda_sm70_shflsync_idx_p)
$__internal_5_$__cuda_sm70_shflsync_idx_p:
[----:B------:R-:W-:-:S04]  /*19f10*/  MOV R75, 0xffffffff ;  /* 0xffffffff004b7802 */ /* 0x000fc80000000f00 */
[----:B------:R-:W-:Y:S04]  /*19f20*/  WARPSYNC R75 ;  /* 0x0000004b00007348 */ /* 0x000fe80003800000 */
[----:B------:R1:W2:Y:S02]  /*19f30*/  SHFL.IDX PT, R0, R5, R3, R0 ;  /* 0x0000000305007389 */ /* 0x0002a400000e0000 */
[----:B-1----:R-:W-:-:S04]  /*19f40*/  MOV R3, 0x0 ;  /* 0x0000000000037802 */ /* 0x002fc80000000f00 */
[----:B--2---:R-:W-:Y:S05]  /*19f50*/  RET.REL.NODEC R2 `(_ZN7cutlass13device_kernelIN5flash19enable_sm80_to_sm89INS1_16FlashAttnFwdSm80INS1_25CollectiveMainloopFwdSm80ILi4ELi1ELb0EN4cute5tupleIJNS5_1CILi128EEENS7_ILi48EEENS7_ILi96EEEEEELi96ENS_10bfloat16_tEfNS_4arch4Sm80ELb0ELb0ELb1ELb1ELb0ELb1ELb1ELb1EEENS1_21CollectiveEpilogueFwdINS6_IJS8_SA_S9_EEENS6_IJNS7_ILi1EEESI_SI_EEESC_SE_Li128ELb1ELb1ELb1ELb0EEENS1_36VarlenDynamicPersistentTileSchedulerILi128ELi48ELi128ELi128ELb1ELb1ELb0ELb0ELb1ELb1EEEEEEEEEvNT_6ParamsE) ;  /* 0xfffe60a002007950 */ /* 0x004fea0003c3ffff */
        .weak           $__internal_6_$__cuda_sm70_shflsync_up_p
        .type           $__internal_6_$__cuda_sm70_shflsync_up_p,@function
        .size           $__internal_6_$__cuda_sm70_shflsync_up_p,($__internal_7_$__cuda_sm70_votesync_ballot - $__internal_6_$__cuda_sm70_shflsync_up_p)
$__internal_6_$__cuda_sm70_shflsync_up_p:
[----:B------:R-:W-:Y:S02]  /*19f60*/  IMAD.MOV.U32 R4, RZ, RZ, RZ ;  /* 0x000000ffff047224 */ /* 0x000fe400078e00ff */
[----:B------:R-:W-:-:S04]  /*19f70*/  IMAD.MOV.U32 R10, RZ, RZ, -0x1 ;  /* 0xffffffffff0a7424 */ /* 0x000fc800078e00ff */
[----:B------:R-:W-:Y:S04]  /*19f80*/  WARPSYNC R10 ;  /* 0x0000000a00007348 */ /* 0x000fe80003800000 */
[----:B------:R1:W2:Y:S02]  /*19f90*/  SHFL.UP PT, R4, R0, R2, R4 ;  /* 0x0400000200047389 */ /* 0x0002a400000e0004 */
[----:B-1----:R-:W-:Y:S02]  /*19fa0*/  MOV R2, R3 ;  /* 0x0000000300027202 */ /* 0x002fe40000000f00 */
[----:B------:R-:W-:-:S04]  /*19fb0*/  MOV R3, 0x0 ;  /* 0x0000000000037802 */ /* 0x000fc80000000f00 */
[----:B--2---:R-:W-:Y:S05]  /*19fc0*/  RET.REL.NODEC R2 `(_ZN7cutlass13device_kernelIN5flash19enable_sm80_to_sm89INS1_16FlashAttnFwdSm80INS1_25CollectiveMainloopFwdSm80ILi4ELi1ELb0EN4cute5tupleIJNS5_1CILi128EEENS7_ILi48EEENS7_ILi96EEEEEELi96ENS_10bfloat16_tEfNS_4arch4Sm80ELb0ELb0ELb1ELb1ELb0ELb1ELb1ELb1EEENS1_21CollectiveEpilogueFwdINS6_IJS8_SA_S9_EEENS6_IJNS7_ILi1EEESI_SI_EEESC_SE_Li128ELb1ELb1ELb1ELb0EEENS1_36VarlenDynamicPersistentTileSchedulerILi128ELi48ELi128ELi128ELb1ELb1ELb0ELb0ELb1ELb1EEEEEEEEEvNT_6ParamsE) ;  /* 0xfffe603002007950 */ /* 0x004fea0003c3ffff */
        .weak           $__internal_7_$__cuda_sm70_votesync_ballot
        .type           $__internal_7_$__cuda_sm70_votesync_ballot,@function
        .size           $__internal_7_$__cuda_sm70_votesync_ballot,(.L_x_2854 - $__internal_7_$__cuda_sm70_votesync_ballot)
$__internal_7_$__cuda_sm70_votesync_ballot:
[----:B------:R-:W-:Y:S01]  /*19fd0*/  ISETP.NE.U32.AND P0, PT, R0, 0x1, PT ;  /* 0x000000010000780c */ /* 0x000fe20003f05070 */
[----:B------:R-:W-:-:S04]  /*19fe0*/  IMAD.MOV.U32 R3, RZ, RZ, -0x1 ;  /* 0xffffffffff037424 */ /* 0x000fc800078e00ff */
[----:B------:R-:W-:Y:S08]  /*19ff0*/  WARPSYNC R3 ;  /* 0x0000000300007348 */ /* 0x000ff00003800000 */
[----:B------:R-:W-:-:S04]  /*1a000*/  VOTE.ANY R0, PT, !P0 ;  /* 0x0000000000007806 */ /* 0x000fc800040e0100 */
[----:B------:R-:W-:Y:S01]  /*1a010*/  LOP3.LUT R0, R0, R3, RZ, 0xc0, !PT ;  /* 0x0000000300007212 */ /* 0x000fe200078ec0ff */
[----:B------:R-:W-:-:S04]  /*1a020*/  IMAD.MOV.U32 R3, RZ, RZ, 0x0 ;  /* 0x00000000ff037424 */ /* 0x000fc800078e00ff */
[----:B------:R-:W-:Y:S05]  /*1a030*/  RET.REL.NODEC R2 `(_ZN7cutlass13device_kernelIN5flash19enable_sm80_to_sm89INS1_16FlashAttnFwdSm80INS1_25CollectiveMainloopFwdSm80ILi4ELi1ELb0EN4cute5tupleIJNS5_1CILi128EEENS7_ILi48EEENS7_ILi96EEEEEELi96ENS_10bfloat16_tEfNS_4arch4Sm80ELb0ELb0ELb1ELb1ELb0ELb1ELb1ELb1EEENS1_21CollectiveEpilogueFwdINS6_IJS8_SA_S9_EEENS6_IJNS7_ILi1EEESI_SI_EEESC_SE_Li128ELb1ELb1ELb1ELb0EEENS1_36VarlenDynamicPersistentTileSchedulerILi128ELi48ELi128ELi128ELb1ELb1ELb0ELb0ELb1ELb1EEEEEEEEEvNT_6ParamsE) ;  /* 0xfffe5fc002007950 */ /* 0x000fea0003c3ffff */
.L_x_369:
        /* <DEDUP_REMOVED lines=12> */
.L_x_2854:


//--------------------- .text._ZN7cutlass13device_kernelIN5flash19enable_sm80_to_sm89INS1_16FlashAttnFwdSm80INS1_25CollectiveMainloopFwdSm80ILi4ELi1ELb0EN4cute5tupleIJNS5_1CILi128EEENS7_ILi48EEENS7_ILi96EEEEEELi96ENS_10bfloat16_tEfNS_4arch4Sm80ELb0ELb1ELb1ELb0ELb0ELb0ELb1ELb1EEENS1_21CollectiveEpilogueFwdINS6_IJS8_SA_S9_EEENS6_IJNS7_ILi1EEESI_SI_EEESC_SE_Li128ELb0ELb1ELb1ELb0EEENS1_19SingleTileSchedulerILb0ELb1ELb1ELi128EEEEEEEEEvNT_6ParamsE --------------------------
	.section	.text._ZN7cutlass13device_kernelIN5flash19enable_sm80_to_sm89INS1_16FlashAttnFwdSm80INS1_25CollectiveMainloopFwdSm80ILi4ELi1ELb0EN4cute5tupleIJNS5_1CILi128EEENS7_ILi48EEENS7_ILi96EEEEEELi96ENS_10bfloat16_tEfNS_4arch4Sm80ELb0ELb1ELb1ELb0ELb0ELb0ELb1ELb1EEENS1_21CollectiveEpilogueFwdINS6_IJS8_SA_S9_EEENS6_IJNS7_ILi1EEESI_SI_EEESC_SE_Li128ELb0ELb1ELb1ELb0EEENS1_19SingleTileSchedulerILb0ELb1ELb1ELi128EEEEEEEEEvNT_6ParamsE,"ax",@progbits
	.sectioninfo	@"SHI_REGISTERS=255"
	.align	128
.text._ZN7cutlass13device_kernelIN5flash19enable_sm80_to_sm89INS1_16FlashAttnFwdSm80INS1_25CollectiveMainloopFwdSm80ILi4ELi1ELb0EN4cute5tupleIJNS5_1CILi128EEENS7_ILi48EEENS7_ILi96EEEEEELi96ENS_10bfloat16_tEfNS_4arch4Sm80ELb0ELb1ELb1ELb0ELb0ELb0ELb1ELb1EEENS1_21CollectiveEpilogueFwdINS6_IJS8_SA_S9_EEENS6_IJNS7_ILi1EEESI_SI_EEESC_SE_Li128ELb0ELb1ELb1ELb0EEENS1_19SingleTileSchedulerILb0ELb1ELb1ELi128EEEEEEEEEvNT_6ParamsE:
        .type           _ZN7cutlass13device_kernelIN5flash19enable_sm80_to_sm89INS1_16FlashAttnFwdSm80INS1_25CollectiveMainloopFwdSm80ILi4ELi1ELb0EN4cute5tupleIJNS5_1CILi128EEENS7_ILi48EEENS7_ILi96EEEEEELi96ENS_10bfloat16_tEfNS_4arch4Sm80ELb0ELb1ELb1ELb0ELb0ELb0ELb1ELb1EEENS1_21CollectiveEpilogueFwdINS6_IJS8_SA_S9_EEENS6_IJNS7_ILi1EEESI_SI_EEESC_SE_Li128ELb0ELb1ELb1ELb0EEENS1_19SingleTileSchedulerILb0ELb1ELb1ELi128EEEEEEEEEvNT_6ParamsE,@function
        .size           _ZN7cutlass13device_kernelIN5flash19enable_sm80_to_sm89INS1_16FlashAttnFwdSm80INS1_25CollectiveMainloopFwdSm80ILi4ELi1ELb0EN4cute5tupleIJNS5_1CILi128EEENS7_ILi48EEENS7_ILi96EEEEEELi96ENS_10bfloat16_tEfNS_4arch4Sm80ELb0ELb1ELb1ELb0ELb0ELb0ELb1ELb1EEENS1_21CollectiveEpilogueFwdINS6_IJS8_SA_S9_EEENS6_IJNS7_ILi1EEESI_SI_EEESC_SE_Li128ELb0ELb1ELb1ELb0EEENS1_19SingleTileSchedulerILb0ELb1ELb1ELi128EEEEEEEEEvNT_6ParamsE,(.L_x_2859 - _ZN7cutlass13device_kernelIN5flash19enable_sm80_to_sm89INS1_16FlashAttnFwdSm80INS1_25CollectiveMainloopFwdSm80ILi4ELi1ELb0EN4cute5tupleIJNS5_1CILi128EEENS7_ILi48EEENS7_ILi96EEEEEELi96ENS_10bfloat16_tEfNS_4arch4Sm80ELb0ELb1ELb1ELb0ELb0ELb0ELb1ELb1EEENS1_21CollectiveEpilogueFwdINS6_IJS8_SA_S9_EEENS6_IJNS7_ILi1EEESI_SI_EEESC_SE_Li128ELb0ELb1ELb1ELb0EEENS1_19SingleTileSchedulerILb0ELb1ELb1ELi128EEEEEEEEEvNT_6ParamsE)
        .other          _ZN7cutlass13device_kernelIN5flash19enable_sm80_to_sm89INS1_16FlashAttnFwdSm80INS1_25CollectiveMainloopFwdSm80ILi4ELi1ELb0EN4cute5tupleIJNS5_1CILi128EEENS7_ILi48EEENS7_ILi96EEEEEELi96ENS_10bfloat16_tEfNS_4arch4Sm80ELb0ELb1ELb1ELb0ELb0ELb0ELb1ELb1EEENS1_21CollectiveEpilogueFwdINS6_IJS8_SA_S9_EEENS6_IJNS7_ILi1EEESI_SI_EEESC_SE_Li128ELb0ELb1ELb1ELb0EEENS1_19SingleTileSchedulerILb0ELb1ELb1ELi128EEEEEEEEEvNT_6ParamsE,@"STO_CUDA_ENTRY STV_DEFAULT"
_ZN7cutlass13device_kernelIN5flash19enable_sm80_to_sm89INS1_16FlashAttnFwdSm80INS1_25CollectiveMainloopFwdSm80ILi4ELi1ELb0EN4cute5tupleIJNS5_1CILi128EEENS7_ILi48EEENS7_ILi96EEEEEELi96ENS_10bfloat16_tEfNS_4arch4Sm80ELb0ELb1ELb1ELb0ELb0ELb0ELb1ELb1EEENS1_21CollectiveEpilogueFwdINS6_IJS8_SA_S9_EEENS6_IJNS7_ILi1EEESI_SI_EEESC_SE_Li128ELb0ELb1ELb1ELb0EEENS1_19SingleTileSchedulerILb0ELb1ELb1ELi128EEEEEEEEEvNT_6ParamsE:
[----:B------:R-:W-:Y:S02]  /*0000*/  MOV R1, c[0x0][0x28] ;  /* 0x00000a0000017a02 */ /* 0x000fe40000000f00 */
[----:B------:R-:W1:Y:S01]  /*0010*/  S2R R93, SR_TID.X ;  /* 0x00000000005d7919 */ /* 0x000e620000002100 */
[----:B------:R-:W2:Y:S03]  /*0020*/  S2UR UR6, SR_CTAID.Y ;  /* 0x00000000000679c3 */ /* 0x000ea60000002600 */
[----:B------:R-:W3:Y:S01]  /*0030*/  S2R R0, SR_CTAID.Z ;  /* 0x0000000000007919 */ /* 0x000ee20000002700 */
[----:B-1----:R-:W-:-:S06]  /*0040*/  SHF.R.U32.HI R2, RZ, 0x5, R93 ;  /* 0x00000005ff027819 */ /* 0x002fcc000001165d */
[----:B------:R-:W1:Y:S02]  /*0050*/  SHFL.IDX PT, R2, R2, RZ, 0x1f ;  /* 0x00001fff02027589 */ /* 0x000e6400000e0000 */
[----:B-1----:R-:W-:-:S13]  /*0060*/  ISETP.NE.AND P0, PT, R2, RZ, PT ;  /* 0x000000ff0200720c */ /* 0x002fda0003f05270 */
[----:B--2---:R-:W-:Y:S05]  /*0070*/  @!P0 BRA `(.L_x_370) ;  /* 0x0000009000008947 */ /* 0x004fea0003800000 */
[----:B---3--:R-:W-:Y:S01]  /*0080*/  MOV R2, c[0x0][0x550] ;  /* 0x0001540000027a02 */ /* 0x008fe20000000f00 */
[----:B------:R-:W-:-:S03]  /*0090*/  UMOV UR10, UR6 ;  /* 0x00000006000a7c82 */ /* 0x000fc60008000000 */
[----:B------:R-:W-:-:S13]  /*00a0*/  ISETP.NE.AND P0, PT, R2, 0x1, PT ;  /* 0x000000010200780c */ /* 0x000fda0003f05270 */
[----:B------:R-:W-:Y:S05]  /*00b0*/  @!P0 BRA `(.L_x_371) ;  /* 0x000000b000008947 */ /* 0x000fea0003800000 */
[----:B------:R-:W-:Y:S02]  /*00c0*/  ULDC UR4, c[0x0][0x554] ;  /* 0x0001550000047ab9 */ /* 0x000fe40000000800 */
[----:B------:R-:W-:Y:S02]  /*00d0*/  UIMAD.WIDE.U32 UR4, UR6, UR4, URZ ;  /* 0x00000004060472a5 */ /* 0x000fe4000f8e003f */
[----:B------:R-:W-:Y:S02]  /*00e0*/  ULDC UR10, c[0x0][0x558] ;  /* 0x00015600000a7ab9 */ /* 0x000fe40000000800 */
[----:B------:R-:W-:Y:S01]  /*00f0*/  USHF.R.U32.HI UR10, URZ, UR10, UR5 ;  /* 0x0000000a3f0a7299 */ /* 0x000fe20008011605 */
[----:B------:R-:W-:Y:S05]  /*0100*/  BRA `(.L_x_371) ;  /* 0x0000006000007947 */ /* 0x000fea0003800000 */
.L_x_370:
[----:B---3--:R-:W-:Y:S02]  /*0110*/  ULDC.64 UR4, c[0x0][0x550] ;  /* 0x0001540000047ab9 */ /* 0x008fe40000000a00 */
[----:B------:R-:W-:Y:S02]  /*0120*/  UISETP.NE.AND UP0, UPT, UR4, 0x1, UPT ;  /* 0x000000010400788c */ /* 0x000fe4000bf05270 */
[----:B------:R-:W-:-:S02]  /*0130*/  UIMAD.WIDE.U32 UR8, UR6, UR5, URZ ;  /* 0x00000005060872a5 */ /* 0x000fc4000f8e003f */
[----:B------:R-:W-:Y:S02]  /*0140*/  ULDC UR4, c[0x0][0x558] ;  /* 0x0001560000047ab9 */ /* 0x000fe40000000800 */
[----:B------:R-:W-:-:S05]  /*0150*/  UMOV UR10, UR6 ;  /* 0x00000006000a7c82 */ /* 0x000fca0008000000 */
[----:B------:R-:W-:-:S03]  /*0160*/  @UP0 USHF.R.U32.HI UR10, URZ, UR4, UR9 ;  /* 0x000000043f0a0299 */ /* 0x000fc60008011609 */
.L_x_371:
[----:B------:R-:W-:Y:S01]  /*0170*/  ISETP.GE.AND P0, PT, R0, RZ, PT ;  /* 0x000000ff0000720c */ /* 0x000fe20003f06270 */
[----:B------:R-:W-:Y:S02]  /*0180*/  UIADD3 UR4, -UR10, URZ, URZ ;  /* 0x0000003f0a047290 */ /* 0x000fe4000fffe13f */
[----:B------:R-:W-:Y:S02]  /*0190*/  ULDC UR11, c[0x0][0x550] ;  /* 0x00015400000b7ab9 */ /* 0x000fe40000000800 */
[----:B------:R-:W-:-:S08]  /*01a0*/  UIMAD UR11, UR4, UR11, UR6 ;  /* 0x0000000b040b72a4 */ /* 0x000fd0000f8e0206 */
[----:B------:R-:W-:Y:S05]  /*01b0*/  @!P0 EXIT ;  /* 0x000000000000894d */ /* 0x000fea0003800000 */
[----:B------:R-:W1:Y:S01]  /*01c0*/  S2UR UR9, SR_CTAID.X ;  /* 0x00000000000979c3 */ /* 0x000e620000002500 */
[----:B------:R-:W-:Y:S02]  /*01d0*/  ULDC UR4, c[0x0][0x2c4] ;  /* 0x0000b10000047ab9 */ /* 0x000fe40000000800 */
[----:B------:R-:W-:Y:S02]  /*01e0*/  UISETP.NE.AND UP2, UPT, UR4, 0x1, UPT ;  /* 0x000000010400788c */ /* 0x000fe4000bf45270 */
[----:B------:R-:W-:Y:S02]  /*01f0*/  UMOV UR8, 0x1 ;  /* 0x0000000100087882 */ /* 0x000fe40000000000 */
[----:B------:R-:W-:Y:S02]  /*0200*/  ULDC.64 UR4, c[0x0][0x328] ;  /* 0x0000ca0000047ab9 */ /* 0x000fe40000000a00 */
[----:B------:R-:W-:Y:S02]  /*0210*/  UISETP.LE.AND UP1, UPT, UR8, UR5, UPT ;  /* 0x000000050800728c */ /* 0x000fe4000bf23270 */
[----:B------:R-:W-:-:S02]  /*0220*/  ULDC.64 UR6, c[0x0][0x2c8] ;  /* 0x0000b20000067ab9 */ /* 0x000fc40000000a00 */
[----:B------:R-:W-:Y:S02]  /*0230*/  ULDC UR12, c[0x0][0x168] ;  /* 0x00005a00000c7ab9 */ /* 0x000fe40000000800 */
[----:B------:R-:W-:Y:S01]  /*0240*/  PLOP3.LUT P0, PT, PT, PT, UP1, 0x40, 0x0 ;  /* 0x000000000000781c */ /* 0x000fe20003f0e818 */
[----:B------:R-:W-:Y:S02]  /*0250*/  UIADD3 UR12, UR8, -UR12, URZ ;  /* 0x8000000c080c7290 */ /* 0x000fe4000fffe03f */
[----:B------:R-:W-:Y:S02]  /*0260*/  ULDC UR5, c[0x0][0x1d0] ;  /* 0x0000740000057ab9 */ /* 0x000fe40000000800 */
[----:B-1----:R-:W-:-:S04]  /*0270*/  USHF.L.U32 UR9, UR9, 0x7, URZ ;  /* 0x0000000709097899 */ /* 0x002fc8000800063f */
[----:B------:R-:W-:-:S04]  /*0280*/  @UP2 UIADD3 UR14, UR9, 0x7f, URZ ;  /* 0x0000007f090e2890 */ /* 0x000fc8000fffe03f */
[----:B------:R-:W-:Y:S02]  /*0290*/  UIMAD.WIDE.U32 UR14, UR14, UR6, URZ ;  /* 0x000000060e0e72a5 */ /* 0x000fe4000f8e003f */
[----:B------:R-:W-:Y:S02]  /*02a0*/  UIADD3 UR6, UR9, 0x7f, URZ ;  /* 0x0000007f09067890 */ /* 0x000fe4000fffe03f */
[----:B------:R-:W-:-:S04]  /*02b0*/  @UP2 USHF.R.U32.HI UR6, URZ, UR7, UR15 ;  /* 0x000000073f062299 */ /* 0x000fc8000801160f */
[----:B------:R-:W-:-:S04]  /*02c0*/  UIADD3 UR5, UR6, UR5, UR12 ;  /* 0x0000000506057290 */ /* 0x000fc8000fffe00c */
[----:B------:R-:W-:Y:S01]  /*02d0*/  UIADD3 UR6, UR5, UR4, URZ ;  /* 0x0000000405067290 */ /* 0x000fe2000fffe03f */
[----:B------:R-:W-:Y:S05]  /*02e0*/  @P0 BRA `(.L_x_372) ;  /* 0x0000014000000947 */ /* 0x000fea0003800000 */
[----:B------:R-:W-:Y:S01]  /*02f0*/  ISETP.LT.AND P0, PT, RZ, UR5, PT ;  /* 0x00000005ff007c0c */ /* 0x000fe2000bf01270 */
[----:B------:R-:W-:-:S12]  /*0300*/  UIADD3 UR7, UR5, -0x1, URZ ;  /* 0xffffffff05077890 */ /* 0x000fd8000fffe03f */
[----:B------:R-:W-:Y:S05]  /*0310*/  @P0 BRA `(.L_x_373) ;  /* 0x0000008000000947 */ /* 0x000fea0003800000 */
[----:B------:R-:W-:Y:S02]  /*0320*/  ULDC UR4, c[0x0][0x32c] ;  /* 0x0000cb0000047ab9 */ /* 0x000fe40000000800 */
[----:B------:R-:W-:Y:S02]  /*0330*/  UISETP.NE.AND UP0, UPT, UR8, UR4, UPT ;  /* 0x000000040800728c */ /* 0x000fe4000bf05270 */
[----:B------:R-:W-:-:S03]  /*0340*/  UIADD3 UR7, -UR5, URZ, URZ ;  /* 0x0000003f05077290 */ /* 0x000fc6000fffe13f */
[----:B------:R-:W-:Y:S02]  /*0350*/  ULDC.64 UR4, c[0x0][0x330] ;  /* 0x0000cc0000047ab9 */ /* 0x000fe40000000a00 */
[----:B------:R-:W-:-:S04]  /*0360*/  UIMAD.WIDE.U32 UR12, UR7, UR4, URZ ;  /* 0x00000004070c72a5 */ /* 0x000fc8000f8e003f */
[----:B------:R-:W-:-:S04]  /*0370*/  @UP0 USHF.R.U32.HI UR7, URZ, UR5, UR13 ;  /* 0x000000053f070299 */ /* 0x000fc8000801160d */
[----:B------:R-:W-:Y:S01]  /*0380*/  ULOP3.LUT UR7, URZ, UR7, URZ, 0x33, !UPT ;  /* 0x000000073f077292 */ /* 0x000fe2000f8e333f */
[----:B------:R-:W-:Y:S05]  /*0390*/  BRA `(.L_x_374) ;  /* 0x0000005000007947 */ /* 0x000fea0003800000 */
.L_x_373:
[----:B------:R-:W-:Y:S02]  /*03a0*/  ULDC UR4, c[0x0][0x32c] ;  /* 0x0000cb0000047ab9 */ /* 0x000fe40000000800 */
[----:B------:R-:W-:-:S03]  /*03b0*/  UISETP.NE.AND UP0, UPT, UR8, UR4, UPT ;  /* 0x000000040800728c */ /* 0x000fc6000bf05270 */
[----:B------:R-:W-:Y:S02]  /*03c0*/  ULDC.64 UR4, c[0x0][0x330] ;  /* 0x0000cc0000047ab9 */ /* 0x000fe40000000a00 */
[----:B------:R-:W-:-:S06]  /*03d0*/  UIMAD.WIDE.U32 UR12, UR7, UR4, URZ ;  /* 0x00000004070c72a5 */ /* 0x000fcc000f8e003f */
[----:B------:R-:W-:Y:S02]  /*03e0*/  @UP0 USHF.R.U32.HI UR7, URZ, UR5, UR13 ;  /* 0x000000053f070299 */ /* 0x000fe4000801160d */
.L_x_374:
[----:B------:R-:W-:Y:S02]  /*03f0*/  ULDC UR4, c[0x0][0x32c] ;  /* 0x0000cb0000047ab9 */ /* 0x000fe40000000800 */
[----:B------:R-:W-:-:S04]  /*0400*/  UIMAD UR4, UR7, UR4, UR4 ;  /* 0x00000004070472a4 */ /* 0x000fc8000f8e0204 */
[----:B------:R-:W-:-:S04]  /*0410*/  UISETP.LT.AND UP0, UPT, UR6, UR4, UPT ;  /* 0x000000040600728c */ /* 0x000fc8000bf01270 */
[----:B------:R-:W-:-:S03]  /*0420*/  USEL UR6, UR6, UR4, UP0 ;  /* 0x0000000406067287 */ /* 0x000fc60008000000 */
.L_x_372:
[----:B------:R-:W-:Y:S01]  /*0430*/  ULDC.64 UR4, c[0x0][0x2c8] ;  /* 0x0000b20000047ab9 */ /* 0x000fe20000000a00 */
[----:B------:R-:W-:Y:S01]  /*0440*/  PLOP3.LUT P0, PT, PT, PT, UP1, 0x40, 0x0 ;  /* 0x000000000000781c */ /* 0x000fe20003f0e818 */
[----:B------:R-:W-:Y:S02]  /*0450*/  UIMAD.WIDE.U32 UR14, UR9, UR4, URZ ;  /* 0x00000004090e72a5 */ /* 0x000fe4000f8e003f */
[----:B------:R-:W-:Y:S02]  /*0460*/  UMOV UR12, 0x2f ;  /* 0x0000002f000c7882 */ /* 0x000fe40000000000 */
[----:B------:R-:W-:Y:S02]  /*0470*/  ULDC UR8, c[0x0][0x1d0] ;  /* 0x0000740000087ab9 */ /* 0x000fe40000000800 */
[----:B------:R-:W-:Y:S02]  /*0480*/  UIADD3 UR6, UR6, 0x2f, URZ ;  /* 0x0000002f06067890 */ /* 0x000fe4000fffe03f */
[----:B------:R-:W-:-:S02]  /*0490*/  UIADD3 UR12, UR12, UR8, URZ ;  /* 0x000000080c0c7290 */ /* 0x000fc4000fffe03f */
[----:B------:R-:W-:Y:S02]  /*04a0*/  UIMAD.WIDE UR6, UR6, 0x2aaaaaab, URZ ;  /* 0x2aaaaaab060678a5 */ /* 0x000fe4000f8e023f */
[----:B------:R-:W-:Y:S02]  /*04b0*/  UIMAD.WIDE UR12, UR12, 0x2aaaaaab, URZ ;  /* 0x2aaaaaab0c0c78a5 */ /* 0x000fe4000f8e023f */
[----:B------:R-:W-:Y:S02]  /*04c0*/  ULDC UR14, c[0x0][0x168] ;  /* 0x00005a00000e7ab9 */ /* 0x000fe40000000800 */
[----:B------:R-:W-:Y:S02]  /*04d0*/  UMOV UR4, UR9 ;  /* 0x0000000900047c82 */ /* 0x000fe40008000000 */
[----:B------:R-:W-:Y:S02]  /*04e0*/  @UP2 USHF.R.U32.HI UR4, URZ, UR5, UR15 ;  /* 0x000000053f042299 */ /* 0x000fe4000801160f */
[----:B------:R-:W-:-:S02]  /*04f0*/  UIADD3 UR8, UR8, -UR14, URZ ;  /* 0x8000000e08087290 */ /* 0x000fc4000fffe03f */
[----:B------:R-:W-:Y:S02]  /*0500*/  USHF.R.U32.HI UR6, URZ, 0x1f, UR7 ;  /* 0x0000001f3f067899 */ /* 0x000fe40008011607 */
[----:B------:R-:W-:Y:S02]  /*0510*/  USHF.R.U32.HI UR12, URZ, 0x1f, UR13 ;  /* 0x0000001f3f0c7899 */ /* 0x000fe4000801160d */
[----:B------:R-:W-:Y:S02]  /*0520*/  UIADD3 UR4, UR8, UR4, URZ ;  /* 0x0000000408047290 */ /* 0x000fe4000fffe03f */
[----:B------:R-:W-:Y:S02]  /*0530*/  ULDC UR5, c[0x0][0x324] ;  /* 0x0000c90000057ab9 */ /* 0x000fe40000000800 */
[----:B------:R-:W-:Y:S02]  /*0540*/  ULEA.HI.SX32 UR6, UR7, UR6, 0x1d ;  /* 0x0000000607067291 */ /* 0x000fe4000f8fea3f */
[----:B------:R-:W-:-:S02]  /*0550*/  ULEA.HI.SX32 UR12, UR13, UR12, 0x1d ;  /* 0x0000000c0d0c7291 */ /* 0x000fc4000f8fea3f */
[----:B------:R-:W-:Y:S02]  /*0560*/  UIADD3 UR5, UR4, -UR5, URZ ;  /* 0x8000000504057290 */ /* 0x000fe4000fffe03f */
[----:B------:R-:W-:-:S04]  /*0570*/  UISETP.LT.AND UP0, UPT, UR12, UR6, UPT ;  /* 0x000000060c00728c */ /* 0x000fc8000bf01270 */
[----:B------:R-:W-:Y:S01]  /*0580*/  USEL UR6, UR12, UR6, UP0 ;  /* 0x000000060c067287 */ /* 0x000fe20008000000 */
[----:B------:R-:W-:Y:S01]  /*0590*/  MOV R3, UR5 ;  /* 0x0000000500037c02 */ /* 0x000fe20008000f00 */
[----:B------:R-:W-:Y:S05]  /*05a0*/  @P0 BRA `(.L_x_375) ;  /* 0x0000010000000947 */ /* 0x000fea0003800000 */
[----:B------:R-:W-:-:S04]  /*05b0*/  MOV R4, UR4 ;  /* 0x0000000400047c02 */ /* 0x000fc80008000f00 */
[----:B------:R-:W-:-:S13]  /*05c0*/  ISETP.GT.AND P0, PT, R4, -0x1, PT ;  /* 0xffffffff0400780c */ /* 0x000fda0003f04270 */
[----:B------:R-:W-:Y:S05]  /*05d0*/  @P0 BRA `(.L_x_376) ;  /* 0x0000007000000947 */ /* 0x000fea0003800000 */
[----:B------:R-:W-:Y:S01]  /*05e0*/  IMAD.MOV.U32 R2, RZ, RZ, c[0x0][0x32c] ;  /* 0x0000cb00ff027624 */ /* 0x000fe200078e00ff */
[----:B------:R-:W-:-:S04]  /*05f0*/  LOP3.LUT R4, RZ, R4, RZ, 0x33, !PT ;  /* 0x00000004ff047212 */ /* 0x000fc800078e33ff */
[----:B------:R-:W-:-:S13]  /*0600*/  ISETP.NE.AND P0, PT, R2, 0x1, PT ;  /* 0x000000010200780c */ /* 0x000fda0003f05270 */
[----:B------:R-:W-:-:S05]  /*0610*/  @P0 IMAD.HI.U32 R2, R4, c[0x0][0x330], RZ ;  /* 0x0000cc0004020a27 */ /* 0x000fca00078e00ff */
[----:B------:R-:W-:-:S04]  /*0620*/  @P0 SHF.R.U32.HI R4, RZ, c[0x0][0x334], R2 ;  /* 0x0000cd00ff040a19 */ /* 0x000fc80000011602 */
[----:B------:R-:W-:Y:S01]  /*0630*/  LOP3.LUT R4, RZ, R4, RZ, 0x33, !PT ;  /* 0x00000004ff047212 */ /* 0x000fe200078e33ff */
[----:B------:R-:W-:Y:S05]  /*0640*/  BRA `(.L_x_377) ;  /* 0x0000004000007947 */ /* 0x000fea0003800000 */
.L_x_376:
[----:B------:R-:W-:-:S04]  /*0650*/  MOV R2, c[0x0][0x32c] ;  /* 0x0000cb0000027a02 */ /* 0x000fc80000000f00 */
[----:B------:R-:W-:-:S13]  /*0660*/  ISETP.NE.AND P0, PT, R2, 0x1, PT ;  /* 0x000000010200780c */ /* 0x000fda0003f05270 */
[----:B------:R-:W-:-:S05]  /*0670*/  @P0 IMAD.HI.U32 R2, R4, c[0x0][0x330], RZ ;  /* 0x0000cc0004020a27 */ /* 0x000fca00078e00ff */
[----:B------:R-:W-:-:S05]  /*0680*/  @P0 SHF.R.U32.HI R4, RZ, c[0x0][0x334], R2 ;  /* 0x0000cd00ff040a19 */ /* 0x000fca0000011602 */
.L_x_377:
[----:B------:R-:W-:-:S05]  /*0690*/  IMAD R4, R4, c[0x0][0x32c], RZ ;  /* 0x0000cb0004047a24 */ /* 0x000fca00078e02ff */
[----:B------:R-:W-:-:S05]  /*06a0*/  IMNMX R3, R3, R4, !PT ;  /* 0x0000000403037217 */ /* 0x000fca0007800200 */
.L_x_375:
[----:B------:R-:W-:Y:S01]  /*06b0*/  IMAD.HI R3, R3, 0x2aaaaaab, RZ ;  /* 0x2aaaaaab03037827 */ /* 0x000fe200078e02ff */
[----:B------:R-:W-:Y:S02]  /*06c0*/  USHF.R.U32.HI UR5, URZ, 0x10, UR11 ;  /* 0x000000103f057899 */ /* 0x000fe4000801160b */
[----:B------:R-:W-:Y:S01]  /*06d0*/  ULDC UR4, c[0x0][0x338] ;  /* 0x0000ce0000047ab9 */ /* 0x000fe20000000800 */
[----:B------:R-:W-:Y:S01]  /*06e0*/  IMAD.MOV.U32 R154, RZ, RZ, RZ ;  /* 0x000000ffff9a7224 */ /* 0x000fe200078e00ff */
[----:B------:R-:W-:Y:S01]  /*06f0*/  SHF.R.U32.HI R2, RZ, 0x1f, R3 ;  /* 0x0000001fff027819 */ /* 0x000fe20000011603 */
[----:B------:R-:W-:-:S03]  /*0700*/  UISETP.NE.AND UP0, UPT, UR5, URZ, UPT ;  /* 0x0000003f0500728c */ /* 0x000fc6000bf05270 */
[----:B------:R-:W-:Y:S01]  /*0710*/  LEA.HI.SX32 R2, R3, R2, 0x1d ;  /* 0x0000000203027211 */ /* 0x000fe200078feaff */
[----:B------:R-:W-:-:S03]  /*0720*/  USEL UR4, UR5, UR4, UP0 ;  /* 0x0000000405047287 */ /* 0x000fc60008000000 */
[----:B------:R-:W-:-:S04]  /*0730*/  IMNMX R219, RZ, R2, !PT ;  /* 0x00000002ffdb7217 */ /* 0x000fc80007800200 */
[----:B------:R-:W-:-:S13]  /*0740*/  ISETP.LT.AND P0, PT, R219, UR6, PT ;  /* 0x00000006db007c0c */ /* 0x000fda000bf01270 */
[----:B------:R-:W-:Y:S05]  /*0750*/  @!P0 BRA `(.L_x_378) ;  /* 0x000001c000008947 */ /* 0x000fea0003800000 */
[----:B------:R-:W-:Y:S01]  /*0760*/  IMAD.U32 R2, RZ, RZ, UR4 ;  /* 0x00000004ff027e24 */ /* 0x000fe2000f8e00ff */
[----:B------:R-:W-:-:S04]  /*0770*/  UIADD3 UR5, UR4, -0x1, UR6 ;  /* 0xffffffff04057890 */ /* 0x000fc8000fffe006 */
[-C--:B------:R-:W-:Y:S02]  /*0780*/  IABS R5, R2.reuse ;  /* 0x0000000200057213 */ /* 0x080fe40000000000 */
[----:B------:R-:W-:Y:S02]  /*0790*/  IADD3 R6, -R219, UR5, RZ ;  /* 0x00000005db067c10 */ /* 0x000fe4000fffe1ff */
[----:B------:R-:W1:Y:S01]  /*07a0*/  I2F.RP R7, R5 ;  /* 0x0000000500077306 */ /* 0x000e620000209400 */
[----:B------:R-:W-:Y:S02]  /*07b0*/  IABS R2, R2 ;  /* 0x0000000200027213 */ /* 0x000fe40000000000 */
[----:B------:R-:W-:Y:S02]  /*07c0*/  IABS R3, R6 ;  /* 0x0000000600037213 */ /* 0x000fe40000000000 */
[----:B------:R-:W-:Y:S01]  /*07d0*/  LOP3.LUT R6, R6, UR4, RZ, 0x3c, !PT ;  /* 0x0000000406067c12 */ /* 0x000fe2000f8e3cff */
[----:B------:R-:W-:-:S03]  /*07e0*/  IMAD.MOV R2, RZ, RZ, -R2 ;  /* 0x000000ffff027224 */ /* 0x000fc600078e0a02 */
[----:B------:R-:W-:Y:S01]  /*07f0*/  ISETP.GE.AND P0, PT, R6, RZ, PT ;  /* 0x000000ff0600720c */ /* 0x000fe20003f06270 */
[----:B-1----:R-:W1:Y:S02]  /*0800*/  MUFU.RCP R8, R7 ;  /* 0x0000000700087308 */ /* 0x002e640000001000 */
[----:B-1----:R-:W-:-:S06]  /*0810*/  IADD3 R8, R8, 0xffffffe, RZ ;  /* 0x0ffffffe08087810 */ /* 0x002fcc0007ffe0ff */
[----:B------:R-:W1:Y:S02]  /*0820*/  F2I.FTZ.U32.TRUNC.NTZ R9, R8 ;  /* 0x0000000800097305 */ /* 0x000e64000021f000 */
[----:B-1----:R-:W-:Y:S02]  /*0830*/  IMAD.MOV R4, RZ, RZ, -R9 ;  /* 0x000000ffff047224 */ /* 0x002fe400078e0a09 */
[----:B------:R-:W-:Y:S02]  /*0840*/  IMAD.MOV.U32 R8, RZ, RZ, RZ ;  /* 0x000000ffff087224 */ /* 0x000fe400078e00ff */
[----:B------:R-:W-:-:S04]  /*0850*/  IMAD R4, R4, R5, RZ ;  /* 0x0000000504047224 */ /* 0x000fc800078e02ff */
[----:B------:R-:W-:-:S06]  /*0860*/  IMAD.HI.U32 R4, R9, R4, R8 ;  /* 0x0000000409047227 */ /* 0x000fcc00078e0008 */
[----:B------:R-:W-:-:S04]  /*0870*/  IMAD.HI.U32 R4, R4, R3, RZ ;  /* 0x0000000304047227 */ /* 0x000fc800078e00ff */
[----:B------:R-:W-:-:S05]  /*0880*/  IMAD R2, R4, R2, R3 ;  /* 0x0000000204027224 */ /* 0x000fca00078e0203 */
[----:B------:R-:W-:-:S13]  /*0890*/  ISETP.GT.U32.AND P1, PT, R5, R2, PT ;  /* 0x000000020500720c */ /* 0x000fda0003f24070 */
[----:B------:R-:W-:Y:S01]  /*08a0*/  @!P1 IMAD.IADD R2, R2, 0x1, -R5 ;  /* 0x0000000102029824 */ /* 0x000fe200078e0a05 */
[----:B------:R-:W-:Y:S02]  /*08b0*/  @!P1 IADD3 R4, R4, 0x1, RZ ;  /* 0x0000000104049810 */ /* 0x000fe40007ffe0ff */
[----:B------:R-:W-:Y:S02]  /*08c0*/  ISETP.NE.AND P1, PT, RZ, UR4, PT ;  /* 0x00000004ff007c0c */ /* 0x000fe4000bf25270 */
[----:B------:R-:W-:-:S13]  /*08d0*/  ISETP.GE.U32.AND P2, PT, R2, R5, PT ;  /* 0x000000050200720c */ /* 0x000fda0003f46070 */
[----:B------:R-:W-:-:S05]  /*08e0*/  @P2 IADD3 R4, R4, 0x1, RZ ;  /* 0x0000000104042810 */ /* 0x000fca0007ffe0ff */
[----:B------:R-:W-:Y:S01]  /*08f0*/  @!P0 IMAD.MOV R4, RZ, RZ, -R4 ;  /* 0x000000ffff048224 */ /* 0x000fe200078e0a04 */
[----:B------:R-:W-:-:S05]  /*0900*/  @!P1 LOP3.LUT R4, RZ, UR4, RZ, 0x33, !PT ;  /* 0x00000004ff049c12 */ /* 0x000fca000f8e33ff */
[----:B------:R-:W-:Y:S02]  /*0910*/  IMAD.MOV.U32 R154, RZ, RZ, R4 ;  /* 0x000000ffff9a7224 */ /* 0x000fe400078e0004 */
.L_x_378:
[----:B------:R-:W-:Y:S01]  /*0920*/  ULOP3.LUT UR11, UR11, 0xffff, URZ, 0xc0, !UPT ;  /* 0x0000ffff0b0b7892 */ /* 0x000fe2000f8ec03f */
[----:B------:R-:W-:Y:S01]  /*0930*/  PLOP3.LUT P4, PT, PT, PT, PT, 0x80, 0x0 ;  /* 0x000000000000781c */ /* 0x000fe20003f8f070 */
[----:B------:R-:W-:Y:S01]  /*0940*/  ULDC.64 UR12, c[0x0][0x118] ;  /* 0x00004600000c7ab9 */ /* 0x000fe20000000a00 */
[----:B------:R-:W-:Y:S01]  /*0950*/  IMAD.MOV.U32 R12, RZ, RZ, RZ ;  /* 0x000000ffff0c7224 */ /* 0x000fe200078e00ff */
[----:B------:R-:W-:Y:S01]  /*0960*/  CS2R R10, SRZ ;  /* 0x00000000000a7805 */ /* 0x000fe2000001ff00 */
[----:B------:R-:W-:Y:S01]  /*0970*/  MOV R7, RZ ;  /* 0x000000ff00077202 */ /* 0x000fe20000000f00 */
[----:B------:R-:W-:Y:S01]  /*0980*/  IMAD R219, R154, UR11, R219 ;  /* 0x0000000b9adb7c24 */ /* 0x000fe2000f8e02db */
[----:B------:R-:W-:Y:S01]  /*0990*/  CS2R R94, SRZ ;  /* 0x00000000005e7805 */ /* 0x000fe2000001ff00 */
[----:B------:R-:W-:Y:S01]  /*09a0*/  CS2R R4, SRZ ;  /* 0x0000000000047805 */ /* 0x000fe2000001ff00 */
[----:B------:R-:W-:Y:S01]  /*09b0*/  CS2R R98, SRZ ;  /* 0x0000000000627805 */ /* 0x000fe2000001ff00 */
[----:B------:R-:W-:Y:S01]  /*09c0*/  IMAD.IADD R154, R219, 0x1, R154 ;  /* 0x00000001db9a7824 */ /* 0x000fe200078e029a */
[----:B------:R-:W-:Y:S01]  /*09d0*/  CS2R R96, SRZ ;  /* 0x0000000000607805 */ /* 0x000fe2000001ff00 */
[----:B------:R-:W-:Y:S01]  /*09e0*/  CS2R R90, SRZ ;  /* 0x00000000005a7805 */ /* 0x000fe2000001ff00 */
[----:B------:R-:W-:Y:S01]  /*09f0*/  CS2R R88, SRZ ;  /* 0x0000000000587805 */ /* 0x000fe2000001ff00 */
[----:B------:R-:W-:Y:S01]  /*0a00*/  CS2R R86, SRZ ;  /* 0x0000000000567805 */ /* 0x000fe2000001ff00 */
[----:B------:R-:W-:Y:S01]  /*0a10*/  IMNMX R154, R154, UR6, PT ;  /* 0x000000069a9a7c17 */ /* 0x000fe2000b800200 */
        /* <DEDUP_REMOVED lines=43> */
[----:B------:R-:W-:Y:S02]  /*0cd0*/  ISETP.NE.U32.AND P0, PT, RZ, c[0x0][0x340], PT ;  /* 0x0000d000ff007a0c */ /* 0x000fe40003f05070 */
[----:B------:R-:W-:Y:S01]  /*0ce0*/  SHF.R.S32.HI R14, RZ, 0x1f, R93 ;  /* 0x0000001fff0e7819 */ /* 0x000fe2000001145d */
[----:B------:R-:W-:Y:S01]  /*0cf0*/  USHF.R.S32.HI UR11, URZ, 0x1f, UR10 ;  /* 0x0000001f3f0b7899 */ /* 0x000fe2000801140a */
[----:B------:R-:W-:Y:S01]  /*0d00*/  ISETP.NE.AND.EX P0, PT, RZ, c[0x0][0x344], PT, P0 ;  /* 0x0000d100ff007a0c */ /* 0x000fe20003f05300 */
[----:B------:R-:W-:-:S12]  /*0d10*/  ULDC.64 UR4, c[0x0][0x1b8] ;  /* 0x00006e0000047ab9 */ /* 0x000fd80000000a00 */
[----:B------:R-:W-:-:S04]  /*0d20*/  @P0 IMAD.MOV.U32 R3, RZ, RZ, 0x4 ;  /* 0x00000004ff030424 */ /* 0x000fc800078e00ff */
[----:B------:R-:W-:-:S06]  /*0d30*/  @P0 IMAD.WIDE R18, R0, R3, c[0x0][0x340] ;  /* 0x0000d00000120625 */ /* 0x000fcc00078e0203 */
[----:B------:R-:W2:Y:S01]  /*0d40*/  @P0 LDG.E R18, [R18.64] ;  /* 0x0000000c12120981 */ /* 0x000ea2000c1e1900 */
[-C--:B------:R-:W-:Y:S01]  /*0d50*/  LEA.HI R8, R14, R93.reuse, RZ, 0x2 ;  /* 0x0000005d0e087211 */ /* 0x080fe200078f10ff */
[----:B------:R-:W-:Y:S01]  /*0d60*/  UIMAD.WIDE.U32 UR6, UR10, UR4, URZ ;  /* 0x000000040a0672a5 */ /* 0x000fe2000f8e003f */
[----:B------:R-:W-:Y:S01]  /*0d70*/  PLOP3.LUT P2, PT, PT, PT, UP2, 0x80, 0x0 ;  /* 0x000000000000781c */ /* 0x000fe20003f4f028 */
[----:B------:R-:W-:Y:S01]  /*0d80*/  UIMAD UR4, UR11, UR4, URZ ;  /* 0x000000040b0472a4 */ /* 0x000fe2000f8e023f */
[----:B------:R-:W-:Y:S01]  /*0d90*/  LOP3.LUT R96, R8, 0xfffffffc, RZ, 0xc0, !PT ;  /* 0xfffffffc08607812 */ /* 0x000fe200078ec0ff */
[----:B------:R-:W-:Y:S01]  /*0da0*/  IMAD.U32 R220, RZ, RZ, UR10 ;  /* 0x0000000affdc7e24 */ /* 0x000fe2000f8e00ff */
[----:B------:R-:W-:Y:S01]  /*0db0*/  SHF.R.S32.HI R239, RZ, 0x2, R8 ;  /* 0x00000002ffef7819 */ /* 0x000fe20000011408 */
[----:B------:R-:W-:Y:S01]  /*0dc0*/  UIMAD UR4, UR10, UR5, UR4 ;  /* 0x000000050a0472a4 */ /* 0x000fe2000f8e0204 */
[----:B------:R-:W-:Y:S01]  /*0dd0*/  PLOP3.LUT P1, PT, PT, PT, UP2, 0x80, 0x0 ;  /* 0x000000000000781c */ /* 0x000fe20003f2f028 */
[----:B------:R-:W-:Y:S01]  /*0de0*/  IMAD.IADD R96, R93, 0x1, -R96 ;  /* 0x000000015d607824 */ /* 0x000fe200078e0a60 */
[----:B------:R-:W-:Y:S01]  /*0df0*/  SHF.R.S32.HI R7, RZ, 0x1f, R0 ;  /* 0x0000001fff077819 */ /* 0x000fe20000011400 */
[----:B------:R-:W-:Y:S01]  /*0e00*/  UIADD3 UR4, UR7, UR4, URZ ;  /* 0x0000000407047290 */ /* 0x000fe2000fffe03f */
[-C--:B------:R-:W-:Y:S01]  /*0e10*/  LEA.HI R10, R14, R93.reuse, RZ, 0x3 ;  /* 0x0000005d0e0a7211 */ /* 0x080fe200078f18ff */
[C-C-:B------:R-:W-:Y:S01]  /*0e20*/  IMAD R6, R96.reuse, 0x20, R239.reuse ;  /* 0x0000002060067824 */ /* 0x140fe200078e02ef */
[----:B------:R-:W-:Y:S01]  /*0e30*/  SHF.R.S32.HI R22, RZ, 0x1f, R239 ;  /* 0x0000001fff167819 */ /* 0x000fe200000114ef */
[----:B------:R-:W-:Y:S01]  /*0e40*/  IMAD R3, R7, c[0x0][0x1c0], RZ ;  /* 0x0000700007037a24 */ /* 0x000fe200078e02ff */
[----:B------:R-:W-:Y:S01]  /*0e50*/  SHF.L.U32 R20, R96, 0x3, RZ ;  /* 0x0000000360147819 */ /* 0x000fe200000006ff */
[----:B------:R-:W-:Y:S01]  /*0e60*/  IMAD.U32 R17, RZ, RZ, UR7 ;  /* 0x00000007ff117e24 */ /* 0x000fe2000f8e00ff */
[----:B------:R-:W-:Y:S01]  /*0e70*/  IADD3 R6, R6, UR9, RZ ;  /* 0x0000000906067c10 */ /* 0x000fe2000fffe0ff */
[C---:B------:R-:W-:Y:S01]  /*0e80*/  IMAD R26, R22.reuse, c[0x0][0x1e0], RZ ;  /* 0x00007800161a7a24 */ /* 0x040fe200078e02ff */
[----:B------:R-:W-:Y:S01]  /*0e90*/  SHF.R.S32.HI R4, RZ, 0x3, R10 ;  /* 0x00000003ff047819 */ /* 0x000fe2000001140a */
[----:B------:R-:W-:Y:S01]  /*0ea0*/  IMAD R22, R22, c[0x0][0x208], RZ ;  /* 0x0000820016167a24 */ /* 0x000fe200078e02ff */
[----:B------:R-:W-:Y:S01]  /*0eb0*/  SHF.R.S32.HI R21, RZ, 0x1f, R20 ;  /* 0x0000001fff157819 */ /* 0x000fe20000011414 */
[----:B------:R-:W-:Y:S01]  /*0ec0*/  @P2 IMAD.HI.U32 R2, R6, c[0x0][0x2c8], RZ ;  /* 0x0000b20006022a27 */ /* 0x000fe200078e00ff */
[----:B------:R-:W-:Y:S01]  /*0ed0*/  LEA.HI R95, R14, R93, RZ, 0x5 ;  /* 0x0000005d0e5f7211 */ /* 0x000fe200078f28ff */
[----:B------:R-:W-:Y:S01]  /*0ee0*/  BSSY B0, `(.L_x_380) ;  /* 0x0000070000007945 */ /* 0x000fe20003800000 */
[----:B------:R-:W-:Y:S01]  /*0ef0*/  LEA.HI R8, R8, R239, RZ, 0x1 ;  /* 0x000000ef08087211 */ /* 0x000fe200078f08ff */
[----:B------:R-:W-:Y:S01]  /*0f00*/  IMAD.MOV.U32 R5, RZ, RZ, R6 ;  /* 0x000000ffff057224 */ /* 0x000fe200078e0006 */
[----:B------:R-:W-:Y:S01]  /*0f10*/  @P1 SHF.R.U32.HI R5, RZ, c[0x0][0x2cc], R2 ;  /* 0x0000b300ff051a19 */ /* 0x000fe20000011602 */
[----:B------:R-:W-:Y:S01]  /*0f20*/  IMAD R2, R0, c[0x0][0x1c4], R3 ;  /* 0x0000710000027a24 */ /* 0x000fe200078e0203 */
[----:B------:R-:W-:Y:S01]  /*0f30*/  LOP3.LUT R8, R8, 0x7fffffe, RZ, 0xc0, !PT ;  /* 0x07fffffe08087812 */ /* 0x000fe200078ec0ff */
[----:B------:R-:W-:Y:S01]  /*0f40*/  IMAD.SHL.U32 R3, R4, 0x40, RZ ;  /* 0x0000004004037824 */ /* 0x000fe200078e00ff */
[----:B------:R-:W-:Y:S01]  /*0f50*/  SHF.R.S32.HI R24, RZ, 0x1f, R5 ;  /* 0x0000001fff187819 */ /* 0x000fe20000011405 */
[----:B------:R-:W-:Y:S01]  /*0f60*/  IMAD.U32 R16, RZ, RZ, UR6 ;  /* 0x00000006ff107e24 */ /* 0x000fe2000f8e00ff */
[----:B------:R-:W-:Y:S01]  /*0f70*/  ULDC.64 UR6, c[0x0][0x1e8] ;  /* 0x00007a0000067ab9 */ /* 0x000fe20000000a00 */
[----:B------:R-:W-:Y:S01]  /*0f80*/  IMAD.U32 R17, RZ, RZ, UR4 ;  /* 0x00000004ff117e24 */ /* 0x000fe2000f8e00ff */
[----:B------:R-:W-:Y:S01]  /*0f90*/  LOP3.LUT R3, R3, 0xc0, RZ, 0xc0, !PT ;  /* 0x000000c003037812 */ /* 0x000fe200078ec0ff */
[C---:B------:R-:W-:Y:S01]  /*0fa0*/  IMAD R22, R239.reuse, c[0x0][0x20c], R22 ;  /* 0x00008300ef167a24 */ /* 0x040fe200078e0216 */
[----:B------:R-:W-:Y:S01]  /*0fb0*/  ULDC.64 UR4, c[0x0][0x210] ;  /* 0x0000840000047ab9 */ /* 0x000fe20000000a00 */
[----:B------:R-:W-:Y:S01]  /*0fc0*/  IMAD.WIDE.U32 R12, R239, c[0x0][0x208], R20 ;  /* 0x00008200ef0c7a25 */ /* 0x000fe200078e0014 */
[----:B------:R-:W-:Y:S01]  /*0fd0*/  LOP3.LUT R11, R3, 0x18, R20, 0xf8, !PT ;  /* 0x00000018030b7812 */ /* 0x000fe200078ef814 */
[----:B------:R-:W-:Y:S01]  /*0fe0*/  UIMAD UR4, UR11, UR4, URZ ;  /* 0x000000040b0472a4 */ /* 0x000fe2000f8e023f */
[----:B------:R-:W-:Y:S01]  /*0ff0*/  SHF.R.U32.HI R218, RZ, 0x3, R3 ;  /* 0x00000003ffda7819 */ /* 0x000fe20000011603 */
[----:B------:R-:W-:Y:S01]  /*1000*/  IMAD.WIDE.U32 R16, R0, c[0x0][0x1c0], R16 ;  /* 0x0000700000107a25 */ /* 0x000fe200078e0010 */
[----:B------:R-:W-:Y:S01]  /*1010*/  UIMAD UR6, UR11, UR6, URZ ;  /* 0x000000060b0672a4 */ /* 0x000fe2000f8e023f */
[----:B------:R-:W-:Y:S01]  /*1020*/  IADD3 R15, R20, 0x20, RZ ;  /* 0x00000020140f7810 */ /* 0x000fe20007ffe0ff */
[----:B------:R-:W-:Y:S01]  /*1030*/  UIMAD UR4, UR10, UR5, UR4 ;  /* 0x000000050a0472a4 */ /* 0x000fe2000f8e0204 */
[----:B------:R-:W-:Y:S01]  /*1040*/  IMAD.IADD R23, R13, 0x1, R22 ;  /* 0x000000010d177824 */ /* 0x000fe200078e0216 */
[----:B------:R-:W-:Y:S01]  /*1050*/  MOV R22, R12 ;  /* 0x0000000c00167202 */ /* 0x000fe20000000f00 */
[----:B------:R-:W-:Y:S01]  /*1060*/  IMAD.MOV R9, RZ, RZ, -R5 ;  /* 0x000000ffff097224 */ /* 0x000fe200078e0a05 */
[----:B------:R-:W-:Y:S01]  /*1070*/  LEA.HI R12, R14, R93, RZ, 0x4 ;  /* 0x0000005d0e0c7211 */ /* 0x000fe200078f20ff */
[----:B------:R-:W-:Y:S01]  /*1080*/  IMAD.IADD R3, R17, 0x1, R2 ;  /* 0x0000000111037824 */ /* 0x000fe200078e0202 */
[----:B------:R-:W-:Y:S01]  /*1090*/  LOP3.LUT R218, R11, R218, RZ, 0x3c, !PT ;  /* 0x000000da0bda7212 */ /* 0x000fe200078e3cff */
[----:B------:R-:W-:Y:S01]  /*10a0*/  IMAD.MOV.U32 R2, RZ, RZ, R16 ;  /* 0x000000ffff027224 */ /* 0x000fe200078e0010 */
[----:B------:R-:W-:Y:S01]  /*10b0*/  ULDC UR5, c[0x0][0x2c4] ;  /* 0x0000b10000057ab9 */ /* 0x000fe20000000800 */
[----:B------:R-:W-:Y:S01]  /*10c0*/  IMAD R16, R9, c[0x0][0x2c4], R6 ;  /* 0x0000b10009107a24 */ /* 0x000fe200078e0206 */
[----:B------:R-:W-:Y:S01]  /*10d0*/  LOP3.LUT R6, R12, 0xfffffff0, RZ, 0xc0, !PT ;  /* 0xfffffff00c067812 */ /* 0x000fe200078ec0ff */
[----:B------:R-:W-:Y:S01]  /*10e0*/  IMAD R24, R24, c[0x0][0x1b0], RZ ;  /* 0x00006c0018187a24 */ /* 0x000fe200078e02ff */
[----:B------:R-:W-:Y:S01]  /*10f0*/  IADD3 R14, R239, UR9, RZ ;  /* 0x00000009ef0e7c10 */ /* 0x000fe2000fffe0ff */
[----:B------:R-:W-:Y:S01]  /*1100*/  IMAD.WIDE.U32 R220, R220, c[0x0][0x210], R22 ;  /* 0x00008400dcdc7a25 */ /* 0x000fe200078e0016 */
[----:B------:R-:W-:Y:S01]  /*1110*/  SHF.R.S32.HI R11, RZ, 0x1f, R16 ;  /* 0x0000001fff0b7819 */ /* 0x000fe20000011410 */
[----:B------:R-:W-:Y:S01]  /*1120*/  UIMAD UR6, UR10, UR7, UR6 ;  /* 0x000000070a0672a4 */ /* 0x000fe2000f8e0206 */
[----:B------:R-:W-:Y:S01]  /*1130*/  SHF.R.S32.HI R94, RZ, 0x5, R95 ;  /* 0x00000005ff5e7819 */ /* 0x000fe2000001145f */
[----:B------:R-:W-:Y:S01]  /*1140*/  IMAD.IADD R6, R93, 0x1, -R6 ;  /* 0x000000015d067824 */ /* 0x000fe200078e0a06 */
[----:B------:R-:W-:Y:S01]  /*1150*/  IADD3 R221, R221, UR4, RZ ;  /* 0x00000004dddd7c10 */ /* 0x000fe2000fffe0ff */
[----:B------:R-:W-:Y:S01]  /*1160*/  IMAD.WIDE.U32 R2, R5, c[0x0][0x1b0], R2 ;  /* 0x00006c0005027a25 */ /* 0x000fe200078e0002 */
[----:B------:R-:W-:Y:S01]  /*1170*/  ULDC UR4, c[0x0][0x168] ;  /* 0x00005a0000047ab9 */ /* 0x000fe20000000800 */
[----:B------:R-:W-:Y:S01]  /*1180*/  ISETP.GE.AND P2, PT, R15, c[0x0][0x198], PT ;  /* 0x000066000f007a0c */ /* 0x000fe20003f46270 */
[----:B------:R-:W-:Y:S01]  /*1190*/  UIMAD UR4, UR5, UR4, URZ ;  /* 0x00000004050472a4 */ /* 0x000fe2000f8e023f */
[----:B------:R-:W-:Y:S01]  /*11a0*/  IMAD R24, R5, c[0x0][0x1b4], R24 ;  /* 0x00006d0005187a24 */ /* 0x000fe200078e0218 */
[----:B------:R-:W-:Y:S01]  /*11b0*/  LEA.HI R9, R6, R6, RZ, 0x1 ;  /* 0x0000000606097211 */ /* 0x000fe200078f08ff */
[C---:B------:R-:W-:Y:S01]  /*11c0*/  IMAD R26, R239.reuse, c[0x0][0x1e4], R26 ;  /* 0x00007900ef1a7a24 */ /* 0x040fe200078e021a */
[----:B------:R-:W-:Y:S01]  /*11d0*/  ISETP.GE.AND P6, PT, R20, c[0x0][0x1d4], PT ;  /* 0x0000750014007a0c */ /* 0x000fe20003fc6270 */
[----:B------:R-:W-:Y:S01]  /*11e0*/  IMAD.WIDE.U32 R28, R239, c[0x0][0x1e0], R20 ;  /* 0x00007800ef1c7a25 */ /* 0x000fe200078e0014 */
[----:B------:R-:W-:-:S02]  /*11f0*/  SHF.R.S32.HI R22, RZ, 0x1, R9 ;  /* 0x00000001ff167819 */ /* 0x000fc40000011409 */
[----:B------:R-:W-:Y:S01]  /*1200*/  SHF.R.S32.HI R5, RZ, 0x1f, R9 ;  /* 0x0000001fff057819 */ /* 0x000fe20000011409 */
[----:B------:R-:W-:Y:S01]  /*1210*/  IMAD.IADD R25, R3, 0x1, R24 ;  /* 0x0000000103197824 */ /* 0x000fe200078e0218 */
[----:B------:R-:W-:Y:S01]  /*1220*/  IADD3 R3, R20, 0x40, RZ ;  /* 0x0000004014037810 */ /* 0x000fe20007ffe0ff */
[----:B------:R-:W-:Y:S01]  /*1230*/  IMAD R11, R11, c[0x0][0x1a8], RZ ;  /* 0x00006a000b0b7a24 */ /* 0x000fe200078e02ff */
[----:B------:R-:W-:Y:S01]  /*1240*/  LEA.HI R5, R5, R22, RZ, 0x2 ;  /* 0x0000001605057211 */ /* 0x000fe200078f10ff */
[----:B------:R-:W-:Y:S01]  /*1250*/  IMAD.MOV.U32 R24, RZ, RZ, R2 ;  /* 0x000000ffff187224 */ /* 0x000fe200078e0002 */
[----:B------:R-:W-:Y:S01]  /*1260*/  ISETP.GE.AND P4, PT, R3, c[0x0][0x1d4], PT ;  /* 0x0000750003007a0c */ /* 0x000fe20003f86270 */
[----:B------:R-:W-:Y:S01]  /*1270*/  IMAD.IADD R27, R29, 0x1, R26 ;  /* 0x000000011d1b7824 */ /* 0x000fe200078e021a */
[----:B------:R-:W-:Y:S01]  /*1280*/  LOP3.LUT R5, R5, 0xfffffffc, RZ, 0xc0, !PT ;  /* 0xfffffffc05057812 */ /* 0x000fe200078ec0ff */
[----:B------:R-:W-:Y:S01]  /*1290*/  IMAD.MOV.U32 R26, RZ, RZ, R28 ;  /* 0x000000ffff1a7224 */ /* 0x000fe200078e001c */
[----:B------:R-:W-:Y:S01]  /*12a0*/  ISETP.GE.AND P5, PT, R15, c[0x0][0x1d4], PT ;  /* 0x000075000f007a0c */ /* 0x000fe20003fa6270 */
[----:B------:R-:W-:Y:S01]  /*12b0*/  IMAD.U32 R224, RZ, RZ, UR10 ;  /* 0x0000000affe07e24 */ /* 0x000fe2000f8e00ff */
[----:B------:R-:W-:Y:S01]  /*12c0*/  IADD3 R5, R22, -R5, RZ ;  /* 0x8000000516057210 */ /* 0x000fe20007ffe0ff */
[C---:B------:R-:W-:Y:S01]  /*12d0*/  IMAD R2, R16.reuse, c[0x0][0x1ac], R11 ;  /* 0x00006b0010027a24 */ /* 0x040fe200078e020b */
[----:B------:R-:W-:Y:S01]  /*12e0*/  IADD3 R11, R239, -R8, RZ ;  /* 0x80000008ef0b7210 */ /* 0x000fe20007ffe0ff */
[----:B------:R-:W-:-:S04]  /*12f0*/  IMAD.WIDE.U32 R16, R16, c[0x0][0x1a8], R24 ;  /* 0x00006a0010107a25 */ /* 0x000fc800078e0018 */
[----:B------:R-:W-:Y:S01]  /*1300*/  IMAD.WIDE.U32 R224, R224, c[0x0][0x1e8], R26 ;  /* 0x00007a00e0e07a25 */ /* 0x000fe200078e001a */
[----:B------:R-:W-:-:S03]  /*1310*/  LEA R3, P1, R16, c[0x0][0x160], 0x1 ;  /* 0x0000580010037a11 */ /* 0x000fc600078208ff */
[----:B------:R-:W-:Y:S01]  /*1320*/  IMAD.IADD R2, R17, 0x1, R2 ;  /* 0x0000000111027824 */ /* 0x000fe200078e0202 */
[----:B------:R-:W-:Y:S01]  /*1330*/  IADD3 R225, R225, UR6, RZ ;  /* 0x00000006e1e17c10 */ /* 0x000fe2000fffe0ff */
[----:B------:R-:W-:Y:S01]  /*1340*/  IMAD.SHL.U32 R13, R96, 0x8, RZ ;  /* 0x00000008600d7824 */ /* 0x000fe200078e00ff */
[----:B------:R1:W3:Y:S01]  /*1350*/  SHFL.IDX PT, R22, R3, RZ, 0x1c1f ;  /* 0x001c1fff03167589 */ /* 0x0002e200000e0000 */
[----:B------:R-:W-:Y:S01]  /*1360*/  IMAD R11, R94, 0x8, R11 ;  /* 0x000000085e0b7824 */ /* 0x000fe200078e020b */
[----:B------:R-:W-:Y:S02]  /*1370*/  LEA.HI.X R2, R16, c[0x0][0x164], R2, 0x1, P1 ;  /* 0x0000590010027a11 */ /* 0x000fe400008f0c02 */
[----:B------:R-:W-:Y:S01]  /*1380*/  LOP3.LUT P1, RZ, R5, 0x2, RZ, 0xc0, !PT ;  /* 0x0000000205ff7812 */ /* 0x000fe2000782c0ff */
[----:B------:R-:W-:Y:S01]  /*1390*/  IMAD.U32 R218, R11, 0x20, R218 ;  /* 0x000000200bda7824 */ /* 0x000fe200078e00da */
[----:B------:R-:W-:Y:S01]  /*13a0*/  P2R R16, PR, RZ, 0x4 ;  /* 0x00000004ff107803 */ /* 0x000fe20000000000 */
[----:B------:R1:W4:Y:S01]  /*13b0*/  SHFL.IDX PT, R23, R2, RZ, 0x1c1f ;  /* 0x001c1fff02177589 */ /* 0x00032200000e0000 */
[----:B------:R-:W-:-:S02]  /*13c0*/  ISETP.GE.AND P3, PT, R13, c[0x0][0x198], PT ;  /* 0x000066000d007a0c */ /* 0x000fc40003f66270 */
[----:B--2---:R-:W-:Y:S01]  /*13d0*/  @P0 SHF.R.S32.HI R19, RZ, 0x1f, R18 ;  /* 0x0000001fff130819 */ /* 0x004fe20000011412 */
[----:B------:R-:W-:Y:S02]  /*13e0*/  @!P0 IMAD.MOV.U32 R18, RZ, RZ, R0 ;  /* 0x000000ffff128224 */ /* 0x000fe400078e0000 */
[----:B------:R-:W-:Y:S01]  /*13f0*/  @!P0 IMAD.MOV.U32 R19, RZ, RZ, R7 ;  /* 0x000000ffff138224 */ /* 0x000fe200078e0007 */
[----:B------:R-:W-:Y:S01]  /*1400*/  ISETP.GE.AND P0, PT, R14, UR4, PT ;  /* 0x000000040e007c0c */ /* 0x000fe2000bf06270 */
[----:B------:R-:W-:Y:S01]  /*1410*/  IMAD.MOV.U32 R0, RZ, RZ, 0x10 ;  /* 0x00000010ff007424 */ /* 0x000fe200078e00ff */
[----:B------:R-:W-:Y:S01]  /*1420*/  IADD3 R7, R13, 0x40, RZ ;  /* 0x000000400d077810 */ /* 0x000fe20007ffe0ff */
[C---:B------:R-:W-:Y:S02]  /*1430*/  IMAD R237, R19.reuse, c[0x0][0x1f0], RZ ;  /* 0x00007c0013ed7a24 */ /* 0x040fe400078e02ff */
[----:B------:R-:W-:Y:S01]  /*1440*/  IMAD R231, R19, c[0x0][0x218], RZ ;  /* 0x0000860013e77a24 */ /* 0x000fe200078e02ff */
[----:B------:R-:W-:Y:S01]  /*1450*/  SEL R0, R0, 0xfffffff0, !P1 ;  /* 0xfffffff000007807 */ /* 0x000fe20004800000 */
[----:B------:R-:W-:Y:S01]  /*1460*/  IMAD R237, R18, c[0x0][0x1f4], R237 ;  /* 0x00007d0012ed7a24 */ /* 0x000fe200078e02ed */
[----:B------:R-:W-:Y:S01]  /*1470*/  ISETP.NE.AND P1, PT, R16, RZ, PT ;  /* 0x000000ff1000720c */ /* 0x000fe20003f25270 */
[C---:B------:R-:W-:Y:S01]  /*1480*/  IMAD R231, R18.reuse, c[0x0][0x21c], R231 ;  /* 0x0000870012e77a24 */ /* 0x040fe200078e02e7 */
[----:B------:R-:W-:Y:S01]  /*1490*/  ISETP.GE.AND P2, PT, R7, c[0x0][0x198], PT ;  /* 0x0000660007007a0c */ /* 0x000fe20003f46270 */
[----:B------:R-:W-:-:S04]  /*14a0*/  IMAD.WIDE.U32 R224, R18, c[0x0][0x1f0], R224 ;  /* 0x00007c0012e07a25 */ /* 0x000fc800078e00e0 */
[----:B------:R-:W-:-:S04]  /*14b0*/  IMAD.WIDE.U32 R220, R18, c[0x0][0x218], R220 ;  /* 0x0000860012dc7a25 */ /* 0x000fc800078e00dc */
[----:B------:R-:W-:Y:S02]  /*14c0*/  IMAD.IADD R237, R225, 0x1, R237 ;  /* 0x00000001e1ed7824 */ /* 0x000fe400078e02ed */
[----:B------:R-:W-:Y:S01]  /*14d0*/  IMAD.IADD R231, R221, 0x1, R231 ;  /* 0x00000001dde77824 */ /* 0x000fe200078e02e7 */
[----:B------:R-:W-:Y:S05]  /*14e0*/  @P0 BRA `(.L_x_381) ;  /* 0x000000f000000947 */ /* 0x000fea0003800000 */
[----:B-1-34-:R-:W-:Y:S02]  /*14f0*/  SHF.R.S32.HI R18, RZ, 0x1f, R15 ;  /* 0x0000001fff127819 */ /* 0x01afe4000001140f */
[----:B------:R-:W-:Y:S02]  /*1500*/  SHF.R.S32.HI R8, RZ, 0x1f, R7 ;  /* 0x0000001fff087819 */ /* 0x000fe40000011407 */
[----:B------:R-:W-:Y:S02]  /*1510*/  LEA.HI R11, R18, R15, RZ, 0x3 ;  /* 0x0000000f120b7211 */ /* 0x000fe400078f18ff */
[----:B------:R-:W-:Y:S01]  /*1520*/  LEA.HI R8, R8, R7, RZ, 0x3 ;  /* 0x0000000708087211 */ /* 0x000fe200078f18ff */
[----:B------:R-:W-:Y:S01]  /*1530*/  IMAD.SHL.U32 R7, R218, 0x2, RZ ;  /* 0x00000002da077824 */ /* 0x000fe200078e00ff */
[----:B------:R-:W-:-:S02]  /*1540*/  LEA R18, P0, R13, R22, 0x1 ;  /* 0x000000160d127211 */ /* 0x000fc400078008ff */
[----:B------:R-:W-:Y:S02]  /*1550*/  LOP3.LUT R11, R11, 0xfffffff8, RZ, 0xc0, !PT ;  /* 0xfffffff80b0b7812 */ /* 0x000fe400078ec0ff */
[----:B------:R-:W-:Y:S02]  /*1560*/  LOP3.LUT R8, R8, 0xfffffff8, RZ, 0xc0, !PT ;  /* 0xfffffff808087812 */ /* 0x000fe400078ec0ff */
[----:B------:R-:W-:Y:S01]  /*1570*/  LEA.HI.X R19, R13, R23, R21, 0x1, P0 ;  /* 0x000000170d137211 */ /* 0x000fe200000f0c15 */
[----:B------:R-:W-:-:S04]  /*1580*/  IMAD.WIDE R24, R11, 0x2, R22 ;  /* 0x000000020b187825 */ /* 0x000fc800078e0216 */
[----:B------:R-:W-:Y:S01]  /*1590*/  IMAD.WIDE R22, R8, 0x2, R22 ;  /* 0x0000000208167825 */ /* 0x000fe200078e0216 */
[----:B------:R-:W-:Y:S01]  /*15a0*/  @!PT LDS RZ, [RZ] ;  /* 0x00000000fffff984 */ /* 0x000fe20000000800 */
[----:B------:R1:W-:Y:S04]  /*15b0*/  LDGSTS.E.BYPASS.LTC128B.128 [R7+0x4900], [R18.64], !P3 ;  /* 0x0490000012077fae */ /* 0x0003e8000d901d4c */
[----:B------:R1:W-:Y:S04]  /*15c0*/  LDGSTS.E.BYPASS.LTC128B.128 [R7+0x6900], [R24.64], !P1 ;  /* 0x0690000018077fae */ /* 0x0003e8000c901d4c */
[----:B------:R1:W-:Y:S02]  /*15d0*/  LDGSTS.E.BYPASS.LTC128B.128 [R7+0x8900], [R22.64], !P2 ;  /* 0x0890000016077fae */ /* 0x0003e4000d101d4c */
.L_x_381:
[----:B-1-34-:R-:W-:Y:S05]  /*15e0*/  BSYNC B0 ;  /* 0x0000000000007941 */ /* 0x01afea0003800000 */
.L_x_380:
[----:B------:R-:W-:Y:S01]  /*15f0*/  IADD3 R7, R14, 0x20, RZ ;  /* 0x000000200e077810 */ /* 0x000fe20007ffe0ff */
[----:B------:R1:W2:Y:S01]  /*1600*/  SHFL.IDX PT, R23, R2, 0x1, 0x1c1f ;  /* 0x003c1f0002177f89 */ /* 0x0002a200000e0000 */
[----:B------:R-:W-:Y:S02]  /*1610*/  BSSY B0, `(.L_x_382) ;  /* 0x0000014000007945 */ /* 0x000fe40003800000 */
[----:B------:R-:W-:Y:S01]  /*1620*/  ISETP.GE.AND P0, PT, R7, UR4, PT ;  /* 0x0000000407007c0c */ /* 0x000fe2000bf06270 */
[----:B------:R1:W3:-:S12]  /*1630*/  SHFL.IDX PT, R22, R3, 0x1, 0x1c1f ;  /* 0x003c1f0003167f89 */ /* 0x0002d800000e0000 */
[----:B------:R-:W-:Y:S05]  /*1640*/  @P0 BRA `(.L_x_383) ;  /* 0x0000010000000947 */ /* 0x000fea0003800000 */
[----:B------:R-:W-:Y:S02]  /*1650*/  IADD3 R8, R13, 0x40, RZ ;  /* 0x000000400d087810 */ /* 0x000fe40007ffe0ff */
[----:B------:R-:W-:Y:S02]  /*1660*/  SHF.R.S32.HI R18, RZ, 0x1f, R15 ;  /* 0x0000001fff127819 */ /* 0x000fe4000001140f */
[----:B------:R-:W-:Y:S02]  /*1670*/  SHF.R.S32.HI R7, RZ, 0x1f, R8 ;  /* 0x0000001fff077819 */ /* 0x000fe40000011408 */
[----:B------:R-:W-:Y:S02]  /*1680*/  LEA.HI R11, R18, R15, RZ, 0x3 ;  /* 0x0000000f120b7211 */ /* 0x000fe400078f18ff */
[----:B------:R-:W-:Y:S01]  /*1690*/  LEA.HI R7, R7, R8, RZ, 0x3 ;  /* 0x0000000807077211 */ /* 0x000fe200078f18ff */
[----:B------:R-:W-:Y:S01]  /*16a0*/  IMAD.SHL.U32 R8, R218, 0x2, RZ ;  /* 0x00000002da087824 */ /* 0x000fe200078e00ff */
[----:B---3--:R-:W-:-:S02]  /*16b0*/  LEA R18, P0, R13, R22, 0x1 ;  /* 0x000000160d127211 */ /* 0x008fc400078008ff */
[----:B------:R-:W-:Y:S02]  /*16c0*/  LOP3.LUT R11, R11, 0xfffffff8, RZ, 0xc0, !PT ;  /* 0xfffffff80b0b7812 */ /* 0x000fe400078ec0ff */
[----:B------:R-:W-:Y:S02]  /*16d0*/  LOP3.LUT R7, R7, 0xfffffff8, RZ, 0xc0, !PT ;  /* 0xfffffff807077812 */ /* 0x000fe400078ec0ff */
[----:B--2---:R-:W-:Y:S01]  /*16e0*/  LEA.HI.X R19, R13, R23, R21, 0x1, P0 ;  /* 0x000000170d137211 */ /* 0x004fe200000f0c15 */
[----:B------:R-:W-:-:S04]  /*16f0*/  IMAD.WIDE R24, R11, 0x2, R22 ;  /* 0x000000020b187825 */ /* 0x000fc800078e0216 */
[----:B------:R-:W-:Y:S01]  /*1700*/  IMAD.WIDE R22, R7, 0x2, R22 ;  /* 0x0000000207167825 */ /* 0x000fe200078e0216 */
[----:B------:R-:W-:Y:S01]  /*1710*/  @!PT LDS RZ, [RZ] ;  /* 0x00000000fffff984 */ /* 0x000fe20000000800 */
[----:B------:R2:W-:Y:S04]  /*1720*/  LDGSTS.E.BYPASS.LTC128B.128 [R8+0x5100], [R18.64], !P3 ;  /* 0x0510000012087fae */ /* 0x0005e8000d901d4c */
[----:B------:R2:W-:Y:S04]  /*1730*/  LDGSTS.E.BYPASS.LTC128B.128 [R8+0x7100], [R24.64], !P1 ;  /* 0x0710000018087fae */ /* 0x0005e8000c901d4c */
[----:B------:R2:W-:Y:S02]  /*1740*/  LDGSTS.E.BYPASS.LTC128B.128 [R8+0x9100], [R22.64], !P2 ;  /* 0x0910000016087fae */ /* 0x0005e4000d101d4c */
.L_x_383:
[----:B------:R-:W-:Y:S05]  /*1750*/  BSYNC B0 ;  /* 0x0000000000007941 */ /* 0x000fea0003800000 */
.L_x_382:
[----:B------:R-:W-:Y:S01]  /*1760*/  IADD3 R7, R14, 0x40, RZ ;  /* 0x000000400e077810 */ /* 0x000fe20007ffe0ff */
[----:B--2---:R2:W4:Y:S01]  /*1770*/  SHFL.IDX PT, R23, R2, 0x2, 0x1c1f ;  /* 0x005c1f0002177f89 */ /* 0x00452200000e0000 */
[----:B------:R-:W-:Y:S02]  /*1780*/  BSSY B0, `(.L_x_384) ;  /* 0x0000014000007945 */ /* 0x000fe40003800000 */
[----:B------:R-:W-:Y:S01]  /*1790*/  ISETP.GE.AND P0, PT, R7, UR4, PT ;  /* 0x0000000407007c0c */ /* 0x000fe2000bf06270 */
[----:B---3--:R2:W3:-:S12]  /*17a0*/  SHFL.IDX PT, R22, R3, 0x2, 0x1c1f ;  /* 0x005c1f0003167f89 */ /* 0x0084d800000e0000 */
        /* <DEDUP_REMOVED lines=10> */
[----:B----4-:R-:W-:Y:S01]  /*1850*/  LEA.HI.X R19, R13, R23, R21, 0x1, P0 ;  /* 0x000000170d137211 */ /* 0x010fe200000f0c15 */
[----:B------:R-:W-:-:S04]  /*1860*/  IMAD.WIDE R24, R11, 0x2, R22 ;  /* 0x000000020b187825 */ /* 0x000fc800078e0216 */
[----:B------:R-:W-:Y:S01]  /*1870*/  IMAD.WIDE R22, R7, 0x2, R22 ;  /* 0x0000000207167825 */ /* 0x000fe200078e0216 */
[----:B------:R-:W-:Y:S01]  /*1880*/  @!PT LDS RZ, [RZ] ;  /* 0x00000000fffff984 */ /* 0x000fe20000000800 */
[----:B------:R3:W-:Y:S04]  /*1890*/  LDGSTS.E.BYPASS.LTC128B.128 [R8+0x5900], [R18.64], !P3 ;  /* 0x0590000012087fae */ /* 0x0007e8000d901d4c */
[----:B------:R3:W-:Y:S04]  /*18a0*/  LDGSTS.E.BYPASS.LTC128B.128 [R8+0x7900], [R24.64], !P1 ;  /* 0x0790000018087fae */ /* 0x0007e8000c901d4c */
[----:B------:R3:W-:Y:S02]  /*18b0*/  LDGSTS.E.BYPASS.LTC128B.128 [R8+0x9900], [R22.64], !P2 ;  /* 0x0990000016087fae */ /* 0x0007e4000d101d4c */
.L_x_385:
[----:B------:R-:W-:Y:S05]  /*18c0*/  BSYNC B0 ;  /* 0x0000000000007941 */ /* 0x000fea0003800000 */
.L_x_384:
[----:B---3--:R-:W3:Y:S01]  /*18d0*/  SHFL.IDX PT, R18, R3, 0x3, 0x1c1f ;  /* 0x007c1f0003127f89 */ /* 0x008ee200000e0000 */
[----:B------:R-:W-:Y:S01]  /*18e0*/  IADD3 R14, R14, 0x60, RZ ;  /* 0x000000600e0e7810 */ /* 0x000fe20007ffe0ff */
[----:B------:R-:W-:Y:S01]  /*18f0*/  IMAD.MOV.U32 R99, RZ, RZ, 0x30 ;  /* 0x00000030ff637424 */ /* 0x000fe200078e00ff */
[----:B------:R-:W-:Y:S01]  /*1900*/  IADD3 R97, R154, -0x1, RZ ;  /* 0xffffffff9a617810 */ /* 0x000fe20007ffe0ff */
[----:B------:R-:W5:Y:S01]  /*1910*/  SHFL.IDX PT, R19, R2, 0x3, 0x1c1f ;  /* 0x007c1f0002137f89 */ /* 0x000f6200000e0000 */
[----:B------:R-:W-:Y:S01]  /*1920*/  ISETP.GE.AND P1, PT, R14, UR4, PT ;  /* 0x000000040e007c0c */ /* 0x000fe2000bf26270 */
[----:B------:R-:W-:Y:S01]  /*1930*/  IMAD R92, R154, -0x30, R99 ;  /* 0xffffffd09a5c7824 */ /* 0x000fe200078e0263 */
[----:B------:R-:W-:Y:S01]  /*1940*/  SHF.R.S32.HI R29, RZ, 0x1f, R97 ;  /* 0x0000001fff1d7819 */ /* 0x000fe20000011461 */
[----:B------:R-:W-:Y:S01]  /*1950*/  IMAD.SHL.U32 R218, R218, 0x2, RZ ;  /* 0x00000002dada7824 */ /* 0x000fe200078e00ff */
[----:B------:R-:W-:Y:S01]  /*1960*/  LOP3.LUT R10, R10, 0xfffffff8, RZ, 0xc0, !PT ;  /* 0xfffffff80a0a7812 */ /* 0x000fe200078ec0ff */
[----:B------:R-:W-:Y:S01]  /*1970*/  IMAD.MOV.U32 R236, RZ, RZ, R224 ;  /* 0x000000ffffec7224 */ /* 0x000fe200078e00e0 */
[----:B------:R-:W-:Y:S01]  /*1980*/  LOP3.LUT R9, R9, 0x7fffffe, RZ, 0xc0, !PT ;  /* 0x07fffffe09097812 */ /* 0x000fe200078ec0ff */
[----:B------:R-:W-:Y:S01]  /*1990*/  IMAD.MOV.U32 R223, RZ, RZ, 0x5 ;  /* 0x00000005ffdf7424 */ /* 0x000fe200078e00ff */
[----:B------:R-:W-:Y:S01]  /*19a0*/  SHF.R.S32.HI R11, RZ, 0x1f, R6 ;  /* 0x0000001fff0b7819 */ /* 0x000fe20000011406 */
[----:B------:R-:W-:Y:S01]  /*19b0*/  IMAD.IADD R10, R93, 0x1, -R10 ;  /* 0x000000015d0a7824 */ /* 0x000fe200078e0a0a */
[----:B------:R-:W-:Y:S01]  /*19c0*/  SEL R73, RZ, 0x1, P6 ;  /* 0x00000001ff497807 */ /* 0x000fe20003000000 */
[----:B------:R-:W-:Y:S01]  /*19d0*/  IMAD.IADD R102, R6, 0x1, -R9 ;  /* 0x0000000106667824 */ /* 0x000fe200078e0a09 */
[----:B------:R-:W-:Y:S01]  /*19e0*/  LEA.HI R11, R11, R6, RZ, 0x3 ;  /* 0x000000060b0b7211 */ /* 0x000fe200078f18ff */
[----:B------:R-:W-:Y:S01]  /*19f0*/  IMAD.SHL.U32 R6, R5, 0x40, RZ ;  /* 0x0000004005067824 */ /* 0x000fe200078e00ff */
[----:B------:R-:W-:Y:S01]  /*1a00*/  @!P1 IADD3 R8, R13, 0x40, RZ ;  /* 0x000000400d089810 */ /* 0x000fe20007ffe0ff */
[----:B------:R-:W-:Y:S01]  /*1a10*/  IMAD.SHL.U32 R4, R4, 0x8, RZ ;  /* 0x0000000804047824 */ /* 0x000fe200078e00ff */
[----:B------:R-:W-:Y:S01]  /*1a20*/  @!P1 SHF.R.S32.HI R14, RZ, 0x1f, R15 ;  /* 0x0000001fff0e9819 */ /* 0x000fe2000001140f */
[----:B------:R-:W-:Y:S01]  /*1a30*/  IMAD.SHL.U32 R11, R11, 0x20, RZ ;  /* 0x000000200b0b7824 */ /* 0x000fe200078e00ff */
[----:B------:R-:W-:Y:S01]  /*1a40*/  @!P1 SHF.R.S32.HI R7, RZ, 0x1f, R8 ;  /* 0x0000001fff079819 */ /* 0x000fe20000011408 */
[----:B------:R-:W-:Y:S01]  /*1a50*/  IMAD R52, R29, c[0x0][0x208], RZ ;  /* 0x000082001d347a24 */ /* 0x000fe200078e02ff */
[C---:B---3--:R-:W-:Y:S01]  /*1a60*/  @!P1 LEA R20, P0, R13.reuse, R18, 0x1 ;  /* 0x000000120d149211 */ /* 0x048fe200078008ff */
[----:B------:R-:W-:Y:S01]  /*1a70*/  IMAD.MOV.U32 R230, RZ, RZ, R220 ;  /* 0x000000ffffe67224 */ /* 0x000fe200078e00dc */
[----:B------:R-:W-:Y:S01]  /*1a80*/  @!P1 LEA.HI R15, R14, R15, RZ, 0x3 ;  /* 0x0000000f0e0f9211 */ /* 0x000fe200078f18ff */
[----:B------:R-:W-:Y:S01]  /*1a90*/  IMAD.MOV.U32 R14, RZ, RZ, c[0x0][0x1e0] ;  /* 0x00007800ff0e7624 */ /* 0x000fe200078e00ff */
[----:B-----5:R-:W-:Y:S01]  /*1aa0*/  @!P1 LEA.HI.X R21, R13, R19, R21, 0x1, P0 ;  /* 0x000000130d159211 */ /* 0x020fe200000f0c15 */
[----:B------:R-:W-:Y:S01]  /*1ab0*/  IMAD R52, R97, c[0x0][0x20c], R52 ;  /* 0x0000830061347a24 */ /* 0x000fe200078e0234 */
[----:B------:R-:W-:Y:S01]  /*1ac0*/  ISETP.NE.AND P0, PT, R16, RZ, PT ;  /* 0x000000ff1000720c */ /* 0x000fe20003f05270 */
[----:B------:R-:W-:Y:S01]  /*1ad0*/  IMAD.SHL.U32 R228, R14, 0x20, RZ ;  /* 0x000000200ee47824 */ /* 0x000fe200078e00ff */
[----:B------:R-:W-:Y:S01]  /*1ae0*/  @!P1 LEA.HI R7, R7, R8, RZ, 0x3 ;  /* 0x0000000807079211 */ /* 0x000fe200078f18ff */
[----:B------:R-:W-:Y:S01]  /*1af0*/  @!PT LDS RZ, [RZ] ;  /* 0x00000000fffff984 */ /* 0x000fe20000000800 */
[----:B------:R3:W-:Y:S01]  /*1b00*/  @!P1 LDGSTS.E.BYPASS.LTC128B.128 [R218+0x6100], [R20.64], !P3 ;  /* 0x0610000014da9fae */ /* 0x0007e2000d901d4c */
[----:B-12---:R-:W-:Y:S01]  /*1b10*/  IADD3 R2, R92, c[0x0][0x1d0], RZ ;  /* 0x000074005c027a10 */ /* 0x006fe20007ffe0ff */
[----:B------:R-:W-:Y:S01]  /*1b20*/  IMAD.MOV.U32 R226, RZ, RZ, c[0x0][0x208] ;  /* 0x00008200ffe27624 */ /* 0x000fe200078e00ff */
[----:B------:R-:W-:-:S02]  /*1b30*/  @!P1 LOP3.LUT R3, R15, 0xfffffff8, RZ, 0xc0, !PT ;  /* 0xfffffff80f039812 */ /* 0x000fc400078ec0ff */
[----:B------:R-:W-:Y:S02]  /*1b40*/  @!P1 LOP3.LUT R7, R7, 0xfffffff8, RZ, 0xc0, !PT ;  /* 0xfffffff807079812 */ /* 0x000fe400078ec0ff */
[----:B------:R-:W-:Y:S01]  /*1b50*/  IMNMX R8, R2, 0x30, PT ;  /* 0x0000003002087817 */ /* 0x000fe20003800200 */
[----:B------:R-:W-:Y:S01]  /*1b60*/  @!P1 IMAD.WIDE R16, R3, 0x2, R18 ;  /* 0x0000000203109825 */ /* 0x000fe200078e0212 */
[----:B------:R-:W-:Y:S02]  /*1b70*/  SHF.L.U64.HI R229, R14, R223, c[0x0][0x1e4] ;  /* 0x000079000ee57619 */ /* 0x000fe400000102df */
[----:B------:R-:W-:Y:S01]  /*1b80*/  SHF.R.S32.HI R13, RZ, 0x4, R12 ;  /* 0x00000004ff0d7819 */ /* 0x000fe2000001140c */
[C---:B------:R-:W-:Y:S01]  /*1b90*/  IMAD R3, R99.reuse, c[0x0][0x1e4], RZ ;  /* 0x0000790063037a24 */ /* 0x040fe200078e02ff */
[----:B------:R1:W-:Y:S01]  /*1ba0*/  @!P1 LDGSTS.E.BYPASS.LTC128B.128 [R218+0x8100], [R16.64], !P0 ;  /* 0x0810000010da9fae */ /* 0x0003e2000c101d4c */
[----:B------:R-:W-:Y:S01]  /*1bb0*/  IMAD.IADD R8, R8, 0x1, -R239 ;  /* 0x0000000108087824 */ /* 0x000fe200078e0aef */
[----:B------:R-:W-:Y:S01]  /*1bc0*/  LEA.HI R28, R10, R10, RZ, 0x1 ;  /* 0x0000000a0a1c7211 */ /* 0x000fe200078f08ff */
[----:B------:R-:W-:Y:S01]  /*1bd0*/  IMAD.WIDE.U32 R98, R99, c[0x0][0x1e0], RZ ;  /* 0x0000780063627a25 */ /* 0x000fe200078e00ff */
[----:B------:R-:W-:-:S02]  /*1be0*/  LEA.HI R12, R12, R13, RZ, 0x1 ;  /* 0x0000000d0c0c7211 */ /* 0x000fc400078f08ff */
[C---:B------:R-:W-:Y:S01]  /*1bf0*/  ISETP.GE.AND P3, PT, R8.reuse, 0x1, PT ;  /* 0x000000010800780c */ /* 0x040fe20003f66270 */
[----:B------:R-:W-:Y:S01]  /*1c00*/  IMAD.IADD R3, R99, 0x1, R3 ;  /* 0x0000000163037824 */ /* 0x000fe200078e0203 */
[----:B------:R-:W-:Y:S02]  /*1c10*/  ISETP.GE.AND P0, PT, R8, 0x21, PT ;  /* 0x000000210800780c */ /* 0x000fe40003f06270 */
[----:B------:R-:W-:Y:S02]  /*1c20*/  LOP3.LUT R9, R28, 0x3fffffe, RZ, 0xc0, !PT ;  /* 0x03fffffe1c097812 */ /* 0x000fe400078ec0ff */
[----:B------:R-:W-:Y:S01]  /*1c30*/  SHF.R.S32.HI R28, RZ, 0x1, R28 ;  /* 0x00000001ff1c7819 */ /* 0x000fe2000001141c */
[----:B---3--:R-:W-:Y:S01]  /*1c40*/  @!P1 IMAD.WIDE R20, R7, 0x2, R18 ;  /* 0x0000000207149825 */ /* 0x008fe200078e0212 */
[----:B------:R-:W-:Y:S02]  /*1c50*/  LOP3.LUT R12, R12, 0xfffffffe, RZ, 0xc0, !PT ;  /* 0xfffffffe0c0c7812 */ /* 0x000fe400078ec0ff */
[----:B------:R-:W-:Y:S01]  /*1c60*/  LOP3.LUT R6, R6, 0xc0, RZ, 0xc0, !PT ;  /* 0x000000c006067812 */ /* 0x000fe200078ec0ff */
[----:B------:R-:W-:Y:S01]  /*1c70*/  IMAD R7, R3, R97, RZ ;  /* 0x0000006103077224 */ /* 0x000fe200078e02ff */
[----:B------:R2:W-:Y:S01]  /*1c80*/  @!P1 LDGSTS.E.BYPASS.LTC128B.128 [R218+0xa100], [R20.64], !P2 ;  /* 0x0a10000014da9fae */ /* 0x0005e2000d101d4c */
[----:B------:R-:W-:Y:S01]  /*1c90*/  IMAD.WIDE.U32 R18, R97, R98, R236 ;  /* 0x0000006261127225 */ /* 0x000fe200078e00ec */
[----:B------:R-:W-:-:S02]  /*1ca0*/  LOP3.LUT R101, R11, 0xffffff00, RZ, 0xc0, !PT ;  /* 0xffffff000b657812 */ /* 0x000fc400078ec0ff */
[----:B------:R-:W0:Y:S01]  /*1cb0*/  LDGDEPBAR ;  /* 0x00000000000079af */ /* 0x000e220000000000 */
[----:B------:R-:W-:Y:S01]  /*1cc0*/  IMAD R7, R29, R98, R7 ;  /* 0x000000621d077224 */ /* 0x000fe200078e0207 */
[----:B------:R-:W-:Y:S01]  /*1cd0*/  @P0 IADD3 R8, P1, R228, R18, RZ ;  /* 0x00000012e4080210 */ /* 0x000fe20007f3e0ff */
[----:B------:R-:W-:Y:S01]  /*1ce0*/  IMAD.SHL.U32 R5, R28, 0x40, RZ ;  /* 0x000000401c057824 */ /* 0x000fe200078e00ff */
[----:B-1----:R-:W-:Y:S01]  /*1cf0*/  @P3 LEA R16, P2, R18, c[0x0][0x1c8], 0x1 ;  /* 0x0000720012103a11 */ /* 0x002fe200078408ff */
[----:B------:R-:W-:Y:S01]  /*1d00*/  IMAD.IADD R7, R19, 0x1, R7 ;  /* 0x0000000113077824 */ /* 0x000fe200078e0207 */
[----:B------:R-:W-:Y:S01]  /*1d10*/  SHF.R.U32.HI R11, RZ, 0x3, R6 ;  /* 0x00000003ff0b7819 */ /* 0x000fe20000011606 */
[----:B------:R-:W-:Y:S01]  /*1d20*/  IMAD.IADD R12, R13, 0x1, -R12 ;  /* 0x000000010d0c7824 */ /* 0x000fe200078e0a0c */
[----:B------:R-:W-:Y:S01]  /*1d30*/  LOP3.LUT R5, R5, 0xc0, RZ, 0xc0, !PT ;  /* 0x000000c005057812 */ /* 0x000fe200078ec0ff */
[----:B------:R-:W-:Y:S01]  /*1d40*/  IMAD.IADD R9, R10, 0x1, -R9 ;  /* 0x000000010a097824 */ /* 0x000fe200078e0a09 */
[--C-:B------:R-:W-:Y:S01]  /*1d50*/  @P3 LEA.HI.X R17, R18, c[0x0][0x1cc], R7.reuse, 0x1, P2 ;  /* 0x0000730012113a11 */ /* 0x100fe200010f0c07 */
[----:B------:R-:W-:Y:S01]  /*1d60*/  BAR.SYNC.DEFER_BLOCKING 0x0 ;  /* 0x0000000000007b1d */ /* 0x000fe20000010000 */
[----:B------:R-:W-:Y:S01]  /*1d70*/  @P0 IMAD.X R7, R229, 0x1, R7, P1 ;  /* 0x00000001e5070824 */ /* 0x000fe200008e0607 */
[----:B------:R-:W-:Y:S01]  /*1d80*/  @P0 LEA R14, P1, R8, c[0x0][0x1c8], 0x1 ;  /* 0x00007200080e0a11 */ /* 0x000fe200078208ff */
[----:B------:R-:W-:Y:S01]  /*1d90*/  IMAD R9, R12, 0x8, R9 ;  /* 0x000000080c097824 */ /* 0x000fe200078e0209 */
[----:B------:R-:W-:-:S02]  /*1da0*/  LOP3.LUT R4, R5, 0x8, R4, 0xf8, !PT ;  /* 0x0000000805047812 */ /* 0x000fc400078ef804 */
[----:B------:R-:W-:Y:S01]  /*1db0*/  @P0 LEA.HI.X R15, R8, c[0x0][0x1cc], R7, 0x1, P1 ;  /* 0x00007300080f0a11 */ /* 0x000fe200008f0c07 */
[----:B------:R-:W-:Y:S01]  /*1dc0*/  IMAD.SHL.U32 R7, R12, 0x8, RZ ;  /* 0x000000080c077824 */ /* 0x000fe200078e00ff */
[----:B------:R-:W-:Y:S02]  /*1dd0*/  SHF.R.U32.HI R5, RZ, 0x3, R5 ;  /* 0x00000003ff057819 */ /* 0x000fe40000011605 */
[----:B------:R-:W-:Y:S02]  /*1de0*/  SEL R76, RZ, 0x4, P4 ;  /* 0x00000004ff4c7807 */ /* 0x000fe40002000000 */
[----:B------:R-:W-:Y:S01]  /*1df0*/  LOP3.LUT R100, R6, 0x8, R7, 0xf8, !PT ;  /* 0x0000000806647812 */ /* 0x000fe200078ef807 */
[--C-:B------:R-:W-:Y:S01]  /*1e00*/  IMAD R7, R94, 0x200, R101.reuse ;  /* 0x000002005e077824 */ /* 0x100fe200078e0265 */
[----:B------:R-:W-:Y:S01]  /*1e10*/  LOP3.LUT R4, R4, R5, RZ, 0x3c, !PT ;  /* 0x0000000504047212 */ /* 0x000fe200078e3cff */
[----:B------:R-:W-:Y:S01]  /*1e20*/  IMAD R101, R102, 0x20, R101 ;  /* 0x0000002066657824 */ /* 0x000fe200078e0265 */
[----:B------:R-:W-:Y:S01]  /*1e30*/  LOP3.LUT R100, R100, R11, RZ, 0x3c, !PT ;  /* 0x0000000b64647212 */ /* 0x000fe200078e3cff */
[----:B------:R-:W-:Y:S01]  /*1e40*/  IMAD R7, R102, 0x20, R7 ;  /* 0x0000002066077824 */ /* 0x000fe200078e0207 */
[----:B------:R-:W-:Y:S01]  /*1e50*/  SHF.L.U64.HI R223, R226, R223, c[0x0][0x20c] ;  /* 0x00008300e2df7619 */ /* 0x000fe200000102df */
[----:B------:R-:W-:Y:S01]  /*1e60*/  IMAD.U32 R216, R9, 0x20, R4 ;  /* 0x0000002009d87824 */ /* 0x000fe200078e0004 */
[----:B------:R-:W-:Y:S01]  /*1e70*/  IADD3 R72, R92, c[0x0][0x1d0], -R239 ;  /* 0x000074005c487a10 */ /* 0x000fe20007ffe8ef */
[----:B------:R-:W-:-:S02]  /*1e80*/  IMAD.IADD R217, R100, 0x1, R7 ;  /* 0x0000000164d97824 */ /* 0x000fc400078e0207 */
[----:B------:R-:W-:Y:S01]  /*1e90*/  IMAD.SHL.U32 R216, R216, 0x2, RZ ;  /* 0x00000002d8d87824 */ /* 0x000fe200078e00ff */
[----:B------:R-:W-:Y:S01]  /*1ea0*/  @!PT LDS RZ, [RZ] ;  /* 0x00000000fffff984 */ /* 0x000fe20000000800 */
[----:B------:R-:W-:Y:S01]  /*1eb0*/  @!PT LDS RZ, [RZ] ;  /* 0x00000000fffff984 */ /* 0x000fe20000000800 */
[----:B------:R-:W-:Y:S01]  /*1ec0*/  @!PT LDS RZ, [RZ] ;  /* 0x00000000fffff984 */ /* 0x000fe20000000800 */
[----:B------:R1:W-:Y:S01]  /*1ed0*/  @P3 LDGSTS.E.BYPASS.LTC128B.128 [R218+0x2500], [R16.64], !P6 ;  /* 0x0250000010da3fae */ /* 0x0003e2000f101d4c */
[----:B------:R-:W-:Y:S02]  /*1ee0*/  IMAD.SHL.U32 R217, R217, 0x2, RZ ;  /* 0x00000002d9d97824 */ /* 0x000fe400078e00ff */
[----:B------:R-:W-:Y:S01]  /*1ef0*/  IMAD.SHL.U32 R226, R226, 0x20, RZ ;  /* 0x00000020e2e27824 */ /* 0x000fe200078e00ff */
[----:B------:R1:W-:Y:S01]  /*1f00*/  @P3 LDGSTS.E.BYPASS.LTC128B.128 [R218+0x3100], [R16.64+0x40], !P5 ;  /* 0x0310004010da3fae */ /* 0x0003e2000e901d4c */
[----:B------:R-:W-:Y:S01]  /*1f10*/  IADD3 R215, R216, 0x2520, RZ ;  /* 0x00002520d8d77810 */ /* 0x000fe20007ffe0ff */
[----:B------:R-:W-:Y:S02]  /*1f20*/  IMAD R213, R0, 0x2, R217 ;  /* 0x0000000200d57824 */ /* 0x000fe400078e02d9 */
[----:B------:R1:W-:Y:S01]  /*1f30*/  @P3 LDGSTS.E.BYPASS.LTC128B.128 [R218+0x3d00], [R16.64+0x80], !P4 ;  /* 0x03d0008010da3fae */ /* 0x0003e2000e101d4c */
[----:B------:R-:W-:-:S03]  /*1f40*/  ISETP.GT.AND P3, PT, R93, 0x3f, PT ;  /* 0x0000003f5d00780c */ /* 0x000fc60003f64270 */
[----:B------:R3:W-:Y:S04]  /*1f50*/  @P0 LDGSTS.E.BYPASS.LTC128B.128 [R218+0x2d00], [R14.64], !P6 ;  /* 0x02d000000eda0fae */ /* 0x0007e8000f101d4c */
[----:B------:R3:W-:Y:S04]  /*1f60*/  @P0 LDGSTS.E.BYPASS.LTC128B.128 [R218+0x3900], [R14.64+0x40], !P5 ;  /* 0x039000400eda0fae */ /* 0x0007e8000e901d4c */
[----:B------:R3:W-:Y:S01]  /*1f70*/  @P0 LDGSTS.E.BYPASS.LTC128B.128 [R218+0x4500], [R14.64+0x80], !P4 ;  /* 0x045000800eda0fae */ /* 0x0007e2000e101d4c */
[----:B------:R-:W-:Y:S02]  /*1f80*/  LOP3.LUT P0, RZ, R28, 0x2, RZ, 0xc0, !PT ;  /* 0x000000021cff7812 */ /* 0x000fe4000780c0ff */
[----:B------:R-:W-:Y:S01]  /*1f90*/  IADD3 R28, R216, 0x2500, RZ ;  /* 0x00002500d81c7810 */ /* 0x000fe20007ffe0ff */
[----:B------:R-:W0:Y:S10]  /*1fa0*/  LDGDEPBAR ;  /* 0x00000000000079af */ /* 0x000e340000000000 */
[----:B------:R-:W-:Y:S01]  /*1fb0*/  @P0 IADD3 R215, R28, -0x20, RZ ;  /* 0xffffffe01cd70810 */ /* 0x000fe20007ffe0ff */
[----:B------:R-:W-:-:S03]  /*1fc0*/  IMAD.WIDE.U32 R28, R97, c[0x0][0x208], RZ ;  /* 0x00008200611c7a25 */ /* 0x000fc600078e00ff */
[----:B------:R-:W-:Y:S01]  /*1fd0*/  IADD3 R211, R215, 0x400, RZ ;  /* 0x00000400d7d37810 */ /* 0x000fe20007ffe0ff */
[----:B------:R-:W-:Y:S01]  /*1fe0*/  IMAD.IADD R52, R29, 0x1, R52 ;  /* 0x000000011d347824 */ /* 0x000fe200078e0234 */
[C---:B------:R-:W-:Y:S01]  /*1ff0*/  IADD3 R210, R215.reuse, 0x800, RZ ;  /* 0x00000800d7d27810 */ /* 0x040fe20007ffe0ff */
[----:B------:R-:W-:Y:S01]  /*2000*/  IMAD.WIDE.U32 R54, R28, 0x30, R230 ;  /* 0x000000301c367825 */ /* 0x000fe200078e00e6 */
[C---:B------:R-:W-:Y:S02]  /*2010*/  IADD3 R209, R215.reuse, 0xc00, RZ ;  /* 0x00000c00d7d17810 */ /* 0x040fe40007ffe0ff */
[----:B------:R-:W-:Y:S01]  /*2020*/  IADD3 R208, R215, 0x1000, RZ ;  /* 0x00001000d7d07810 */ /* 0x000fe20007ffe0ff */
[----:B------:R-:W-:Y:S01]  /*2030*/  IMAD R52, R52, 0x30, RZ ;  /* 0x0000003034347824 */ /* 0x000fe200078e02ff */
[----:B------:R-:W-:Y:S01]  /*2040*/  LEA R74, P0, R54, c[0x0][0x1f8], 0x1 ;  /* 0x00007e00364a7a11 */ /* 0x000fe200078008ff */
[----:B------:R-:W-:-:S04]  /*2050*/  DEPBAR.LE SB0, 0x1 ;  /* 0x000080400000791a */ /* 0x000fc80000000000 */
[----:B------:R-:W-:-:S04]  /*2060*/  DEPBAR.LE SB0, 0x0 ;  /* 0x000080000000791a */ /* 0x000fc80000000000 */
[----:B------:R-:W-:Y:S01]  /*2070*/  BAR.SYNC.DEFER_BLOCKING 0x0 ;  /* 0x0000000000007b1d */ /* 0x000fe20000010000 */
[----:B------:R-:W-:Y:S01]  /*2080*/  IMAD.IADD R52, R55, 0x1, R52 ;  /* 0x0000000137347824 */ /* 0x000fe200078e0234 */
[C---:B------:R-:W-:Y:S02]  /*2090*/  IADD3 R207, R215.reuse, 0x1400, RZ ;  /* 0x00001400d7cf7810 */ /* 0x040fe40007ffe0ff */
[C---:B------:R-:W-:Y:S02]  /*20a0*/  IADD3 R206, R215.reuse, 0x1800, RZ ;  /* 0x00001800d7ce7810 */ /* 0x040fe40007ffe0ff */
[----:B------:R-:W-:Y:S02]  /*20b0*/  LEA.HI.X R75, R54, c[0x0][0x1fc], R52, 0x1, P0 ;  /* 0x00007f00364b7a11 */ /* 0x000fe400000f0c34 */
[----:B------:R-:W-:Y:S02]  /*20c0*/  @!P3 LEA R104, P0, R226, R74, 0x1 ;  /* 0x0000004ae268b211 */ /* 0x000fe400078008ff */
[----:B------:R-:W-:-:S02]  /*20d0*/  IADD3 R205, R215, 0x1c00, RZ ;  /* 0x00001c00d7cd7810 */ /* 0x000fc40007ffe0ff */
[----:B------:R-:W-:Y:S02]  /*20e0*/  @!P3 LEA.HI.X R105, R226, R75, R223, 0x1, P0 ;  /* 0x0000004be269b211 */ /* 0x000fe400000f0cdf */
[----:B------:R-:W-:Y:S01]  /*20f0*/  IADD3 R204, R215, 0x2000, RZ ;  /* 0x00002000d7cc7810 */ /* 0x000fe20007ffe0ff */
[----:B------:R-:W-:Y:S04]  /*2100*/  LDSM.16.M88.4 R48, [R217+0x5900] ;  /* 0x00590000d930783b */ /* 0x000fe80000000200 */
[----:B------:R-:W3:Y:S04]  /*2110*/  LDSM.16.M88.4 R56, [R216+0x2900] ;  /* 0x00290000d838783b */ /* 0x000ee80000000200 */
[----:B------:R-:W5:Y:S04]  /*2120*/  LDSM.16.M88.4 R44, [R217+0x4900] ;  /* 0x00490000d92c783b */ /* 0x000f680000000200 */
[----:B------:R-:W2:Y:S04]  /*2130*/  LDSM.16.M88.4 R64, [R216+0x2500] ;  /* 0x00250000d840783b */ /* 0x000ea80000000200 */
[----:B------:R-:W4:Y:S04]  /*2140*/  LDSM.16.M88.4 R24, [R216+0x2d00] ;  /* 0x002d0000d818783b */ /* 0x000f280000000200 */
[----:B------:R-:W-:Y:S04]  /*2150*/  LDSM.16.M88.4 R40, [R213+0x5900] ;  /* 0x00590000d528783b */ /* 0x000fe80000000200 */
[----:B------:R-:W1:Y:S04]  /*2160*/  LDSM.16.M88.4 R36, [R215] ;  /* 0x00000000d724783b */ /* 0x000e680000000200 */
[----:B------:R-:W1:Y:S04]  /*2170*/  LDSM.16.M88.4 R32, [R215+0x400] ;  /* 0x00040000d720783b */ /* 0x000e680000000200 */
[----:B------:R-:W4:Y:S01]  /*2180*/  LDSM.16.M88.4 R28, [R215+0x800] ;  /* 0x00080000d71c783b */ /* 0x000f220000000200 */
[-C--:B---3--:R-:W-:Y:S08]  /*2190*/  HMMA.16816.F32.BF16 R12, R48, R56.reuse, RZ ;  /* 0x00000038300c723c */ /* 0x088ff000000418ff */
[----:B-----5:R-:W-:Y:S07]  /*21a0*/  HMMA.16816.F32.BF16 R60, R44, R56, RZ ;  /* 0x000000382c3c723c */ /* 0x020fee00000418ff */
[----:B------:R-:W-:Y:S01]  /*21b0*/  SEL R56, RZ, 0x2, P5 ;  /* 0x00000002ff387807 */ /* 0x000fe20002800000 */
[----:B--2-4-:R-:W-:Y:S04]  /*21c0*/  HMMA.16816.F32.BF16 R20, R48, R64, RZ ;  /* 0x000000403014723c */ /* 0x014fe800000418ff */
[----:B------:R-:W-:-:S04]  /*21d0*/  IMAD.IADD R73, R56, 0x1, R73 ;  /* 0x0000000138497824 */ /* 0x000fc800078e0249 */
[----:B------:R-:W-:Y:S01]  /*21e0*/  IMAD.IADD R76, R76, 0x1, R73 ;  /* 0x000000014c4c7824 */ /* 0x000fe200078e0249 */
[C---:B-1----:R-:W-:Y:S04]  /*21f0*/  HMMA.16816.F32.BF16 R16, R48.reuse, R66, RZ ;  /* 0x000000423010723c */ /* 0x042fe800000418ff */
[C---:B------:R-:W-:Y:S02]  /*2200*/  LOP3.LUT P2, RZ, R76.reuse, 0x1, RZ, 0xc0, !PT ;  /* 0x000000014cff7812 */ /* 0x040fe4000784c0ff */
[----:B------:R-:W-:Y:S02]  /*2210*/  LOP3.LUT P1, RZ, R76, 0x2, RZ, 0xc0, !PT ;  /* 0x000000024cff7812 */ /* 0x000fe4000782c0ff */
[C---:B------:R-:W-:Y:S01]  /*2220*/  ISETP.LT.OR P2, PT, R72.reuse, 0x1, !P2 ;  /* 0x000000014800780c */ /* 0x040fe20005741670 */
[----:B------:R-:W-:Y:S01]  /*2230*/  HMMA.16816.F32.BF16 R8, R48, R58, RZ ;  /* 0x0000003a3008723c */ /* 0x000fe200000418ff */
[----:B------:R-:W-:-:S02]  /*2240*/  ISETP.LT.OR P1, PT, R72, 0x1, !P1 ;  /* 0x000000014800780c */ /* 0x000fc40004f21670 */
[----:B------:R-:W-:-:S04]  /*2250*/  LOP3.LUT P0, RZ, R76, 0x4, RZ, 0xc0, !PT ;  /* 0x000000044cff7812 */ /* 0x000fc8000780c0ff */
[----:B------:R-:W-:Y:S01]  /*2260*/  ISETP.LT.OR P0, PT, R72, 0x1, !P0 ;  /* 0x000000014800780c */ /* 0x000fe20004701670 */
[----:B------:R-:W-:Y:S08]  /*2270*/  HMMA.16816.F32.BF16 R68, R44, R64, RZ ;  /* 0x000000402c44723c */ /* 0x000ff000000418ff */
[----:B------:R-:W-:Y:S08]  /*2280*/  HMMA.16816.F32.BF16 R4, R48, R24, RZ ;  /* 0x000000183004723c */ /* 0x000ff000000418ff */
[C---:B------:R-:W-:Y:S08]  /*2290*/  HMMA.16816.F32.BF16 R64, R44.reuse, R66, RZ ;  /* 0x000000422c40723c */ /* 0x040ff000000418ff */
[C---:B------:R-:W-:Y:S08]  /*22a0*/  HMMA.16816.F32.BF16 R56, R44.reuse, R58, RZ ;  /* 0x0000003a2c38723c */ /* 0x040ff000000418ff */
[----:B------:R-:W-:Y:S08]  /*22b0*/  HMMA.16816.F32.BF16 R52, R44, R24, RZ ;  /* 0x000000182c34723c */ /* 0x000ff000000418ff */
[-C--:B------:R-:W-:Y:S08]  /*22c0*/  HMMA.16816.F32.BF16 R48, R48, R26.reuse, RZ ;  /* 0x0000001a3030723c */ /* 0x080ff000000418ff */
[----:B------:R-:W-:Y:S01]  /*22d0*/  HMMA.16816.F32.BF16 R44, R44, R26, RZ ;  /* 0x0000001a2c2c723c */ /* 0x000fe200000418ff */
[----:B------:R-:W1:Y:S04]  /*22e0*/  LDSM.16.M88.4 R24, [R213+0x4900] ;  /* 0x00490000d518783b */ /* 0x000e680000000200 */
[----:B------:R-:W-:Y:S01]  /*22f0*/  @!PT LDS RZ, [RZ] ;  /* 0x00000000fffff984 */ /* 0x000fe20000000800 */
[----:B------:R-:W-:Y:S01]  /*2300*/  @!PT LDS RZ, [RZ] ;  /* 0x00000000fffff984 */ /* 0x000fe20000000800 */
[----:B------:R-:W-:Y:S01]  /*2310*/  @!PT LDS RZ, [RZ] ;  /* 0x00000000fffff984 */ /* 0x000fe20000000800 */
[----:B------:R2:W-:Y:S01]  /*2320*/  LDGSTS.E.BYPASS.LTC128B.128 [R218+0x100], [R74.64], !P2 ;  /* 0x001000004ada7fae */ /* 0x0005e2000d101d4c */
[----:B------:R-:W-:-:S02]  /*2330*/  @!P3 LOP3.LUT P2, RZ, R73, 0x1, RZ, 0xc0, !PT ;  /* 0x0000000149ffb812 */ /* 0x000fc4000784c0ff */
[C---:B------:R-:W-:Y:S01]  /*2340*/  HMMA.16816.F32.BF16 R20, R40.reuse, R36, R20 ;  /* 0x000000242814723c */ /* 0x040fe20000041814 */
[----:B------:R2:W-:Y:S01]  /*2350*/  LDGSTS.E.BYPASS.LTC128B.128 [R218+0xd00], [R74.64+0x40], !P1 ;  /* 0x00d000404ada7fae */ /* 0x0005e2000c901d4c */
[----:B------:R-:W-:Y:S02]  /*2360*/  @!P3 LOP3.LUT P1, RZ, R73, 0x2, RZ, 0xc0, !PT ;  /* 0x0000000249ffb812 */ /* 0x000fe4000782c0ff */
[C---:B------:R-:W-:Y:S01]  /*2370*/  @!P3 ISETP.LT.OR P2, PT, R72.reuse, 0x21, !P2 ;  /* 0x000000214800b80c */ /* 0x040fe20005741670 */
[----:B------:R2:W-:Y:S01]  /*2380*/  LDGSTS.E.BYPASS.LTC128B.128 [R218+0x1900], [R74.64+0x80], !P0 ;  /* 0x019000804ada7fae */ /* 0x0005e2000c101d4c */
[C---:B------:R-:W-:Y:S02]  /*2390*/  @!P3 ISETP.LT.OR P1, PT, R72.reuse, 0x21, !P1 ;  /* 0x000000214800b80c */ /* 0x040fe40004f21670 */
[----:B------:R-:W-:Y:S01]  /*23a0*/  @!P3 ISETP.LT.OR P0, PT, R72, 0x21, P4 ;  /* 0x000000214800b80c */ /* 0x000fe20002701670 */
[C---:B------:R-:W-:Y:S08]  /*23b0*/  HMMA.16816.F32.BF16 R12, R40.reuse, R32, R12 ;  /* 0x00000020280c723c */ /* 0x040ff0000004180c */
[----:B------:R3:W-:Y:S01]  /*23c0*/  @!P3 LDGSTS.E.BYPASS.LTC128B.128 [R218+0x900], [R104.64], !P2 ;  /* 0x0090000068dabfae */ /* 0x0007e2000d101d4c */
[C---:B------:R-:W-:Y:S03]  /*23d0*/  HMMA.16816.F32.BF16 R4, R40.reuse, R28, R4 ;  /* 0x0000001c2804723c */ /* 0x040fe60000041804 */
[----:B------:R3:W-:Y:S04]  /*23e0*/  @!P3 LDGSTS.E.BYPASS.LTC128B.128 [R218+0x1500], [R104.64+0x40], !P1 ;  /* 0x0150004068dabfae */ /* 0x0007e8000c901d4c */
[----:B------:R3:W-:Y:S01]  /*23f0*/  @!P3 LDGSTS.E.BYPASS.LTC128B.128 [R218+0x2100], [R104.64+0x80], !P0 ;  /* 0x0210008068dabfae */ /* 0x0007e2000c101d4c */
[----:B------:R-:W-:Y:S01]  /*2400*/  HMMA.16816.F32.BF16 R16, R40, R38, R16 ;  /* 0x000000262810723c */ /* 0x000fe20000041810 */
[----:B------:R-:W-:-:S02]  /*2410*/  ISETP.GT.AND P0, PT, R97, R219, PT ;  /* 0x000000db6100720c */ /* 0x000fc40003f04270 */
[----:B------:R-:W-:Y:S04]  /*2420*/  LDSM.16.M88.4 R88, [R217+0x7900] ;  /* 0x00790000d958783b */ /* 0x000fe80000000200 */
[----:B------:R-:W4:Y:S01]  /*2430*/  LDSM.16.M88.4 R84, [R216+0x3100] ;  /* 0x00310000d854783b */ /* 0x000f220000000200 */
[C---:B------:R-:W-:Y:S03]  /*2440*/  HMMA.16816.F32.BF16 R8, R40.reuse, R34, R8 ;  /* 0x000000222808723c */ /* 0x040fe60000041808 */
[----:B------:R-:W5:Y:S04]  /*2450*/  LDSM.16.M88.4 R80, [R216+0x3500] ;  /* 0x00350000d850783b */ /* 0x000f680000000200 */
[----:B------:R-:W3:Y:S01]  /*2460*/  LDSM.16.M88.4 R76, [R216+0x3900] ;  /* 0x00390000d84c783b */ /* 0x000ee20000000200 */
[----:B------:R-:W-:Y:S03]  /*2470*/  HMMA.16816.F32.BF16 R48, R40, R30, R48 ;  /* 0x0000001e2830723c */ /* 0x000fe60000041830 */
[----:B--2---:R-:W2:Y:S04]  /*2480*/  LDSM.16.M88.4 R72, [R217+0x6900] ;  /* 0x00690000d948783b */ /* 0x004ea80000000200 */
[----:B------:R-:W-:Y:S01]  /*2490*/  LDSM.16.M88.4 R40, [R215+0x1400] ;  /* 0x00140000d728783b */ /* 0x000fe20000000200 */
[C---:B-1----:R-:W-:Y:S03]  /*24a0*/  HMMA.16816.F32.BF16 R68, R24.reuse, R36, R68 ;  /* 0x000000241844723c */ /* 0x042fe60000041844 */
[----:B------:R-:W0:Y:S05]  /*24b0*/  LDGDEPBAR ;  /* 0x00000000000079af */ /* 0x000e2a0000000000 */
[C---:B------:R-:W-:Y:S08]  /*24c0*/  HMMA.16816.F32.BF16 R60, R24.reuse, R32, R60 ;  /* 0x00000020183c723c */ /* 0x040ff0000004183c */
[C---:B------:R-:W-:Y:S08]  /*24d0*/  HMMA.16816.F32.BF16 R52, R24.reuse, R28, R52 ;  /* 0x0000001c1834723c */ /* 0x040ff00000041834 */
[C---:B------:R-:W-:Y:S01]  /*24e0*/  HMMA.16816.F32.BF16 R64, R24.reuse, R38, R64 ;  /* 0x000000261840723c */ /* 0x040fe20000041840 */
[----:B------:R-:W-:Y:S07]  /*24f0*/  LDSM.16.M88.4 R36, [R213+0x7900] ;  /* 0x00790000d524783b */ /* 0x000fee0000000200 */
[C---:B------:R-:W-:Y:S01]  /*2500*/  HMMA.16816.F32.BF16 R56, R24.reuse, R34, R56 ;  /* 0x000000221838723c */ /* 0x040fe20000041838 */
[----:B------:R-:W1:Y:S07]  /*2510*/  LDSM.16.M88.4 R32, [R215+0xc00] ;  /* 0x000c0000d720783b */ /* 0x000e6e0000000200 */
[----:B------:R-:W-:Y:S01]  /*2520*/  HMMA.16816.F32.BF16 R44, R24, R30, R44 ;  /* 0x0000001e182c723c */ /* 0x000fe2000004182c */
[----:B------:R-:W1:Y:S04]  /*2530*/  LDSM.16.M88.4 R28, [R215+0x1000] ;  /* 0x00100000d71c783b */ /* 0x000e680000000200 */
[----:B------:R-:W1:Y:S03]  /*2540*/  LDSM.16.M88.4 R24, [R213+0x6900] ;  /* 0x00690000d518783b */ /* 0x000e660000000200 */
[C---:B----4-:R-:W-:Y:S08]  /*2550*/  HMMA.16816.F32.BF16 R20, R88.reuse, R84, R20 ;  /* 0x000000545814723c */ /* 0x050ff00000041814 */
[C---:B-----5:R-:W-:Y:S08]  /*2560*/  HMMA.16816.F32.BF16 R12, R88.reuse, R80, R12 ;  /* 0x00000050580c723c */ /* 0x060ff0000004180c */
[C---:B---3--:R-:W-:Y:S08]  /*2570*/  HMMA.16816.F32.BF16 R4, R88.reuse, R76, R4 ;  /* 0x0000004c5804723c */ /* 0x048ff00000041804 */
[C---:B------:R-:W-:Y:S08]  /*2580*/  HMMA.16816.F32.BF16 R16, R88.reuse, R86, R16 ;  /* 0x000000565810723c */ /* 0x040ff00000041810 */
[C---:B------:R-:W-:Y:S08]  /*2590*/  HMMA.16816.F32.BF16 R8, R88.reuse, R82, R8 ;  /* 0x000000525808723c */ /* 0x040ff00000041808 */
[----:B------:R-:W-:Y:S01]  /*25a0*/  HMMA.16816.F32.BF16 R48, R88, R78, R48 ;  /* 0x0000004e5830723c */ /* 0x000fe20000041830 */
[----:B------:R-:W-:Y:S07]  /*25b0*/  LDSM.16.M88.4 R88, [R217+0x8900] ;  /* 0x00890000d958783b */ /* 0x000fee0000000200 */
[C---:B--2---:R-:W-:Y:S08]  /*25c0*/  HMMA.16816.F32.BF16 R68, R72.reuse, R84, R68 ;  /* 0x000000544844723c */ /* 0x044ff00000041844 */
[C---:B------:R-:W-:Y:S01]  /*25d0*/  HMMA.16816.F32.BF16 R64, R72.reuse, R86, R64 ;  /* 0x000000564840723c */ /* 0x040fe20000041840 */
[----:B------:R-:W-:Y:S07]  /*25e0*/  LDSM.16.M88.4 R84, [R217+0x9900] ;  /* 0x00990000d954783b */ /* 0x000fee0000000200 */
[C---:B------:R-:W-:Y:S08]  /*25f0*/  HMMA.16816.F32.BF16 R60, R72.reuse, R80, R60 ;  /* 0x00000050483c723c */ /* 0x040ff0000004183c */
[C---:B------:R-:W-:Y:S01]  /*2600*/  HMMA.16816.F32.BF16 R56, R72.reuse, R82, R56 ;  /* 0x000000524838723c */ /* 0x040fe20000041838 */
[----:B------:R-:W2:Y:S07]  /*2610*/  LDSM.16.M88.4 R80, [R216+0x3d00] ;  /* 0x003d0000d850783b */ /* 0x000eae0000000200 */
[C---:B------:R-:W-:Y:S08]  /*2620*/  HMMA.16816.F32.BF16 R52, R72.reuse, R76, R52 ;  /* 0x0000004c4834723c */ /* 0x040ff00000041834 */
[----:B------:R-:W-:Y:S01]  /*2630*/  HMMA.16816.F32.BF16 R44, R72, R78, R44 ;  /* 0x0000004e482c723c */ /* 0x000fe2000004182c */
[----:B------:R-:W3:Y:S04]  /*2640*/  LDSM.16.M88.4 R76, [R216+0x4100] ;  /* 0x00410000d84c783b */ /* 0x000ee80000000200 */
[----:B------:R-:W4:Y:S03]  /*2650*/  LDSM.16.M88.4 R72, [R216+0x4500] ;  /* 0x00450000d848783b */ /* 0x000f260000000200 */
[C---:B-1----:R-:W-:Y:S08]  /*2660*/  HMMA.16816.F32.BF16 R20, R36.reuse, R32, R20 ;  /* 0x000000202414723c */ /* 0x042ff00000041814 */
[C---:B------:R-:W-:Y:S08]  /*2670*/  HMMA.16816.F32.BF16 R16, R36.reuse, R34, R16 ;  /* 0x000000222410723c */ /* 0x040ff00000041810 */
[C---:B------:R-:W-:Y:S08]  /*2680*/  HMMA.16816.F32.BF16 R12, R36.reuse, R28, R12 ;  /* 0x0000001c240c723c */ /* 0x040ff0000004180c */
[C---:B------:R-:W-:Y:S08]  /*2690*/  HMMA.16816.F32.BF16 R8, R36.reuse, R30, R8 ;  /* 0x0000001e2408723c */ /* 0x040ff00000041808 */
[C---:B------:R-:W-:Y:S08]  /*26a0*/  HMMA.16816.F32.BF16 R4, R36.reuse, R40, R4 ;  /* 0x000000282404723c */ /* 0x040ff00000041804 */
[----:B------:R-:W-:Y:S01]  /*26b0*/  HMMA.16816.F32.BF16 R48, R36, R42, R48 ;  /* 0x0000002a2430723c */ /* 0x000fe20000041830 */
[----:B------:R-:W-:Y:S07]  /*26c0*/  LDSM.16.M88.4 R36, [R213+0x9900] ;  /* 0x00990000d524783b */ /* 0x000fee0000000200 */
[C---:B------:R-:W-:Y:S08]  /*26d0*/  HMMA.16816.F32.BF16 R68, R24.reuse, R32, R68 ;  /* 0x000000201844723c */ /* 0x040ff00000041844 */
[C---:B------:R-:W-:Y:S01]  /*26e0*/  HMMA.16816.F32.BF16 R64, R24.reuse, R34, R64 ;  /* 0x000000221840723c */ /* 0x040fe20000041840 */
[----:B------:R-:W1:Y:S07]  /*26f0*/  LDSM.16.M88.4 R32, [R215+0x1800] ;  /* 0x00180000d720783b */ /* 0x000e6e0000000200 */
[C---:B------:R-:W-:Y:S08]  /*2700*/  HMMA.16816.F32.BF16 R60, R24.reuse, R28, R60 ;  /* 0x0000001c183c723c */ /* 0x040ff0000004183c */
[C---:B------:R-:W-:Y:S01]  /*2710*/  HMMA.16816.F32.BF16 R56, R24.reuse, R30, R56 ;  /* 0x0000001e1838723c */ /* 0x040fe20000041838 */
[----:B------:R-:W5:Y:S07]  /*2720*/  LDSM.16.M88.4 R28, [R215+0x1c00] ;  /* 0x001c0000d71c783b */ /* 0x000f6e0000000200 */
[C---:B------:R-:W-:Y:S08]  /*2730*/  HMMA.16816.F32.BF16 R52, R24.reuse, R40, R52 ;  /* 0x000000281834723c */ /* 0x040ff00000041834 */
[----:B------:R-:W-:Y:S01]  /*2740*/  HMMA.16816.F32.BF16 R44, R24, R42, R44 ;  /* 0x0000002a182c723c */ /* 0x000fe2000004182c */
[----:B------:R-:W1:Y:S04]  /*2750*/  LDSM.16.M88.4 R24, [R215+0x2000] ;  /* 0x00200000d718783b */ /* 0x000e680000000200 */
[----:B------:R-:W1:Y:S01]  /*2760*/  LDSM.16.M88.4 R40, [R213+0x8900] ;  /* 0x00890000d528783b */ /* 0x000e620000000200 */
[----:B------:R-:W-:-:S04]  /*2770*/  DEPBAR.LE SB0, 0x0 ;  /* 0x000080000000791a */ /* 0x000fc80000000000 */
[C---:B--2---:R-:W-:Y:S08]  /*2780*/  HMMA.16816.F32.BF16 R20, R84.reuse, R80, R20 ;  /* 0x000000505414723c */ /* 0x044ff00000041814 */
[C---:B------:R-:W-:Y:S08]  /*2790*/  HMMA.16816.F32.BF16 R16, R84.reuse, R82, R16 ;  /* 0x000000525410723c */ /* 0x040ff00000041810 */
[C---:B---3--:R-:W-:Y:S08]  /*27a0*/  HMMA.16816.F32.BF16 R12, R84.reuse, R76, R12 ;  /* 0x0000004c540c723c */ /* 0x048ff0000004180c */
[C---:B------:R-:W-:Y:S08]  /*27b0*/  HMMA.16816.F32.BF16 R8, R84.reuse, R78, R8 ;  /* 0x0000004e5408723c */ /* 0x040ff00000041808 */
[C---:B----4-:R-:W-:Y:S08]  /*27c0*/  HMMA.16816.F32.BF16 R4, R84.reuse, R72, R4 ;  /* 0x000000485404723c */ /* 0x050ff00000041804 */
[----:B------:R-:W-:Y:S08]  /*27d0*/  HMMA.16816.F32.BF16 R48, R84, R74, R48 ;  /* 0x0000004a5430723c */ /* 0x000ff00000041830 */
[C---:B------:R-:W-:Y:S08]  /*27e0*/  HMMA.16816.F32.BF16 R68, R88.reuse, R80, R68 ;  /* 0x000000505844723c */ /* 0x040ff00000041844 */
[C---:B------:R-:W-:Y:S08]  /*27f0*/  HMMA.16816.F32.BF16 R64, R88.reuse, R82, R64 ;  /* 0x000000525840723c */ /* 0x040ff00000041840 */
[C---:B------:R-:W-:Y:S08]  /*2800*/  HMMA.16816.F32.BF16 R60, R88.reuse, R76, R60 ;  /* 0x0000004c583c723c */ /* 0x040ff0000004183c */
[C---:B------:R-:W-:Y:S08]  /*2810*/  HMMA.16816.F32.BF16 R56, R88.reuse, R78, R56 ;  /* 0x0000004e5838723c */ /* 0x040ff00000041838 */
[C---:B------:R-:W-:Y:S08]  /*2820*/  HMMA.16816.F32.BF16 R52, R88.reuse, R72, R52 ;  /* 0x000000485834723c */ /* 0x040ff00000041834 */
[----:B------:R-:W-:Y:S08]  /*2830*/  HMMA.16816.F32.BF16 R44, R88, R74, R44 ;  /* 0x0000004a582c723c */ /* 0x000ff0000004182c */
[C---:B-1----:R-:W-:Y:S08]  /*2840*/  HMMA.16816.F32.BF16 R20, R36.reuse, R32, R20 ;  /* 0x000000202414723c */ /* 0x042ff00000041814 */
[C---:B------:R-:W-:Y:S08]  /*2850*/  HMMA.16816.F32.BF16 R16, R36.reuse, R34, R16 ;  /* 0x000000222410723c */ /* 0x040ff00000041810 */
[C---:B-----5:R-:W-:Y:S08]  /*2860*/  HMMA.16816.F32.BF16 R12, R36.reuse, R28, R12 ;  /* 0x0000001c240c723c */ /* 0x060ff0000004180c */
[C---:B------:R-:W-:Y:S08]  /*2870*/  HMMA.16816.F32.BF16 R8, R36.reuse, R30, R8 ;  /* 0x0000001e2408723c */ /* 0x040ff00000041808 */
[C---:B------:R-:W-:Y:S07]  /*2880*/  HMMA.16816.F32.BF16 R72, R36.reuse, R24, R4 ;  /* 0x000000182448723c */ /* 0x040fee0000041804 */
[----:B------:R-:W-:Y:S01]  /*2890*/  IMAD.IADD R4, R100, 0x1, R101 ;  /* 0x0000000164047824 */ /* 0x000fe200078e0265 */
[----:B------:R-:W-:Y:S08]  /*28a0*/  HMMA.16816.F32.BF16 R48, R36, R26, R48 ;  /* 0x0000001a2430723c */ /* 0x000ff00000041830 */
[C---:B------:R-:W-:Y:S08]  /*28b0*/  HMMA.16816.F32.BF16 R68, R40.reuse, R32, R68 ;  /* 0x000000202844723c */ /* 0x040ff00000041844 */
[C---:B------:R-:W-:Y:S08]  /*28c0*/  HMMA.16816.F32.BF16 R64, R40.reuse, R34, R64 ;  /* 0x000000222840723c */ /* 0x040ff00000041840 */
[C---:B------:R-:W-:Y:S08]  /*28d0*/  HMMA.16816.F32.BF16 R60, R40.reuse, R28, R60 ;  /* 0x0000001c283c723c */ /* 0x040ff0000004183c */
[C---:B------:R-:W-:Y:S08]  /*28e0*/  HMMA.16816.F32.BF16 R56, R40.reuse, R30, R56 ;  /* 0x0000001e2838723c */ /* 0x040ff00000041838 */
[C---:B------:R-:W-:Y:S08]  /*28f0*/  HMMA.16816.F32.BF16 R52, R40.reuse, R24, R52 ;  /* 0x000000182834723c */ /* 0x040ff00000041834 */
[----:B------:R-:W-:Y:S01]  /*2900*/  HMMA.16816.F32.BF16 R44, R40, R26, R44 ;  /* 0x0000001a282c723c */ /* 0x000fe2000004182c */
[----:B------:R-:W-:Y:S06]  /*2910*/  BAR.SYNC.DEFER_BLOCKING 0x0 ;  /* 0x0000000000007b1d */ /* 0x000fec0000010000 */
[----:B------:R-:W-:Y:S05]  /*2920*/  @!P0 BRA `(.L_x_386) ;  /* 0x000001a000008947 */ /* 0x000fea0003800000 */
[----:B------:R-:W-:Y:S02]  /*2930*/  IADD3 R6, -R239, 0x30, RZ ;  /* 0x00000030ef067810 */ /* 0x000fe40007ffe1ff */
[----:B------:R-:W-:-:S02]  /*2940*/  IADD3 R7, R154, -0x2, RZ ;  /* 0xfffffffe9a077810 */ /* 0x000fc40007ffe0ff */
[----:B------:R-:W-:Y:S02]  /*2950*/  ISETP.GE.AND P2, PT, R6, 0x21, PT ;  /* 0x000000210600780c */ /* 0x000fe40003f46270 */
[----:B------:R-:W-:Y:S01]  /*2960*/  SHF.R.S32.HI R5, RZ, 0x1f, R7 ;  /* 0x0000001fff057819 */ /* 0x000fe20000011407 */
[-C--:B------:R-:W-:Y:S02]  /*2970*/  IMAD R3, R3, R7.reuse, RZ ;  /* 0x0000000703037224 */ /* 0x080fe400078e02ff */
[----:B------:R-:W-:-:S04]  /*2980*/  IMAD.WIDE.U32 R26, R98, R7, RZ ;  /* 0x00000007621a7225 */ /* 0x000fc800078e00ff */
[----:B------:R-:W-:-:S04]  /*2990*/  IMAD R3, R5, R98, R3 ;  /* 0x0000006205037224 */ /* 0x000fc800078e0203 */
[----:B------:R-:W-:Y:S01]  /*29a0*/  IMAD.IADD R3, R27, 0x1, R3 ;  /* 0x000000011b037824 */ /* 0x000fe200078e0203 */
[----:B------:R-:W-:-:S04]  /*29b0*/  @P2 IADD3 R24, P1, P0, R224, R26, R228 ;  /* 0x0000001ae0182210 */ /* 0x000fc8000783e0e4 */
[----:B------:R-:W-:Y:S02]  /*29c0*/  @P2 IADD3.X R5, R237, R3, R229, P1, P0 ;  /* 0x00000003ed052210 */ /* 0x000fe40000fe04e5 */
[----:B------:R-:W-:-:S13]  /*29d0*/  ISETP.GE.AND P1, PT, R6, 0x1, PT ;  /* 0x000000010600780c */ /* 0x000fda0003f26270 */
[----:B------:R-:W-:-:S05]  /*29e0*/  @P1 IADD3 R26, P0, R224, R26, RZ ;  /* 0x0000001ae01a1210 */ /* 0x000fca0007f1e0ff */
[----:B------:R-:W-:Y:S01]  /*29f0*/  @P1 IMAD.X R3, R3, 0x1, R237, P0 ;  /* 0x0000000103031824 */ /* 0x000fe200000e06ed */
[----:B------:R-:W-:-:S04]  /*2a00*/  @P2 LEA R6, P0, R24, c[0x0][0x1c8], 0x1 ;  /* 0x0000720018062a11 */ /* 0x000fc800078008ff */
[----:B------:R-:W-:Y:S02]  /*2a10*/  @P2 LEA.HI.X R7, R24, c[0x0][0x1cc], R5, 0x1, P0 ;  /* 0x0000730018072a11 */ /* 0x000fe400000f0c05 */
[----:B------:R-:W-:-:S04]  /*2a20*/  @P1 LEA R24, P0, R26, c[0x0][0x1c8], 0x1 ;  /* 0x000072001a181a11 */ /* 0x000fc800078008ff */
[----:B------:R-:W-:-:S05]  /*2a30*/  @P1 LEA.HI.X R25, R26, c[0x0][0x1cc], R3, 0x1, P0 ;  /* 0x000073001a191a11 */ /* 0x000fca00000f0c03 */
        /* <DEDUP_REMOVED lines=9> */
.L_x_386:
[----:B-1----:R-:W-:Y:S01]  /*2ad0*/  LOP3.LUT R6, R95, 0xffffffe0, RZ, 0xc0, !PT ;  /* 0xffffffe05f067812 */ /* 0x002fe200078ec0ff */
[----:B------:R-:W-:Y:S01]  /*2ae0*/  FMUL.FTZ R35, R61, c[0x0][0x320] ;  /* 0x0000c8003d237a20 */ /* 0x000fe20000410000 */
[----:B------:R-:W-:Y:S01]  /*2af0*/  SHF.R.S32.HI R25, RZ, 0x1f, R94 ;  /* 0x0000001fff197819 */ /* 0x000fe2000001145e */
[----:B------:R-:W-:Y:S01]  /*2b00*/  FMUL.FTZ R39, R69, c[0x0][0x320] ;  /* 0x0000c80045277a20 */ /* 0x000fe20000410000 */
[----:B------:R-:W-:Y:S01]  /*2b10*/  PLOP3.LUT P1, PT, PT, PT, UP2, 0x80, 0x0 ;  /* 0x000000000000781c */ /* 0x000fe20003f2f028 */
[----:B------:R-:W-:Y:S01]  /*2b20*/  IMAD.IADD R93, R93, 0x1, -R6 ;  /* 0x000000015d5d7824 */ /* 0x000fe200078e0a06 */
[----:B------:R-:W-:Y:S01]  /*2b30*/  LEA.HI R25, R25, R94, RZ, 0x2 ;  /* 0x0000005e19197211 */ /* 0x000fe200078f10ff */
[----:B------:R-:W-:Y:S01]  /*2b40*/  FMUL.FTZ R41, R68, c[0x0][0x320] ;  /* 0x0000c80044297a20 */ /* 0x000fe20000410000 */
[----:B------:R-:W-:Y:S01]  /*2b50*/  PLOP3.LUT P0, PT, PT, PT, UP2, 0x80, 0x0 ;  /* 0x000000000000781c */ /* 0x000fe20003f0f028 */
[----:B------:R-:W-:Y:S01]  /*2b60*/  FMUL.FTZ R7, R64, c[0x0][0x320] ;  /* 0x0000c80040077a20 */ /* 0x000fe20000410000 */
[----:B------:R-:W-:Y:S01]  /*2b70*/  SHF.R.S32.HI R6, RZ, 0x1f, R93 ;  /* 0x0000001fff067819 */ /* 0x000fe2000001145d */
[----:B------:R-:W-:Y:S01]  /*2b80*/  FMUL.FTZ R5, R65, c[0x0][0x320] ;  /* 0x0000c80041057a20 */ /* 0x000fe20000410000 */
[----:B------:R-:W-:Y:S01]  /*2b90*/  LOP3.LUT R25, R25, 0xffffffc, RZ, 0xc0, !PT ;  /* 0x0ffffffc19197812 */ /* 0x000fe200078ec0ff */
[----:B------:R-:W-:Y:S01]  /*2ba0*/  FMUL.FTZ R37, R60, c[0x0][0x320] ;  /* 0x0000c8003c257a20 */ /* 0x000fe20000410000 */
[----:B------:R-:W-:Y:S01]  /*2bb0*/  LEA.HI R3, R6, R93, RZ, 0x2 ;  /* 0x0000005d06037211 */ /* 0x000fe200078f10ff */
[----:B------:R-:W-:Y:S01]  /*2bc0*/  FMUL.FTZ R33, R56, c[0x0][0x320] ;  /* 0x0000c80038217a20 */ /* 0x000fe20000410000 */
[----:B------:R-:W-:Y:S01]  /*2bd0*/  LEA.HI R6, R96, R96, RZ, 0x1 ;  /* 0x0000006060067211 */ /* 0x000fe200078f08ff */
[----:B------:R-:W-:Y:S01]  /*2be0*/  IMAD.IADD R25, R94, 0x1, -R25 ;  /* 0x000000015e197824 */ /* 0x000fe200078e0a19 */
[----:B------:R-:W-:Y:S01]  /*2bf0*/  LEA.HI.SX32 R24, R3, UR9, 0x1e ;  /* 0x0000000903187c11 */ /* 0x000fe2000f8ff2ff */
[----:B------:R-:W-:Y:S01]  /*2c00*/  FMUL.FTZ R29, R52, c[0x0][0x320] ;  /* 0x0000c800341d7a20 */ /* 0x000fe20000410000 */
[----:B------:R-:W-:Y:S01]  /*2c10*/  LOP3.LUT R27, R6, 0x1ffffffe, RZ, 0xc0, !PT ;  /* 0x1ffffffe061b7812 */ /* 0x000fe200078ec0ff */
[----:B------:R-:W-:Y:S01]  /*2c20*/  FMUL.FTZ R26, R44, c[0x0][0x320] ;  /* 0x0000c8002c1a7a20 */ /* 0x000fe20000410000 */
[----:B------:R-:W1:Y:S01]  /*2c30*/  MUFU.TANH R41, R41 ;  /* 0x0000002900297308 */ /* 0x000e620000002400 */
[----:B------:R-:W-:Y:S01]  /*2c40*/  IMAD R24, R25, 0x10, R24 ;  /* 0x0000001019187824 */ /* 0x000fe200078e0218 */
[----:B------:R-:W-:Y:S01]  /*2c50*/  SHF.L.U32 R25, R6, 0x5, RZ ;  /* 0x0000000506197819 */ /* 0x000fe200000006ff */
[----:B------:R-:W-:Y:S01]  /*2c60*/  IMAD.IADD R27, R96, 0x1, -R27 ;  /* 0x00000001601b7824 */ /* 0x000fe200078e0a1b */
[----:B------:R-:W-:Y:S01]  /*2c70*/  ULDC UR6, c[0x0][0x324] ;  /* 0x0000c90000067ab9 */ /* 0x000fe20000000800 */
[----:B------:R-:W-:Y:S01]  /*2c80*/  FMUL.FTZ R31, R57, c[0x0][0x320] ;  /* 0x0000c800391f7a20 */ /* 0x000fe20000410000 */
[----:B------:R-:W-:Y:S01]  /*2c90*/  LOP3.LUT R25, R25, 0xffffffc0, RZ, 0xc0, !PT ;  /* 0xffffffc019197812 */ /* 0x000fe200078ec0ff */
[----:B------:R-:W-:Y:S01]  /*2ca0*/  ULOP3.LUT UR6, URZ, UR6, URZ, 0x33, !UPT ;  /* 0x000000063f067292 */ /* 0x000fe2000f8e333f */
[----:B------:R-:W2:Y:S01]  /*2cb0*/  MUFU.TANH R39, R39 ;  /* 0x0000002700277308 */ /* 0x000ea20000002400 */
[----:B------:R-:W0:Y:S02]  /*2cc0*/  LDGDEPBAR ;  /* 0x00000000000079af */ /* 0x000e240000000000 */
[----:B------:R-:W-:-:S02]  /*2cd0*/  IMAD.IADD R24, R25, 0x1, R24 ;  /* 0x0000000119187824 */ /* 0x000fc400078e0218 */
[----:B------:R-:W-:-:S03]  /*2ce0*/  FMUL.FTZ R25, R45, c[0x0][0x320] ;  /* 0x0000c8002d197a20 */ /* 0x000fc60000410000 */
[----:B------:R-:W-:Y:S01]  /*2cf0*/  LEA R222, R27, R24, 0x3 ;  /* 0x000000181bde7211 */ /* 0x000fe200078e18ff */
[----:B------:R-:W-:Y:S01]  /*2d00*/  FMUL.FTZ R27, R53, c[0x0][0x320] ;  /* 0x0000c800351b7a20 */ /* 0x000fe20000410000 */
[----:B------:R-:W3:Y:S03]  /*2d10*/  MUFU.TANH R7, R7 ;  /* 0x0000000700077308 */ /* 0x000ee60000002400 */
[----:B------:R-:W-:-:S04]  /*2d20*/  @P1 IMAD.HI.U32 R6, R222, c[0x0][0x2c8], RZ ;  /* 0x0000b200de061a27 */ /* 0x000fc800078e00ff */
[----:B------:R-:W-:Y:S01]  /*2d30*/  IMAD.MOV.U32 R61, RZ, RZ, R222 ;  /* 0x000000ffff3d7224 */ /* 0x000fe200078e00de */
[----:B------:R-:W-:Y:S01]  /*2d40*/  @P0 SHF.R.U32.HI R61, RZ, c[0x0][0x2cc], R6 ;  /* 0x0000b300ff3d0a19 */ /* 0x000fe20000011606 */
[----:B------:R-:W4:Y:S01]  /*2d50*/  MUFU.TANH R5, R5 ;  /* 0x0000000500057308 */ /* 0x000f220000002400 */
[----:B------:R-:W-:Y:S02]  /*2d60*/  LOP3.LUT R6, R3, 0x7ffffffc, RZ, 0xc0, !PT ;  /* 0x7ffffffc03067812 */ /* 0x000fe400078ec0ff */
[----:B------:R-:W-:Y:S01]  /*2d70*/  PLOP3.LUT P0, PT, PT, PT, UP1, 0x40, 0x0 ;  /* 0x000000000000781c */ /* 0x000fe20003f0e818 */
[----:B------:R-:W5:Y:S02]  /*2d80*/  SHFL.IDX PT, R28, R61, RZ, 0x1c1f ;  /* 0x001c1fff3d1c7589 */ /* 0x000f6400000e0000 */
[----:B------:R-:W-:Y:S02]  /*2d90*/  IMAD.IADD R6, R93, 0x1, -R6 ;  /* 0x000000015d067824 */ /* 0x000fe400078e0a06 */
[----:B------:R-:W1:Y:S03]  /*2da0*/  MUFU.TANH R37, R37 ;  /* 0x0000002500257308 */ /* 0x000e660000002400 */
[----:B------:R-:W-:-:S04]  /*2db0*/  SHF.L.U32 R227, R6, 0x1, RZ ;  /* 0x0000000106e37819 */ /* 0x000fc800000006ff */
[C---:B------:R-:W-:Y:S01]  /*2dc0*/  IADD3 R69, -R227.reuse, 0x1, R2 ;  /* 0x00000001e3457810 */ /* 0x040fe20007ffe102 */
[----:B------:R-:W1:Y:S01]  /*2dd0*/  MUFU.TANH R35, R35 ;  /* 0x0000002300237308 */ /* 0x000e620000002400 */
[----:B------:R-:W-:Y:S01]  /*2de0*/  IADD3 R76, -R227, c[0x0][0x1d0], R92 ;  /* 0x00007400e34c7a10 */ /* 0x000fe20007ffe15c */
[----:B------:R-:W-:Y:S01]  /*2df0*/  IMAD.IADD R65, R92, 0x1, -R227 ;  /* 0x000000015c417824 */ /* 0x000fe200078e0ae3 */
[----:B------:R-:W-:-:S04]  /*2e00*/  IADD3 R69, R69, -c[0x0][0x168], RZ ;  /* 0x80005a0045457a10 */ /* 0x000fc80007ffe0ff */
[C---:B------:R-:W-:Y:S01]  /*2e10*/  IADD3 R77, R69.reuse, c[0x0][0x328], RZ ;  /* 0x0000ca00454d7a10 */ /* 0x040fe20007ffe0ff */
[----:B------:R-:W1:Y:S01]  /*2e20*/  MUFU.TANH R33, R33 ;  /* 0x0000002100217308 */ /* 0x000e620000002400 */
[----:B------:R-:W-:-:S03]  /*2e30*/  IADD3 R69, R69, UR6, RZ ;  /* 0x0000000645457c10 */ /* 0x000fc6000fffe0ff */
[----:B-----5:R-:W-:Y:S01]  /*2e40*/  IMAD.IADD R3, R77, 0x1, R28 ;  /* 0x000000014d037824 */ /* 0x020fe200078e021c */
[----:B------:R-:W-:-:S03]  /*2e50*/  IADD3 R6, R69, R28, RZ ;  /* 0x0000001c45067210 */ /* 0x000fc60007ffe0ff */
[----:B------:R-:W1:Y:S01]  /*2e60*/  MUFU.TANH R29, R29 ;  /* 0x0000001d001d7308 */ /* 0x000e620000002400 */
[----:B------:R-:W-:-:S07]  /*2e70*/  IMNMX R24, R3, R76, PT ;  /* 0x0000004c03187217 */ /* 0x000fce0003800200 */
[----:B------:R-:W1:Y:S08]  /*2e80*/  MUFU.TANH R27, R27 ;  /* 0x0000001b001b7308 */ /* 0x000e700000002400 */
[----:B------:R-:W1:Y:S08]  /*2e90*/  MUFU.TANH R26, R26 ;  /* 0x0000001a001a7308 */ /* 0x000e700000002400 */
[----:B------:R-:W1:Y:S08]  /*2ea0*/  MUFU.TANH R25, R25 ;  /* 0x0000001900197308 */ /* 0x000e700000002400 */
[----:B------:R-:W1:Y:S01]  /*2eb0*/  MUFU.TANH R31, R31 ;  /* 0x0000001f001f7308 */ /* 0x000e620000002400 */
[----:B------:R-:W-:Y:S05]  /*2ec0*/  @P0 BRA `(.L_x_387) ;  /* 0x0000015000000947 */ /* 0x000fea0003800000 */
[----:B--234-:R-:W-:Y:S01]  /*2ed0*/  IADD3 R28, R28, c[0x0][0x1d0], RZ ;  /* 0x000074001c1c7a10 */ /* 0x01cfe20007ffe0ff */
[----:B------:R-:W-:Y:S03]  /*2ee0*/  BSSY B0, `(.L_x_388) ;  /* 0x000000f000007945 */ /* 0x000fe60003800000 */
[----:B------:R-:W-:-:S04]  /*2ef0*/  IADD3 R28, R28, -c[0x0][0x168], RZ ;  /* 0x80005a001c1c7a10 */ /* 0x000fc80007ffe0ff */
        /* <DEDUP_REMOVED lines=9> */
.L_x_389:
[----:B------:R-:W-:-:S04]  /*2f90*/  MOV R2, c[0x0][0x32c] ;  /* 0x0000cb0000027a02 */ /* 0x000fc80000000f00 */
[----:B------:R-:W-:-:S13]  /*2fa0*/  ISETP.NE.AND P0, PT, R2, 0x1, PT ;  /* 0x000000010200780c */ /* 0x000fda0003f05270 */
[----:B------:R-:W-:-:S05]  /*2fb0*/  @P0 IMAD.HI.U32 R2, R28, c[0x0][0x330], RZ ;  /* 0x0000cc001c020a27 */ /* 0x000fca00078e00ff */
[----:B------:R-:W-:Y:S02]  /*2fc0*/  @P0 SHF.R.U32.HI R28, RZ, c[0x0][0x334], R2 ;  /* 0x0000cd00ff1c0a19 */ /* 0x000fe40000011602 */
.L_x_390:
[----:B------:R-:W-:Y:S05]  /*2fd0*/  BSYNC B0 ;  /* 0x0000000000007941 */ /* 0x000fea0003800000 */
.L_x_388:
[----:B------:R-:W-:-:S05]  /*2fe0*/  IMAD R43, R28, c[0x0][0x32c], R65 ;  /* 0x0000cb001c2b7a24 */ /* 0x000fca00078e0241 */
[----:B------:R-:W-:Y:S02]  /*2ff0*/  IADD3 R3, R43, c[0x0][0x32c], RZ ;  /* 0x0000cb002b037a10 */ /* 0x000fe40007ffe0ff */
[----:B------:R-:W-:Y:S02]  /*3000*/  IMNMX R6, R6, R43, !PT ;  /* 0x0000002b06067217 */ /* 0x000fe40007800200 */
[----:B------:R-:W-:Y:S02]  /*3010*/  IMNMX R24, R24, R3, PT ;  /* 0x0000000318187217 */ /* 0x000fe40003800200 */
.L_x_387:
[C---:B--234-:R-:W-:Y:S01]  /*3020*/  ISETP.GE.AND P0, PT, R92.reuse, 0x2, PT ;  /* 0x000000025c00780c */ /* 0x05cfe20003f06270 */
[----:B------:R-:W2:Y:S01]  /*3030*/  SHFL.IDX PT, R38, R61, 0x1, 0x1c1f ;  /* 0x003c1f003d267f89 */ /* 0x000ea200000e0000 */
[----:B------:R-:W-:Y:S01]  /*3040*/  ISETP.GE.AND P1, PT, R92, 0x9, PT ;  /* 0x000000095c00780c */ /* 0x000fe20003f26270 */
[----:B------:R-:W-:Y:S01]  /*3050*/  FMUL.FTZ R28, R54, c[0x0][0x320] ;  /* 0x0000c800361c7a20 */ /* 0x000fe20000410000 */
[----:B------:R-:W-:Y:S01]  /*3060*/  P2R R68, PR, RZ, 0x1 ;  /* 0x00000001ff447803 */ /* 0x000fe20000000000 */
[----:B------:R-:W-:Y:S01]  /*3070*/  FMUL.FTZ R36, R62, c[0x0][0x320] ;  /* 0x0000c8003e247a20 */ /* 0x000fe20000410000 */
[----:B------:R-:W-:Y:S01]  /*3080*/  ISETP.GT.AND P0, PT, R6, 0x1, !P0 ;  /* 0x000000010600780c */ /* 0x000fe20004704270 */
[----:B------:R-:W-:Y:S01]  /*3090*/  FMUL.FTZ R34, R63, c[0x0][0x320] ;  /* 0x0000c8003f227a20 */ /* 0x000fe20000410000 */
[----:B------:R-:W-:Y:S01]  /*30a0*/  P2R R64, PR, RZ, 0x2 ;  /* 0x00000002ff407803 */ /* 0x000fe20000000000 */
[----:B------:R-:W-:Y:S01]  /*30b0*/  FMUL.FTZ R32, R58, c[0x0][0x320] ;  /* 0x0000c8003a207a20 */ /* 0x000fe20000410000 */
[----:B------:R-:W-:Y:S01]  /*30c0*/  ISETP.LT.OR P0, PT, R24, 0x2, P0 ;  /* 0x000000021800780c */ /* 0x000fe20000701670 */
[----:B------:R-:W-:Y:S01]  /*30d0*/  FMUL.FTZ R30, R59, c[0x0][0x320] ;  /* 0x0000c8003b1e7a20 */ /* 0x000fe20000410000 */
[----:B------:R-:W-:Y:S01]  /*30e0*/  ISETP.GE.AND P2, PT, R92, 0x29, PT ;  /* 0x000000295c00780c */ /* 0x000fe20003f46270 */
[----:B------:R-:W-:Y:S01]  /*30f0*/  FMUL.FTZ R40, R71, c[0x0][0x320] ;  /* 0x0000c80047287a20 */ /* 0x000fe20000410000 */
[----:B------:R-:W-:Y:S01]  /*3100*/  FSEL R39, R39, -INF , !P0 ;  /* 0xff80000027277808 */ /* 0x000fe20004000000 */
[----:B------:R-:W-:Y:S01]  /*3110*/  FMUL.FTZ R54, R66, c[0x0][0x320] ;  /* 0x0000c80042367a20 */ /* 0x000fe20000410000 */
[----:B------:R-:W-:Y:S01]  /*3120*/  ISETP.GT.AND P0, PT, R6, 0x8, !P1 ;  /* 0x000000080600780c */ /* 0x000fe20004f04270 */
[----:B------:R-:W-:Y:S01]  /*3130*/  FMUL.FTZ R57, R46, c[0x0][0x320] ;  /* 0x0000c8002e397a20 */ /* 0x000fe20000410000 */
[----:B------:R-:W-:Y:S01]  /*3140*/  ISETP.GE.AND P1, PT, R92, 0xa, PT ;  /* 0x0000000a5c00780c */ /* 0x000fe20003f26270 */
[----:B------:R-:W-:Y:S01]  /*3150*/  FMUL.FTZ R56, R47, c[0x0][0x320] ;  /* 0x0000c8002f387a20 */ /* 0x000fe20000410000 */
[----:B------:R-:W-:Y:S01]  /*3160*/  ISETP.LT.OR P0, PT, R24, 0x9, P0 ;  /* 0x000000091800780c */ /* 0x000fe20000701670 */
[----:B------:R-:W-:Y:S01]  /*3170*/  FMUL.FTZ R44, R70, c[0x0][0x320] ;  /* 0x0000c800462c7a20 */ /* 0x000fe20000410000 */
[----:B------:R-:W-:Y:S01]  /*3180*/  P2R R60, PR, RZ, 0x2 ;  /* 0x00000002ff3c7803 */ /* 0x000fe20000000000 */
[----:B------:R-:W3:Y:S01]  /*3190*/  MUFU.TANH R36, R36 ;  /* 0x0000002400247308 */ /* 0x000ee20000002400 */
[----:B------:R-:W-:Y:S01]  /*31a0*/  FSEL R7, R7, -INF , !P0 ;  /* 0xff80000007077808 */ /* 0x000fe20004000000 */
[--C-:B--2---:R-:W-:Y:S01]  /*31b0*/  IMAD.IADD R47, R77, 0x1, R38.reuse ;  /* 0x000000014d2f7824 */ /* 0x104fe200078e0226 */
[----:B------:R-:W-:Y:S01]  /*31c0*/  ISETP.GT.AND P0, PT, R6, 0x9, !P1 ;  /* 0x000000090600780c */ /* 0x000fe20004f04270 */
[----:B------:R-:W-:Y:S01]  /*31d0*/  IMAD.IADD R46, R69, 0x1, R38 ;  /* 0x00000001452e7824 */ /* 0x000fe200078e0226 */
[----:B------:R-:W-:-:S02]  /*31e0*/  ISETP.GE.AND P1, PT, R92, 0x11, PT ;  /* 0x000000115c00780c */ /* 0x000fc40003f26270 */
[----:B------:R-:W-:Y:S01]  /*31f0*/  ISETP.LT.OR P0, PT, R24, 0xa, P0 ;  /* 0x0000000a1800780c */ /* 0x000fe20000701670 */
[----:B------:R-:W2:Y:S01]  /*3200*/  MUFU.TANH R34, R34 ;  /* 0x0000002200227308 */ /* 0x000ea20000002400 */
[----:B------:R-:W-:Y:S02]  /*3210*/  P2R R53, PR, RZ, 0x2 ;  /* 0x00000002ff357803 */ /* 0x000fe40000000000 */
[----:B------:R-:W-:Y:S02]  /*3220*/  FSEL R5, R5, -INF , !P0 ;  /* 0xff80000005057808 */ /* 0x000fe40004000000 */
[----:B------:R-:W-:Y:S02]  /*3230*/  ISETP.GT.AND P0, PT, R6, 0x10, !P1 ;  /* 0x000000100600780c */ /* 0x000fe40004f04270 */
[----:B------:R-:W-:Y:S01]  /*3240*/  ISETP.GE.AND P1, PT, R92, 0x12, PT ;  /* 0x000000125c00780c */ /* 0x000fe20003f26270 */
[----:B------:R-:W4:Y:S01]  /*3250*/  MUFU.TANH R32, R32 ;  /* 0x0000002000207308 */ /* 0x000f220000002400 */
[----:B------:R-:W-:-:S02]  /*3260*/  ISETP.LT.OR P0, PT, R24, 0x11, P0 ;  /* 0x000000111800780c */ /* 0x000fc40000701670 */
[----:B------:R-:W-:Y:S02]  /*3270*/  P2R R52, PR, RZ, 0x2 ;  /* 0x00000002ff347803 */ /* 0x000fe40000000000 */
[----:B-1----:R-:W-:Y:S02]  /*3280*/  FSEL R37, R37, -INF , !P0 ;  /* 0xff80000025257808 */ /* 0x002fe40004000000 */
[----:B------:R-:W-:Y:S01]  /*3290*/  ISETP.GT.AND P0, PT, R6, 0x11, !P1 ;  /* 0x000000110600780c */ /* 0x000fe20004f04270 */
[----:B------:R-:W1:Y:S01]  /*32a0*/  MUFU.TANH R30, R30 ;  /* 0x0000001e001e7308 */ /* 0x000e620000002400 */
[----:B------:R-:W-:Y:S02]  /*32b0*/  ISETP.GE.AND P1, PT, R92, 0x19, PT ;  /* 0x000000195c00780c */ /* 0x000fe40003f26270 */
[----:B------:R-:W-:Y:S02]  /*32c0*/  ISETP.LT.OR P0, PT, R24, 0x12, P0 ;  /* 0x000000121800780c */ /* 0x000fe40000701670 */
[----:B------:R-:W-:-:S02]  /*32d0*/  P2R R45, PR, RZ, 0x2 ;  /* 0x00000002ff2d7803 */ /* 0x000fc40000000000 */
[----:B------:R-:W-:Y:S01]  /*32e0*/  FSEL R35, R35, -INF , !P0 ;  /* 0xff80000023237808 */ /* 0x000fe20004000000 */
[----:B------:R-:W1:Y:S01]  /*32f0*/  MUFU.TANH R28, R28 ;  /* 0x0000001c001c7308 */ /* 0x000e620000002400 */
[----:B------:R-:W-:Y:S02]  /*3300*/  ISETP.GT.AND P0, PT, R6, 0x18, !P1 ;  /* 0x000000180600780c */ /* 0x000fe40004f04270 */
[----:B------:R-:W-:Y:S02]  /*3310*/  ISETP.GE.AND P1, PT, R92, 0x1a, PT ;  /* 0x0000001a5c00780c */ /* 0x000fe40003f26270 */
[----:B------:R-:W-:Y:S02]  /*3320*/  ISETP.LT.OR P0, PT, R24, 0x19, P0 ;  /* 0x000000191800780c */ /* 0x000fe40000701670 */
[----:B------:R-:W-:Y:S01]  /*3330*/  P2R R43, PR, RZ, 0x2 ;  /* 0x00000002ff2b7803 */ /* 0x000fe20000000000 */
[----:B------:R-:W1:Y:S01]  /*3340*/  MUFU.TANH R40, R40 ;  /* 0x0000002800287308 */ /* 0x000e620000002400 */
[----:B------:R-:W-:-:S02]  /*3350*/  FSEL R33, R33, -INF , !P0 ;  /* 0xff80000021217808 */ /* 0x000fc40004000000 */
[----:B------:R-:W-:Y:S02]  /*3360*/  ISETP.GT.AND P0, PT, R6, 0x19, !P1 ;  /* 0x000000190600780c */ /* 0x000fe40004f04270 */
[----:B------:R-:W-:Y:S02]  /*3370*/  ISETP.GE.AND P1, PT, R92, 0x21, PT ;  /* 0x000000215c00780c */ /* 0x000fe40003f26270 */
[----:B------:R-:W-:Y:S01]  /*3380*/  ISETP.LT.OR P0, PT, R24, 0x1a, P0 ;  /* 0x0000001a1800780c */ /* 0x000fe20000701670 */
[----:B------:R-:W1:Y:S01]  /*3390*/  MUFU.TANH R54, R54 ;  /* 0x0000003600367308 */ /* 0x000e620000002400 */
[----:B------:R-:W-:Y:S02]  /*33a0*/  P2R R3, PR, RZ, 0x2 ;  /* 0x00000002ff037803 */ /* 0x000fe40000000000 */
[----:B------:R-:W-:Y:S02]  /*33b0*/  FSEL R31, R31, -INF , !P0 ;  /* 0xff8000001f1f7808 */ /* 0x000fe40004000000 */
[----:B------:R-:W-:-:S02]  /*33c0*/  ISETP.GT.AND P0, PT, R6, 0x20, !P1 ;  /* 0x000000200600780c */ /* 0x000fc40004f04270 */
[----:B------:R-:W-:Y:S01]  /*33d0*/  ISETP.GE.AND P1, PT, R92, 0x22, PT ;  /* 0x000000225c00780c */ /* 0x000fe20003f26270 */
[----:B------:R-:W1:Y:S01]  /*33e0*/  MUFU.TANH R57, R57 ;  /* 0x0000003900397308 */ /* 0x000e620000002400 */
[----:B------:R-:W-:Y:S02]  /*33f0*/  ISETP.LT.OR P0, PT, R24, 0x21, P0 ;  /* 0x000000211800780c */ /* 0x000fe40000701670 */
[----:B------:R-:W-:Y:S02]  /*3400*/  P2R R42, PR, RZ, 0x2 ;  /* 0x00000002ff2a7803 */ /* 0x000fe40000000000 */
[----:B------:R-:W-:Y:S02]  /*3410*/  FSEL R29, R29, -INF , !P0 ;  /* 0xff8000001d1d7808 */ /* 0x000fe40004000000 */
[----:B------:R-:W-:Y:S01]  /*3420*/  ISETP.GT.AND P0, PT, R6, 0x21, !P1 ;  /* 0x000000210600780c */ /* 0x000fe20004f04270 */
[----:B------:R-:W1:Y:S01]  /*3430*/  MUFU.TANH R56, R56 ;  /* 0x0000003800387308 */ /* 0x000e620000002400 */
[----:B------:R-:W-:-:S02]  /*3440*/  ISETP.GE.AND P1, PT, R92, 0x1, PT ;  /* 0x000000015c00780c */ /* 0x000fc40003f26270 */
[----:B------:R-:W-:Y:S02]  /*3450*/  ISETP.LT.OR P0, PT, R24, 0x22, P0 ;  /* 0x000000221800780c */ /* 0x000fe40000701670 */
[----:B------:R-:W-:Y:S02]  /*3460*/  P2R R2, PR, RZ, 0x2 ;  /* 0x00000002ff027803 */ /* 0x000fe40000000000 */
[----:B------:R-:W-:Y:S01]  /*3470*/  FSEL R27, R27, -INF , !P0 ;  /* 0xff8000001b1b7808 */ /* 0x000fe20004000000 */
[----:B------:R-:W1:Y:S01]  /*3480*/  MUFU.TANH R44, R44 ;  /* 0x0000002c002c7308 */ /* 0x000e620000002400 */
[----:B------:R-:W-:Y:S02]  /*3490*/  ISETP.GT.AND P0, PT, R6, 0x28, !P2 ;  /* 0x000000280600780c */ /* 0x000fe40005704270 */
[----:B------:R-:W-:Y:S02]  /*34a0*/  IMNMX R47, R47, R76, PT ;  /* 0x0000004c2f2f7217 */ /* 0x000fe40003800200 */
[----:B------:R-:W-:-:S04]  /*34b0*/  ISETP.LT.OR P0, PT, R24, 0x29, P0 ;  /* 0x000000291800780c */ /* 0x000fc80000701670 */
[----:B------:R-:W-:Y:S02]  /*34c0*/  FSEL R26, R26, -INF , !P0 ;  /* 0xff8000001a1a7808 */ /* 0x000fe40004000000 */
[----:B------:R-:W-:Y:S02]  /*34d0*/  ISETP.GT.AND P0, PT, R6, RZ, !P1 ;  /* 0x000000ff0600720c */ /* 0x000fe40004f04270 */
[----:B------:R-:W-:Y:S02]  /*34e0*/  ISETP.GE.AND P1, PT, R92, 0x2a, PT ;  /* 0x0000002a5c00780c */ /* 0x000fe40003f26270 */
[----:B------:R-:W-:-:S04]  /*34f0*/  ISETP.LT.OR P0, PT, R24, 0x1, P0 ;  /* 0x000000011800780c */ /* 0x000fc80000701670 */
[----:B------:R-:W-:Y:S02]  /*3500*/  FSEL R41, R41, -INF , !P0 ;  /* 0xff80000029297808 */ /* 0x000fe40004000000 */
[----:B------:R-:W-:Y:S01]  /*3510*/  ISETP.GT.AND P0, PT, R6, 0x29, !P1 ;  /* 0x000000290600780c */ /* 0x000fe20004f04270 */
[----:B------:R-:W-:-:S03]  /*3520*/  FMUL.FTZ R6, R67, c[0x0][0x320] ;  /* 0x0000c80043067a20 */ /* 0x000fc60000410000 */
[----:B------:R-:W-:Y:S01]  /*3530*/  ISETP.LT.OR P0, PT, R24, 0x2a, P0 ;  /* 0x0000002a1800780c */ /* 0x000fe20000701670 */
[----:B------:R-:W-:Y:S02]  /*3540*/  FMUL.FTZ R24, R55, c[0x0][0x320] ;  /* 0x0000c80037187a20 */ /* 0x000fe40000410000 */
[----:B------:R-:W1:Y:S01]  /*3550*/  MUFU.TANH R6, R6 ;  /* 0x0000000600067308 */ /* 0x000e620000002400 */
[----:B------:R-:W-:Y:S02]  /*3560*/  FSEL R25, R25, -INF , !P0 ;  /* 0xff80000019197808 */ /* 0x000fe40004000000 */
[----:B------:R-:W-:-:S05]  /*3570*/  PLOP3.LUT P0, PT, PT, PT, UP1, 0x40, 0x0 ;  /* 0x000000000000781c */ /* 0x000fca0003f0e818 */
[----:B------:R-:W1:Y:S08]  /*3580*/  MUFU.TANH R24, R24 ;  /* 0x0000001800187308 */ /* 0x000e700000002400 */
        /* <DEDUP_REMOVED lines=13> */
.L_x_393:
[----:B------:R-:W-:-:S04]  /*3660*/  MOV R38, c[0x0][0x32c] ;  /* 0x0000cb0000267a02 */ /* 0x000fc80000000f00 */
[----:B------:R-:W-:-:S13]  /*3670*/  ISETP.NE.AND P0, PT, R38, 0x1, PT ;  /* 0x000000012600780c */ /* 0x000fda0003f05270 */
[----:B------:R-:W-:-:S05]  /*3680*/  @P0 IMAD.HI.U32 R38, R58, c[0x0][0x330], RZ ;  /* 0x0000cc003a260a27 */ /* 0x000fca00078e00ff */
[----:B------:R-:W-:Y:S02]  /*3690*/  @P0 SHF.R.U32.HI R58, RZ, c[0x0][0x334], R38 ;  /* 0x0000cd00ff3a0a19 */ /* 0x000fe40000011626 */
.L_x_394:
[----:B------:R-:W-:Y:S05]  /*36a0*/  BSYNC B0 ;  /* 0x0000000000007941 */ /* 0x000fea0003800000 */
.L_x_392:
[----:B------:R-:W-:-:S05]  /*36b0*/  IMAD R55, R58, c[0x0][0x32c], R65 ;  /* 0x0000cb003a377a24 */ /* 0x000fca00078e0241 */
[----:B------:R-:W-:Y:S02]  /*36c0*/  IADD3 R38, R55, c[0x0][0x32c], RZ ;  /* 0x0000cb0037267a10 */ /* 0x000fe40007ffe0ff */
[----:B------:R-:W-:Y:S02]  /*36d0*/  IMNMX R46, R46, R55, !PT ;  /* 0x000000372e2e7217 */ /* 0x000fe40007800200 */
[----:B------:R-:W-:Y:S02]  /*36e0*/  IMNMX R47, R47, R38, PT ;  /* 0x000000262f2f7217 */ /* 0x000fe40003800200 */
.L_x_391:
[----:B--234-:R-:W-:Y:S01]  /*36f0*/  ISETP.NE.AND P0, PT, R68, RZ, PT ;  /* 0x000000ff4400720c */ /* 0x01cfe20003f05270 */
[----:B------:R-:W-:Y:S02]  /*3700*/  FMUL.FTZ R12, R12, c[0x0][0x320] ;  /* 0x0000c8000c0c7a20 */ /* 0x000fe40000410000 */
[----:B------:R-:W-:Y:S01]  /*3710*/  FMUL.FTZ R88, R9, c[0x0][0x320] ;  /* 0x0000c80009587a20 */ /* 0x000fe20000410000 */
[----:B------:R-:W-:Y:S01]  /*3720*/  ISETP.GT.AND P0, PT, R46, 0x1, !P0 ;  /* 0x000000012e00780c */ /* 0x000fe20004704270 */
[----:B------:R2:W3:Y:S01]  /*3730*/  MUFU.TANH R94, R12 ;  /* 0x0000000c005e7308 */ /* 0x0004e20000002400 */
[----:B------:R-:W-:-:S02]  /*3740*/  FMUL.FTZ R13, R13, c[0x0][0x320] ;  /* 0x0000c8000d0d7a20 */ /* 0x000fc40000410000 */
[----:B------:R-:W-:Y:S01]  /*3750*/  ISETP.LT.OR P0, PT, R47, 0x2, P0 ;  /* 0x000000022f00780c */ /* 0x000fe20000701670 */
[----:B------:R-:W-:Y:S02]  /*3760*/  FMUL.FTZ R72, R72, c[0x0][0x320] ;  /* 0x0000c80048487a20 */ /* 0x000fe40000410000 */
[----:B------:R-:W-:Y:S01]  /*3770*/  FMUL.FTZ R73, R73, c[0x0][0x320] ;  /* 0x0000c80049497a20 */ /* 0x000fe20000410000 */
[----:B-1----:R-:W-:Y:S01]  /*3780*/  FSEL R40, R40, -INF , !P0 ;  /* 0xff80000028287808 */ /* 0x002fe20004000000 */
[----:B------:R-:W-:Y:S01]  /*3790*/  FMUL.FTZ R20, R20, c[0x0][0x320] ;  /* 0x0000c80014147a20 */ /* 0x000fe20000410000 */
[----:B------:R-:W-:Y:S01]  /*37a0*/  ISETP.NE.AND P0, PT, R64, RZ, PT ;  /* 0x000000ff4000720c */ /* 0x000fe20003f05270 */
[----:B------:R-:W-:Y:S01]  /*37b0*/  FMUL.FTZ R21, R21, c[0x0][0x320] ;  /* 0x0000c80015157a20 */ /* 0x000fe20000410000 */
[----:B------:R-:W1:Y:S01]  /*37c0*/  MUFU.TANH R92, R13 ;  /* 0x0000000d005c7308 */ /* 0x000e620000002400 */
[----:B------:R-:W-:Y:S01]  /*37d0*/  FMUL.FTZ R48, R48, c[0x0][0x320] ;  /* 0x0000c80030307a20 */ /* 0x000fe20000410000 */
[----:B------:R-:W-:Y:S01]  /*37e0*/  ISETP.GT.AND P0, PT, R46, 0x8, !P0 ;  /* 0x000000082e00780c */ /* 0x000fe20004704270 */
[----:B------:R-:W-:Y:S01]  /*37f0*/  FMUL.FTZ R49, R49, c[0x0][0x320] ;  /* 0x0000c80031317a20 */ /* 0x000fe20000410000 */
[----:B--2---:R-:W2:Y:S02]  /*3800*/  SHFL.IDX PT, R12, R61, 0x2, 0x1c1f ;  /* 0x005c1f003d0c7f89 */ /* 0x004ea400000e0000 */
[----:B------:R-:W-:Y:S01]  /*3810*/  ISETP.LT.OR P0, PT, R47, 0x9, P0 ;  /* 0x000000092f00780c */ /* 0x000fe20000701670 */
[----:B------:R-:W-:Y:S01]  /*3820*/  FMUL.FTZ R17, R17, c[0x0][0x320] ;  /* 0x0000c80011117a20 */ /* 0x000fe20000410000 */
[----:B------:R-:W4:Y:S01]  /*3830*/  MUFU.TANH R182, R72 ;  /* 0x0000004800b67308 */ /* 0x000f220000002400 */
[----:B------:R-:W-:Y:S01]  /*3840*/  FMUL.FTZ R16, R16, c[0x0][0x320] ;  /* 0x0000c80010107a20 */ /* 0x000fe20000410000 */
[----:B------:R-:W-:Y:S01]  /*3850*/  FSEL R38, R54, -INF , !P0 ;  /* 0xff80000036267808 */ /* 0x000fe20004000000 */
[----:B------:R-:W-:Y:S01]  /*3860*/  FMUL.FTZ R8, R8, c[0x0][0x320] ;  /* 0x0000c80008087a20 */ /* 0x000fe20000410000 */
[----:B------:R-:W-:-:S04]  /*3870*/  ISETP.NE.AND P0, PT, R60, RZ, PT ;  /* 0x000000ff3c00720c */ /* 0x000fc80003f05270 */
[----:B------:R-:W-:Y:S01]  /*3880*/  ISETP.GT.AND P0, PT, R46, 0x9, !P0 ;  /* 0x000000092e00780c */ /* 0x000fe20004704270 */
[----:B------:R-:W1:Y:S03]  /*3890*/  MUFU.TANH R179, R73 ;  /* 0x0000004900b37308 */ /* 0x000e660000002400 */
[----:B------:R-:W-:-:S04]  /*38a0*/  ISETP.LT.OR P0, PT, R47, 0xa, P0 ;  /* 0x0000000a2f00780c */ /* 0x000fc80000701670 */
[----:B------:R-:W-:Y:S01]  /*38b0*/  FSEL R6, R6, -INF , !P0 ;  /* 0xff80000006067808 */ /* 0x000fe20004000000 */
[----:B------:R-:W1:Y:S01]  /*38c0*/  MUFU.TANH R89, R20 ;  /* 0x0000001400597308 */ /* 0x000e620000002400 */
[----:B------:R-:W-:Y:S01]  /*38d0*/  ISETP.NE.AND P0, PT, R53, RZ, PT ;  /* 0x000000ff3500720c */ /* 0x000fe20003f05270 */
[----:B--2---:R-:W-:-:S03]  /*38e0*/  IMAD.IADD R9, R77, 0x1, R12 ;  /* 0x000000014d097824 */ /* 0x004fc600078e020c */
[----:B------:R-:W-:-:S03]  /*38f0*/  ISETP.GT.AND P0, PT, R46, 0x10, !P0 ;  /* 0x000000102e00780c */ /* 0x000fc60004704270 */
[----:B------:R-:W2:Y:S01]  /*3900*/  MUFU.TANH R152, R21 ;  /* 0x0000001500987308 */ /* 0x000ea20000002400 */
[----:B------:R-:W-:Y:S02]  /*3910*/  ISETP.LT.OR P0, PT, R47, 0x11, P0 ;  /* 0x000000112f00780c */ /* 0x000fe40000701670 */
[----:B------:R-:W-:Y:S02]  /*3920*/  IMNMX R9, R9, R76, PT ;  /* 0x0000004c09097217 */ /* 0x000fe40003800200 */
[----:B------:R-:W-:Y:S02]  /*3930*/  FSEL R36, R36, -INF , !P0 ;  /* 0xff80000024247808 */ /* 0x000fe40004000000 */
[----:B------:R-:W-:Y:S01]  /*3940*/  ISETP.NE.AND P0, PT, R52, RZ, PT ;  /* 0x000000ff3400720c */ /* 0x000fe20003f05270 */
[----:B------:R-:W1:Y:S03]  /*3950*/  MUFU.TANH R88, R88 ;  /* 0x0000005800587308 */ /* 0x000e660000002400 */
[----:B------:R-:W-:-:S04]  /*3960*/  ISETP.GT.AND P0, PT, R46, 0x11, !P0 ;  /* 0x000000112e00780c */ /* 0x000fc80004704270 */
[----:B------:R-:W-:Y:S01]  /*3970*/  ISETP.LT.OR P0, PT, R47, 0x12, P0 ;  /* 0x000000122f00780c */ /* 0x000fe20000701670 */
[----:B------:R-:W1:Y:S03]  /*3980*/  MUFU.TANH R178, R48 ;  /* 0x0000003000b27308 */ /* 0x000e660000002400 */
[----:B------:R-:W-:Y:S02]  /*3990*/  FSEL R34, R34, -INF , !P0 ;  /* 0xff80000022227808 */ /* 0x000fe40004000000 */
[----:B------:R-:W-:-:S03]  /*39a0*/  ISETP.NE.AND P0, PT, R45, RZ, PT ;  /* 0x000000ff2d00720c */ /* 0x000fc60003f05270 */
[----:B------:R-:W1:Y:S01]  /*39b0*/  MUFU.TANH R177, R49 ;  /* 0x0000003100b17308 */ /* 0x000e620000002400 */
[----:B------:R-:W-:-:S04]  /*39c0*/  ISETP.GT.AND P0, PT, R46, 0x18, !P0 ;  /* 0x000000182e00780c */ /* 0x000fc80004704270 */
[----:B------:R-:W-:-:S03]  /*39d0*/  ISETP.LT.OR P0, PT, R47, 0x19, P0 ;  /* 0x000000192f00780c */ /* 0x000fc60000701670 */
[----:B------:R-:W1:Y:S01]  /*39e0*/  MUFU.TANH R126, R17 ;  /* 0x00000011007e7308 */ /* 0x000e620000002400 */
[----:B------:R-:W-:Y:S02]  /*39f0*/  FSEL R32, R32, -INF , !P0 ;  /* 0xff80000020207808 */ /* 0x000fe40004000000 */
[----:B------:R-:W-:-:S04]  /*3a00*/  ISETP.NE.AND P0, PT, R43, RZ, PT ;  /* 0x000000ff2b00720c */ /* 0x000fc80003f05270 */
[----:B------:R-:W-:Y:S01]  /*3a10*/  ISETP.GT.AND P0, PT, R46, 0x19, !P0 ;  /* 0x000000192e00780c */ /* 0x000fe20004704270 */
[----:B------:R-:W1:Y:S03]  /*3a20*/  MUFU.TANH R142, R16 ;  /* 0x00000010008e7308 */ /* 0x000e660000002400 */
[----:B------:R-:W-:-:S04]  /*3a30*/  ISETP.LT.OR P0, PT, R47, 0x1a, P0 ;  /* 0x0000001a2f00780c */ /* 0x000fc80000701670 */
[----:B------:R-:W-:Y:S01]  /*3a40*/  FSEL R30, R30, -INF , !P0 ;  /* 0xff8000001e1e7808 */ /* 0x000fe20004000000 */
[----:B------:R5:W1:Y:S01]  /*3a50*/  MUFU.TANH R90, R8 ;  /* 0x00000008005a7308 */ /* 0x000a620000002400 */
[----:B------:R-:W-:-:S04]  /*3a60*/  ISETP.NE.AND P0, PT, R3, RZ, PT ;  /* 0x000000ff0300720c */ /* 0x000fc80003f05270 */
[----:B------:R-:W-:-:S04]  /*3a70*/  ISETP.GT.AND P0, PT, R46, 0x20, !P0 ;  /* 0x000000202e00780c */ /* 0x000fc80004704270 */
[----:B------:R-:W-:-:S04]  /*3a80*/  ISETP.LT.OR P0, PT, R47, 0x21, P0 ;  /* 0x000000212f00780c */ /* 0x000fc80000701670 */
[----:B------:R-:W-:Y:S02]  /*3a90*/  FSEL R28, R28, -INF , !P0 ;  /* 0xff8000001c1c7808 */ /* 0x000fe40004000000 */
[----:B------:R-:W-:Y:S01]  /*3aa0*/  ISETP.NE.AND P0, PT, R42, RZ, PT ;  /* 0x000000ff2a00720c */ /* 0x000fe20003f05270 */
[----:B-----5:R-:W-:-:S03]  /*3ab0*/  IMAD.IADD R8, R69, 0x1, R12 ;  /* 0x0000000145087824 */ /* 0x020fc600078e020c */
[----:B------:R-:W-:-:S04]  /*3ac0*/  ISETP.GT.AND P0, PT, R46, 0x21, !P0 ;  /* 0x000000212e00780c */ /* 0x000fc80004704270 */
[----:B------:R-:W-:-:S04]  /*3ad0*/  ISETP.LT.OR P0, PT, R47, 0x22, P0 ;  /* 0x000000222f00780c */ /* 0x000fc80000701670 */
[----:B------:R-:W-:Y:S02]  /*3ae0*/  FSEL R24, R24, -INF , !P0 ;  /* 0xff80000018187808 */ /* 0x000fe40004000000 */
[----:B------:R-:W-:-:S04]  /*3af0*/  ISETP.GT.AND P0, PT, R46, 0x28, !P2 ;  /* 0x000000282e00780c */ /* 0x000fc80005704270 */
[----:B------:R-:W-:-:S04]  /*3b00*/  ISETP.LT.OR P0, PT, R47, 0x29, P0 ;  /* 0x000000292f00780c */ /* 0x000fc80000701670 */
[----:B------:R-:W-:Y:S02]  /*3b10*/  FSEL R57, R57, -INF , !P0 ;  /* 0xff80000039397808 */ /* 0x000fe40004000000 */
[----:B------:R-:W-:-:S04]  /*3b20*/  ISETP.NE.AND P0, PT, R2, RZ, PT ;  /* 0x000000ff0200720c */ /* 0x000fc80003f05270 */
[----:B------:R-:W-:-:S04]  /*3b30*/  ISETP.GT.AND P0, PT, R46, RZ, !P0 ;  /* 0x000000ff2e00720c */ /* 0x000fc80004704270 */
[----:B------:R-:W-:-:S04]  /*3b40*/  ISETP.LT.OR P0, PT, R47, 0x1, P0 ;  /* 0x000000012f00780c */ /* 0x000fc80000701670 */
[----:B------:R-:W-:Y:S02]  /*3b50*/  FSEL R44, R44, -INF , !P0 ;  /* 0xff8000002c2c7808 */ /* 0x000fe40004000000 */
[----:B------:R-:W-:-:S04]  /*3b60*/  ISETP.GT.AND P0, PT, R46, 0x29, !P1 ;  /* 0x000000292e00780c */ /* 0x000fc80004f04270 */
[----:B------:R-:W-:-:S04]  /*3b70*/  ISETP.LT.OR P0, PT, R47, 0x2a, P0 ;  /* 0x0000002a2f00780c */ /* 0x000fc80000701670 */
[----:B------:R-:W-:Y:S02]  /*3b80*/  FSEL R56, R56, -INF , !P0 ;  /* 0xff80000038387808 */ /* 0x000fe40004000000 */
[----:B------:R-:W-:-:S13]  /*3b90*/  PLOP3.LUT P0, PT, PT, PT, UP1, 0x40, 0x0 ;  /* 0x000000000000781c */ /* 0x000fda0003f0e818 */
[----:B------:R-:W-:Y:S05]  /*3ba0*/  @P0 BRA `(.L_x_395) ;  /* 0x0000015000000947 */ /* 0x000fea0003800000 */
[----:B-1234-:R-:W-:Y:S01]  /*3bb0*/  IADD3 R12, R12, c[0x0][0x1d0], RZ ;  /* 0x000074000c0c7a10 */ /* 0x01efe20007ffe0ff */
        /* <DEDUP_REMOVED lines=11> */
.L_x_397:
[----:B------:R-:W-:-:S04]  /*3c70*/  MOV R12, c[0x0][0x32c] ;  /* 0x0000cb00000c7a02 */ /* 0x000fc80000000f00 */
[----:B------:R-:W-:-:S13]  /*3c80*/  ISETP.NE.AND P0, PT, R12, 0x1, PT ;  /* 0x000000010c00780c */ /* 0x000fda0003f05270 */
[----:B------:R-:W-:-:S05]  /*3c90*/  @P0 IMAD.HI.U32 R12, R16, c[0x0][0x330], RZ ;  /* 0x0000cc00100c0a27 */ /* 0x000fca00078e00ff */
[----:B------:R-:W-:Y:S02]  /*3ca0*/  @P0 SHF.R.U32.HI R16, RZ, c[0x0][0x334], R12 ;  /* 0x0000cd00ff100a19 */ /* 0x000fe4000001160c */
.L_x_398:
[----:B------:R-:W-:Y:S05]  /*3cb0*/  BSYNC B0 ;  /* 0x0000000000007941 */ /* 0x000fea0003800000 */
.L_x_396:
[----:B------:R-:W-:-:S05]  /*3cc0*/  IMAD R13, R16, c[0x0][0x32c], R65 ;  /* 0x0000cb00100d7a24 */ /* 0x000fca00078e0241 */
[----:B------:R-:W-:Y:S02]  /*3cd0*/  IADD3 R12, R13, c[0x0][0x32c], RZ ;  /* 0x0000cb000d0c7a10 */ /* 0x000fe40007ffe0ff */
[----:B------:R-:W-:Y:S02]  /*3ce0*/  IMNMX R8, R8, R13, !PT ;  /* 0x0000000d08087217 */ /* 0x000fe40007800200 */
[----:B------:R-:W-:Y:S02]  /*3cf0*/  IMNMX R9, R9, R12, PT ;  /* 0x0000000c09097217 */ /* 0x000fe40003800200 */
.L_x_395:
[----:B-1234-:R-:W-:Y:S01]  /*3d00*/  ISETP.NE.AND P0, PT, R68, RZ, PT ;  /* 0x000000ff4400720c */ /* 0x01efe20003f05270 */
[----:B------:R-:W-:Y:S02]  /*3d10*/  FMUL.FTZ R74, R74, c[0x0][0x320] ;  /* 0x0000c8004a4a7a20 */ /* 0x000fe40000410000 */
[----:B------:R-:W-:Y:S01]  /*3d20*/  FMUL.FTZ R190, R75, c[0x0][0x320] ;  /* 0x0000c8004bbe7a20 */ /* 0x000fe20000410000 */
[----:B------:R-:W-:Y:S01]  /*3d30*/  ISETP.GT.AND P0, PT, R8, 0x1, !P0 ;  /* 0x000000010800780c */ /* 0x000fe20004704270 */
[----:B------:R1:W2:Y:S01]  /*3d40*/  MUFU.TANH R180, R74 ;  /* 0x0000004a00b47308 */ /* 0x0002a20000002400 */
[----:B------:R-:W-:-:S02]  /*3d50*/  FMUL.FTZ R108, R14, c[0x0][0x320] ;  /* 0x0000c8000e6c7a20 */ /* 0x000fc40000410000 */
[----:B------:R-:W-:Y:S01]  /*3d60*/  ISETP.LT.OR P0, PT, R9, 0x2, P0 ;  /* 0x000000020900780c */ /* 0x000fe20000701670 */
[----:B------:R-:W-:Y:S02]  /*3d70*/  FMUL.FTZ R10, R10, c[0x0][0x320] ;  /* 0x0000c8000a0a7a20 */ /* 0x000fe40000410000 */
[----:B------:R-:W-:Y:S01]  /*3d80*/  FMUL.FTZ R11, R11, c[0x0][0x320] ;  /* 0x0000c8000b0b7a20 */ /* 0x000fe20000410000 */
[----:B------:R-:W-:Y:S01]  /*3d90*/  FSEL R152, R152, -INF , !P0 ;  /* 0xff80000098987808 */ /* 0x000fe20004000000 */
[----:B------:R-:W-:Y:S01]  /*3da0*/  FMUL.FTZ R23, R23, c[0x0][0x320] ;  /* 0x0000c80017177a20 */ /* 0x000fe20000410000 */
[----:B------:R-:W-:Y:S01]  /*3db0*/  ISETP.NE.AND P0, PT, R64, RZ, PT ;  /* 0x000000ff4000720c */ /* 0x000fe20003f05270 */
[----:B------:R-:W-:Y:S01]  /*3dc0*/  FMUL.FTZ R22, R22, c[0x0][0x320] ;  /* 0x0000c80016167a20 */ /* 0x000fe20000410000 */
[----:B------:R-:W3:Y:S01]  /*3dd0*/  MUFU.TANH R190, R190 ;  /* 0x000000be00be7308 */ /* 0x000ee20000002400 */
[----:B------:R-:W-:Y:S01]  /*3de0*/  FMUL.FTZ R18, R18, c[0x0][0x320] ;  /* 0x0000c80012127a20 */ /* 0x000fe20000410000 */
[----:B------:R-:W-:Y:S01]  /*3df0*/  ISETP.GT.AND P0, PT, R8, 0x8, !P0 ;  /* 0x000000080800780c */ /* 0x000fe20004704270 */
[----:B------:R-:W-:-:S02]  /*3e00*/  FMUL.FTZ R19, R19, c[0x0][0x320] ;  /* 0x0000c80013137a20 */ /* 0x000fc40000410000 */
[----:B-1----:R-:W-:Y:S01]  /*3e10*/  FMUL.FTZ R74, R15, c[0x0][0x320] ;  /* 0x0000c8000f4a7a20 */ /* 0x002fe20000410000 */
[----:B------:R-:W-:Y:S01]  /*3e20*/  ISETP.LT.OR P0, PT, R9, 0x9, P0 ;  /* 0x000000090900780c */ /* 0x000fe20000701670 */
[----:B------:R-:W-:Y:S01]  /*3e30*/  FMUL.FTZ R50, R50, c[0x0][0x320] ;  /* 0x0000c80032327a20 */ /* 0x000fe20000410000 */
[----:B------:R1:W4:Y:S01]  /*3e40*/  MUFU.TANH R73, R10 ;  /* 0x0000000a00497308 */ /* 0x0003220000002400 */
[----:B------:R-:W-:Y:S01]  /*3e50*/  FMUL.FTZ R51, R51, c[0x0][0x320] ;  /* 0x0000c80033337a20 */ /* 0x000fe20000410000 */
[----:B------:R-:W-:Y:S02]  /*3e60*/  FSEL R142, R142, -INF , !P0 ;  /* 0xff8000008e8e7808 */ /* 0x000fe40004000000 */
[----:B------:R-:W-:-:S04]  /*3e70*/  ISETP.NE.AND P0, PT, R60, RZ, PT ;  /* 0x000000ff3c00720c */ /* 0x000fc80003f05270 */
[----:B------:R-:W-:Y:S01]  /*3e80*/  ISETP.GT.AND P0, PT, R8, 0x9, !P0 ;  /* 0x000000090800780c */ /* 0x000fe20004704270 */
[----:B------:R1:W1:Y:S03]  /*3e90*/  MUFU.TANH R72, R11 ;  /* 0x0000000b00487308 */ /* 0x0002660000002400 */
[----:B------:R-:W-:-:S04]  /*3ea0*/  ISETP.LT.OR P0, PT, R9, 0xa, P0 ;  /* 0x0000000a0900780c */ /* 0x000fc80000701670 */
[----:B------:R-:W-:Y:S01]  /*3eb0*/  FSEL R126, R126, -INF , !P0 ;  /* 0xff8000007e7e7808 */ /* 0x000fe20004000000 */
[----:B------:R1:W1:Y:S01]  /*3ec0*/  MUFU.TANH R140, R23 ;  /* 0x00000017008c7308 */ /* 0x0002620000002400 */
[----:B------:R-:W-:-:S04]  /*3ed0*/  ISETP.NE.AND P0, PT, R53, RZ, PT ;  /* 0x000000ff3500720c */ /* 0x000fc80003f05270 */
[----:B------:R-:W-:-:S03]  /*3ee0*/  ISETP.GT.AND P0, PT, R8, 0x10, !P0 ;  /* 0x000000100800780c */ /* 0x000fc60004704270 */
[----:B------:R1:W1:Y:S01]  /*3ef0*/  MUFU.TANH R75, R22 ;  /* 0x00000016004b7308 */ /* 0x0002620000002400 */
[----:B------:R-:W-:-:S04]  /*3f00*/  ISETP.LT.OR P0, PT, R9, 0x11, P0 ;  /* 0x000000110900780c */ /* 0x000fc80000701670 */
[----:B------:R-:W-:Y:S02]  /*3f10*/  FSEL R94, R94, -INF , !P0 ;  /* 0xff8000005e5e7808 */ /* 0x000fe40004000000 */
[----:B------:R-:W-:Y:S01]  /*3f20*/  ISETP.NE.AND P0, PT, R52, RZ, PT ;  /* 0x000000ff3400720c */ /* 0x000fe20003f05270 */
[----:B------:R1:W1:Y:S03]  /*3f30*/  MUFU.TANH R124, R18 ;  /* 0x00000012007c7308 */ /* 0x0002660000002400 */
[----:B------:R-:W-:-:S04]  /*3f40*/  ISETP.GT.AND P0, PT, R8, 0x11, !P0 ;  /* 0x000000110800780c */ /* 0x000fc80004704270 */
[----:B------:R-:W-:Y:S01]  /*3f50*/  ISETP.LT.OR P0, PT, R9, 0x12, P0 ;  /* 0x000000120900780c */ /* 0x000fe20000701670 */
[----:B------:R1:W1:Y:S03]  /*3f60*/  MUFU.TANH R110, R19 ;  /* 0x00000013006e7308 */ /* 0x0002660000002400 */
[----:B------:R-:W-:Y:S02]  /*3f70*/  FSEL R92, R92, -INF , !P0 ;  /* 0xff8000005c5c7808 */ /* 0x000fe40004000000 */
[----:B------:R-:W-:-:S03]  /*3f80*/  ISETP.NE.AND P0, PT, R45, RZ, PT ;  /* 0x000000ff2d00720c */ /* 0x000fc60003f05270 */
[----:B------:R1:W1:Y:S01]  /*3f90*/  MUFU.TANH R189, R50 ;  /* 0x0000003200bd7308 */ /* 0x0002620000002400 */
[----:B------:R-:W-:-:S04]  /*3fa0*/  ISETP.GT.AND P0, PT, R8, 0x18, !P0 ;  /* 0x000000180800780c */ /* 0x000fc80004704270 */
[----:B------:R-:W-:-:S03]  /*3fb0*/  ISETP.LT.OR P0, PT, R9, 0x19, P0 ;  /* 0x000000190900780c */ /* 0x000fc60000701670 */
[----:B------:R1:W1:Y:S01]  /*3fc0*/  MUFU.TANH R187, R51 ;  /* 0x0000003300bb7308 */ /* 0x0002620000002400 */
[----:B------:R-:W-:Y:S02]  /*3fd0*/  FSEL R90, R90, -INF , !P0 ;  /* 0xff8000005a5a7808 */ /* 0x000fe40004000000 */
[----:B------:R-:W-:-:S04]  /*3fe0*/  ISETP.NE.AND P0, PT, R43, RZ, PT ;  /* 0x000000ff2b00720c */ /* 0x000fc80003f05270 */
[----:B------:R-:W-:Y:S01]  /*3ff0*/  ISETP.GT.AND P0, PT, R8, 0x19, !P0 ;  /* 0x000000190800780c */ /* 0x000fe20004704270 */
[----:B------:R-:W1:Y:S03]  /*4000*/  MUFU.TANH R108, R108 ;  /* 0x0000006c006c7308 */ /* 0x000e660000002400 */
[----:B------:R-:W-:-:S04]  /*4010*/  ISETP.LT.OR P0, PT, R9, 0x1a, P0 ;  /* 0x0000001a0900780c */ /* 0x000fc80000701670 */
[----:B------:R-:W-:Y:S01]  /*4020*/  FSEL R88, R88, -INF , !P0 ;  /* 0xff80000058587808 */ /* 0x000fe20004000000 */
[----:B------:R-:W1:Y:S01]  /*4030*/  MUFU.TANH R74, R74 ;  /* 0x0000004a004a7308 */ /* 0x000e620000002400 */
[----:B------:R-:W-:-:S04]  /*4040*/  ISETP.NE.AND P0, PT, R3, RZ, PT ;  /* 0x000000ff0300720c */ /* 0x000fc80003f05270 */
[----:B------:R-:W-:-:S04]  /*4050*/  ISETP.GT.AND P0, PT, R8, 0x20, !P0 ;  /* 0x000000200800780c */ /* 0x000fc80004704270 */
[----:B------:R-:W-:-:S04]  /*4060*/  ISETP.LT.OR P0, PT, R9, 0x21, P0 ;  /* 0x000000210900780c */ /* 0x000fc80000701670 */
[----:B------:R-:W-:Y:S02]  /*4070*/  FSEL R182, R182, -INF , !P0 ;  /* 0xff800000b6b67808 */ /* 0x000fe40004000000 */
[----:B------:R-:W-:-:S04]  /*4080*/  ISETP.NE.AND P0, PT, R42, RZ, PT ;  /* 0x000000ff2a00720c */ /* 0x000fc80003f05270 */
        /* <DEDUP_REMOVED lines=10> */
[----:B------:R-:W-:Y:S02]  /*4130*/  ISETP.GT.AND P0, PT, R8, 0x29, !P1 ;  /* 0x000000290800780c */ /* 0x000fe40004f04270 */
[----:B------:R-:W5:Y:S02]  /*4140*/  SHFL.IDX PT, R8, R61, 0x3, 0x1c1f ;  /* 0x007c1f003d087f89 */ /* 0x000f6400000e0000 */
[----:B------:R-:W-:-:S04]  /*4150*/  ISETP.LT.OR P0, PT, R9, 0x2a, P0 ;  /* 0x0000002a0900780c */ /* 0x000fc80000701670 */
[----:B------:R-:W-:Y:S02]  /*4160*/  FSEL R177, R177, -INF , !P0 ;  /* 0xff800000b1b17808 */ /* 0x000fe40004000000 */
[----:B------:R-:W-:Y:S01]  /*4170*/  PLOP3.LUT P0, PT, PT, PT, UP1, 0x40, 0x0 ;  /* 0x000000000000781c */ /* 0x000fe20003f0e818 */
[--C-:B-----5:R-:W-:Y:S02]  /*4180*/  IMAD.IADD R77, R77, 0x1, R8.reuse ;  /* 0x000000014d4d7824 */ /* 0x120fe400078e0208 */
[----:B------:R-:W-:-:S03]  /*4190*/  IMAD.IADD R15, R69, 0x1, R8 ;  /* 0x00000001450f7824 */ /* 0x000fc600078e0208 */
[----:B------:R-:W-:-:S07]  /*41a0*/  IMNMX R14, R77, R76, PT ;  /* 0x0000004c4d0e7217 */ /* 0x000fce0003800200 */
        /* <DEDUP_REMOVED lines=13> */
.L_x_401:
[----:B------:R-:W-:-:S04]  /*4280*/  MOV R8, c[0x0][0x32c] ;  /* 0x0000cb0000087a02 */ /* 0x000fc80000000f00 */
[----:B------:R-:W-:-:S13]  /*4290*/  ISETP.NE.AND P0, PT, R8, 0x1, PT ;  /* 0x000000010800780c */ /* 0x000fda0003f05270 */
[----:B------:R-:W-:-:S05]  /*42a0*/  @P0 IMAD.HI.U32 R8, R10, c[0x0][0x330], RZ ;  /* 0x0000cc000a080a27 */ /* 0x000fca00078e00ff */
[----:B------:R-:W-:Y:S02]  /*42b0*/  @P0 SHF.R.U32.HI R10, RZ, c[0x0][0x334], R8 ;  /* 0x0000cd00ff0a0a19 */ /* 0x000fe40000011608 */
.L_x_402:
[----:B------:R-:W-:Y:S05]  /*42c0*/  BSYNC B0 ;  /* 0x0000000000007941 */ /* 0x000fea0003800000 */
.L_x_400:
[----:B------:R-:W-:-:S05]  /*42d0*/  IMAD R10, R10, c[0x0][0x32c], R65 ;  /* 0x0000cb000a0a7a24 */ /* 0x000fca00078e0241 */
[----:B------:R-:W-:Y:S02]  /*42e0*/  IADD3 R9, R10, c[0x0][0x32c], RZ ;  /* 0x0000cb000a097a10 */ /* 0x000fe40007ffe0ff */
[----:B------:R-:W-:Y:S02]  /*42f0*/  IMNMX R15, R15, R10, !PT ;  /* 0x0000000a0f0f7217 */ /* 0x000fe40007800200 */
[----:B------:R-:W-:Y:S02]  /*4300*/  IMNMX R14, R14, R9, PT ;  /* 0x000000090e0e7217 */ /* 0x000fe40003800200 */
.L_x_399:
[----:B-1234-:R-:W-:Y:S01]  /*4310*/  ISETP.NE.AND P0, PT, R68, RZ, PT ;  /* 0x000000ff4400720c */ /* 0x01efe20003f05270 */
[----:B------:R-:W-:Y:S01]  /*4320*/  IMAD.SHL.U32 R214, R4, 0x2, RZ ;  /* 0x0000000204d67824 */ /* 0x000fe200078e00ff */
[----:B------:R-:W-:Y:S01]  /*4330*/  FMNMX.FTZ R9, R44, R40, !PT ;  /* 0x000000282c097209 */ /* 0x000fe20007810000 */
[----:B------:R-:W-:Y:S01]  /*4340*/  ULDC.64 UR4, c[0x0][0x2c8] ;  /* 0x0000b20000047ab9 */ /* 0x000fe20000000a00 */
[----:B------:R-:W-:Y:S01]  /*4350*/  ISETP.GT.AND P0, PT, R15, 0x1, !P0 ;  /* 0x000000010f00780c */ /* 0x000fe20004704270 */
[----:B------:R-:W-:Y:S01]  /*4360*/  IMAD R212, R0, 0x2, R214 ;  /* 0x0000000200d47824 */ /* 0x000fe200078e02d6 */
[----:B------:R-:W-:Y:S01]  /*4370*/  FMNMX.FTZ R9, R38, R9, !PT ;  /* 0x0000000926097209 */ /* 0x000fe20007810000 */
[----:B------:R-:W-:Y:S01]  /*4380*/  LDSM.16.MT88.4 R136, [R214+0x100] ;  /* 0x00010000d688783b */ /* 0x000fe20000004200 */
[----:B------:R-:W-:Y:S01]  /*4390*/  ISETP.LT.OR P0, PT, R14, 0x2, P0 ;  /* 0x000000020e00780c */ /* 0x000fe20000701670 */
[----:B------:R-:W-:Y:S01]  /*43a0*/  UIMAD.WIDE.U32 UR14, UR9, UR4, URZ ;  /* 0x00000004090e72a5 */ /* 0x000fe2000f8e003f */
[----:B------:R-:W-:Y:S01]  /*43b0*/  FMNMX.FTZ R9, R6, R9, !PT ;  /* 0x0000000906097209 */ /* 0x000fe20007810000 */
[----:B------:R-:W-:Y:S01]  /*43c0*/  LDSM.16.MT88.4 R120, [R212+0x100] ;  /* 0x00010000d478783b */ /* 0x000fe20000004200 */
[----:B------:R-:W-:-:S02]  /*43d0*/  FSEL R140, R140, -INF , !P0 ;  /* 0xff8000008c8c7808 */ /* 0x000fc40004000000 */
[----:B------:R-:W-:Y:S01]  /*43e0*/  ISETP.NE.AND P0, PT, R64, RZ, PT ;  /* 0x000000ff4000720c */ /* 0x000fe20003f05270 */
[----:B------:R-:W-:Y:S01]  /*43f0*/  LDSM.16.MT88.4 R104, [R214+0xd00] ;  /* 0x000d0000d668783b */ /* 0x000fe20000004200 */
[----:B------:R-:W-:Y:S01]  /*4400*/  FMNMX.FTZ R9, R36, R9, !PT ;  /* 0x0000000924097209 */ /* 0x000fe20007810000 */
[----:B------:R-:W-:Y:S01]  /*4410*/  @UP2 UMOV UR7, UR15 ;  /* 0x0000000f00072c82 */ /* 0x000fe20008000000 */
[C---:B------:R-:W-:Y:S01]  /*4420*/  ISETP.GT.AND P0, PT, R15.reuse, 0x8, !P0 ;  /* 0x000000080f00780c */ /* 0x040fe20004704270 */
[----:B------:R-:W-:Y:S01]  /*4430*/  LDSM.16.MT88.4 R76, [R214+0x1900] ;  /* 0x00190000d64c783b */ /* 0x000fe20000004200 */
[----:B------:R-:W-:Y:S01]  /*4440*/  FMNMX.FTZ R9, R34, R9, !PT ;  /* 0x0000000922097209 */ /* 0x000fe20007810000 */
[----:B------:R-:W-:Y:S01]  /*4450*/  @UP2 USHF.R.U32.HI UR9, URZ, UR5, UR7 ;  /* 0x000000053f092299 */ /* 0x000fe20008011607 */
[----:B------:R-:W-:Y:S01]  /*4460*/  ISETP.LT.OR P0, PT, R14, 0x9, P0 ;  /* 0x000000090e00780c */ /* 0x000fe20000701670 */
[----:B------:R-:W-:Y:S01]  /*4470*/  LDSM.16.MT88.4 R148, [R214+0x500] ;  /* 0x00050000d694783b */ /* 0x000fe20000004200 */
[----:B------:R-:W-:Y:S01]  /*4480*/  FMNMX.FTZ R9, R32, R9, !PT ;  /* 0x0000000920097209 */ /* 0x000fe20007810000 */
[----:B------:R-:W-:Y:S01]  /*4490*/  UIADD3 UR4, UR8, UR9, URZ ;  /* 0x0000000908047290 */ /* 0x000fe2000fffe03f */
[----:B------:R-:W-:Y:S01]  /*44a0*/  FSEL R124, R124, -INF , !P0 ;  /* 0xff8000007c7c7808 */ /* 0x000fe20004000000 */
[----:B------:R-:W-:Y:S01]  /*44b0*/  LDSM.16.MT88.4 R48, [R212+0x500] ;  /* 0x00050000d430783b */ /* 0x000fe20000004200 */
[----:B------:R-:W-:Y:S01]  /*44c0*/  ISETP.NE.AND P0, PT, R60, RZ, PT ;  /* 0x000000ff3c00720c */ /* 0x000fe20003f05270 */
[----:B------:R-:W-:Y:S01]  /*44d0*/  ULDC UR8, c[0x0][0x328] ;  /* 0x0000ca0000087ab9 */ /* 0x000fe20000000800 */
[----:B------:R-:W-:Y:S01]  /*44e0*/  FMNMX.FTZ R9, R30, R9, !PT ;  /* 0x000000091e097209 */ /* 0x000fe20007810000 */
[----:B------:R-:W-:Y:S01]  /*44f0*/  LDSM.16.MT88.4 R60, [R212+0xd00] ;  /* 0x000d0000d43c783b */ /* 0x000fe20000004200 */
[----:B------:R-:W-:Y:S01]  /*4500*/  ISETP.GT.AND P0, PT, R15, 0x9, !P0 ;  /* 0x000000090f00780c */ /* 0x000fe20004704270 */
[----:B------:R-:W-:Y:S01]  /*4510*/  UIADD3 UR8, UR4, UR8, URZ ;  /* 0x0000000804087290 */ /* 0x000fe2000fffe03f */
[----:B------:R-:W-:Y:S01]  /*4520*/  FMNMX.FTZ R9, R28, R9, !PT ;  /* 0x000000091c097209 */ /* 0x000fe20007810000 */
[----:B------:R-:W-:Y:S01]  /*4530*/  LDSM.16.MT88.4 R20, [R214+0x1500] ;  /* 0x00150000d614783b */ /* 0x000fe20000004200 */
[----:B------:R-:W-:-:S02]  /*4540*/  ISETP.LT.OR P0, PT, R14, 0xa, P0 ;  /* 0x0000000a0e00780c */ /* 0x000fc40000701670 */
[----:B------:R-:W-:Y:S02]  /*4550*/  FMNMX.FTZ R17, R89, R152, !PT ;  /* 0x0000009859117209 */ /* 0x000fe40007810000 */
[----:B------:R-:W-:Y:S02]  /*4560*/  FSEL R110, R110, -INF , !P0 ;  /* 0xff8000006e6e7808 */ /* 0x000fe40004000000 */
[----:B------:R-:W-:Y:S02]  /*4570*/  ISETP.NE.AND P0, PT, R53, RZ, PT ;  /* 0x000000ff3500720c */ /* 0x000fe40003f05270 */
[----:B------:R-:W-:Y:S02]  /*4580*/  FMNMX.FTZ R17, R142, R17, !PT ;  /* 0x000000118e117209 */ /* 0x000fe40007810000 */
[----:B------:R-:W-:Y:S02]  /*4590*/  ISETP.GT.AND P0, PT, R15, 0x10, !P0 ;  /* 0x000000100f00780c */ /* 0x000fe40004704270 */
[----:B------:R-:W-:-:S02]  /*45a0*/  FMNMX.FTZ R17, R126, R17, !PT ;  /* 0x000000117e117209 */ /* 0x000fc40007810000 */
[----:B------:R-:W-:Y:S02]  /*45b0*/  ISETP.LT.OR P0, PT, R14, 0x11, P0 ;  /* 0x000000110e00780c */ /* 0x000fe40000701670 */
[----:B------:R-:W-:Y:S02]  /*45c0*/  FMNMX.FTZ R17, R94, R17, !PT ;  /* 0x000000115e117209 */ /* 0x000fe40007810000 */
[----:B------:R-:W-:Y:S02]  /*45d0*/  FSEL R108, R108, -INF , !P0 ;  /* 0xff8000006c6c7808 */ /* 0x000fe40004000000 */
[----:B------:R-:W-:Y:S02]  /*45e0*/  ISETP.NE.AND P0, PT, R52, RZ, PT ;  /* 0x000000ff3400720c */ /* 0x000fe40003f05270 */
[----:B------:R-:W-:Y:S02]  /*45f0*/  FMNMX.FTZ R17, R92, R17, !PT ;  /* 0x000000115c117209 */ /* 0x000fe40007810000 */
[----:B------:R-:W-:-:S02]  /*4600*/  ISETP.GT.AND P0, PT, R15, 0x11, !P0 ;  /* 0x000000110f00780c */ /* 0x000fc40004704270 */
[----:B------:R-:W-:Y:S02]  /*4610*/  FMNMX.FTZ R17, R90, R17, !PT ;  /* 0x000000115a117209 */ /* 0x000fe40007810000 */
[----:B------:R-:W-:Y:S02]  /*4620*/  ISETP.LT.OR P0, PT, R14, 0x12, P0 ;  /* 0x000000120e00780c */ /* 0x000fe40000701670 */
[----:B------:R-:W-:Y:S02]  /*4630*/  FMNMX.FTZ R17, R88, R17, !PT ;  /* 0x0000001158117209 */ /* 0x000fe40007810000 */
[----:B------:R-:W-:Y:S02]  /*4640*/  FSEL R74, R74, -INF , !P0 ;  /* 0xff8000004a4a7808 */ /* 0x000fe40004000000 */
[----:B------:R-:W-:Y:S02]  /*4650*/  ISETP.NE.AND P0, PT, R45, RZ, PT ;  /* 0x000000ff2d00720c */ /* 0x000fe40003f05270 */
[----:B------:R-:W-:-:S02]  /*4660*/  FMNMX.FTZ R0, R182, R17, !PT ;  /* 0x00000011b6007209 */ /* 0x000fc40007810000 */
[----:B------:R-:W-:Y:S02]  /*4670*/  ISETP.GT.AND P0, PT, R15, 0x18, !P0 ;  /* 0x000000180f00780c */ /* 0x000fe40004704270 */
[----:B------:R-:W-:Y:S02]  /*4680*/  FMNMX.FTZ R19, R179, R0, !PT ;  /* 0x00000000b3137209 */ /* 0x000fe40007810000 */
[----:B------:R-:W-:Y:S02]  /*4690*/  ISETP.LT.OR P0, PT, R14, 0x19, P0 ;  /* 0x000000190e00780c */ /* 0x000fe40000701670 */
[----:B------:R-:W-:Y:S02]  /*46a0*/  FMNMX.FTZ R0, R178, R19, !PT ;  /* 0x00000013b2007209 */ /* 0x000fe40007810000 */
[----:B------:R-:W-:Y:S02]  /*46b0*/  FSEL R73, R73, -INF , !P0 ;  /* 0xff80000049497808 */ /* 0x000fe40004000000 */
[----:B------:R-:W-:-:S02]  /*46c0*/  ISETP.NE.AND P0, PT, R43, RZ, PT ;  /* 0x000000ff2b00720c */ /* 0x000fc40003f05270 */
[C---:B------:R-:W-:Y:S02]  /*46d0*/  ISETP.GT.AND P2, PT, R15.reuse, 0x28, !P2 ;  /* 0x000000280f00780c */ /* 0x040fe40005744270 */
[C---:B------:R-:W-:Y:S02]  /*46e0*/  ISETP.GT.AND P0, PT, R15.reuse, 0x19, !P0 ;  /* 0x000000190f00780c */ /* 0x040fe40004704270 */
[----:B------:R-:W-:Y:S02]  /*46f0*/  ISETP.GT.AND P1, PT, R15, 0x29, !P1 ;  /* 0x000000290f00780c */ /* 0x000fe40004f24270 */
[----:B------:R-:W-:Y:S02]  /*4700*/  ISETP.LT.OR P0, PT, R14, 0x1a, P0 ;  /* 0x0000001a0e00780c */ /* 0x000fe40000701670 */
[----:B------:R-:W-:Y:S02]  /*4710*/  FMNMX.FTZ R0, R177, R0, !PT ;  /* 0x00000000b1007209 */ /* 0x000fe40007810000 */
[----:B------:R-:W-:-:S02]  /*4720*/  FSEL R72, R72, -INF , !P0 ;  /* 0xff80000048487808 */ /* 0x000fc40004000000 */
[----:B------:R-:W-:Y:S02]  /*4730*/  ISETP.NE.AND P0, PT, R3, RZ, PT ;  /* 0x000000ff0300720c */ /* 0x000fe40003f05270 */
[C---:B------:R-:W-:Y:S02]  /*4740*/  ISETP.LT.OR P2, PT, R14.reuse, 0x29, P2 ;  /* 0x000000290e00780c */ /* 0x040fe40001741670 */
[----:B------:R-:W-:Y:S02]  /*4750*/  ISETP.GT.AND P0, PT, R15, 0x20, !P0 ;  /* 0x000000200f00780c */ /* 0x000fe40004704270 */
[C---:B------:R-:W-:Y:S02]  /*4760*/  ISETP.LT.OR P1, PT, R14.reuse, 0x2a, P1 ;  /* 0x0000002a0e00780c */ /* 0x040fe40000f21670 */
[----:B------:R-:W-:Y:S02]  /*4770*/  ISETP.LT.OR P0, PT, R14, 0x21, P0 ;  /* 0x000000210e00780c */ /* 0x000fe40000701670 */
[----:B------:R-:W-:-:S02]  /*4780*/  FSEL R189, R189, -INF , !P2 ;  /* 0xff800000bdbd7808 */ /* 0x000fc40005000000 */
[----:B------:R-:W-:Y:S02]  /*4790*/  FSEL R180, R180, -INF , !P0 ;  /* 0xff800000b4b47808 */ /* 0x000fe40004000000 */
[----:B------:R-:W-:Y:S02]  /*47a0*/  ISETP.NE.AND P0, PT, R2, RZ, PT ;  /* 0x000000ff0200720c */ /* 0x000fe40003f05270 */
[----:B------:R-:W-:Y:S02]  /*47b0*/  FMNMX.FTZ R2, R41, R39, !PT ;  /* 0x0000002729027209 */ /* 0x000fe40007810000 */
[----:B------:R-:W-:Y:S02]  /*47c0*/  ISETP.GT.AND P0, PT, R15, RZ, !P0 ;  /* 0x000000ff0f00720c */ /* 0x000fe40004704270 */
[----:B------:R-:W-:Y:S02]  /*47d0*/  FMNMX.FTZ R2, R7, R2, !PT ;  /* 0x0000000207027209 */ /* 0x000fe40007810000 */
[----:B------:R-:W-:-:S02]  /*47e0*/  ISETP.LT.OR P0, PT, R14, 0x1, P0 ;  /* 0x000000010e00780c */ /* 0x000fc40000701670 */
[----:B------:R-:W-:Y:S02]  /*47f0*/  FMNMX.FTZ R2, R5, R2, !PT ;  /* 0x0000000205027209 */ /* 0x000fe40007810000 */
[----:B------:R-:W-:Y:S02]  /*4800*/  FSEL R75, R75, -INF , !P0 ;  /* 0xff8000004b4b7808 */ /* 0x000fe40004000000 */
[----:B------:R-:W-:Y:S02]  /*4810*/  FMNMX.FTZ R2, R37, R2, !PT ;  /* 0x0000000225027209 */ /* 0x000fe40007810000 */
[----:B------:R-:W-:Y:S02]  /*4820*/  FMNMX.FTZ R17, R75, R140, !PT ;  /* 0x0000008c4b117209 */ /* 0x000fe40007810000 */
[----:B------:R-:W-:Y:S02]  /*4830*/  FMNMX.FTZ R2, R35, R2, !PT ;  /* 0x0000000223027209 */ /* 0x000fe40007810000 */
[----:B------:R-:W-:-:S02]  /*4840*/  FMNMX.FTZ R17, R124, R17, !PT ;  /* 0x000000117c117209 */ /* 0x000fc40007810000 */
[----:B------:R-:W-:Y:S02]  /*4850*/  FMNMX.FTZ R2, R33, R2, !PT ;  /* 0x0000000221027209 */ /* 0x000fe40007810000 */
[----:B------:R-:W-:Y:S02]  /*4860*/  FMNMX.FTZ R17, R110, R17, !PT ;  /* 0x000000116e117209 */ /* 0x000fe40007810000 */
[----:B------:R-:W-:Y:S02]  /*4870*/  FMNMX.FTZ R2, R31, R2, !PT ;  /* 0x000000021f027209 */ /* 0x000fe40007810000 */
[----:B------:R-:W-:Y:S02]  /*4880*/  FMNMX.FTZ R19, R108, R17, !PT ;  /* 0x000000116c137209 */ /* 0x000fe40007810000 */
[----:B------:R-:W-:Y:S01]  /*4890*/  FMNMX.FTZ R2, R29, R2, !PT ;  /* 0x000000021d027209 */ /* 0x000fe20007810000 */
[----:B------:R-:W1:Y:S01]  /*48a0*/  SHFL.BFLY PT, R17, R0, 0x2, 0x1f ;  /* 0x0c401f0000117f89 */ /* 0x000e6200000e0000 */
[----:B------:R-:W-:-:S02]  /*48b0*/  FMNMX.FTZ R16, R74, R19, !PT ;  /* 0x000000134a107209 */ /* 0x000fc40007810000 */
[----:B------:R-:W-:Y:S02]  /*48c0*/  FMNMX.FTZ R3, R27, R2, !PT ;  /* 0x000000021b037209 */ /* 0x000fe40007810000 */
[----:B------:R-:W-:Y:S02]  /*48d0*/  FSEL R187, R187, -INF , !P1 ;  /* 0xff800000bbbb7808 */ /* 0x000fe40004800000 */
[----:B------:R-:W-:Y:S02]  /*48e0*/  FMNMX.FTZ R2, R26, R3, !PT ;  /* 0x000000031a027209 */ /* 0x000fe40007810000 */
[----:B------:R-:W-:Y:S02]  /*48f0*/  IADD3 R238, R154, -0x2, RZ ;  /* 0xfffffffe9aee7810 */ /* 0x000fe40007ffe0ff */
[----:B------:R-:W-:-:S05]  /*4900*/  FMNMX.FTZ R11, R25, R2, !PT ;  /* 0x00000002190b7209 */ /* 0x000fca0007810000 */
[----:B------:R-:W2:Y:S01]  /*4910*/  SHFL.BFLY PT, R2, R11, 0x2, 0x1f ;  /* 0x0c401f000b027f89 */ /* 0x000ea200000e0000 */
[----:B-1----:R-:W-:-:S05]  /*4920*/  FMNMX.FTZ R0, R0, R17, !PT ;  /* 0x0000001100007209 */ /* 0x002fca0007810000 */
[----:B------:R-:W1:Y:S01]  /*4930*/  SHFL.BFLY PT, R59, R0, 0x1, 0x1f ;  /* 0x0c201f00003b7f89 */ /* 0x000e6200000e0000 */
[----:B--2---:R-:W-:-:S05]  /*4940*/  FMNMX.FTZ R2, R11, R2, !PT ;  /* 0x000000020b027209 */ /* 0x004fca0007810000 */
[----:B------:R-:W2:Y:S01]  /*4950*/  SHFL.BFLY PT, R3, R2, 0x1, 0x1f ;  /* 0x0c201f0002037f89 */ /* 0x000ea200000e0000 */
[----:B-1----:R-:W-:-:S05]  /*4960*/  FMNMX.FTZ R0, R0, R59, !PT ;  /* 0x0000003b00007209 */ /* 0x002fca0007810000 */
[----:B------:R-:W-:Y:S01]  /*4970*/  FMUL.FTZ R201, R0, c[0x0][0x2d0] ;  /* 0x0000b40000c97a20 */ /* 0x000fe20000410000 */
[----:B--2---:R-:W-:Y:S02]  /*4980*/  FMNMX.FTZ R3, R2, R3, !PT ;  /* 0x0000000302037209 */ /* 0x004fe40007810000 */
[----:B------:R-:W-:Y:S02]  /*4990*/  FMNMX.FTZ R2, R24, R9, !PT ;  /* 0x0000000918027209 */ /* 0x000fe40007810000 */
[C---:B------:R-:W-:Y:S01]  /*49a0*/  FSETP.NEU.FTZ.AND P0, PT, R3.reuse, -INF , PT ;  /* 0xff8000000300780b */ /* 0x040fe20003f1d000 */
[----:B------:R-:W-:Y:S01]  /*49b0*/  FMUL.FTZ R12, R3, c[0x0][0x2d0] ;  /* 0x0000b400030c7a20 */ /* 0x000fe20000410000 */
[----:B------:R-:W-:-:S04]  /*49c0*/  FMNMX.FTZ R9, R57, R2, !PT ;  /* 0x0000000239097209 */ /* 0x000fc80007810000 */
[----:B------:R-:W-:Y:S02]  /*49d0*/  FMNMX.FTZ R8, R56, R9, !PT ;  /* 0x0000000938087209 */ /* 0x000fe40007810000 */
[----:B------:R-:W-:-:S03]  /*49e0*/  FSEL R12, R12, RZ, P0 ;  /* 0x000000ff0c0c7208 */ /* 0x000fc60000000000 */
[----:B------:R-:W1:Y:S02]  /*49f0*/  SHFL.BFLY PT, R9, R8, 0x2, 0x1f ;  /* 0x0c401f0008097f89 */ /* 0x000e6400000e0000 */
[--C-:B------:R-:W-:Y:S02]  /*4a00*/  FFMA.FTZ R168, R41, c[0x0][0x2d0], -R12.reuse ;  /* 0x0000b40029a87a23 */ /* 0x100fe4000001080c */
[--C-:B------:R-:W-:Y:S02]  /*4a10*/  FFMA.FTZ R165, R39, c[0x0][0x2d0], -R12.reuse ;  /* 0x0000b40027a57a23 */ /* 0x100fe4000001080c */
[--C-:B------:R-:W-:Y:S02]  /*4a20*/  FFMA.FTZ R164, R7, c[0x0][0x2d0], -R12.reuse ;  /* 0x0000b40007a47a23 */ /* 0x100fe4000001080c */
[--C-:B------:R-:W-:Y:S01]  /*4a30*/  FFMA.FTZ R161, R5, c[0x0][0x2d0], -R12.reuse ;  /* 0x0000b40005a17a23 */ /* 0x100fe2000001080c */
[----:B------:R-:W-:Y:S01]  /*4a40*/  MUFU.EX2 R168, R168 ;  /* 0x000000a800a87308 */ /* 0x000fe20000000800 */
[----:B------:R-:W-:-:S02]  /*4a50*/  FFMA.FTZ R162, R37, c[0x0][0x2d0], -R12 ;  /* 0x0000b40025a27a23 */ /* 0x000fc4000001080c */
[--C-:B------:R-:W-:Y:S02]  /*4a60*/  FFMA.FTZ R159, R35, c[0x0][0x2d0], -R12.reuse ;  /* 0x0000b400239f7a23 */ /* 0x100fe4000001080c */
[--C-:B------:R-:W-:Y:S02]  /*4a70*/  FFMA.FTZ R158, R33, c[0x0][0x2d0], -R12.reuse ;  /* 0x0000b400219e7a23 */ /* 0x100fe4000001080c */
[--C-:B------:R-:W-:Y:S01]  /*4a80*/  FFMA.FTZ R155, R31, c[0x0][0x2d0], -R12.reuse ;  /* 0x0000b4001f9b7a23 */ /* 0x100fe2000001080c */
[----:B------:R-:W2:Y:S01]  /*4a90*/  MUFU.EX2 R165, R165 ;  /* 0x000000a500a57308 */ /* 0x000ea20000000800 */
[--C-:B------:R-:W-:Y:S02]  /*4aa0*/  FFMA.FTZ R169, R29, c[0x0][0x2d0], -R12.reuse ;  /* 0x0000b4001da97a23 */ /* 0x100fe4000001080c */
[--C-:B------:R-:W-:Y:S02]  /*4ab0*/  FFMA.FTZ R172, R27, c[0x0][0x2d0], -R12.reuse ;  /* 0x0000b4001bac7a23 */ /* 0x100fe4000001080c */
[--C-:B------:R-:W-:Y:S01]  /*4ac0*/  FFMA.FTZ R171, R26, c[0x0][0x2d0], -R12.reuse ;  /* 0x0000b4001aab7a23 */ /* 0x100fe2000001080c */
[----:B-1----:R-:W-:Y:S01]  /*4ad0*/  FMNMX.FTZ R9, R8, R9, !PT ;  /* 0x0000000908097209 */ /* 0x002fe20007810000 */
[----:B------:R-:W-:Y:S01]  /*4ae0*/  FFMA.FTZ R234, R25, c[0x0][0x2d0], -R12 ;  /* 0x0000b40019ea7a23 */ /* 0x000fe2000001080c */
[----:B------:R-:W-:Y:S03]  /*4af0*/  MUFU.EX2 R164, R164 ;  /* 0x000000a400a47308 */ /* 0x000fe60000000800 */
[----:B------:R-:W1:Y:S01]  /*4b00*/  SHFL.BFLY PT, R2, R9, 0x1, 0x1f ;  /* 0x0c201f0009027f89 */ /* 0x000e6200000e0000 */
[----:B--2---:R-:W-:-:S04]  /*4b10*/  F2FP.BF16.PACK_AB R96, R165, R168 ;  /* 0x000000a8a560723e */ /* 0x004fc800000010ff */
[----:B------:R-:W2:Y:S01]  /*4b20*/  MUFU.EX2 R161, R161 ;  /* 0x000000a100a17308 */ /* 0x000ea20000000800 */
[----:B------:R-:W-:-:S07]  /*4b30*/  FADD.FTZ R165, R168, R165 ;  /* 0x000000a5a8a57221 */ /* 0x000fce0000010000 */
[----:B------:R-:W-:Y:S01]  /*4b40*/  MUFU.EX2 R162, R162 ;  /* 0x000000a200a27308 */ /* 0x000fe20000000800 */
[----:B--2---:R-:W-:-:S07]  /*4b50*/  F2FP.BF16.PACK_AB R98, R161, R164 ;  /* 0x000000a4a162723e */ /* 0x004fce00000010ff */
[----:B------:R-:W2:Y:S01]  /*4b60*/  MUFU.EX2 R159, R159 ;  /* 0x0000009f009f7308 */ /* 0x000ea20000000800 */
[----:B------:R-:W-:Y:S01]  /*4b70*/  FADD.FTZ R164, R164, R165 ;  /* 0x000000a5a4a47221 */ /* 0x000fe20000010000 */
[----:B-1----:R-:W-:-:S03]  /*4b80*/  FMNMX.FTZ R2, R9, R2, !PT ;  /* 0x0000000209027209 */ /* 0x002fc60007810000 */
[----:B------:R-:W-:Y:S01]  /*4b90*/  FADD.FTZ R161, R161, R164 ;  /* 0x000000a4a1a17221 */ /* 0x000fe20000010000 */
[C---:B------:R-:W-:Y:S01]  /*4ba0*/  FSETP.NEU.FTZ.AND P0, PT, R2.reuse, -INF , PT ;  /* 0xff8000000200780b */ /* 0x040fe20003f1d000 */
[----:B------:R-:W-:Y:S01]  /*4bb0*/  FMUL.FTZ R13, R2, c[0x0][0x2d0] ;  /* 0x0000b400020d7a20 */ /* 0x000fe20000410000 */
[----:B------:R-:W-:Y:S04]  /*4bc0*/  MUFU.EX2 R158, R158 ;  /* 0x0000009e009e7308 */ /* 0x000fe80000000800 */
[----:B------:R-:W-:Y:S02]  /*4bd0*/  FSEL R13, R13, RZ, P0 ;  /* 0x000000ff0d0d7208 */ /* 0x000fe40000000000 */
[----:B------:R-:W-:Y:S02]  /*4be0*/  ISETP.NE.AND P0, PT, R42, RZ, PT ;  /* 0x000000ff2a00720c */ /* 0x000fe40003f05270 */
[----:B------:R-:W1:Y:S01]  /*4bf0*/  MUFU.EX2 R155, R155 ;  /* 0x0000009b009b7308 */ /* 0x000e620000000800 */
[--C-:B------:R-:W-:Y:S01]  /*4c00*/  FFMA.FTZ R163, R6, c[0x0][0x2d0], -R13.reuse ;  /* 0x0000b40006a37a23 */ /* 0x100fe2000001080d */
[----:B------:R-:W-:Y:S01]  /*4c10*/  ISETP.GT.AND P0, PT, R15, 0x21, !P0 ;  /* 0x000000210f00780c */ /* 0x000fe20004704270 */
[----:B------:R-:W-:Y:S01]  /*4c20*/  LDSM.16.MT88.4 R4, [R212+0x1900] ;  /* 0x00190000d404783b */ /* 0x000fe20000004200 */
[----:B------:R-:W-:Y:S01]  /*4c30*/  FMNMX.FTZ R15, R73, R16, !PT ;  /* 0x00000010490f7209 */ /* 0x000fe20007810000 */
[--C-:B------:R-:W-:Y:S01]  /*4c40*/  FFMA.FTZ R170, R44, c[0x0][0x2d0], -R13.reuse ;  /* 0x0000b4002caa7a23 */ /* 0x100fe2000001080d */
[----:B------:R-:W-:Y:S01]  /*4c50*/  ISETP.LT.OR P0, PT, R14, 0x22, P0 ;  /* 0x000000220e00780c */ /* 0x000fe20000701670 */
[--C-:B------:R-:W-:Y:S01]  /*4c60*/  FFMA.FTZ R167, R40, c[0x0][0x2d0], -R13.reuse ;  /* 0x0000b40028a77a23 */ /* 0x100fe2000001080d */
[----:B------:R-:W-:Y:S01]  /*4c70*/  FMNMX.FTZ R15, R72, R15, !PT ;  /* 0x0000000f480f7209 */ /* 0x000fe20007810000 */
[--C-:B------:R-:W-:Y:S01]  /*4c80*/  FFMA.FTZ R166, R38, c[0x0][0x2d0], -R13.reuse ;  /* 0x0000b40026a67a23 */ /* 0x100fe2000001080d */
[----:B------:R-:W-:Y:S01]  /*4c90*/  FSEL R190, R190, -INF , !P0 ;  /* 0xff800000bebe7808 */ /* 0x000fe20004000000 */
[----:B------:R-:W-:Y:S01]  /*4ca0*/  MUFU.EX2 R170, R170 ;  /* 0x000000aa00aa7308 */ /* 0x000fe20000000800 */
[----:B------:R-:W-:Y:S01]  /*4cb0*/  FMNMX.FTZ R15, R180, R15, !PT ;  /* 0x0000000fb40f7209 */ /* 0x000fe20007810000 */
[--C-:B------:R-:W-:Y:S01]  /*4cc0*/  FFMA.FTZ R160, R36, c[0x0][0x2d0], -R13.reuse ;  /* 0x0000b40024a07a23 */ /* 0x100fe2000001080d */
[----:B------:R-:W-:Y:S01]  /*4cd0*/  LDSM.16.MT88.4 R44, [R214+0x1100] ;  /* 0x00110000d62c783b */ /* 0x000fe20000004200 */
[--C-:B------:R-:W-:Y:S01]  /*4ce0*/  FFMA.FTZ R157, R34, c[0x0][0x2d0], -R13.reuse ;  /* 0x0000b400229d7a23 */ /* 0x100fe2000001080d */
[----:B------:R-:W-:Y:S01]  /*4cf0*/  FMNMX.FTZ R12, R190, R15, !PT ;  /* 0x0000000fbe0c7209 */ /* 0x000fe20007810000 */
[--C-:B------:R-:W-:Y:S01]  /*4d00*/  FFMA.FTZ R156, R32, c[0x0][0x2d0], -R13.reuse ;  /* 0x0000b400209c7a23 */ /* 0x100fe2000001080d */
[----:B------:R-:W-:Y:S01]  /*4d10*/  LDSM.16.MT88.4 R40, [R212+0x1100] ;  /* 0x00110000d428783b */ /* 0x000fe20000004200 */
[----:B------:R-:W3:Y:S01]  /*4d20*/  MUFU.EX2 R167, R167 ;  /* 0x000000a700a77308 */ /* 0x000ee20000000800 */
[----:B------:R-:W-:Y:S01]  /*4d30*/  FMNMX.FTZ R12, R189, R12, !PT ;  /* 0x0000000cbd0c7209 */ /* 0x000fe20007810000 */
[--C-:B------:R-:W-:Y:S01]  /*4d40*/  FFMA.FTZ R153, R30, c[0x0][0x2d0], -R13.reuse ;  /* 0x0000b4001e997a23 */ /* 0x100fe2000001080d */
[----:B------:R-:W-:Y:S01]  /*4d50*/  LDSM.16.MT88.4 R36, [R214+0x1d00] ;  /* 0x001d0000d624783b */ /* 0x000fe20000004200 */
[----:B------:R-:W-:Y:S01]  /*4d60*/  FSETP.NEU.FTZ.AND P0, PT, R0, -INF , PT ;  /* 0xff8000000000780b */ /* 0x000fe20003f1d000 */
[--C-:B------:R-:W-:Y:S01]  /*4d70*/  FFMA.FTZ R173, R28, c[0x0][0x2d0], -R13.reuse ;  /* 0x0000b4001cad7a23 */ /* 0x100fe2000001080d */
[----:B------:R-:W-:Y:S01]  /*4d80*/  FMNMX.FTZ R91, R187, R12, !PT ;  /* 0x0000000cbb5b7209 */ /* 0x000fe20007810000 */
[----:B------:R-:W-:Y:S01]  /*4d90*/  LDSM.16.MT88.4 R32, [R212+0x1d00] ;  /* 0x001d0000d420783b */ /* 0x000fe20000004200 */
[----:B------:R-:W-:Y:S01]  /*4da0*/  MUFU.EX2 R166, R166 ;  /* 0x000000a600a67308 */ /* 0x000fe20000000800 */
[----:B------:R-:W-:Y:S01]  /*4db0*/  FSEL R201, R201, RZ, P0 ;  /* 0x000000ffc9c97208 */ /* 0x000fe20000000000 */
[--C-:B------:R-:W-:Y:S01]  /*4dc0*/  FFMA.FTZ R174, R24, c[0x0][0x2d0], -R13.reuse ;  /* 0x0000b40018ae7a23 */ /* 0x100fe2000001080d */
[----:B------:R-:W4:Y:S01]  /*4dd0*/  SHFL.BFLY PT, R58, R91, 0x2, 0x1f ;  /* 0x0c401f005b3a7f89 */ /* 0x000f2200000e0000 */
[----:B--2---:R-:W-:Y:S01]  /*4de0*/  F2FP.BF16.PACK_AB R8, R159, R162 ;  /* 0x000000a29f08723e */ /* 0x004fe200000010ff */
[----:B------:R-:W-:Y:S01]  /*4df0*/  FFMA.FTZ R175, R57, c[0x0][0x2d0], -R13 ;  /* 0x0000b40039af7a23 */ /* 0x000fe2000001080d */
[----:B-1----:R-:W-:Y:S01]  /*4e00*/  F2FP.BF16.PACK_AB R10, R155, R158 ;  /* 0x0000009e9b0a723e */ /* 0x002fe200000010ff */
[----:B------:R-:W-:Y:S01]  /*4e10*/  FFMA.FTZ R184, R152, c[0x0][0x2d0], -R201 ;  /* 0x0000b40098b87a23 */ /* 0x000fe200000108c9 */
[----:B------:R-:W1:Y:S01]  /*4e20*/  MUFU.EX2 R163, R163 ;  /* 0x000000a300a37308 */ /* 0x000e620000000800 */
[----:B---3--:R-:W-:Y:S01]  /*4e30*/  F2FP.BF16.PACK_AB R97, R167, R170 ;  /* 0x000000aaa761723e */ /* 0x008fe200000010ff */
[----:B------:R-:W-:Y:S01]  /*4e40*/  FFMA.FTZ R176, R56, c[0x0][0x2d0], -R13 ;  /* 0x0000b40038b07a23 */ /* 0x000fe2000001080d */
[----:B------:R-:W-:Y:S01]  /*4e50*/  LDSM.16.MT88.4 R28, [R214+0x900] ;  /* 0x00090000d61c783b */ /* 0x000fe20000004200 */
[----:B------:R-:W-:-:S02]  /*4e60*/  FFMA.FTZ R181, R89, c[0x0][0x2d0], -R201 ;  /* 0x0000b40059b57a23 */ /* 0x000fc400000108c9 */
[--C-:B------:R-:W-:Y:S01]  /*4e70*/  FFMA.FTZ R183, R142, c[0x0][0x2d0], -R201.reuse ;  /* 0x0000b4008eb77a23 */ /* 0x100fe200000108c9 */
[----:B------:R-:W-:Y:S01]  /*4e80*/  LDSM.16.MT88.4 R24, [R212+0x900] ;  /* 0x00090000d418783b */ /* 0x000fe20000004200 */
[----:B------:R-:W-:Y:S01]  /*4e90*/  MUFU.EX2 R160, R160 ;  /* 0x000000a000a07308 */ /* 0x000fe20000000800 */
[--C-:B------:R-:W-:Y:S02]  /*4ea0*/  FFMA.FTZ R193, R94, c[0x0][0x2d0], -R201.reuse ;  /* 0x0000b4005ec17a23 */ /* 0x100fe400000108c9 */
[----:B------:R-:W-:Y:S01]  /*4eb0*/  LDSM.16.MT88.4 R16, [R212+0x1500] ;  /* 0x00150000d410783b */ /* 0x000fe20000004200 */
[--C-:B------:R-:W-:Y:S02]  /*4ec0*/  FFMA.FTZ R196, R92, c[0x0][0x2d0], -R201.reuse ;  /* 0x0000b4005cc47a23 */ /* 0x100fe400000108c9 */
[--C-:B------:R-:W-:Y:S01]  /*4ed0*/  FFMA.FTZ R195, R90, c[0x0][0x2d0], -R201.reuse ;  /* 0x0000b4005ac37a23 */ /* 0x100fe200000108c9 */
[----:B------:R-:W-:Y:S01]  /*4ee0*/  LDSM.16.MT88.4 R12, [R214+0x2100] ;  /* 0x00210000d60c783b */ /* 0x000fe20000004200 */
[----:B-1----:R-:W-:Y:S01]  /*4ef0*/  F2FP.BF16.PACK_AB R99, R163, R166 ;  /* 0x000000a6a363723e */ /* 0x002fe200000010ff */
[----:B------:R-:W1:Y:S01]  /*4f00*/  MUFU.EX2 R157, R157 ;  /* 0x0000009d009d7308 */ /* 0x000e620000000800 */
[----:B------:R-:W-:Y:S01]  /*4f10*/  FFMA.FTZ R194, R88, c[0x0][0x2d0], -R201 ;  /* 0x0000b40058c27a23 */ /* 0x000fe200000108c9 */
[----:B----4-:R-:W-:Y:S01]  /*4f20*/  FMNMX.FTZ R91, R91, R58, !PT ;  /* 0x0000003a5b5b7209 */ /* 0x010fe20007810000 */
[----:B------:R-:W-:-:S02]  /*4f30*/  FADD.FTZ R167, R170, R167 ;  /* 0x000000a7aaa77221 */ /* 0x000fc40000010000 */
[----:B------:R-:W-:Y:S01]  /*4f40*/  FADD.FTZ R162, R162, R161 ;  /* 0x000000a1a2a27221 */ /* 0x000fe20000010000 */
[C---:B------:R-:W-:Y:S01]  /*4f50*/  HMMA.16816.F32.BF16 R144, R96.reuse, R136, RZ ;  /* 0x000000886090723c */ /* 0x040fe200000418ff */
[----:B------:R-:W2:Y:S01]  /*4f60*/  SHFL.BFLY PT, R186, R91, 0x1, 0x1f ;  /* 0x0c201f005bba7f89 */ /* 0x000ea200000e0000 */
[----:B------:R-:W-:Y:S01]  /*4f70*/  MUFU.EX2 R156, R156 ;  /* 0x0000009c009c7308 */ /* 0x000fe20000000800 */
[----:B------:R-:W-:Y:S02]  /*4f80*/  FADD.FTZ R166, R166, R167 ;  /* 0x000000a7a6a67221 */ /* 0x000fe40000010000 */
[----:B------:R-:W-:Y:S02]  /*4f90*/  FADD.FTZ R159, R159, R162 ;  /* 0x000000a29f9f7221 */ /* 0x000fe40000010000 */
[----:B------:R-:W-:Y:S01]  /*4fa0*/  FADD.FTZ R163, R163, R166 ;  /* 0x000000a6a3a37221 */ /* 0x000fe20000010000 */
[----:B------:R-:W-:Y:S01]  /*4fb0*/  HMMA.16816.F32.BF16 R128, R96, R120, RZ ;  /* 0x000000786080723c */ /* 0x000fe200000418ff */
[----:B------:R-:W-:Y:S01]  /*4fc0*/  FADD.FTZ R158, R158, R159 ;  /* 0x0000009f9e9e7221 */ /* 0x000fe20000010000 */
[----:B------:R-:W3:Y:S01]  /*4fd0*/  MUFU.EX2 R153, R153 ;  /* 0x0000009900997308 */ /* 0x000ee20000000800 */
[----:B-1----:R-:W-:Y:S01]  /*4fe0*/  F2FP.BF16.PACK_AB R9, R157, R160 ;  /* 0x000000a09d09723e */ /* 0x002fe200000010ff */
[----:B------:R-:W-:-:S02]  /*4ff0*/  FADD.FTZ R160, R160, R163 ;  /* 0x000000a3a0a07221 */ /* 0x000fc40000010000 */
[----:B------:R-:W-:Y:S02]  /*5000*/  FADD.FTZ R158, R155, R158 ;  /* 0x0000009e9b9e7221 */ /* 0x000fe40000010000 */
[C---:B------:R-:W-:Y:S01]  /*5010*/  HMMA.16816.F32.BF16 R112, R96.reuse, R104, RZ ;  /* 0x000000686070723c */ /* 0x040fe200000418ff */
[----:B------:R-:W-:Y:S01]  /*5020*/  FADD.FTZ R157, R157, R160 ;  /* 0x000000a09d9d7221 */ /* 0x000fe20000010000 */
[----:B------:R-:W-:Y:S06]  /*5030*/  MUFU.EX2 R181, R181 ;  /* 0x000000b500b57308 */ /* 0x000fec0000000800 */
[----:B------:R-:W-:Y:S01]  /*5040*/  HMMA.16816.F32.BF16 R52, R96, R60, RZ ;  /* 0x0000003c6034723c */ /* 0x000fe200000418ff */
[----:B--2---:R-:W-:Y:S01]  /*5050*/  FMNMX.FTZ R152, R91, R186, !PT ;  /* 0x000000ba5b987209 */ /* 0x004fe20007810000 */
[----:B------:R-:W-:Y:S01]  /*5060*/  FFMA.FTZ R186, R126, c[0x0][0x2d0], -R201 ;  /* 0x0000b4007eba7a23 */ /* 0x000fe200000108c9 */
[----:B---3--:R-:W-:Y:S01]  /*5070*/  F2FP.BF16.PACK_AB R11, R153, R156 ;  /* 0x0000009c990b723e */ /* 0x008fe200000010ff */
[----:B------:R-:W1:Y:S01]  /*5080*/  MUFU.EX2 R184, R184 ;  /* 0x000000b800b87308 */ /* 0x000e620000000800 */
[C---:B------:R-:W-:Y:S01]  /*5090*/  FSETP.NEU.FTZ.AND P0, PT, R152.reuse, -INF , PT ;  /* 0xff8000009800780b */ /* 0x040fe20003f1d000 */
[----:B------:R-:W-:-:S02]  /*50a0*/  FMUL.FTZ R203, R152, c[0x0][0x2d0] ;  /* 0x0000b40098cb7a20 */ /* 0x000fc40000410000 */
[C---:B------:R-:W-:Y:S01]  /*50b0*/  HMMA.16816.F32.BF16 R68, R96.reuse, R76, RZ ;  /* 0x0000004c6044723c */ /* 0x040fe200000418ff */
[----:B------:R-:W-:Y:S02]  /*50c0*/  FADD.FTZ R156, R156, R157 ;  /* 0x0000009d9c9c7221 */ /* 0x000fe40000010000 */
[----:B------:R-:W-:Y:S01]  /*50d0*/  FSEL R203, R203, RZ, P0 ;  /* 0x000000ffcbcb7208 */ /* 0x000fe20000000000 */
[----:B------:R-:W-:Y:S01]  /*50e0*/  MUFU.EX2 R183, R183 ;  /* 0x000000b700b77308 */ /* 0x000fe20000000800 */
[----:B------:R-:W-:Y:S01]  /*50f0*/  FADD.FTZ R156, R153, R156 ;  /* 0x0000009c999c7221 */ /* 0x000fe20000010000 */
[----:B------:R-:W-:Y:S02]  /*5100*/  PLOP3.LUT P0, PT, PT, PT, UP1, 0x40, 0x0 ;  /* 0x000000000000781c */ /* 0x000fe40003f0e818 */
[C---:B------:R-:W-:Y:S01]  /*5110*/  HMMA.16816.F32.BF16 R84, R96.reuse, R4, RZ ;  /* 0x000000046054723c */ /* 0x040fe200000418ff */
[--C-:B------:R-:W-:Y:S02]  /*5120*/  FFMA.FTZ R185, R75, c[0x0][0x2d0], -R203.reuse ;  /* 0x0000b4004bb97a23 */ /* 0x100fe400000108cb */
[--C-:B------:R-:W-:Y:S01]  /*5130*/  FFMA.FTZ R188, R140, c[0x0][0x2d0], -R203.reuse ;  /* 0x0000b4008cbc7a23 */ /* 0x100fe200000108cb */
[----:B------:R-:W2:Y:S01]  /*5140*/  MUFU.EX2 R186, R186 ;  /* 0x000000ba00ba7308 */ /* 0x000ea20000000800 */
[--C-:B------:R-:W-:Y:S01]  /*5150*/  FFMA.FTZ R192, R124, c[0x0][0x2d0], -R203.reuse ;  /* 0x0000b4007cc07a23 */ /* 0x100fe200000108cb */
[----:B-1----:R-:W-:Y:S01]  /*5160*/  F2FP.BF16.PACK_AB R92, R184, R181 ;  /* 0x000000b5b85c723e */ /* 0x002fe200000010ff */
[--C-:B------:R-:W-:Y:S01]  /*5170*/  FFMA.FTZ R191, R110, c[0x0][0x2d0], -R203.reuse ;  /* 0x0000b4006ebf7a23 */ /* 0x100fe200000108cb */
[----:B------:R-:W-:Y:S01]  /*5180*/  HMMA.16816.F32.BF16 R132, R96, R138, RZ ;  /* 0x0000008a6084723c */ /* 0x000fe200000418ff */
[----:B------:R-:W-:-:S02]  /*5190*/  FFMA.FTZ R200, R108, c[0x0][0x2d0], -R203 ;  /* 0x0000b4006cc87a23 */ /* 0x000fc400000108cb */
[--C-:B------:R-:W-:Y:S01]  /*51a0*/  FFMA.FTZ R197, R74, c[0x0][0x2d0], -R203.reuse ;  /* 0x0000b4004ac57a23 */ /* 0x100fe200000108cb */
[----:B------:R-:W-:Y:S01]  /*51b0*/  MUFU.EX2 R185, R185 ;  /* 0x000000b900b97308 */ /* 0x000fe20000000800 */
[--C-:B------:R-:W-:Y:S02]  /*51c0*/  FFMA.FTZ R198, R73, c[0x0][0x2d0], -R203.reuse ;  /* 0x0000b40049c67a23 */ /* 0x100fe400000108cb */
[--C-:B------:R-:W-:Y:S01]  /*51d0*/  FFMA.FTZ R199, R72, c[0x0][0x2d0], -R203.reuse ;  /* 0x0000b40048c77a23 */ /* 0x100fe200000108cb */
[----:B------:R-:W-:Y:S01]  /*51e0*/  HMMA.16816.F32.BF16 R116, R96, R122, RZ ;  /* 0x0000007a6074723c */ /* 0x000fe200000418ff */
[----:B------:R-:W-:Y:S02]  /*51f0*/  FADD.FTZ R184, R181, R184 ;  /* 0x000000b8b5b87221 */ /* 0x000fe40000010000 */
[----:B------:R-:W-:Y:S01]  /*5200*/  FFMA.FTZ R233, R187, c[0x0][0x2d0], -R203 ;  /* 0x0000b400bbe97a23 */ /* 0x000fe200000108cb */
[----:B------:R-:W1:Y:S01]  /*5210*/  MUFU.EX2 R188, R188 ;  /* 0x000000bc00bc7308 */ /* 0x000e620000000800 */
[----:B--2---:R-:W-:Y:S01]  /*5220*/  F2FP.BF16.PACK_AB R94, R186, R183 ;  /* 0x000000b7ba5e723e */ /* 0x004fe200000010ff */
[----:B------:R-:W-:-:S02]  /*5230*/  FADD.FTZ R183, R183, R184 ;  /* 0x000000b8b7b77221 */ /* 0x000fc40000010000 */
[C---:B------:R-:W-:Y:S02]  /*5240*/  HMMA.16816.F32.BF16 R100, R96.reuse, R106, RZ ;  /* 0x0000006a6064723c */ /* 0x040fe400000418ff */
[----:B------:R-:W-:Y:S02]  /*5250*/  FADD.FTZ R186, R186, R183 ;  /* 0x000000b7baba7221 */ /* 0x000fe40000010000 */
[----:B------:R-:W-:Y:S04]  /*5260*/  MUFU.EX2 R192, R192 ;  /* 0x000000c000c07308 */ /* 0x000fe80000000800 */
[----:B------:R-:W-:Y:S04]  /*5270*/  HMMA.16816.F32.BF16 R64, R96, R62, RZ ;  /* 0x0000003e6040723c */ /* 0x000fe800000418ff */
[----:B------:R-:W2:Y:S01]  /*5280*/  MUFU.EX2 R191, R191 ;  /* 0x000000bf00bf7308 */ /* 0x000ea20000000800 */
[----:B-1----:R-:W-:Y:S01]  /*5290*/  F2FP.BF16.PACK_AB R93, R188, R185 ;  /* 0x000000b9bc5d723e */ /* 0x002fe200000010ff */
[----:B------:R-:W-:-:S02]  /*52a0*/  FADD.FTZ R185, R185, R188 ;  /* 0x000000bcb9b97221 */ /* 0x000fc40000010000 */
[C---:B------:R-:W-:Y:S04]  /*52b0*/  HMMA.16816.F32.BF16 R80, R96.reuse, R78, RZ ;  /* 0x0000004e6050723c */ /* 0x040fe800000418ff */
[----:B------:R-:W-:Y:S04]  /*52c0*/  MUFU.EX2 R169, R169 ;  /* 0x000000a900a97308 */ /* 0x000fe80000000800 */
[----:B------:R-:W-:Y:S04]  /*52d0*/  HMMA.16816.F32.BF16 R96, R96, R6, RZ ;  /* 0x000000066060723c */ /* 0x000fe800000418ff */
[----:B------:R-:W1:Y:S01]  /*52e0*/  MUFU.EX2 R172, R172 ;  /* 0x000000ac00ac7308 */ /* 0x000e620000000800 */
[----:B--2---:R-:W-:Y:S01]  /*52f0*/  F2FP.BF16.PACK_AB R95, R191, R192 ;  /* 0x000000c0bf5f723e */ /* 0x004fe200000010ff */
[----:B------:R-:W-:-:S02]  /*5300*/  FADD.FTZ R192, R192, R185 ;  /* 0x000000b9c0c07221 */ /* 0x000fc40000010000 */
[C---:B------:R-:W-:Y:S02]  /*5310*/  HMMA.16816.F32.BF16 R144, R8.reuse, R148, R144 ;  /* 0x000000940890723c */ /* 0x040fe40000041890 */
[----:B------:R-:W-:Y:S02]  /*5320*/  FADD.FTZ R191, R191, R192 ;  /* 0x000000c0bfbf7221 */ /* 0x000fe40000010000 */
[----:B------:R-:W-:Y:S04]  /*5330*/  MUFU.EX2 R171, R171 ;  /* 0x000000ab00ab7308 */ /* 0x000fe80000000800 */
[----:B------:R-:W-:Y:S04]  /*5340*/  HMMA.16816.F32.BF16 R128, R8, R48, R128 ;  /* 0x000000300880723c */ /* 0x000fe80000041880 */
[----:B------:R-:W2:Y:S01]  /*5350*/  MUFU.EX2 R234, R234 ;  /* 0x000000ea00ea7308 */ /* 0x000ea20000000800 */
[----:B-1----:R-:W-:Y:S01]  /*5360*/  F2FP.BF16.PACK_AB R56, R172, R169 ;  /* 0x000000a9ac38723e */ /* 0x002fe200000010ff */
[----:B------:R-:W-:-:S02]  /*5370*/  FADD.FTZ R169, R169, R158 ;  /* 0x0000009ea9a97221 */ /* 0x000fc40000010000 */
[C---:B------:R-:W-:Y:S02]  /*5380*/  HMMA.16816.F32.BF16 R112, R8.reuse, R44, R112 ;  /* 0x0000002c0870723c */ /* 0x040fe40000041870 */
[----:B------:R-:W-:Y:S02]  /*5390*/  FADD.FTZ R172, R172, R169 ;  /* 0x000000a9acac7221 */ /* 0x000fe40000010000 */
[----:B------:R-:W-:Y:S04]  /*53a0*/  MUFU.EX2 R173, R173 ;  /* 0x000000ad00ad7308 */ /* 0x000fe80000000800 */
[----:B------:R-:W-:Y:S04]  /*53b0*/  HMMA.16816.F32.BF16 R52, R8, R40, R52 ;  /* 0x000000280834723c */ /* 0x000fe80000041834 */
        /* <DEDUP_REMOVED lines=13> */
[----:B------:R-:W-:Y:S01]  /*5490*/  HMMA.16816.F32.BF16 R116, R8, R50, R116 ;  /* 0x000000320874723c */ /* 0x000fe20000041874 */
[----:B--2---:R-:W-:-:S03]  /*54a0*/  F2FP.BF16.PACK_AB R59, R176, R175 ;  /* 0x000000afb03b723e */ /* 0x004fc600000010ff */
[----:B------:R-:W1:Y:S01]  /*54b0*/  MUFU.EX2 R196, R196 ;  /* 0x000000c400c47308 */ /* 0x000e620000000800 */
[----:B------:R-:W-:-:S03]  /*54c0*/  FADD.FTZ R175, R175, R174 ;  /* 0x000000aeafaf7221 */ /* 0x000fc60000010000 */
[----:B------:R-:W-:Y:S01]  /*54d0*/  HMMA.16816.F32.BF16 R100, R8, R46, R100 ;  /* 0x0000002e0864723c */ /* 0x000fe20000041864 */
[----:B------:R-:W-:-:S03]  /*54e0*/  FADD.FTZ R235, R176, R175 ;  /* 0x000000afb0eb7221 */ /* 0x000fc60000010000 */
[----:B------:R-:W-:Y:S04]  /*54f0*/  MUFU.EX2 R195, R195 ;  /* 0x000000c300c37308 */ /* 0x000fe80000000800 */
[C---:B------:R-:W-:Y:S04]  /*5500*/  HMMA.16816.F32.BF16 R64, R8.reuse, R42, R64 ;  /* 0x0000002a0840723c */ /* 0x040fe80000041840 */
[----:B------:R-:W-:Y:S04]  /*5510*/  MUFU.EX2 R194, R194 ;  /* 0x000000c200c27308 */ /* 0x000fe80000000800 */
[C---:B------:R-:W-:Y:S04]  /*5520*/  HMMA.16816.F32.BF16 R80, R8.reuse, R38, R80 ;  /* 0x000000260850723c */ /* 0x040fe80000041850 */
[----:B------:R-:W-:Y:S04]  /*5530*/  MUFU.EX2 R200, R200 ;  /* 0x000000c800c87308 */ /* 0x000fe80000000800 */
[----:B------:R-:W-:Y:S01]  /*5540*/  HMMA.16816.F32.BF16 R96, R8, R34, R96 ;  /* 0x000000220860723c */ /* 0x000fe20000041860 */
[----:B------:R-:W2:Y:S03]  /*5550*/  LDSM.16.MT88.4 R8, [R212+0x2100] ;  /* 0x00210000d408783b */ /* 0x000ea60000004200 */
[----:B------:R-:W3:Y:S04]  /*5560*/  MUFU.EX2 R197, R197 ;  /* 0x000000c500c57308 */ /* 0x000ee80000000800 */
[C---:B------:R-:W-:Y:S04]  /*5570*/  HMMA.16816.F32.BF16 R124, R92.reuse, R120, RZ ;  /* 0x000000785c7c723c */ /* 0x040fe800000418ff */
[----:B------:R-:W-:Y:S04]  /*5580*/  MUFU.EX2 R198, R198 ;  /* 0x000000c600c67308 */ /* 0x000fe80000000800 */
[C---:B------:R-:W-:Y:S04]  /*5590*/  HMMA.16816.F32.BF16 R108, R92.reuse, R104, RZ ;  /* 0x000000685c6c723c */ /* 0x040fe800000418ff */
[----:B------:R-:W4:Y:S04]  /*55a0*/  MUFU.EX2 R199, R199 ;  /* 0x000000c700c77308 */ /* 0x000f280000000800 */
[----:B------:R-:W-:Y:S04]  /*55b0*/  HMMA.16816.F32.BF16 R88, R92, R4, RZ ;  /* 0x000000045c58723c */ /* 0x000fe800000418ff */
[----:B------:R-:W-:Y:S03]  /*55c0*/  MUFU.EX2 R233, R233 ;  /* 0x000000e900e97308 */ /* 0x000fe60000000800 */
[----:B-1----:R-:W-:Y:S01]  /*55d0*/  F2FP.BF16.PACK_AB R4, R196, R193 ;  /* 0x000000c1c404723e */ /* 0x002fe200000010ff */
[----:B------:R-:W-:Y:S01]  /*55e0*/  HMMA.16816.F32.BF16 R144, R56, R28, R144 ;  /* 0x0000001c3890723c */ /* 0x000fe20000041890 */
[----:B---3--:R-:W-:Y:S01]  /*55f0*/  F2FP.BF16.PACK_AB R5, R197, R200 ;  /* 0x000000c8c505723e */ /* 0x008fe200000010ff */
[----:B------:R-:W-:-:S02]  /*5600*/  FADD.FTZ R193, R193, R186 ;  /* 0x000000bac1c17221 */ /* 0x000fc40000010000 */
[----:B------:R-:W-:Y:S02]  /*5610*/  FADD.FTZ R200, R200, R191 ;  /* 0x000000bfc8c87221 */ /* 0x000fe40000010000 */
[----:B------:R-:W-:Y:S02]  /*5620*/  FADD.FTZ R196, R196, R193 ;  /* 0x000000c1c4c47221 */ /* 0x000fe40000010000 */
[----:B------:R-:W-:Y:S01]  /*5630*/  HMMA.16816.F32.BF16 R128, R56, R24, R128 ;  /* 0x000000183880723c */ /* 0x000fe20000041880 */
[----:B------:R-:W-:-:S07]  /*5640*/  FADD.FTZ R197, R197, R200 ;  /* 0x000000c8c5c57221 */ /* 0x000fce0000010000 */
[C---:B------:R-:W-:Y:S08]  /*5650*/  HMMA.16816.F32.BF16 R112, R56.reuse, R20, R112 ;  /* 0x000000143870723c */ /* 0x040ff00000041870 */
[C---:B------:R-:W-:Y:S08]  /*5660*/  HMMA.16816.F32.BF16 R52, R56.reuse, R16, R52 ;  /* 0x000000103834723c */ /* 0x040ff00000041834 */
[C---:B------:R-:W-:Y:S08]  /*5670*/  HMMA.16816.F32.BF16 R68, R56.reuse, R12, R68 ;  /* 0x0000000c3844723c */ /* 0x040ff00000041844 */
[C---:B--2---:R-:W-:Y:S08]  /*5680*/  HMMA.16816.F32.BF16 R84, R56.reuse, R8, R84 ;  /* 0x000000083854723c */ /* 0x044ff00000041854 */
[C---:B------:R-:W-:Y:S08]  /*5690*/  HMMA.16816.F32.BF16 R132, R56.reuse, R30, R132 ;  /* 0x0000001e3884723c */ /* 0x040ff00000041884 */
[C---:B------:R-:W-:Y:S08]  /*56a0*/  HMMA.16816.F32.BF16 R116, R56.reuse, R26, R116 ;  /* 0x0000001a3874723c */ /* 0x040ff00000041874 */
[C---:B------:R-:W-:Y:S08]  /*56b0*/  HMMA.16816.F32.BF16 R100, R56.reuse, R22, R100 ;  /* 0x000000163864723c */ /* 0x040ff00000041864 */
[C---:B------:R-:W-:Y:S08]  /*56c0*/  HMMA.16816.F32.BF16 R64, R56.reuse, R18, R64 ;  /* 0x000000123840723c */ /* 0x040ff00000041840 */
[C---:B------:R-:W-:Y:S08]  /*56d0*/  HMMA.16816.F32.BF16 R80, R56.reuse, R14, R80 ;  /* 0x0000000e3850723c */ /* 0x040ff00000041850 */
[----:B------:R-:W-:Y:S08]  /*56e0*/  HMMA.16816.F32.BF16 R96, R56, R10, R96 ;  /* 0x0000000a3860723c */ /* 0x000ff00000041860 */
[C---:B------:R-:W-:Y:S08]  /*56f0*/  HMMA.16816.F32.BF16 R56, R92.reuse, R60, RZ ;  /* 0x0000003c5c38723c */ /* 0x040ff000000418ff */
[C---:B------:R-:W-:Y:S08]  /*5700*/  HMMA.16816.F32.BF16 R72, R92.reuse, R76, RZ ;  /* 0x0000004c5c48723c */ /* 0x040ff000000418ff */
[C---:B------:R-:W-:Y:S08]  /*5710*/  HMMA.16816.F32.BF16 R140, R92.reuse, R136, RZ ;  /* 0x000000885c8c723c */ /* 0x040ff000000418ff */
[C---:B------:R-:W-:Y:S08]  /*5720*/  HMMA.16816.F32.BF16 R136, R92.reuse, R138, RZ ;  /* 0x0000008a5c88723c */ /* 0x040ff000000418ff */
[C---:B------:R-:W-:Y:S08]  /*5730*/  HMMA.16816.F32.BF16 R120, R92.reuse, R122, RZ ;  /* 0x0000007a5c78723c */ /* 0x040ff000000418ff */
[C---:B------:R-:W-:Y:S08]  /*5740*/  HMMA.16816.F32.BF16 R104, R92.reuse, R106, RZ ;  /* 0x0000006a5c68723c */ /* 0x040ff000000418ff */
[C---:B------:R-:W-:Y:S08]  /*5750*/  HMMA.16816.F32.BF16 R60, R92.reuse, R62, RZ ;  /* 0x0000003e5c3c723c */ /* 0x040ff000000418ff */
[C---:B------:R-:W-:Y:S08]  /*5760*/  HMMA.16816.F32.BF16 R76, R92.reuse, R78, RZ ;  /* 0x0000004e5c4c723c */ /* 0x040ff000000418ff */
[----:B------:R-:W-:Y:S07]  /*5770*/  HMMA.16816.F32.BF16 R92, R92, R6, RZ ;  /* 0x000000065c5c723c */ /* 0x000fee00000418ff */
[----:B------:R-:W-:Y:S01]  /*5780*/  F2FP.BF16.PACK_AB R6, R194, R195 ;  /* 0x000000c3c206723e */ /* 0x000fe200000010ff */
[----:B------:R-:W-:Y:S01]  /*5790*/  FADD.FTZ R195, R195, R196 ;  /* 0x000000c4c3c37221 */ /* 0x000fe20000010000 */
[----:B----4-:R-:W-:Y:S01]  /*57a0*/  F2FP.BF16.PACK_AB R7, R199, R198 ;  /* 0x000000c6c707723e */ /* 0x010fe200000010ff */
[----:B------:R-:W-:-:S02]  /*57b0*/  FADD.FTZ R198, R198, R197 ;  /* 0x000000c5c6c67221 */ /* 0x000fc40000010000 */
[----:B------:R-:W-:Y:S02]  /*57c0*/  FADD.FTZ R195, R194, R195 ;  /* 0x000000c3c2c37221 */ /* 0x000fe40000010000 */
[----:B------:R-:W-:Y:S02]  /*57d0*/  FADD.FTZ R199, R199, R198 ;  /* 0x000000c6c7c77221 */ /* 0x000fe40000010000 */
[C---:B------:R-:W-:Y:S07]  /*57e0*/  HMMA.16816.F32.BF16 R124, R4.reuse, R48, R124 ;  /* 0x00000030047c723c */ /* 0x040fee000004187c */
[--C-:B------:R-:W-:Y:S01]  /*57f0*/  FFMA.FTZ R48, R182, c[0x0][0x2d0], -R201.reuse ;  /* 0x0000b400b6307a23 */ /* 0x100fe200000108c9 */
[C---:B------:R-:W-:Y:S05]  /*5800*/  HMMA.16816.F32.BF16 R108, R4.reuse, R44, R108 ;  /* 0x0000002c046c723c */ /* 0x040fea000004186c */
[----:B------:R-:W-:Y:S02]  /*5810*/  MUFU.EX2 R48, R48 ;  /* 0x0000003000307308 */ /* 0x000fe40000000800 */
[----:B------:R-:W-:Y:S01]  /*5820*/  FFMA.FTZ R45, R179, c[0x0][0x2d0], -R201 ;  /* 0x0000b400b32d7a23 */ /* 0x000fe200000108c9 */
[C---:B------:R-:W-:Y:S05]  /*5830*/  HMMA.16816.F32.BF16 R88, R4.reuse, R32, R88 ;  /* 0x000000200458723c */ /* 0x040fea0000041858 */
[----:B------:R-:W1:Y:S02]  /*5840*/  MUFU.EX2 R45, R45 ;  /* 0x0000002d002d7308 */ /* 0x000e640000000800 */
[--C-:B------:R-:W-:Y:S01]  /*5850*/  FFMA.FTZ R32, R180, c[0x0][0x2d0], -R203.reuse ;  /* 0x0000b400b4207a23 */ /* 0x100fe200000108cb */
[----:B------:R-:W-:Y:S01]  /*5860*/  HMMA.16816.F32.BF16 R56, R4, R40, R56 ;  /* 0x000000280438723c */ /* 0x000fe20000041838 */
[----:B------:R-:W-:-:S04]  /*5870*/  FFMA.FTZ R33, R190, c[0x0][0x2d0], -R203 ;  /* 0x0000b400be217a23 */ /* 0x000fc800000108cb */
[----:B------:R-:W-:Y:S02]  /*5880*/  MUFU.EX2 R32, R32 ;  /* 0x0000002000207308 */ /* 0x000fe40000000800 */
[--C-:B------:R-:W-:Y:S01]  /*5890*/  FFMA.FTZ R40, R178, c[0x0][0x2d0], -R201.reuse ;  /* 0x0000b400b2287a23 */ /* 0x100fe200000108c9 */
[C---:B------:R-:W-:Y:S05]  /*58a0*/  HMMA.16816.F32.BF16 R72, R4.reuse, R36, R72 ;  /* 0x000000240448723c */ /* 0x040fea0000041848 */
[----:B------:R-:W2:Y:S02]  /*58b0*/  MUFU.EX2 R33, R33 ;  /* 0x0000002100217308 */ /* 0x000ea40000000800 */
[----:B------:R-:W-:Y:S01]  /*58c0*/  FFMA.FTZ R37, R177, c[0x0][0x2d0], -R201 ;  /* 0x0000b400b1257a23 */ /* 0x000fe200000108c9 */
[----:B------:R-:W-:Y:S01]  /*58d0*/  HMMA.16816.F32.BF16 R140, R4, R148, R140 ;  /* 0x00000094048c723c */ /* 0x000fe2000004188c */
[----:B------:R-:W-:-:S04]  /*58e0*/  FFMA.FTZ R36, R189, c[0x0][0x2d0], -R203 ;  /* 0x0000b400bd247a23 */ /* 0x000fc800000108cb */
[----:B------:R-:W-:Y:S03]  /*58f0*/  MUFU.EX2 R40, R40 ;  /* 0x0000002800287308 */ /* 0x000fe60000000800 */
[C---:B------:R-:W-:Y:S05]  /*5900*/  HMMA.16816.F32.BF16 R136, R4.reuse, R150, R136 ;  /* 0x000000960488723c */ /* 0x040fea0000041888 */
[----:B------:R-:W3:Y:S03]  /*5910*/  MUFU.EX2 R37, R37 ;  /* 0x0000002500257308 */ /* 0x000ee60000000800 */
[C---:B------:R-:W-:Y:S05]  /*5920*/  HMMA.16816.F32.BF16 R120, R4.reuse, R50, R120 ;  /* 0x000000320478723c */ /* 0x040fea0000041878 */
[----:B------:R-:W4:Y:S03]  /*5930*/  MUFU.EX2 R36, R36 ;  /* 0x0000002400247308 */ /* 0x000f260000000800 */
[C---:B------:R-:W-:Y:S08]  /*5940*/  HMMA.16816.F32.BF16 R104, R4.reuse, R46, R104 ;  /* 0x0000002e0468723c */ /* 0x040ff00000041868 */
[C---:B------:R-:W-:Y:S08]  /*5950*/  HMMA.16816.F32.BF16 R60, R4.reuse, R42, R60 ;  /* 0x0000002a043c723c */ /* 0x040ff0000004183c */
[C---:B------:R-:W-:Y:S08]  /*5960*/  HMMA.16816.F32.BF16 R76, R4.reuse, R38, R76 ;  /* 0x00000026044c723c */ /* 0x040ff0000004184c */
[----:B------:R-:W-:Y:S07]  /*5970*/  HMMA.16816.F32.BF16 R92, R4, R34, R92 ;  /* 0x00000022045c723c */ /* 0x000fee000004185c */
[----:B-1----:R-:W-:Y:S01]  /*5980*/  F2FP.BF16.PACK_AB R4, R45, R48 ;  /* 0x000000302d04723e */ /* 0x002fe200000010ff */
[----:B------:R-:W-:Y:S01]  /*5990*/  FADD.FTZ R48, R48, R195 ;  /* 0x000000c330307221 */ /* 0x000fe20000010000 */
[----:B--2---:R-:W-:Y:S01]  /*59a0*/  F2FP.BF16.PACK_AB R5, R33, R32 ;  /* 0x000000202105723e */ /* 0x004fe200000010ff */
[----:B------:R-:W-:Y:S01]  /*59b0*/  FADD.FTZ R32, R32, R199 ;  /* 0x000000c720207221 */ /* 0x000fe20000010000 */
[----:B---3--:R-:W-:Y:S01]  /*59c0*/  F2FP.BF16.PACK_AB R6, R37, R40 ;  /* 0x000000282506723e */ /* 0x008fe200000010ff */
[----:B------:R-:W-:Y:S01]  /*59d0*/  FADD.FTZ R45, R45, R48 ;  /* 0x000000302d2d7221 */ /* 0x000fe20000010000 */
[----:B----4-:R-:W-:Y:S01]  /*59e0*/  F2FP.BF16.PACK_AB R7, R233, R36 ;  /* 0x00000024e907723e */ /* 0x010fe200000010ff */
[----:B------:R-:W-:-:S02]  /*59f0*/  FADD.FTZ R33, R33, R32 ;  /* 0x0000002021217221 */ /* 0x000fc40000010000 */
[----:B------:R-:W-:Y:S02]  /*5a00*/  FADD.FTZ R40, R40, R45 ;  /* 0x0000002d28287221 */ /* 0x000fe40000010000 */
[----:B------:R-:W-:Y:S02]  /*5a10*/  FADD.FTZ R36, R36, R33 ;  /* 0x0000002124247221 */ /* 0x000fe40000010000 */
[----:B------:R-:W-:Y:S01]  /*5a20*/  HMMA.16816.F32.BF16 R140, R4, R28, R140 ;  /* 0x0000001c048c723c */ /* 0x000fe2000004188c */
[----:B------:R-:W-:Y:S02]  /*5a30*/  FADD.FTZ R232, R37, R40 ;  /* 0x0000002825e87221 */ /* 0x000fe40000010000 */
[----:B------:R-:W-:-:S05]  /*5a40*/  FADD.FTZ R233, R233, R36 ;  /* 0x00000024e9e97221 */ /* 0x000fca0000010000 */
        /* <DEDUP_REMOVED lines=10> */
[----:B------:R-:W-:Y:S01]  /*5af0*/  HMMA.16816.F32.BF16 R92, R4, R10, R92 ;  /* 0x0000000a045c723c */ /* 0x000fe2000004185c */
[----:B------:R-:W-:Y:S07]  /*5b00*/  @P0 BRA `(.L_x_403) ;  /* 0x0000015000000947 */ /* 0x000fee0003800000 */
[----:B------:R-:W-:Y:S01]  /*5b10*/  ISETP.LT.AND P0, PT, RZ, UR4, PT ;  /* 0x00000004ff007c0c */ /* 0x000fe2000bf01270 */
[----:B------:R-:W-:-:S02]  /*5b20*/  UIADD3 UR9, UR4, -0x1, URZ ;  /* 0xffffffff04097890 */ /* 0x000fc4000fffe03f */
[----:B------:R-:W-:-:S10]  /*5b30*/  ULDC UR7, c[0x0][0x32c] ;  /* 0x0000cb0000077ab9 */ /* 0x000fd40000000800 */
[----:B------:R-:W-:Y:S05]  /*5b40*/  @P0 BRA `(.L_x_404) ;  /* 0x0000008000000947 */ /* 0x000fea0003800000 */
[----:B------:R-:W-:Y:S02]  /*5b50*/  UISETP.NE.AND UP0, UPT, UR7, 0x1, UPT ;  /* 0x000000010700788c */ /* 0x000fe4000bf05270 */
[----:B------:R-:W-:-:S03]  /*5b60*/  UIADD3 UR9, -UR4, URZ, URZ ;  /* 0x0000003f04097290 */ /* 0x000fc6000fffe13f */
[----:B------:R-:W-:Y:S02]  /*5b70*/  ULDC.64 UR4, c[0x0][0x330] ;  /* 0x0000cc0000047ab9 */ /* 0x000fe40000000a00 */
[----:B------:R-:W-:-:S07]  /*5b80*/  UIMAD.WIDE.U32 UR14, UR9, UR4, URZ ;  /* 0x00000004090e72a5 */ /* 0x000fce000f8e003f */
[----:B------:R-:W-:Y:S02]  /*5b90*/  @UP0 UMOV UR11, UR15 ;  /* 0x0000000f000b0c82 */ /* 0x000fe40008000000 */
[----:B------:R-:W-:-:S04]  /*5ba0*/  @UP0 USHF.R.U32.HI UR9, URZ, UR5, UR11 ;  /* 0x000000053f090299 */ /* 0x000fc8000801160b */
[----:B------:R-:W-:Y:S01]  /*5bb0*/  ULOP3.LUT UR9, URZ, UR9, URZ, 0x33, !UPT ;  /* 0x000000093f097292 */ /* 0x000fe2000f8e333f */
[----:B------:R-:W-:Y:S05]  /*5bc0*/  BRA `(.L_x_405) ;  /* 0x0000005000007947 */ /* 0x000fea0003800000 */
.L_x_404:
[----:B------:R-:W-:Y:S02]  /*5bd0*/  UISETP.NE.AND UP0, UPT, UR7, 0x1, UPT ;  /* 0x000000010700788c */ /* 0x000fe4000bf05270 */
[----:B------:R-:W-:Y:S02]  /*5be0*/  ULDC.64 UR4, c[0x0][0x330] ;  /* 0x0000cc0000047ab9 */ /* 0x000fe40000000a00 */
[----:B------:R-:W-:-:S07]  /*5bf0*/  UIMAD.WIDE.U32 UR14, UR9, UR4, URZ ;  /* 0x00000004090e72a5 */ /* 0x000fce000f8e003f */
[----:B------:R-:W-:Y:S02]  /*5c00*/  @UP0 UMOV UR11, UR15 ;  /* 0x0000000f000b0c82 */ /* 0x000fe40008000000 */
[----:B------:R-:W-:Y:S02]  /*5c10*/  @UP0 USHF.R.U32.HI UR9, URZ, UR5, UR11 ;  /* 0x000000053f090299 */ /* 0x000fe4000801160b */
.L_x_405:
[----:B------:R-:W-:Y:S02]  /*5c20*/  ULDC UR4, c[0x0][0x32c] ;  /* 0x0000cb0000047ab9 */ /* 0x000fe40000000800 */
[----:B------:R-:W-:-:S04]  /*5c30*/  UIMAD UR4, UR9, UR7, UR4 ;  /* 0x00000007090472a4 */ /* 0x000fc8000f8e0204 */
[----:B------:R-:W-:-:S04]  /*5c40*/  UISETP.LT.AND UP0, UPT, UR8, UR4, UPT ;  /* 0x000000040800728c */ /* 0x000fc8000bf01270 */
[----:B------:R-:W-:-:S03]  /*5c50*/  USEL UR8, UR8, UR4, UP0 ;  /* 0x0000000408087287 */ /* 0x000fc60008000000 */
.L_x_403:
[----:B------:R-:W1:Y:S01]  /*5c60*/  R2UR UR7, R219 ;  /* 0x00000000db0773c2 */ /* 0x000e6200000e0000 */
[----:B------:R-:W-:-:S04]  /*5c70*/  UIMAD.WIDE UR4, UR8, 0x2aaaaaab, URZ ;  /* 0x2aaaaaab080478a5 */ /* 0x000fc8000f8e023f */
[----:B------:R-:W-:-:S04]  /*5c80*/  USHF.R.U32.HI UR4, URZ, 0x1f, UR5 ;  /* 0x0000001f3f047899 */ /* 0x000fc80008011605 */
[----:B------:R-:W-:-:S04]  /*5c90*/  ULEA.HI.SX32 UR4, UR5, UR4, 0x1d ;  /* 0x0000000405047291 */ /* 0x000fc8000f8fea3f */
[----:B-1----:R-:W-:-:S04]  /*5ca0*/  UISETP.LT.AND UP0, UPT, UR7, UR4, UPT ;  /* 0x000000040700728c */ /* 0x002fc8000bf01270 */
[----:B------:R-:W-:-:S06]  /*5cb0*/  USEL UR4, UR7, UR4, !UP0 ;  /* 0x0000000407047287 */ /* 0x000fcc000c000000 */
[----:B------:R-:W-:-:S13]  /*5cc0*/  ISETP.GE.AND P0, PT, R238, UR4, PT ;  /* 0x00000004ee007c0c */ /* 0x000fda000bf06270 */
[----:B------:R-:W-:Y:S05]  /*5cd0*/  @!P0 BRA `(.L_x_406) ;  /* 0x000044f000008947 */ /* 0x000fea0003800000 */
[----:B------:R-:W-:Y:S01]  /*5ce0*/  IADD3 R243, P0, R220, 0x20, RZ ;  /* 0x00000020dcf37810 */ /* 0x000fe20007f1e0ff */
[----:B------:R-:W-:Y:S01]  /*5cf0*/  IMAD.MOV.U32 R150, RZ, RZ, R2 ;  /* 0x000000ffff967224 */ /* 0x000fe200078e0002 */
[----:B------:R-:W-:Y:S01]  /*5d00*/  IADD3 R203, P1, R224, 0x20, RZ ;  /* 0x00000020e0cb7810 */ /* 0x000fe20007f3e0ff */
[----:B------:R-:W-:Y:S01]  /*5d10*/  IMAD.MOV.U32 R151, RZ, RZ, R3 ;  /* 0x000000ffff977224 */ /* 0x000fe200078e0003 */
[-C--:B------:R-:W-:Y:S01]  /*5d20*/  IADD3.X R242, RZ, R231.reuse, RZ, P0, !PT ;  /* 0x000000e7fff27210 */ /* 0x080fe200007fe4ff */
[----:B------:R-:W-:Y:S01]  /*5d30*/  IMAD.MOV.U32 R148, RZ, RZ, R152 ;  /* 0x000000ffff947224 */ /* 0x000fe200078e0098 */
[----:B------:R-:W-:Y:S01]  /*5d40*/  IADD3 R241, P2, R220, 0x40, RZ ;  /* 0x00000040dcf17810 */ /* 0x000fe20007f5e0ff */
[----:B------:R-:W-:Y:S01]  /*5d50*/  IMAD.MOV.U32 R149, RZ, RZ, R0 ;  /* 0x000000ffff957224 */ /* 0x000fe200078e0000 */
[----:B------:R-:W-:Y:S01]  /*5d60*/  IADD3 R201, P0, R224, 0x40, RZ ;  /* 0x00000040e0c97810 */ /* 0x000fe20007f1e0ff */
[----:B------:R-:W-:Y:S01]  /*5d70*/  IMAD.X R202, RZ, RZ, R237, P1 ;  /* 0x000000ffffca7224 */ /* 0x000fe200008e06ed */
[----:B------:R-:W-:-:S02]  /*5d80*/  IADD3.X R240, RZ, R231, RZ, P2, !PT ;  /* 0x000000e7fff07210 */ /* 0x000fc400017fe4ff */
[----:B------:R-:W-:Y:S02]  /*5d90*/  IADD3.X R200, RZ, R237, RZ, P0, !PT ;  /* 0x000000edffc87210 */ /* 0x000fe400007fe4ff */
.L_x_425:
[----:B------:R-:W-:Y:S04]  /*5da0*/  DEPBAR.LE SB0, 0x0 ;  /* 0x000080000000791a */ /* 0x000fe80000000000 */
[----:B------:R-:W-:Y:S01]  /*5db0*/  BAR.SYNC.DEFER_BLOCKING 0x0 ;  /* 0x0000000000007b1d */ /* 0x000fe20000010000 */
[----:B------:R-:W-:Y:S05]  /*5dc0*/  ISETP.GT.AND P0, PT, R219, R238, PT ;  /* 0x000000eedb00720c */ /* 0x000fea0003f04270 */
[----:B------:R1:W2:Y:S04]  /*5dd0*/  LDSM.16.M88.4 R152, [R217+0x4900] ;  /* 0x00490000d998783b */ /* 0x0002a80000000200 */
[----:B------:R1:W3:Y:S04]  /*5de0*/  LDSM.16.M88.4 R160, [R217+0x5900] ;  /* 0x00590000d9a0783b */ /* 0x0002e80000000200 */
[----:B------:R1:W4:Y:S04]  /*5df0*/  LDSM.16.M88.4 R156, [R216+0x2500] ;  /* 0x00250000d89c783b */ /* 0x0003280000000200 */
[----:B------:R1:W1:Y:S04]  /*5e00*/  LDSM.16.M88.4 R164, [R216+0x2900] ;  /* 0x00290000d8a4783b */ /* 0x0002680000000200 */
[----:B------:R1:W1:Y:S04]  /*5e10*/  LDSM.16.M88.4 R168, [R216+0x2d00] ;  /* 0x002d0000d8a8783b */ /* 0x0002680000000200 */
[----:B------:R1:W1:Y:S04]  /*5e20*/  LDSM.16.M88.4 R172, [R213+0x4900] ;  /* 0x00490000d5ac783b */ /* 0x0002680000000200 */
[----:B------:R1:W1:Y:S04]  /*5e30*/  LDSM.16.M88.4 R180, [R213+0x5900] ;  /* 0x00590000d5b4783b */ /* 0x0002680000000200 */
[----:B------:R1:W1:Y:S04]  /*5e40*/  LDSM.16.M88.4 R176, [R215] ;  /* 0x00000000d7b0783b */ /* 0x0002680000000200 */
[----:B------:R1:W1:Y:S04]  /*5e50*/  LDSM.16.M88.4 R184, [R211] ;  /* 0x00000000d3b8783b */ /* 0x0002680000000200 */
[----:B------:R1:W1:Y:S01]  /*5e60*/  LDSM.16.M88.4 R188, [R210] ;  /* 0x00000000d2bc783b */ /* 0x0002620000000200 */
[----:B------:R-:W-:-:S05]  /*5e70*/  @P0 BRA `(.L_x_407) ;  /* 0x000002b000000947 */ /* 0x000fca0003800000 */
[----:B------:R-:W-:Y:S01]  /*5e80*/  SHF.R.S32.HI R3, RZ, 0x1f, R238 ;  /* 0x0000001fff037819 */ /* 0x000fe200000114ee */
[C---:B------:R-:W-:Y:S04]  /*5e90*/  IMAD.WIDE.U32 R4, R238.reuse, c[0x0][0x208], RZ ;  /* 0x00008200ee047a25 */ /* 0x040fe800078e00ff */
[----:B------:R-:W-:Y:S04]  /*5ea0*/  IMAD R3, R3, c[0x0][0x208], RZ ;  /* 0x0000820003037a24 */ /* 0x000fe800078e02ff */
[----:B------:R-:W-:Y:S04]  /*5eb0*/  IMAD R3, R238, c[0x0][0x20c], R3 ;  /* 0x00008300ee037a24 */ /* 0x000fe800078e0203 */
[----:B------:R-:W-:Y:S02]  /*5ec0*/  IMAD.IADD R3, R5, 0x1, R3 ;  /* 0x0000000105037824 */ /* 0x000fe400078e0203 */
[----:B------:R-:W-:Y:S04]  /*5ed0*/  IMAD.WIDE.U32 R4, R4, 0x30, RZ ;  /* 0x0000003004047825 */ /* 0x000fe800078e00ff */
[----:B------:R-:W-:Y:S01]  /*5ee0*/  IMAD R3, R3, 0x30, RZ ;  /* 0x0000003003037824 */ /* 0x000fe200078e02ff */
[-C--:B------:R-:W-:Y:S02]  /*5ef0*/  IADD3 R9, P0, R220, R4.reuse, RZ ;  /* 0x00000004dc097210 */ /* 0x080fe40007f1e0ff */
[-C--:B------:R-:W-:Y:S01]  /*5f00*/  IADD3 R7, P1, R241, R4.reuse, RZ ;  /* 0x00000004f1077210 */ /* 0x080fe20007f3e0ff */
[----:B------:R-:W-:Y:S01]  /*5f10*/  IMAD.IADD R3, R5, 0x1, R3 ;  /* 0x0000000105037824 */ /* 0x000fe200078e0203 */
[----:B------:R-:W-:Y:S03]  /*5f20*/  LEA R12, P2, R9, c[0x0][0x1f8], 0x1 ;  /* 0x00007e00090c7a11 */ /* 0x000fe600078408ff */
[----:B------:R-:W-:Y:S01]  /*5f30*/  IMAD.X R0, R3, 0x1, R231, P0 ;  /* 0x0000000103007824 */ /* 0x000fe200000e06e7 */
[-C--:B------:R-:W-:Y:S01]  /*5f40*/  IADD3 R5, P0, R243, R4.reuse, RZ ;  /* 0x00000004f3057210 */ /* 0x080fe20007f1e0ff */
[----:B------:R-:W-:Y:S01]  /*5f50*/  IMAD.X R2, R3, 0x1, R240, P1 ;  /* 0x0000000103027824 */ /* 0x000fe200008e06f0 */
[----:B------:R-:W-:Y:S02]  /*5f60*/  LEA R6, P1, R7, c[0x0][0x1f8], 0x1 ;  /* 0x00007e0007067a11 */ /* 0x000fe400078208ff */
[----:B------:R-:W-:Y:S01]  /*5f70*/  LEA.HI.X R13, R9, c[0x0][0x1fc], R0, 0x1, P2 ;  /* 0x00007f00090d7a11 */ /* 0x000fe200010f0c00 */
[----:B------:R-:W-:Y:S01]  /*5f80*/  IMAD.X R0, R3, 0x1, R242, P0 ;  /* 0x0000000103007824 */ /* 0x000fe200000e06f2 */
[C---:B------:R-:W-:Y:S02]  /*5f90*/  LEA R10, P2, R5.reuse, c[0x0][0x1f8], 0x1 ;  /* 0x00007e00050a7a11 */ /* 0x040fe400078408ff */
[----:B------:R-:W-:Y:S01]  /*5fa0*/  @!P3 IADD3 R4, P0, R226, R4, RZ ;  /* 0x00000004e204b210 */ /* 0x000fe20007f1e0ff */
[----:B------:R-:W-:Y:S01]  /*5fb0*/  @!PT LDS RZ, [RZ] ;  /* 0x00000000fffff984 */ /* 0x000fe20000000800 */
[----:B------:R-:W-:Y:S01]  /*5fc0*/  @!PT LDS RZ, [RZ] ;  /* 0x00000000fffff984 */ /* 0x000fe20000000800 */
[----:B------:R-:W-:Y:S01]  /*5fd0*/  @!PT LDS RZ, [RZ] ;  /* 0x00000000fffff984 */ /* 0x000fe20000000800 */
[----:B------:R4:W-:Y:S01]  /*5fe0*/  LDGSTS.E.BYPASS.LTC128B.128 [R218+0x100], [R12.64], !P6 ;  /* 0x001000000cda7fae */ /* 0x0009e2000f101d4c */
[----:B------:R-:W-:Y:S02]  /*5ff0*/  LEA.HI.X R11, R5, c[0x0][0x1fc], R0, 0x1, P2 ;  /* 0x00007f00050b7a11 */ /* 0x000fe400010f0c00 */
[C---:B------:R-:W-:Y:S01]  /*6000*/  @!P3 IADD3 R0, P2, R4.reuse, R220, RZ ;  /* 0x000000dc0400b210 */ /* 0x040fe20007f5e0ff */
[----:B------:R-:W-:Y:S01]  /*6010*/  @!P3 IMAD.X R3, R3, 0x1, R223, P0 ;  /* 0x000000010303b824 */ /* 0x000fe200000e06df */
[----:B------:R-:W-:Y:S01]  /*6020*/  LEA.HI.X R7, R7, c[0x0][0x1fc], R2, 0x1, P1 ;  /* 0x00007f0007077a11 */ /* 0x000fe200008f0c02 */
[----:B------:R4:W-:Y:S01]  /*6030*/  LDGSTS.E.BYPASS.LTC128B.128 [R218+0xd00], [R10.64], !P5 ;  /* 0x00d000000ada7fae */ /* 0x0009e2000e901d4c */
[----:B------:R-:W-:Y:S01]  /*6040*/  @!P3 IADD3 R2, P1, R4, R243, RZ ;  /* 0x000000f30402b210 */ /* 0x000fe20007f3e0ff */
[C---:B------:R-:W-:Y:S01]  /*6050*/  @!P3 IMAD.X R5, R3.reuse, 0x1, R231, P2 ;  /* 0x000000010305b824 */ /* 0x040fe200010e06e7 */
[----:B------:R-:W-:Y:S02]  /*6060*/  @!P3 LEA R14, P2, R0, c[0x0][0x1f8], 0x1 ;  /* 0x00007e00000eba11 */ /* 0x000fe400078408ff */
[----:B------:R4:W-:Y:S01]  /*6070*/  LDGSTS.E.BYPASS.LTC128B.128 [R218+0x1900], [R6.64], !P4 ;  /* 0x0190000006da7fae */ /* 0x0009e2000e101d4c */
[----:B------:R-:W-:Y:S01]  /*6080*/  @!P3 IADD3 R4, P0, R4, R241, RZ ;  /* 0x000000f10404b210 */ /* 0x000fe20007f1e0ff */
[C---:B------:R-:W-:Y:S01]  /*6090*/  @!P3 IMAD.X R9, R3.reuse, 0x1, R242, P1 ;  /* 0x000000010309b824 */ /* 0x040fe200008e06f2 */
[----:B------:R-:W-:Y:S02]  /*60a0*/  @!P3 LEA.HI.X R15, R0, c[0x0][0x1fc], R5, 0x1, P2 ;  /* 0x00007f00000fba11 */ /* 0x000fe400010f0c05 */
[----:B------:R-:W-:Y:S01]  /*60b0*/  @!P3 LEA R8, P1, R2, c[0x0][0x1f8], 0x1 ;  /* 0x00007e000208ba11 */ /* 0x000fe200078208ff */
[----:B------:R-:W-:Y:S01]  /*60c0*/  @!P3 IMAD.X R3, R3, 0x1, R240, P0 ;  /* 0x000000010303b824 */ /* 0x000fe200000e06f0 */
[----:B------:R-:W-:Y:S01]  /*60d0*/  @!P3 LEA R16, P0, R4, c[0x0][0x1f8], 0x1 ;  /* 0x00007e000410ba11 */ /* 0x000fe200078008ff */
[----:B------:R4:W-:Y:S01]  /*60e0*/  @!P3 LDGSTS.E.BYPASS.LTC128B.128 [R218+0x900], [R14.64], !P6 ;  /* 0x009000000edabfae */ /* 0x0009e2000f101d4c */
[----:B------:R-:W-:Y:S02]  /*60f0*/  @!P3 LEA.HI.X R9, R2, c[0x0][0x1fc], R9, 0x1, P1 ;  /* 0x00007f000209ba11 */ /* 0x000fe400008f0c09 */
[----:B------:R-:W-:Y:S03]  /*6100*/  @!P3 LEA.HI.X R17, R4, c[0x0][0x1fc], R3, 0x1, P0 ;  /* 0x00007f000411ba11 */ /* 0x000fe600000f0c03 */
[----:B------:R4:W-:Y:S05]  /*6110*/  @!P3 LDGSTS.E.BYPASS.LTC128B.128 [R218+0x1500], [R8.64], !P5 ;  /* 0x0150000008dabfae */ /* 0x0009ea000e901d4c */
[----:B------:R4:W-:Y:S02]  /*6120*/  @!P3 LDGSTS.E.BYPASS.LTC128B.128 [R218+0x2100], [R16.64], !P4 ;  /* 0x0210000010dabfae */ /* 0x0009e4000e101d4c */
.L_x_407:
[-C--:B--2-4-:R-:W-:Y:S01]  /*6130*/  HMMA.16816.F32.BF16 R4, R152, R156.reuse, RZ ;  /* 0x0000009c9804723c */ /* 0x094fe200000418ff */
[----:B------:R-:W-:Y:S02]  /*6140*/  LDSM.16.M88.4 R192, [R216+0x3100] ;  /* 0x00310000d8c0783b */ /* 0x000fe40000000200 */
[----:B------:R-:W-:Y:S05]  /*6150*/  ISETP.GT.AND P0, PT, R238, R219, PT ;  /* 0x000000dbee00720c */ /* 0x000fea0003f04270 */
[C---:B---3--:R-:W-:Y:S01]  /*6160*/  HMMA.16816.F32.BF16 R8, R160.reuse, R156, RZ ;  /* 0x0000009ca008723c */ /* 0x048fe200000418ff */
[----:B------:R-:W0:Y:S07]  /*6170*/  LDGDEPBAR ;  /* 0x00000000000079af */ /* 0x000e2e0000000000 */
[-C--:B------:R-:W-:Y:S01]  /*6180*/  HMMA.16816.F32.BF16 R12, R160, R158.reuse, RZ ;  /* 0x0000009ea00c723c */ /* 0x080fe200000418ff */
[----:B------:R-:W-:Y:S07]  /*6190*/  LDSM.16.M88.4 R196, [R217+0x7900] ;  /* 0x00790000d9c4783b */ /* 0x000fee0000000200 */
[C---:B------:R-:W-:Y:S01]  /*61a0*/  HMMA.16816.F32.BF16 R16, R152.reuse, R158, RZ ;  /* 0x0000009e9810723c */ /* 0x040fe200000418ff */
[----:B------:R-:W2:Y:S07]  /*61b0*/  LDSM.16.M88.4 R156, [R217+0x6900] ;  /* 0x00690000d99c783b */ /* 0x000eae0000000200 */
[-C--:B-1----:R-:W-:Y:S08]  /*61c0*/  HMMA.16816.F32.BF16 R20, R152, R164.reuse, RZ ;  /* 0x000000a49814723c */ /* 0x082ff000000418ff */
[C---:B------:R-:W-:Y:S08]  /*61d0*/  HMMA.16816.F32.BF16 R24, R160.reuse, R164, RZ ;  /* 0x000000a4a018723c */ /* 0x040ff000000418ff */
[-C--:B------:R-:W-:Y:S08]  /*61e0*/  HMMA.16816.F32.BF16 R28, R160, R166.reuse, RZ ;  /* 0x000000a6a01c723c */ /* 0x080ff000000418ff */
[C---:B------:R-:W-:Y:S01]  /*61f0*/  HMMA.16816.F32.BF16 R32, R152.reuse, R166, RZ ;  /* 0x000000a69820723c */ /* 0x040fe200000418ff */
[----:B------:R-:W1:Y:S07]  /*6200*/  LDSM.16.M88.4 R164, [R216+0x3500] ;  /* 0x00350000d8a4783b */ /* 0x000e6e0000000200 */
[-C--:B------:R-:W-:Y:S08]  /*6210*/  HMMA.16816.F32.BF16 R36, R152, R168.reuse, RZ ;  /* 0x000000a89824723c */ /* 0x080ff000000418ff */
[C---:B------:R-:W-:Y:S08]  /*6220*/  HMMA.16816.F32.BF16 R40, R160.reuse, R168, RZ ;  /* 0x000000a8a028723c */ /* 0x040ff000000418ff */
[-C--:B------:R-:W-:Y:S01]  /*6230*/  HMMA.16816.F32.BF16 R44, R160, R170.reuse, RZ ;  /* 0x000000aaa02c723c */ /* 0x080fe200000418ff */
[----:B------:R-:W-:Y:S07]  /*6240*/  LDSM.16.M88.4 R160, [R213+0x6900] ;  /* 0x00690000d5a0783b */ /* 0x000fee0000000200 */
[----:B------:R-:W-:Y:S01]  /*6250*/  HMMA.16816.F32.BF16 R48, R152, R170, RZ ;  /* 0x000000aa9830723c */ /* 0x000fe200000418ff */
[----:B------:R-:W3:Y:S07]  /*6260*/  LDSM.16.M88.4 R152, [R216+0x3900] ;  /* 0x00390000d898783b */ /* 0x000eee0000000200 */
[-C--:B------:R-:W-:Y:S01]  /*6270*/  HMMA.16816.F32.BF16 R4, R172, R176.reuse, R4 ;  /* 0x000000b0ac04723c */ /* 0x080fe20000041804 */
[----:B------:R-:W4:Y:S07]  /*6280*/  LDSM.16.M88.4 R168, [R209] ;  /* 0x00000000d1a8783b */ /* 0x000f2e0000000200 */
[C---:B------:R-:W-:Y:S08]  /*6290*/  HMMA.16816.F32.BF16 R8, R180.reuse, R176, R8 ;  /* 0x000000b0b408723c */ /* 0x040ff00000041808 */
[-C--:B------:R-:W-:Y:S08]  /*62a0*/  HMMA.16816.F32.BF16 R12, R180, R178.reuse, R12 ;  /* 0x000000b2b40c723c */ /* 0x080ff0000004180c */
[C---:B------:R-:W-:Y:S01]  /*62b0*/  HMMA.16816.F32.BF16 R16, R172.reuse, R178, R16 ;  /* 0x000000b2ac10723c */ /* 0x040fe20000041810 */
[----:B------:R-:W5:Y:S07]  /*62c0*/  LDSM.16.M88.4 R176, [R213+0x7900] ;  /* 0x00790000d5b0783b */ /* 0x000f6e0000000200 */
[-C--:B------:R-:W-:Y:S08]  /*62d0*/  HMMA.16816.F32.BF16 R20, R172, R184.reuse, R20 ;  /* 0x000000b8ac14723c */ /* 0x080ff00000041814 */
[C---:B------:R-:W-:Y:S08]  /*62e0*/  HMMA.16816.F32.BF16 R24, R180.reuse, R184, R24 ;  /* 0x000000b8b418723c */ /* 0x040ff00000041818 */
[-C--:B------:R-:W-:Y:S08]  /*62f0*/  HMMA.16816.F32.BF16 R28, R180, R186.reuse, R28 ;  /* 0x000000bab41c723c */ /* 0x080ff0000004181c */
[C---:B------:R-:W-:Y:S01]  /*6300*/  HMMA.16816.F32.BF16 R32, R172.reuse, R186, R32 ;  /* 0x000000baac20723c */ /* 0x040fe20000041820 */
[----:B------:R-:W-:Y:S07]  /*6310*/  LDSM.16.M88.4 R184, [R216+0x3d00] ;  /* 0x003d0000d8b8783b */ /* 0x000fee0000000200 */
[-C--:B------:R-:W-:Y:S08]  /*6320*/  HMMA.16816.F32.BF16 R36, R172, R188.reuse, R36 ;  /* 0x000000bcac24723c */ /* 0x080ff00000041824 */
[C---:B------:R-:W-:Y:S08]  /*6330*/  HMMA.16816.F32.BF16 R40, R180.reuse, R188, R40 ;  /* 0x000000bcb428723c */ /* 0x040ff00000041828 */
[-C--:B------:R-:W-:Y:S01]  /*6340*/  HMMA.16816.F32.BF16 R44, R180, R190.reuse, R44 ;  /* 0x000000beb42c723c */ /* 0x080fe2000004182c */
[----:B------:R-:W-:Y:S07]  /*6350*/  LDSM.16.M88.4 R180, [R207] ;  /* 0x00000000cfb4783b */ /* 0x000fee0000000200 */
[----:B------:R-:W-:Y:S01]  /*6360*/  HMMA.16816.F32.BF16 R48, R172, R190, R48 ;  /* 0x000000beac30723c */ /* 0x000fe20000041830 */
[----:B------:R-:W1:Y:S08]  /*6370*/  LDSM.16.M88.4 R172, [R208] ;  /* 0x00000000d0ac783b */ /* 0x000e700000000200 */
[----:B------:R-:W-:Y:S01]  /*6380*/  LDSM.16.M88.4 R188, [R216+0x4500] ;  /* 0x00450000d8bc783b */ /* 0x000fe20000000200 */
[-C--:B--2---:R-:W-:Y:S08]  /*6390*/  HMMA.16816.F32.BF16 R4, R156, R192.reuse, R4 ;  /* 0x000000c09c04723c */ /* 0x084ff00000041804 */
[C---:B------:R-:W-:Y:S08]  /*63a0*/  HMMA.16816.F32.BF16 R8, R196.reuse, R192, R8 ;  /* 0x000000c0c408723c */ /* 0x040ff00000041808 */
[-C--:B------:R-:W-:Y:S08]  /*63b0*/  HMMA.16816.F32.BF16 R12, R196, R194.reuse, R12 ;  /* 0x000000c2c40c723c */ /* 0x080ff0000004180c */
[C---:B------:R-:W-:Y:S01]  /*63c0*/  HMMA.16816.F32.BF16 R16, R156.reuse, R194, R16 ;  /* 0x000000c29c10723c */ /* 0x040fe20000041810 */
[----:B------:R-:W-:Y:S07]  /*63d0*/  LDSM.16.M88.4 R192, [R206] ;  /* 0x00000000cec0783b */ /* 0x000fee0000000200 */
[-C--:B-1----:R-:W-:Y:S08]  /*63e0*/  HMMA.16816.F32.BF16 R20, R156, R164.reuse, R20 ;  /* 0x000000a49c14723c */ /* 0x082ff00000041814 */
[C---:B------:R-:W-:Y:S08]  /*63f0*/  HMMA.16816.F32.BF16 R24, R196.reuse, R164, R24 ;  /* 0x000000a4c418723c */ /* 0x040ff00000041818 */
[-C--:B------:R-:W-:Y:S08]  /*6400*/  HMMA.16816.F32.BF16 R28, R196, R166.reuse, R28 ;  /* 0x000000a6c41c723c */ /* 0x080ff0000004181c */
[C---:B------:R-:W-:Y:S01]  /*6410*/  HMMA.16816.F32.BF16 R32, R156.reuse, R166, R32 ;  /* 0x000000a69c20723c */ /* 0x040fe20000041820 */
[----:B------:R-:W1:Y:S07]  /*6420*/  LDSM.16.M88.4 R164, [R217+0x8900] ;  /* 0x00890000d9a4783b */ /* 0x000e6e0000000200 */
[-C--:B---3--:R-:W-:Y:S08]  /*6430*/  HMMA.16816.F32.BF16 R36, R156, R152.reuse, R36 ;  /* 0x000000989c24723c */ /* 0x088ff00000041824 */
[C---:B------:R-:W-:Y:S08]  /*6440*/  HMMA.16816.F32.BF16 R40, R196.reuse, R152, R40 ;  /* 0x00000098c428723c */ /* 0x040ff00000041828 */
[-C--:B------:R-:W-:Y:S08]  /*6450*/  HMMA.16816.F32.BF16 R44, R196, R154.reuse, R44 ;  /* 0x0000009ac42c723c */ /* 0x080ff0000004182c */
[----:B------:R-:W-:Y:S01]  /*6460*/  HMMA.16816.F32.BF16 R48, R156, R154, R48 ;  /* 0x0000009a9c30723c */ /* 0x000fe20000041830 */
[----:B------:R-:W2:Y:S07]  /*6470*/  LDSM.16.M88.4 R152, [R217+0x9900] ;  /* 0x00990000d998783b */ /* 0x000eae0000000200 */
[-C--:B----4-:R-:W-:Y:S01]  /*6480*/  HMMA.16816.F32.BF16 R4, R160, R168.reuse, R4 ;  /* 0x000000a8a004723c */ /* 0x090fe20000041804 */
[----:B------:R-:W3:Y:S07]  /*6490*/  LDSM.16.M88.4 R156, [R216+0x4100] ;  /* 0x00410000d89c783b */ /* 0x000eee0000000200 */
[C---:B-----5:R-:W-:Y:S08]  /*64a0*/  HMMA.16816.F32.BF16 R8, R176.reuse, R168, R8 ;  /* 0x000000a8b008723c */ /* 0x060ff00000041808 */
[-C--:B------:R-:W-:Y:S08]  /*64b0*/  HMMA.16816.F32.BF16 R12, R176, R170.reuse, R12 ;  /* 0x000000aab00c723c */ /* 0x080ff0000004180c */
[C---:B------:R-:W-:Y:S01]  /*64c0*/  HMMA.16816.F32.BF16 R16, R160.reuse, R170, R16 ;  /* 0x000000aaa010723c */ /* 0x040fe20000041810 */
[----:B------:R-:W4:Y:S07]  /*64d0*/  LDSM.16.M88.4 R168, [R213+0x8900] ;  /* 0x00890000d5a8783b */ /* 0x000f2e0000000200 */
[-C--:B------:R-:W-:Y:S08]  /*64e0*/  HMMA.16816.F32.BF16 R20, R160, R172.reuse, R20 ;  /* 0x000000aca014723c */ /* 0x080ff00000041814 */
[C---:B------:R-:W-:Y:S08]  /*64f0*/  HMMA.16816.F32.BF16 R24, R176.reuse, R172, R24 ;  /* 0x000000acb018723c */ /* 0x040ff00000041818 */
[-C--:B------:R-:W-:Y:S08]  /*6500*/  HMMA.16816.F32.BF16 R28, R176, R174.reuse, R28 ;  /* 0x000000aeb01c723c */ /* 0x080ff0000004181c */
[C---:B------:R-:W-:Y:S08]  /*6510*/  HMMA.16816.F32.BF16 R32, R160.reuse, R174, R32 ;  /* 0x000000aea020723c */ /* 0x040ff00000041820 */
[-C--:B------:R-:W-:Y:S08]  /*6520*/  HMMA.16816.F32.BF16 R36, R160, R180.reuse, R36 ;  /* 0x000000b4a024723c */ /* 0x080ff00000041824 */
[C---:B------:R-:W-:Y:S08]  /*6530*/  HMMA.16816.F32.BF16 R40, R176.reuse, R180, R40 ;  /* 0x000000b4b028723c */ /* 0x040ff00000041828 */
[-C--:B------:R-:W-:Y:S08]  /*6540*/  HMMA.16816.F32.BF16 R44, R176, R182.reuse, R44 ;  /* 0x000000b6b02c723c */ /* 0x080ff0000004182c */
[----:B------:R-:W-:Y:S01]  /*6550*/  HMMA.16816.F32.BF16 R48, R160, R182, R48 ;  /* 0x000000b6a030723c */ /* 0x000fe20000041830 */
[----:B------:R-:W5:Y:S07]  /*6560*/  LDSM.16.M88.4 R160, [R213+0x9900] ;  /* 0x00990000d5a0783b */ /* 0x000f6e0000000200 */
[-C--:B-1----:R-:W-:Y:S08]  /*6570*/  HMMA.16816.F32.BF16 R4, R164, R184.reuse, R4 ;  /* 0x000000b8a404723c */ /* 0x082ff00000041804 */
[C---:B--2---:R-:W-:Y:S08]  /*6580*/  HMMA.16816.F32.BF16 R8, R152.reuse, R184, R8 ;  /* 0x000000b89808723c */ /* 0x044ff00000041808 */
[-C--:B------:R-:W-:Y:S08]  /*6590*/  HMMA.16816.F32.BF16 R12, R152, R186.reuse, R12 ;  /* 0x000000ba980c723c */ /* 0x080ff0000004180c */
[C---:B------:R-:W-:Y:S08]  /*65a0*/  HMMA.16816.F32.BF16 R16, R164.reuse, R186, R16 ;  /* 0x000000baa410723c */ /* 0x040ff00000041810 */
[-C--:B---3--:R-:W-:Y:S08]  /*65b0*/  HMMA.16816.F32.BF16 R20, R164, R156.reuse, R20 ;  /* 0x0000009ca414723c */ /* 0x088ff00000041814 */
[C---:B------:R-:W-:Y:S08]  /*65c0*/  HMMA.16816.F32.BF16 R24, R152.reuse, R156, R24 ;  /* 0x0000009c9818723c */ /* 0x040ff00000041818 */
[-C--:B------:R-:W-:Y:S08]  /*65d0*/  HMMA.16816.F32.BF16 R28, R152, R158.reuse, R28 ;  /* 0x0000009e981c723c */ /* 0x080ff0000004181c */
[C---:B------:R-:W-:Y:S01]  /*65e0*/  HMMA.16816.F32.BF16 R32, R164.reuse, R158, R32 ;  /* 0x0000009ea420723c */ /* 0x040fe20000041820 */
[----:B------:R-:W-:Y:S07]  /*65f0*/  LDSM.16.M88.4 R156, [R204] ;  /* 0x00000000cc9c783b */ /* 0x000fee0000000200 */
[-C--:B------:R-:W-:Y:S08]  /*6600*/  HMMA.16816.F32.BF16 R36, R164, R188.reuse, R36 ;  /* 0x000000bca424723c */ /* 0x080ff00000041824 */
[C---:B------:R-:W-:Y:S08]  /*6610*/  HMMA.16816.F32.BF16 R40, R152.reuse, R188, R40 ;  /* 0x000000bc9828723c */ /* 0x040ff00000041828 */
[-C--:B------:R-:W-:Y:S01]  /*6620*/  HMMA.16816.F32.BF16 R44, R152, R190.reuse, R44 ;  /* 0x000000be982c723c */ /* 0x080fe2000004182c */
[----:B------:R-:W1:Y:S01]  /*6630*/  LDSM.16.M88.4 R152, [R205] ;  /* 0x00000000cd98783b */ /* 0x000e620000000200 */
[----:B------:R-:W-:Y:S06]  /*6640*/  DEPBAR.LE SB0, 0x0 ;  /* 0x000080000000791a */ /* 0x000fec0000000000 */
[----:B------:R-:W-:Y:S01]  /*6650*/  HMMA.16816.F32.BF16 R48, R164, R190, R48 ;  /* 0x000000bea430723c */ /* 0x000fe20000041830 */
[----:B------:R-:W-:Y:S07]  /*6660*/  BAR.SYNC.DEFER_BLOCKING 0x0 ;  /* 0x0000000000007b1d */ /* 0x000fee0000010000 */
[-C--:B----4-:R-:W-:Y:S08]  /*6670*/  HMMA.16816.F32.BF16 R4, R168, R192.reuse, R4 ;  /* 0x000000c0a804723c */ /* 0x090ff00000041804 */
[C---:B-----5:R-:W-:Y:S08]  /*6680*/  HMMA.16816.F32.BF16 R8, R160.reuse, R192, R8 ;  /* 0x000000c0a008723c */ /* 0x060ff00000041808 */
[-C--:B------:R-:W-:Y:S08]  /*6690*/  HMMA.16816.F32.BF16 R12, R160, R194.reuse, R12 ;  /* 0x000000c2a00c723c */ /* 0x080ff0000004180c */
[C---:B------:R-:W-:Y:S04]  /*66a0*/  HMMA.16816.F32.BF16 R16, R168.reuse, R194, R16 ;  /* 0x000000c2a810723c */ /* 0x040fe80000041810 */
[----:B------:R-:W-:Y:S02]  /*66b0*/  FMUL.FTZ R248, R4, c[0x0][0x320] ;  /* 0x0000c80004f87a20 */ /* 0x000fe40000410000 */
[----:B------:R-:W-:Y:S02]  /*66c0*/  FMUL.FTZ R250, R5, c[0x0][0x320] ;  /* 0x0000c80005fa7a20 */ /* 0x000fe40000410000 */
[-C--:B-1----:R-:W-:Y:S02]  /*66d0*/  HMMA.16816.F32.BF16 R20, R168, R152.reuse, R20 ;  /* 0x00000098a814723c */ /* 0x082fe40000041814 */
[----:B------:R-:W1:Y:S02]  /*66e0*/  MUFU.TANH R248, R248 ;  /* 0x000000f800f87308 */ /* 0x000e640000002400 */
[----:B------:R-:W-:Y:S02]  /*66f0*/  FMUL.FTZ R244, R6, c[0x0][0x320] ;  /* 0x0000c80006f47a20 */ /* 0x000fe40000410000 */
[----:B------:R-:W-:Y:S02]  /*6700*/  FMUL.FTZ R246, R7, c[0x0][0x320] ;  /* 0x0000c80007f67a20 */ /* 0x000fe40000410000 */
[C---:B------:R-:W-:Y:S04]  /*6710*/  HMMA.16816.F32.BF16 R24, R160.reuse, R152, R24 ;  /* 0x00000098a018723c */ /* 0x040fe80000041818 */
[----:B------:R-:W2:Y:S01]  /*6720*/  MUFU.TANH R250, R250 ;  /* 0x000000fa00fa7308 */ /* 0x000ea20000002400 */
[----:B------:R-:W-:Y:S02]  /*6730*/  FMUL.FTZ R247, R14, c[0x0][0x320] ;  /* 0x0000c8000ef77a20 */ /* 0x000fe40000410000 */
[----:B------:R-:W-:Y:S01]  /*6740*/  FMUL.FTZ R0, R8, c[0x0][0x320] ;  /* 0x0000c80008007a20 */ /* 0x000fe20000410000 */
[-C--:B------:R-:W-:Y:S04]  /*6750*/  HMMA.16816.F32.BF16 R28, R160, R154.reuse, R28 ;  /* 0x0000009aa01c723c */ /* 0x080fe8000004181c */
[----:B------:R-:W-:Y:S02]  /*6760*/  FMUL.FTZ R195, R17, c[0x0][0x320] ;  /* 0x0000c80011c37a20 */ /* 0x000fe40000410000 */
[----:B------:R-:W3:Y:S01]  /*6770*/  MUFU.TANH R244, R244 ;  /* 0x000000f400f47308 */ /* 0x000ee20000002400 */
[----:B------:R-:W-:Y:S01]  /*6780*/  FMUL.FTZ R185, R18, c[0x0][0x320] ;  /* 0x0000c80012b97a20 */ /* 0x000fe20000410000 */
[C---:B------:R-:W-:Y:S04]  /*6790*/  HMMA.16816.F32.BF16 R32, R168.reuse, R154, R32 ;  /* 0x0000009aa820723c */ /* 0x040fe80000041820 */
[----:B------:R-:W-:Y:S02]  /*67a0*/  FMUL.FTZ R190, R20, c[0x0][0x320] ;  /* 0x0000c80014be7a20 */ /* 0x000fe40000410000 */
[----:B------:R-:W-:Y:S02]  /*67b0*/  FMUL.FTZ R189, R21, c[0x0][0x320] ;  /* 0x0000c80015bd7a20 */ /* 0x000fe40000410000 */
[----:B------:R-:W4:Y:S01]  /*67c0*/  MUFU.TANH R18, R190 ;  /* 0x000000be00127308 */ /* 0x000f220000002400 */
[-C--:B------:R-:W-:Y:S03]  /*67d0*/  HMMA.16816.F32.BF16 R36, R168, R156.reuse, R36 ;  /* 0x0000009ca824723c */ /* 0x080fe60000041824 */
[----:B------:R-:W-:Y:S02]  /*67e0*/  FMUL.FTZ R187, R22, c[0x0][0x320] ;  /* 0x0000c80016bb7a20 */ /* 0x000fe40000410000 */
[----:B------:R-:W-:Y:S02]  /*67f0*/  FMUL.FTZ R245, R9, c[0x0][0x320] ;  /* 0x0000c80009f57a20 */ /* 0x000fe40000410000 */
[----:B------:R-:W-:Y:S01]  /*6800*/  FMUL.FTZ R2, R10, c[0x0][0x320] ;  /* 0x0000c8000a027a20 */ /* 0x000fe20000410000 */
[C---:B------:R-:W-:Y:S01]  /*6810*/  HMMA.16816.F32.BF16 R40, R160.reuse, R156, R40 ;  /* 0x0000009ca028723c */ /* 0x040fe20000041828 */
[----:B------:R5:W1:Y:S03]  /*6820*/  MUFU.TANH R17, R189 ;  /* 0x000000bd00117308 */ /* 0x000a660000002400 */
[----:B------:R-:W-:Y:S02]  /*6830*/  FMUL.FTZ R3, R11, c[0x0][0x320] ;  /* 0x0000c8000b037a20 */ /* 0x000fe40000410000 */
[----:B------:R-:W-:Y:S02]  /*6840*/  FMUL.FTZ R251, R12, c[0x0][0x320] ;  /* 0x0000c8000cfb7a20 */ /* 0x000fe40000410000 */
[-C--:B------:R-:W-:Y:S03]  /*6850*/  HMMA.16816.F32.BF16 R44, R160, R158.reuse, R44 ;  /* 0x0000009ea02c723c */ /* 0x080fe6000004182c */
[----:B------:R1:W1:Y:S01]  /*6860*/  MUFU.TANH R14, R187 ;  /* 0x000000bb000e7308 */ /* 0x0002620000002400 */
[----:B------:R-:W-:Y:S02]  /*6870*/  FMUL.FTZ R252, R13, c[0x0][0x320] ;  /* 0x0000c8000dfc7a20 */ /* 0x000fe40000410000 */
[----:B------:R-:W-:Y:S02]  /*6880*/  FMUL.FTZ R249, R15, c[0x0][0x320] ;  /* 0x0000c8000ff97a20 */ /* 0x000fe40000410000 */
[----:B------:R-:W-:Y:S04]  /*6890*/  HMMA.16816.F32.BF16 R48, R168, R158, R48 ;  /* 0x0000009ea830723c */ /* 0x000fe80000041830 */
[----:B------:R-:W-:Y:S01]  /*68a0*/  FMUL.FTZ R194, R16, c[0x0][0x320] ;  /* 0x0000c80010c27a20 */ /* 0x000fe20000410000 */
[----:B------:R-:W2:Y:S01]  /*68b0*/  MUFU.TANH R246, R246 ;  /* 0x000000f600f67308 */ /* 0x000ea20000002400 */
[----:B------:R-:W-:Y:S02]  /*68c0*/  FMUL.FTZ R186, R19, c[0x0][0x320] ;  /* 0x0000c80013ba7a20 */ /* 0x000fe40000410000 */
[----:B------:R-:W-:Y:S04]  /*68d0*/  FMUL.FTZ R197, R23, c[0x0][0x320] ;  /* 0x0000c80017c57a20 */ /* 0x000fe80000410000 */
[----:B------:R-:W-:Y:S02]  /*68e0*/  FMUL.FTZ R198, R24, c[0x0][0x320] ;  /* 0x0000c80018c67a20 */ /* 0x000fe40000410000 */
[----:B------:R-:W-:Y:S01]  /*68f0*/  FMUL.FTZ R199, R25, c[0x0][0x320] ;  /* 0x0000c80019c77a20 */ /* 0x000fe20000410000 */
[----:B------:R-:W2:Y:S01]  /*6900*/  MUFU.TANH R0, R0 ;  /* 0x0000000000007308 */ /* 0x000ea20000002400 */
[----:B-----5:R-:W-:Y:S02]  /*6910*/  FMUL.FTZ R189, R26, c[0x0][0x320] ;  /* 0x0000c8001abd7a20 */ /* 0x020fe40000410000 */
[----:B------:R-:W-:Y:S02]  /*6920*/  FMUL.FTZ R13, R28, c[0x0][0x320] ;  /* 0x0000c8001c0d7a20 */ /* 0x000fe40000410000 */
[----:B-1----:R-:W-:Y:S02]  /*6930*/  FMUL.FTZ R187, R27, c[0x0][0x320] ;  /* 0x0000c8001bbb7a20 */ /* 0x002fe40000410000 */
        /* <DEDUP_REMOVED lines=27> */
[----:B------:R-:W-:Y:S09]  /*6af0*/  FMUL.FTZ R50, R50, c[0x0][0x320] ;  /* 0x0000c80032327a20 */ /* 0x000ff20000410000 */
[----:B------:R-:W1:Y:S10]  /*6b00*/  MUFU.TANH R247, R247 ;  /* 0x000000f700f77308 */ /* 0x000e740000002400 */
        /* <DEDUP_REMOVED lines=23> */
[----:B------:R1:W1:Y:S10]  /*6c80*/  MUFU.TANH R167, R41 ;  /* 0x0000002900a77308 */ /* 0x0002740000002400 */
        /* <DEDUP_REMOVED lines=9> */
[----:B------:R-:W1:Y:S01]  /*6d20*/  MUFU.TANH R45, R45 ;  /* 0x0000002d002d7308 */ /* 0x000e620000002400 */
[----:B------:R-:W-:-:S05]  /*6d30*/  @!P0 BRA `(.L_x_408) ;  /* 0x000002f000008947 */ /* 0x000fca0003800000 */
[----:B--234-:R-:W-:Y:S02]  /*6d40*/  IADD3 R6, R238, -0x1, RZ ;  /* 0xffffffffee067810 */ /* 0x01cfe40007ffe0ff */
[----:B------:R-:W-:Y:S02]  /*6d50*/  IADD3 R4, -R239, 0x30, RZ ;  /* 0x00000030ef047810 */ /* 0x000fe40007ffe1ff */
[----:B------:R-:W-:Y:S01]  /*6d60*/  SHF.R.S32.HI R5, RZ, 0x1f, R6 ;  /* 0x0000001fff057819 */ /* 0x000fe20000011406 */
[----:B-1----:R-:W-:Y:S01]  /*6d70*/  IMAD.WIDE.U32 R40, R6, c[0x0][0x1e0], RZ ;  /* 0x0000780006287a25 */ /* 0x002fe200078e00ff */
[----:B------:R-:W-:Y:S03]  /*6d80*/  ISETP.GE.AND P1, PT, R4, 0x1, PT ;  /* 0x000000010400780c */ /* 0x000fe60003f26270 */
[----:B------:R-:W-:Y:S04]  /*6d90*/  IMAD R5, R5, c[0x0][0x1e0], RZ ;  /* 0x0000780005057a24 */ /* 0x000fe800078e02ff */
[----:B------:R-:W-:Y:S04]  /*6da0*/  IMAD R5, R6, c[0x0][0x1e4], R5 ;  /* 0x0000790006057a24 */ /* 0x000fe800078e0205 */
[----:B------:R-:W-:Y:S02]  /*6db0*/  IMAD.IADD R5, R41, 0x1, R5 ;  /* 0x0000000129057824 */ /* 0x000fe400078e0205 */
[----:B------:R-:W-:Y:S04]  /*6dc0*/  IMAD.WIDE.U32 R40, R40, 0x30, RZ ;  /* 0x0000003028287825 */ /* 0x000fe800078e00ff */
[----:B------:R-:W-:Y:S01]  /*6dd0*/  IMAD R5, R5, 0x30, RZ ;  /* 0x0000003005057824 */ /* 0x000fe200078e02ff */
[-C--:B------:R-:W-:Y:S02]  /*6de0*/  @P1 IADD3 R7, P0, R224, R40.reuse, RZ ;  /* 0x00000028e0071210 */ /* 0x080fe40007f1e0ff */
[-C--:B------:R-:W-:Y:S01]  /*6df0*/  @P1 IADD3 R9, P2, R203, R40.reuse, RZ ;  /* 0x00000028cb091210 */ /* 0x080fe20007f5e0ff */
[----:B------:R-:W-:Y:S04]  /*6e00*/  IMAD.IADD R5, R41, 0x1, R5 ;  /* 0x0000000129057824 */ /* 0x000fe800078e0205 */
[----:B------:R-:W-:Y:S01]  /*6e10*/  @P1 IMAD.X R6, R5, 0x1, R237, P0 ;  /* 0x0000000105061824 */ /* 0x000fe200000e06ed */
[----:B------:R-:W-:Y:S01]  /*6e20*/  @P1 LEA R38, P0, R7, c[0x0][0x1c8], 0x1 ;  /* 0x0000720007261a11 */ /* 0x000fe200078008ff */
[----:B------:R-:W-:Y:S01]  /*6e30*/  @P1 IMAD.X R8, R5, 0x1, R202, P2 ;  /* 0x0000000105081824 */ /* 0x000fe200010e06ca */
[----:B------:R-:W-:Y:S02]  /*6e40*/  @P1 LEA R10, P2, R9, c[0x0][0x1c8], 0x1 ;  /* 0x00007200090a1a11 */ /* 0x000fe400078408ff */
[----:B------:R-:W-:Y:S02]  /*6e50*/  @P1 LEA.HI.X R39, R7, c[0x0][0x1cc], R6, 0x1, P0 ;  /* 0x0000730007271a11 */ /* 0x000fe400000f0c06 */
[----:B------:R-:W-:Y:S02]  /*6e60*/  ISETP.GE.AND P0, PT, R4, 0x21, PT ;  /* 0x000000210400780c */ /* 0x000fe40003f06270 */
[----:B------:R-:W-:Y:S01]  /*6e70*/  @P1 LEA.HI.X R11, R9, c[0x0][0x1cc], R8, 0x1, P2 ;  /* 0x00007300090b1a11 */ /* 0x000fe200010f0c08 */
[----:B------:R-:W-:Y:S01]  /*6e80*/  @!PT LDS RZ, [RZ] ;  /* 0x00000000fffff984 */ /* 0x000fe20000000800 */
[----:B------:R-:W-:Y:S01]  /*6e90*/  @!PT LDS RZ, [RZ] ;  /* 0x00000000fffff984 */ /* 0x000fe20000000800 */
[----:B------:R-:W-:Y:S01]  /*6ea0*/  @!PT LDS RZ, [RZ] ;  /* 0x00000000fffff984 */ /* 0x000fe20000000800 */
[----:B------:R1:W-:Y:S01]  /*6eb0*/  @P1 LDGSTS.E.BYPASS.LTC128B.128 [R218+0x2500], [R38.64], !P6 ;  /* 0x0250000026da1fae */ /* 0x0003e2000f101d4c */
[-C--:B------:R-:W-:Y:S04]  /*6ec0*/  @P1 IADD3 R7, P2, R201, R40.reuse, RZ ;  /* 0x00000028c9071210 */ /* 0x080fe80007f5e0ff */
[----:B------:R1:W-:Y:S01]  /*6ed0*/  @P1 LDGSTS.E.BYPASS.LTC128B.128 [R218+0x3100], [R10.64], !P5 ;  /* 0x031000000ada1fae */ /* 0x0003e2000e901d4c */
[----:B------:R-:W-:Y:S01]  /*6ee0*/  @P1 IMAD.X R4, R5, 0x1, R200, P2 ;  /* 0x0000000105041824 */ /* 0x000fe200010e06c8 */
[C---:B------:R-:W-:Y:S04]  /*6ef0*/  @P1 LEA R8, P2, R7.reuse, c[0x0][0x1c8], 0x1 ;  /* 0x0000720007081a11 */ /* 0x040fe800078408ff */
[----:B------:R-:W-:Y:S02]  /*6f00*/  @P1 LEA.HI.X R9, R7, c[0x0][0x1cc], R4, 0x1, P2 ;  /* 0x0000730007091a11 */ /* 0x000fe400010f0c04 */
[----:B------:R-:W-:Y:S03]  /*6f10*/  @P0 IADD3 R4, P2, R228, R40, RZ ;  /* 0x00000028e4040210 */ /* 0x000fe60007f5e0ff */
[----:B------:R1:W-:Y:S02]  /*6f20*/  @P1 LDGSTS.E.BYPASS.LTC128B.128 [R218+0x3d00], [R8.64], !P4 ;  /* 0x03d0000008da1fae */ /* 0x0003e4000e101d4c */
[----:B------:R-:W-:Y:S01]  /*6f30*/  @P0 IMAD.X R5, R229, 0x1, R5, P2 ;  /* 0x00000001e5050824 */ /* 0x000fe200010e0605 */
[C---:B------:R-:W-:Y:S05]  /*6f40*/  @P0 IADD3 R7, P2, R4.reuse, R224, RZ ;  /* 0x000000e004070210 */ /* 0x040fea0007f5e0ff */
[----:B------:R-:W-:Y:S01]  /*6f50*/  @P0 IMAD.X R6, R5, 0x1, R237, P2 ;  /* 0x0000000105060824 */ /* 0x000fe200010e06ed */
[C---:B------:R-:W-:Y:S04]  /*6f60*/  @P0 LEA R40, P2, R7.reuse, c[0x0][0x1c8], 0x1 ;  /* 0x0000720007280a11 */ /* 0x040fe800078408ff */
[----:B------:R-:W-:Y:S02]  /*6f70*/  @P0 LEA.HI.X R41, R7, c[0x0][0x1cc], R6, 0x1, P2 ;  /* 0x0000730007290a11 */ /* 0x000fe400010f0c06 */
[C---:B------:R-:W-:Y:S03]  /*6f80*/  @P0 IADD3 R7, P2, R4.reuse, R203, RZ ;  /* 0x000000cb04070210 */ /* 0x040fe60007f5e0ff */
[----:B------:R1:W-:Y:S02]  /*6f90*/  @P0 LDGSTS.E.BYPASS.LTC128B.128 [R218+0x2d00], [R40.64], !P6 ;  /* 0x02d0000028da0fae */ /* 0x0003e4000f101d4c */
[----:B------:R-:W-:Y:S01]  /*6fa0*/  @P0 IMAD.X R6, R5, 0x1, R202, P2 ;  /* 0x0000000105060824 */ /* 0x000fe200010e06ca */
[C---:B------:R-:W-:Y:S04]  /*6fb0*/  @P0 LEA R42, P2, R7.reuse, c[0x0][0x1c8], 0x1 ;  /* 0x00007200072a0a11 */ /* 0x040fe800078408ff */
[----:B------:R-:W-:Y:S02]  /*6fc0*/  @P0 LEA.HI.X R43, R7, c[0x0][0x1cc], R6, 0x1, P2 ;  /* 0x00007300072b0a11 */ /* 0x000fe400010f0c06 */
[----:B------:R-:W-:Y:S03]  /*6fd0*/  @P0 IADD3 R4, P2, R4, R201, RZ ;  /* 0x000000c904040210 */ /* 0x000fe60007f5e0ff */
[----:B------:R1:W-:Y:S02]  /*6fe0*/  @P0 LDGSTS.E.BYPASS.LTC128B.128 [R218+0x3900], [R42.64], !P5 ;  /* 0x039000002ada0fae */ /* 0x0003e4000e901d4c */
[----:B------:R-:W-:Y:S01]  /*6ff0*/  @P0 IMAD.X R5, R5, 0x1, R200, P2 ;  /* 0x0000000105050824 */ /* 0x000fe200010e06c8 */
[C---:B------:R-:W-:Y:S04]  /*7000*/  @P0 LEA R6, P2, R4.reuse, c[0x0][0x1c8], 0x1 ;  /* 0x0000720004060a11 */ /* 0x040fe800078408ff */
[----:B------:R-:W-:Y:S05]  /*7010*/  @P0 LEA.HI.X R7, R4, c[0x0][0x1cc], R5, 0x1, P2 ;  /* 0x0000730004070a11 */ /* 0x000fea00010f0c05 */
[----:B------:R1:W-:Y:S04]  /*7020*/  @P0 LDGSTS.E.BYPASS.LTC128B.128 [R218+0x4500], [R6.64], !P4 ;  /* 0x0450000006da0fae */ /* 0x0003e8000e101d4c */
.L_x_408:
[----:B--234-:R-:W-:Y:S01]  /*7030*/  PLOP3.LUT P1, PT, PT, PT, UP2, 0x80, 0x0 ;  /* 0x000000000000781c */ /* 0x01cfe20003f2f028 */
[----:B------:R-:W0:Y:S01]  /*7040*/  LDGDEPBAR ;  /* 0x00000000000079af */ /* 0x000e220000000000 */
[----:B------:R-:W-:Y:S01]  /*7050*/  PLOP3.LUT P0, PT, PT, PT, UP2, 0x80, 0x0 ;  /* 0x000000000000781c */ /* 0x000fe20003f0f028 */
[----:B-1----:R-:W-:Y:S02]  /*7060*/  IMAD.MOV.U32 R9, RZ, RZ, R222 ;  /* 0x000000ffff097224 */ /* 0x002fe400078e00de */
[----:B------:R-:W-:Y:S05]  /*7070*/  IMAD R10, R238, -0x30, RZ ;  /* 0xffffffd0ee0a7824 */ /* 0x000fea00078e02ff */
[----:B------:R-:W-:Y:S03]  /*7080*/  IADD3 R5, -R227, 0x1, R10 ;  /* 0x00000001e3057810 */ /* 0x000fe60007ffe10a */
[----:B------:R-:W-:Y:S01]  /*7090*/  @P1 IMAD.HI.U32 R4, R222, c[0x0][0x2c8], RZ ;  /* 0x0000b200de041a27 */ /* 0x000fe200078e00ff */
[----:B------:R-:W-:Y:S04]  /*70a0*/  IADD3 R5, R5, c[0x0][0x1d0], RZ ;  /* 0x0000740005057a10 */ /* 0x000fe80007ffe0ff */
[----:B------:R-:W-:Y:S02]  /*70b0*/  @P0 SHF.R.U32.HI R9, RZ, c[0x0][0x2cc], R4 ;  /* 0x0000b300ff090a19 */ /* 0x000fe40000011604 */
[----:B------:R-:W-:Y:S02]  /*70c0*/  PLOP3.LUT P0, PT, PT, PT, UP1, 0x40, 0x0 ;  /* 0x000000000000781c */ /* 0x000fe40003f0e818 */
[----:B------:R-:W-:Y:S01]  /*70d0*/  IADD3 R5, R5, -c[0x0][0x168], RZ ;  /* 0x80005a0005057a10 */ /* 0x000fe20007ffe0ff */
[----:B------:R-:W1:Y:S03]  /*70e0*/  SHFL.IDX PT, R4, R9, RZ, 0x1c1f ;  /* 0x001c1fff09047589 */ /* 0x000e6600000e0000 */
[C---:B------:R-:W-:Y:S02]  /*70f0*/  IADD3 R8, R5.reuse, c[0x0][0x328], RZ ;  /* 0x0000ca0005087a10 */ /* 0x040fe40007ffe0ff */
[----:B------:R-:W-:Y:S03]  /*7100*/  IADD3 R5, R5, UR6, RZ ;  /* 0x0000000605057c10 */ /* 0x000fe6000fffe0ff */
[----:B-1----:R-:W-:Y:S02]  /*7110*/  IMAD.IADD R7, R8, 0x1, R4 ;  /* 0x0000000108077824 */ /* 0x002fe400078e0204 */
[----:B------:R-:W-:Y:S01]  /*7120*/  IMAD.IADD R6, R4, 0x1, R5 ;  /* 0x0000000104067824 */ /* 0x000fe200078e0205 */
[----:B------:R-:W-:-:S05]  /*7130*/  @P0 BRA `(.L_x_409) ;  /* 0x0000019000000947 */ /* 0x000fca0003800000 */
[----:B------:R-:W-:Y:S01]  /*7140*/  IADD3 R4, R4, c[0x0][0x1d0], RZ ;  /* 0x0000740004047a10 */ /* 0x000fe20007ffe0ff */
[----:B------:R-:W-:Y:S03]  /*7150*/  BSSY B0, `(.L_x_410) ;  /* 0x0000012000007945 */ /* 0x000fe60003800000 */
[----:B------:R-:W-:Y:S04]  /*7160*/  IADD3 R11, R4, -c[0x0][0x168], RZ ;  /* 0x80005a00040b7a10 */ /* 0x000fe80007ffe0ff */
[----:B------:R-:W-:Y:S11]  /*7170*/  ISETP.GT.AND P0, PT, R11, -0x1, PT ;  /* 0xffffffff0b00780c */ /* 0x000ff60003f04270 */
[----:B------:R-:W-:Y:S02]  /*7180*/  @!UPT UIADD3 URZ, URZ, URZ, URZ ;  /* 0x0000003f3f3ff290 */ /* 0x000fe4000fffe03f */
[----:B------:R-:W-:-:S05]  /*7190*/  @P0 BRA `(.L_x_411) ;  /* 0x0000008000000947 */ /* 0x000fca0003800000 */
[----:B------:R-:W-:Y:S01]  /*71a0*/  LOP3.LUT R11, RZ, R11, RZ, 0x33, !PT ;  /* 0x0000000bff0b7212 */ /* 0x000fe200078e33ff */
[----:B------:R-:W-:Y:S05]  /*71b0*/  IMAD.MOV.U32 R4, RZ, RZ, c[0x0][0x32c] ;  /* 0x0000cb00ff047624 */ /* 0x000fea00078e00ff */
[----:B------:R-:W-:Y:S11]  /*71c0*/  ISETP.NE.AND P0, PT, R4, 0x1, PT ;  /* 0x000000010400780c */ /* 0x000ff60003f05270 */
[----:B------:R-:W-:Y:S02]  /*71d0*/  @!UPT UIADD3 URZ, URZ, URZ, URZ ;  /* 0x0000003f3f3ff290 */ /* 0x000fe4000fffe03f */
[----:B------:R-:W-:Y:S05]  /*71e0*/  @P0 IMAD.HI.U32 R4, R11, c[0x0][0x330], RZ ;  /* 0x0000cc000b040a27 */ /* 0x000fea00078e00ff */
[----:B------:R-:W-:Y:S04]  /*71f0*/  @P0 SHF.R.U32.HI R11, RZ, c[0x0][0x334], R4 ;  /* 0x0000cd00ff0b0a19 */ /* 0x000fe80000011604 */
[----:B------:R-:W-:Y:S01]  /*7200*/  LOP3.LUT R11, RZ, R11, RZ, 0x33, !PT ;  /* 0x0000000bff0b7212 */ /* 0x000fe200078e33ff */
[----:B------:R-:W-:-:S05]  /*7210*/  BRA `(.L_x_412) ;  /* 0x0000005000007947 */ /* 0x000fca0003800000 */
.L_x_411:
[----:B------:R-:W-:Y:S04]  /*7220*/  MOV R4, c[0x0][0x32c] ;  /* 0x0000cb0000047a02 */ /* 0x000fe80000000f00 */
[----:B------:R-:W-:Y:S11]  /*7230*/  ISETP.NE.AND P0, PT, R4, 0x1, PT ;  /* 0x000000010400780c */ /* 0x000ff60003f05270 */
[----:B------:R-:W-:Y:S02]  /*7240*/  @!UPT UIADD3 URZ, URZ, URZ, URZ ;  /* 0x0000003f3f3ff290 */ /* 0x000fe4000fffe03f */
[----:B------:R-:W-:Y:S05]  /*7250*/  @P0 IMAD.HI.U32 R4, R11, c[0x0][0x330], RZ ;  /* 0x0000cc000b040a27 */ /* 0x000fea00078e00ff */
[----:B------:R-:W-:Y:S02]  /*7260*/  @P0 SHF.R.U32.HI R11, RZ, c[0x0][0x334], R4 ;  /* 0x0000cd00ff0b0a19 */ /* 0x000fe40000011604 */
.L_x_412:
[----:B------:R-:W-:Y:S05]  /*7270*/  BSYNC B0 ;  /* 0x0000000000007941 */ /* 0x000fea0003800000 */
.L_x_410:
[----:B------:R-:W-:Y:S04]  /*7280*/  IMAD.IADD R4, R10, 0x1, -R227 ;  /* 0x000000010a047824 */ /* 0x000fe800078e0ae3 */
[----:B------:R-:W-:Y:S05]  /*7290*/  IMAD R11, R11, c[0x0][0x32c], R4 ;  /* 0x0000cb000b0b7a24 */ /* 0x000fea00078e0204 */
[----:B------:R-:W-:Y:S02]  /*72a0*/  IADD3 R4, R11, c[0x0][0x32c], RZ ;  /* 0x0000cb000b047a10 */ /* 0x000fe40007ffe0ff */
[----:B------:R-:W-:Y:S02]  /*72b0*/  IMNMX R6, R6, R11, !PT ;  /* 0x0000000b06067217 */ /* 0x000fe40007800200 */
[----:B------:R-:W-:Y:S02]  /*72c0*/  IMNMX R7, R7, R4, PT ;  /* 0x0000000407077217 */ /* 0x000fe40003800200 */
.L_x_409:
[C---:B------:R-:W-:Y:S02]  /*72d0*/  ISETP.GE.AND P0, PT, R10.reuse, 0x1, PT ;  /* 0x000000010a00780c */ /* 0x040fe40003f06270 */
[----:B------:R-:W-:Y:S02]  /*72e0*/  ISETP.GE.AND P1, PT, R10, 0x2, PT ;  /* 0x000000020a00780c */ /* 0x000fe40003f26270 */
[----:B------:R-:W-:Y:S02]  /*72f0*/  P2R R43, PR, RZ, 0x1 ;  /* 0x00000001ff2b7803 */ /* 0x000fe40000000000 */
[----:B------:R-:W-:Y:S02]  /*7300*/  ISETP.GT.AND P0, PT, R6, RZ, !P0 ;  /* 0x000000ff0600720c */ /* 0x000fe40004704270 */
[----:B------:R-:W-:Y:S02]  /*7310*/  P2R R12, PR, RZ, 0x2 ;  /* 0x00000002ff0c7803 */ /* 0x000fe40000000000 */
[C---:B------:R-:W-:Y:S04]  /*7320*/  ISETP.LT.OR P0, PT, R7.reuse, 0x1, P0 ;  /* 0x000000010700780c */ /* 0x040fe80000701670 */
[----:B------:R-:W-:Y:S02]  /*7330*/  FSEL R24, R248, -INF , !P0 ;  /* 0xff800000f8187808 */ /* 0x000fe40004000000 */
[----:B------:R-:W-:Y:S02]  /*7340*/  ISETP.GT.AND P0, PT, R6, 0x1, !P1 ;  /* 0x000000010600780c */ /* 0x000fe40004f04270 */
[----:B------:R-:W-:Y:S02]  /*7350*/  ISETP.GE.AND P1, PT, R10, 0x9, PT ;  /* 0x000000090a00780c */ /* 0x000fe40003f26270 */
[C---:B------:R-:W-:Y:S02]  /*7360*/  ISETP.LT.OR P0, PT, R7.reuse, 0x2, P0 ;  /* 0x000000020700780c */ /* 0x040fe40000701670 */
[----:B------:R-:W-:Y:S02]  /*7370*/  P2R R41, PR, RZ, 0x2 ;  /* 0x00000002ff297803 */ /* 0x000fe40000000000 */
        /* <DEDUP_REMOVED lines=8> */
[----:B------:R-:W-:Y:S02]  /*7400*/  ISETP.LT.OR P0, PT, R7, 0xa, P0 ;  /* 0x0000000a0700780c */ /* 0x000fe40000701670 */
        /* <DEDUP_REMOVED lines=14> */
[----:B------:R-:W-:Y:S04]  /*74f0*/  ISETP.LT.OR P0, PT, R7, 0x19, P0 ;  /* 0x000000190700780c */ /* 0x000fe80000701670 */
[----:B------:R-:W-:Y:S02]  /*7500*/  FSEL R194, R29, -INF , !P0 ;  /* 0xff8000001dc27808 */ /* 0x000fe40004000000 */
[----:B------:R-:W-:Y:S02]  /*7510*/  ISETP.GT.AND P0, PT, R6, 0x19, !P1 ;  /* 0x000000190600780c */ /* 0x000fe40004f04270 */
[----:B------:R-:W-:Y:S02]  /*7520*/  P2R R29, PR, RZ, 0x2 ;  /* 0x00000002ff1d7803 */ /* 0x000fe40000000000 */
[----:B------:R-:W-:Y:S02]  /*7530*/  ISETP.LT.OR P0, PT, R7, 0x1a, P0 ;  /* 0x0000001a0700780c */ /* 0x000fe40000701670 */
[----:B------:R-:W-:Y:S02]  /*7540*/  ISETP.GE.AND P1, PT, R10, 0x21, PT ;  /* 0x000000210a00780c */ /* 0x000fe40003f26270 */
        /* <DEDUP_REMOVED lines=11> */
[----:B------:R-:W-:Y:S04]  /*7600*/  ISETP.GT.AND P0, PT, R6, 0x28, !P1 ;  /* 0x000000280600780c */ /* 0x000fe80004f04270 */
[----:B------:R-:W-:Y:S04]  /*7610*/  ISETP.LT.OR P0, PT, R7, 0x29, P0 ;  /* 0x000000290700780c */ /* 0x000fe80000701670 */
[----:B------:R-:W-:Y:S02]  /*7620*/  FSEL R174, R47, -INF , !P0 ;  /* 0xff8000002fae7808 */ /* 0x000fe40004000000 */
[----:B------:R-:W-:Y:S04]  /*7630*/  ISETP.GE.AND P0, PT, R10, 0x2a, PT ;  /* 0x0000002a0a00780c */ /* 0x000fe80003f06270 */
[----:B------:R-:W-:Y:S02]  /*7640*/  ISETP.GT.AND P2, PT, R6, 0x29, !P0 ;  /* 0x000000290600780c */ /* 0x000fe40004744270 */
[----:B------:R-:W1:Y:S02]  /*7650*/  SHFL.IDX PT, R6, R9, 0x1, 0x1c1f ;  /* 0x003c1f0009067f89 */ /* 0x000e6400000e0000 */
[----:B------:R-:W-:Y:S04]  /*7660*/  ISETP.LT.OR P2, PT, R7, 0x2a, P2 ;  /* 0x0000002a0700780c */ /* 0x000fe80001741670 */
[----:B------:R-:W-:Y:S02]  /*7670*/  FSEL R172, R46, -INF , !P2 ;  /* 0xff8000002eac7808 */ /* 0x000fe40005000000 */
[----:B------:R-:W-:Y:S01]  /*7680*/  PLOP3.LUT P2, PT, PT, PT, UP1, 0x40, 0x0 ;  /* 0x000000000000781c */ /* 0x000fe20003f4e818 */
[--C-:B-1----:R-:W-:Y:S02]  /*7690*/  IMAD.IADD R11, R8, 0x1, R6.reuse ;  /* 0x00000001080b7824 */ /* 0x102fe400078e0206 */
[----:B------:R-:W-:Y:S10]  /*76a0*/  IMAD.IADD R7, R5, 0x1, R6 ;  /* 0x0000000105077824 */ /* 0x000ff400078e0206 */
        /* <DEDUP_REMOVED lines=15> */
.L_x_415:
[----:B------:R-:W-:Y:S04]  /*77a0*/  MOV R6, c[0x0][0x32c] ;  /* 0x0000cb0000067a02 */ /* 0x000fe80000000f00 */
[----:B------:R-:W-:Y:S11]  /*77b0*/  ISETP.NE.AND P2, PT, R6, 0x1, PT ;  /* 0x000000010600780c */ /* 0x000ff60003f45270 */
[----:B------:R-:W-:Y:S02]  /*77c0*/  @!UPT UIADD3 URZ, URZ, URZ, URZ ;  /* 0x0000003f3f3ff290 */ /* 0x000fe4000fffe03f */
[----:B------:R-:W-:Y:S05]  /*77d0*/  @P2 IMAD.HI.U32 R6, R17, c[0x0][0x330], RZ ;  /* 0x0000cc0011062a27 */ /* 0x000fea00078e00ff */
[----:B------:R-:W-:Y:S02]  /*77e0*/  @P2 SHF.R.U32.HI R17, RZ, c[0x0][0x334], R6 ;  /* 0x0000cd00ff112a19 */ /* 0x000fe40000011606 */
.L_x_416:
[----:B------:R-:W-:Y:S05]  /*77f0*/  BSYNC B0 ;  /* 0x0000000000007941 */ /* 0x000fea0003800000 */
.L_x_414:
[----:B------:R-:W-:Y:S04]  /*7800*/  IMAD.IADD R6, R10, 0x1, -R227 ;  /* 0x000000010a067824 */ /* 0x000fe800078e0ae3 */
[----:B------:R-:W-:Y:S05]  /*7810*/  IMAD R6, R17, c[0x0][0x32c], R6 ;  /* 0x0000cb0011067a24 */ /* 0x000fea00078e0206 */
[----:B------:R-:W-:Y:S02]  /*7820*/  IADD3 R18, R6, c[0x0][0x32c], RZ ;  /* 0x0000cb0006127a10 */ /* 0x000fe40007ffe0ff */
[----:B------:R-:W-:Y:S02]  /*7830*/  IMNMX R7, R7, R6, !PT ;  /* 0x0000000607077217 */ /* 0x000fe40007800200 */
[----:B------:R-:W-:Y:S02]  /*7840*/  IMNMX R11, R11, R18, PT ;  /* 0x000000120b0b7217 */ /* 0x000fe40003800200 */
.L_x_413:
[----:B------:R-:W-:Y:S04]  /*7850*/  ISETP.NE.AND P2, PT, R12, RZ, PT ;  /* 0x000000ff0c00720c */ /* 0x000fe80003f45270 */
[----:B------:R-:W-:Y:S04]  /*7860*/  ISETP.GT.AND P2, PT, R7, 0x1, !P2 ;  /* 0x000000010700780c */ /* 0x000fe80005744270 */
[----:B------:R-:W-:Y:S04]  /*7870*/  ISETP.LT.OR P2, PT, R11, 0x2, P2 ;  /* 0x000000020b00780c */ /* 0x000fe80001741670 */
[----:B------:R-:W-:Y:S02]  /*7880*/  FSEL R18, R246, -INF , !P2 ;  /* 0xff800000f6127808 */ /* 0x000fe40005000000 */
        /* <DEDUP_REMOVED lines=32> */
[----:B------:R-:W-:Y:S04]  /*7a90*/  ISETP.GT.AND P2, PT, R7, 0x28, !P1 ;  /* 0x000000280700780c */ /* 0x000fe80004f44270 */
[----:B------:R-:W-:Y:S04]  /*7aa0*/  ISETP.LT.OR P2, PT, R11, 0x29, P2 ;  /* 0x000000290b00780c */ /* 0x000fe80001741670 */
[----:B------:R-:W-:Y:S02]  /*7ab0*/  FSEL R170, R170, -INF , !P2 ;  /* 0xff800000aaaa7808 */ /* 0x000fe40005000000 */
[----:B------:R-:W-:Y:S04]  /*7ac0*/  ISETP.NE.AND P2, PT, R43, RZ, PT ;  /* 0x000000ff2b00720c */ /* 0x000fe80003f45270 */
[----:B------:R-:W-:Y:S04]  /*7ad0*/  ISETP.GT.AND P2, PT, R7, RZ, !P2 ;  /* 0x000000ff0700720c */ /* 0x000fe80005744270 */
[----:B------:R-:W-:Y:S04]  /*7ae0*/  ISETP.LT.OR P2, PT, R11, 0x1, P2 ;  /* 0x000000010b00780c */ /* 0x000fe80001741670 */
[----:B------:R-:W-:Y:S02]  /*7af0*/  FSEL R14, R244, -INF , !P2 ;  /* 0xff800000f40e7808 */ /* 0x000fe40005000000 */
        /* <DEDUP_REMOVED lines=22> */
.L_x_419:
[----:B------:R-:W-:Y:S04]  /*7c60*/  MOV R7, c[0x0][0x32c] ;  /* 0x0000cb0000077a02 */ /* 0x000fe80000000f00 */
[----:B------:R-:W-:Y:S11]  /*7c70*/  ISETP.NE.AND P2, PT, R7, 0x1, PT ;  /* 0x000000010700780c */ /* 0x000ff60003f45270 */
[----:B------:R-:W-:Y:S02]  /*7c80*/  @!UPT UIADD3 URZ, URZ, URZ, URZ ;  /* 0x0000003f3f3ff290 */ /* 0x000fe4000fffe03f */
[----:B------:R-:W-:Y:S05]  /*7c90*/  @P2 IMAD.HI.U32 R7, R30, c[0x0][0x330], RZ ;  /* 0x0000cc001e072a27 */ /* 0x000fea00078e00ff */
[----:B------:R-:W-:Y:S02]  /*7ca0*/  @P2 SHF.R.U32.HI R30, RZ, c[0x0][0x334], R7 ;  /* 0x0000cd00ff1e2a19 */ /* 0x000fe40000011607 */
.L_x_420:
[----:B------:R-:W-:Y:S05]  /*7cb0*/  BSYNC B0 ;  /* 0x0000000000007941 */ /* 0x000fea0003800000 */
.L_x_418:
[----:B------:R-:W-:Y:S04]  /*7cc0*/  IMAD.IADD R7, R10, 0x1, -R227 ;  /* 0x000000010a077824 */ /* 0x000fe800078e0ae3 */
[----:B------:R-:W-:Y:S05]  /*7cd0*/  IMAD R7, R30, c[0x0][0x32c], R7 ;  /* 0x0000cb001e077a24 */ /* 0x000fea00078e0207 */
[----:B------:R-:W-:Y:S02]  /*7ce0*/  IADD3 R30, R7, c[0x0][0x32c], RZ ;  /* 0x0000cb00071e7a10 */ /* 0x000fe40007ffe0ff */
[----:B------:R-:W-:Y:S02]  /*7cf0*/  IMNMX R19, R19, R7, !PT ;  /* 0x0000000713137217 */ /* 0x000fe40007800200 */
[----:B------:R-:W-:Y:S02]  /*7d00*/  IMNMX R21, R21, R30, PT ;  /* 0x0000001e15157217 */ /* 0x000fe40003800200 */
.L_x_417:
[----:B------:R-:W-:Y:S01]  /*7d10*/  ISETP.NE.AND P2, PT, R12, RZ, PT ;  /* 0x000000ff0c00720c */ /* 0x000fe20003f45270 */
[----:B------:R-:W1:Y:S03]  /*7d20*/  SHFL.IDX PT, R9, R9, 0x3, 0x1c1f ;  /* 0x007c1f0009097f89 */ /* 0x000e6600000e0000 */
[----:B------:R-:W-:Y:S04]  /*7d30*/  ISETP.GT.AND P2, PT, R19, 0x1, !P2 ;  /* 0x000000011300780c */ /* 0x000fe80005744270 */
[----:B------:R-:W-:Y:S04]  /*7d40*/  ISETP.LT.OR P2, PT, R21, 0x2, P2 ;  /* 0x000000021500780c */ /* 0x000fe80001741670 */
[----:B------:R-:W-:Y:S02]  /*7d50*/  FSEL R17, R245, -INF , !P2 ;  /* 0xff800000f5117808 */ /* 0x000fe40005000000 */
[----:B------:R-:W-:Y:S04]  /*7d60*/  ISETP.NE.AND P2, PT, R41, RZ, PT ;  /* 0x000000ff2900720c */ /* 0x000fe80003f45270 */
[----:B------:R-:W-:Y:S04]  /*7d70*/  ISETP.GT.AND P2, PT, R19, 0x8, !P2 ;  /* 0x000000081300780c */ /* 0x000fe80005744270 */
[----:B------:R-:W-:Y:S01]  /*7d80*/  ISETP.LT.OR P2, PT, R21, 0x9, P2 ;  /* 0x000000091500780c */ /* 0x000fe20001741670 */
[--C-:B-1----:R-:W-:Y:S03]  /*7d90*/  IMAD.IADD R5, R5, 0x1, R9.reuse ;  /* 0x0000000105057824 */ /* 0x102fe600078e0209 */
        /* <DEDUP_REMOVED lines=35> */
[----:B------:R-:W-:Y:S01]  /*7fd0*/  FSEL R13, R0, -INF , !P2 ;  /* 0xff800000000d7808 */ /* 0x000fe20005000000 */
[----:B------:R-:W-:Y:S01]  /*7fe0*/  IMAD.IADD R0, R8, 0x1, R9 ;  /* 0x0000000108007824 */ /* 0x000fe200078e0209 */
[----:B------:R-:W-:Y:S04]  /*7ff0*/  ISETP.GT.AND P2, PT, R19, 0x29, !P0 ;  /* 0x000000291300780c */ /* 0x000fe80004744270 */
[----:B------:R-:W-:Y:S04]  /*8000*/  ISETP.LT.OR P2, PT, R21, 0x2a, P2 ;  /* 0x0000002a1500780c */ /* 0x000fe80001741670 */
[----:B------:R-:W-:Y:S02]  /*8010*/  FSEL R163, R37, -INF , !P2 ;  /* 0xff80000025a37808 */ /* 0x000fe40005000000 */
[----:B------:R-:W-:Y:S11]  /*8020*/  PLOP3.LUT P2, PT, PT, PT, UP1, 0x40, 0x0 ;  /* 0x000000000000781c */ /* 0x000ff60003f4e818 */
[----:B------:R-:W-:Y:S02]  /*8030*/  @!UPT UIADD3 URZ, URZ, URZ, URZ ;  /* 0x0000003f3f3ff290 */ /* 0x000fe4000fffe03f */
        /* <DEDUP_REMOVED lines=15> */
.L_x_423:
[----:B------:R-:W-:Y:S04]  /*8130*/  MOV R8, c[0x0][0x32c] ;  /* 0x0000cb0000087a02 */ /* 0x000fe80000000f00 */
[----:B------:R-:W-:Y:S11]  /*8140*/  ISETP.NE.AND P2, PT, R8, 0x1, PT ;  /* 0x000000010800780c */ /* 0x000ff60003f45270 */
[----:B------:R-:W-:Y:S02]  /*8150*/  @!UPT UIADD3 URZ, URZ, URZ, URZ ;  /* 0x0000003f3f3ff290 */ /* 0x000fe4000fffe03f */
[----:B------:R-:W-:Y:S05]  /*8160*/  @P2 IMAD.HI.U32 R8, R9, c[0x0][0x330], RZ ;  /* 0x0000cc0009082a27 */ /* 0x000fea00078e00ff */
[----:B------:R-:W-:Y:S02]  /*8170*/  @P2 SHF.R.U32.HI R9, RZ, c[0x0][0x334], R8 ;  /* 0x0000cd00ff092a19 */ /* 0x000fe40000011608 */
.L_x_424:
[----:B------:R-:W-:Y:S05]  /*8180*/  BSYNC B0 ;  /* 0x0000000000007941 */ /* 0x000fea0003800000 */
.L_x_422:
[----:B------:R-:W-:Y:S04]  /*8190*/  IMAD.IADD R10, R10, 0x1, -R227 ;  /* 0x000000010a0a7824 */ /* 0x000fe800078e0ae3 */
[----:B------:R-:W-:Y:S05]  /*81a0*/  IMAD R10, R9, c[0x0][0x32c], R10 ;  /* 0x0000cb00090a7a24 */ /* 0x000fea00078e020a */
[----:B------:R-:W-:Y:S02]  /*81b0*/  IADD3 R9, R10, c[0x0][0x32c], RZ ;  /* 0x0000cb000a097a10 */ /* 0x000fe40007ffe0ff */
[----:B------:R-:W-:Y:S02]  /*81c0*/  IMNMX R5, R5, R10, !PT ;  /* 0x0000000a05057217 */ /* 0x000fe40007800200 */
[----:B------:R-:W-:Y:S02]  /*81d0*/  IMNMX R0, R0, R9, PT ;  /* 0x0000000900007217 */ /* 0x000fe40003800200 */
.L_x_421:
[----:B------:R-:W-:Y:S02]  /*81e0*/  ISETP.NE.AND P2, PT, R43, RZ, PT ;  /* 0x000000ff2b00720c */ /* 0x000fe40003f45270 */
[----:B------:R-:W-:Y:S02]  /*81f0*/  FMNMX.FTZ R15, R14, R150, !PT ;  /* 0x000000960e0f7209 */ /* 0x000fe40007810000 */
[C---:B------:R-:W-:Y:S02]  /*8200*/  ISETP.GT.AND P2, PT, R5.reuse, RZ, !P2 ;  /* 0x000000ff0500720c */ /* 0x040fe40005744270 */
[----:B------:R-:W-:Y:S02]  /*8210*/  FMNMX.FTZ R15, R18, R15, !PT ;  /* 0x0000000f120f7209 */ /* 0x000fe40007810000 */
[----:B------:R-:W-:Y:S02]  /*8220*/  ISETP.LT.OR P2, PT, R0, 0x1, P2 ;  /* 0x000000010000780c */ /* 0x000fe40001741670 */
[----:B------:R-:W-:Y:S02]  /*8230*/  FMNMX.FTZ R15, R6, R15, !PT ;  /* 0x0000000f060f7209 */ /* 0x000fe40007810000 */
[----:B------:R-:W-:Y:S02]  /*8240*/  FSEL R9, R2, -INF , !P2 ;  /* 0xff80000002097808 */ /* 0x000fe40005000000 */
[----:B------:R-:W-:Y:S02]  /*8250*/  ISETP.NE.AND P2, PT, R12, RZ, PT ;  /* 0x000000ff0c00720c */ /* 0x000fe40003f45270 */
[----:B------:R-:W-:Y:S02]  /*8260*/  FMNMX.FTZ R15, R186, R15, !PT ;  /* 0x0000000fba0f7209 */ /* 0x000fe40007810000 */
[----:B------:R-:W-:Y:S02]  /*8270*/  ISETP.GT.AND P2, PT, R5, 0x1, !P2 ;  /* 0x000000010500780c */ /* 0x000fe40005744270 */
        /* <DEDUP_REMOVED lines=26> */
[----:B------:R-:W-:Y:S01]  /*8420*/  FMNMX.FTZ R19, R250, R19, !PT ;  /* 0x00000013fa137209 */ /* 0x000fe20007810000 */
[----:B------:R-:W-:Y:S01]  /*8430*/  LDSM.16.MT88.4 R36, [R212+0x100] ;  /* 0x00010000d424783b */ /* 0x000fe20000004200 */
        /* <DEDUP_REMOVED lines=8> */
[----:B------:R-:W-:Y:S01]  /*84c0*/  FMNMX.FTZ R19, R197, R2, !PT ;  /* 0x00000002c5137209 */ /* 0x000fe20007810000 */
[----:B------:R-:W1:Y:S01]  /*84d0*/  SHFL.BFLY PT, R30, R3, 0x2, 0x1f ;  /* 0x0c401f00031e7f89 */ /* 0x000e6200000e0000 */
[----:B------:R-:W-:Y:S02]  /*84e0*/  ISETP.LT.OR P2, PT, R0, 0x19, P2 ;  /* 0x000000190000780c */ /* 0x000fe40001741670 */
[----:B------:R-:W-:Y:S02]  /*84f0*/  FMNMX.FTZ R19, R248, R19, !PT ;  /* 0x00000013f8137209 */ /* 0x000fe40007810000 */
[----:B------:R-:W-:Y:S02]  /*8500*/  FSEL R251, R191, -INF , !P2 ;  /* 0xff800000bffb7808 */ /* 0x000fe40005000000 */
[----:B------:R-:W-:Y:S02]  /*8510*/  ISETP.NE.AND P2, PT, R29, RZ, PT ;  /* 0x000000ff1d00720c */ /* 0x000fe40003f45270 */
[----:B------:R-:W-:Y:S02]  /*8520*/  FMNMX.FTZ R19, R246, R19, !PT ;  /* 0x00000013f6137209 */ /* 0x000fe40007810000 */
[----:B------:R-:W-:Y:S02]  /*8530*/  ISETP.GT.AND P2, PT, R5, 0x19, !P2 ;  /* 0x000000190500780c */ /* 0x000fe40005744270 */
[----:B------:R-:W-:Y:S02]  /*8540*/  FMNMX.FTZ R19, R170, R19, !PT ;  /* 0x00000013aa137209 */ /* 0x000fe40007810000 */
[----:B------:R-:W-:Y:S02]  /*8550*/  FMNMX.FTZ R2, R13, R149, !PT ;  /* 0x000000950d027209 */ /* 0x000fe40007810000 */
[----:B------:R-:W-:Y:S02]  /*8560*/  ISETP.LT.OR P2, PT, R0, 0x1a, P2 ;  /* 0x0000001a0000780c */ /* 0x000fe40001741670 */
[----:B------:R-:W-:Y:S02]  /*8570*/  FMNMX.FTZ R15, R168, R19, !PT ;  /* 0x00000013a80f7209 */ /* 0x000fe40007810000 */
[----:B------:R-:W-:Y:S02]  /*8580*/  FSEL R249, R190, -INF , !P2 ;  /* 0xff800000bef97808 */ /* 0x000fe40005000000 */
[----:B------:R-:W-:Y:S02]  /*8590*/  ISETP.NE.AND P2, PT, R28, RZ, PT ;  /* 0x000000ff1c00720c */ /* 0x000fe40003f45270 */
[----:B------:R-:W-:Y:S02]  /*85a0*/  FMNMX.FTZ R28, R17, R2, !PT ;  /* 0x00000002111c7209 */ /* 0x000fe40007810000 */
[----:B------:R-:W2:Y:S01]  /*85b0*/  SHFL.BFLY PT, R2, R15, 0x2, 0x1f ;  /* 0x0c401f000f027f89 */ /* 0x000ea200000e0000 */
[----:B------:R-:W-:Y:S02]  /*85c0*/  ISETP.GT.AND P2, PT, R5, 0x20, !P2 ;  /* 0x000000200500780c */ /* 0x000fe40005744270 */
[----:B------:R-:W-:Y:S02]  /*85d0*/  FMNMX.FTZ R28, R11, R28, !PT ;  /* 0x0000001c0b1c7209 */ /* 0x000fe40007810000 */
[----:B------:R-:W-:Y:S02]  /*85e0*/  ISETP.LT.OR P2, PT, R0, 0x21, P2 ;  /* 0x000000210000780c */ /* 0x000fe40001741670 */
[----:B------:R-:W-:Y:S02]  /*85f0*/  FMNMX.FTZ R19, R7, R28, !PT ;  /* 0x0000001c07137209 */ /* 0x000fe40007810000 */
[----:B------:R-:W-:Y:S02]  /*8600*/  FSEL R164, R23, -INF , !P2 ;  /* 0xff80000017a47808 */ /* 0x000fe40005000000 */
[----:B------:R-:W-:Y:S02]  /*8610*/  FMNMX.FTZ R28, R198, R19, !PT ;  /* 0x00000013c61c7209 */ /* 0x000fe40007810000 */
[----:B------:R-:W-:Y:S02]  /*8620*/  ISETP.NE.AND P2, PT, R27, RZ, PT ;  /* 0x000000ff1b00720c */ /* 0x000fe40003f45270 */
[----:B------:R-:W-:Y:S02]  /*8630*/  FMNMX.FTZ R19, R199, R28, !PT ;  /* 0x0000001cc7137209 */ /* 0x000fe40007810000 */
[----:B------:R-:W-:Y:S02]  /*8640*/  ISETP.GT.AND P2, PT, R5, 0x21, !P2 ;  /* 0x000000210500780c */ /* 0x000fe40005744270 */
[----:B------:R-:W-:Y:S02]  /*8650*/  FMNMX.FTZ R28, R244, R19, !PT ;  /* 0x00000013f41c7209 */ /* 0x000fe40007810000 */
[----:B------:R-:W-:Y:S02]  /*8660*/  ISETP.LT.OR P2, PT, R0, 0x22, P2 ;  /* 0x000000220000780c */ /* 0x000fe40001741670 */
[----:B------:R-:W-:Y:S02]  /*8670*/  FMNMX.FTZ R21, R9, R148, !PT ;  /* 0x0000009409157209 */ /* 0x000fe40007810000 */
[----:B-1----:R-:W-:Y:S02]  /*8680*/  FMNMX.FTZ R30, R3, R30, !PT ;  /* 0x0000001e031e7209 */ /* 0x002fe40007810000 */
[----:B--2---:R-:W-:Y:S02]  /*8690*/  FMNMX.FTZ R2, R15, R2, !PT ;  /* 0x000000020f027209 */ /* 0x004fe40007810000 */
[----:B------:R-:W-:Y:S01]  /*86a0*/  FSEL R162, R22, -INF , !P2 ;  /* 0xff80000016a27808 */ /* 0x000fe20005000000 */
[----:B------:R-:W1:Y:S01]  /*86b0*/  SHFL.BFLY PT, R3, R30, 0x1, 0x1f ;  /* 0x0c201f001e037f89 */ /* 0x000e6200000e0000 */
[----:B------:R-:W-:Y:S02]  /*86c0*/  FMNMX.FTZ R21, R12, R21, !PT ;  /* 0x000000150c157209 */ /* 0x000fe40007810000 */
[----:B------:R-:W-:Y:S02]  /*86d0*/  FMNMX.FTZ R28, R245, R28, !PT ;  /* 0x0000001cf51c7209 */ /* 0x000fe40007810000 */
[----:B------:R-:W-:Y:S02]  /*86e0*/  FMNMX.FTZ R21, R10, R21, !PT ;  /* 0x000000150a157209 */ /* 0x000fe40007810000 */
[----:B------:R-:W-:Y:S01]  /*86f0*/  FMNMX.FTZ R28, R169, R28, !PT ;  /* 0x0000001ca91c7209 */ /* 0x000fe20007810000 */
[----:B------:R-:W2:Y:S01]  /*8700*/  SHFL.BFLY PT, R19, R2, 0x1, 0x1f ;  /* 0x0c201f0002137f89 */ /* 0x000ea200000e0000 */
[----:B------:R-:W-:Y:S02]  /*8710*/  ISETP.GT.AND P1, PT, R5, 0x28, !P1 ;  /* 0x000000280500780c */ /* 0x000fe40004f24270 */
[----:B------:R-:W-:Y:S02]  /*8720*/  FMNMX.FTZ R22, R167, R28, !PT ;  /* 0x0000001ca7167209 */ /* 0x000fe40007810000 */
[----:B------:R-:W-:Y:S02]  /*8730*/  ISETP.GT.AND P0, PT, R5, 0x29, !P0 ;  /* 0x000000290500780c */ /* 0x000fe40004704270 */
[----:B------:R-:W-:Y:S02]  /*8740*/  FMNMX.FTZ R22, R165, R22, !PT ;  /* 0x00000016a5167209 */ /* 0x000fe40007810000 */
[----:B------:R-:W-:Y:S02]  /*8750*/  ISETP.LT.OR P1, PT, R0, 0x29, P1 ;  /* 0x000000290000780c */ /* 0x000fe40000f21670 */
[----:B------:R-:W-:Y:S02]  /*8760*/  FMNMX.FTZ R15, R163, R22, !PT ;  /* 0x00000016a30f7209 */ /* 0x000fe40007810000 */
[----:B------:R-:W-:Y:S02]  /*8770*/  FSEL R160, R26, -INF , !P1 ;  /* 0xff8000001aa07808 */ /* 0x000fe40004800000 */
[----:B------:R-:W-:Y:S01]  /*8780*/  ISETP.LT.OR P0, PT, R0, 0x2a, P0 ;  /* 0x0000002a0000780c */ /* 0x000fe20000701670 */
[----:B------:R-:W3:Y:S01]  /*8790*/  SHFL.BFLY PT, R22, R15, 0x2, 0x1f ;  /* 0x0c401f000f167f89 */ /* 0x000ee200000e0000 */
[----:B-1----:R-:W-:Y:S02]  /*87a0*/  FMNMX.FTZ R3, R30, R3, !PT ;  /* 0x000000031e037209 */ /* 0x002fe40007810000 */
[----:B------:R-:W-:Y:S02]  /*87b0*/  FSEL R153, R25, -INF , !P0 ;  /* 0xff80000019997808 */ /* 0x000fe40004000000 */
[C---:B------:R-:W-:Y:S01]  /*87c0*/  FSETP.NEU.FTZ.AND P2, PT, R3.reuse, -INF , PT ;  /* 0xff8000000300780b */ /* 0x040fe20003f5d000 */
[----:B------:R-:W-:Y:S01]  /*87d0*/  FMUL.FTZ R173, R3, c[0x0][0x2d0] ;  /* 0x0000b40003ad7a20 */ /* 0x000fe20000410000 */
[----:B--2---:R-:W-:Y:S04]  /*87e0*/  FMNMX.FTZ R2, R2, R19, !PT ;  /* 0x0000001302027209 */ /* 0x004fe80007810000 */
[----:B------:R-:W-:Y:S01]  /*87f0*/  FSEL R173, R173, RZ, P2 ;  /* 0x000000ffadad7208 */ /* 0x000fe20001000000 */
[C---:B------:R-:W-:Y:S01]  /*8800*/  FMUL.FTZ R171, R2.reuse, c[0x0][0x2d0] ;  /* 0x0000b40002ab7a20 */ /* 0x040fe20000410000 */
[----:B------:R-:W-:Y:S03]  /*8810*/  FSETP.NEU.FTZ.AND P1, PT, R2, -INF , PT ;  /* 0xff8000000200780b */ /* 0x000fe60003f3d000 */
[--C-:B------:R-:W-:Y:S01]  /*8820*/  FFMA.FTZ R177, R16, c[0x0][0x2d0], -R173.reuse ;  /* 0x0000b40010b17a23 */ /* 0x100fe200000108ad */
[----:B------:R-:W-:Y:S01]  /*8830*/  FMNMX.FTZ R16, R8, R21, !PT ;  /* 0x0000001508107209 */ /* 0x000fe20007810000 */
[--C-:B------:R-:W-:Y:S01]  /*8840*/  FFMA.FTZ R176, R4, c[0x0][0x2d0], -R173.reuse ;  /* 0x0000b40004b07a23 */ /* 0x100fe200000108ad */
[----:B------:R-:W-:Y:S01]  /*8850*/  FSEL R171, R171, RZ, P1 ;  /* 0x000000ffabab7208 */ /* 0x000fe20000800000 */
[--C-:B------:R-:W-:Y:S01]  /*8860*/  FFMA.FTZ R178, R20, c[0x0][0x2d0], -R173.reuse ;  /* 0x0000b40014b27a23 */ /* 0x100fe200000108ad */
[----:B------:R-:W-:Y:S01]  /*8870*/  FMNMX.FTZ R19, R247, R16, !PT ;  /* 0x00000010f7137209 */ /* 0x000fe20007810000 */
[----:B------:R-:W-:Y:S01]  /*8880*/  FFMA.FTZ R179, R24, c[0x0][0x2d0], -R173 ;  /* 0x0000b40018b37a23 */ /* 0x000fe200000108ad */
[----:B------:R-:W-:Y:S01]  /*8890*/  MUFU.EX2 R177, R177 ;  /* 0x000000b100b17308 */ /* 0x000fe20000000800 */
[----:B---3--:R-:W-:Y:S01]  /*88a0*/  FMNMX.FTZ R16, R15, R22, !PT ;  /* 0x000000160f107209 */ /* 0x008fe20007810000 */
[--C-:B------:R-:W-:Y:S01]  /*88b0*/  FFMA.FTZ R183, R6, c[0x0][0x2d0], -R171.reuse ;  /* 0x0000b40006b77a23 */ /* 0x100fe200000108ab */
[----:B------:R-:W-:Y:S01]  /*88c0*/  FMNMX.FTZ R4, R252, R19, !PT ;  /* 0x00000013fc047209 */ /* 0x000fe20007810000 */
[----:B------:R-:W-:Y:S01]  /*88d0*/  LDSM.16.MT88.4 R20, [R214+0x100] ;  /* 0x00010000d614783b */ /* 0x000fe20000004200 */
[--C-:B------:R-:W-:Y:S02]  /*88e0*/  FFMA.FTZ R155, R14, c[0x0][0x2d0], -R171.reuse ;  /* 0x0000b4000e9b7a23 */ /* 0x100fe400000108ab */
[----:B------:R-:W-:Y:S01]  /*88f0*/  FMNMX.FTZ R4, R251, R4, !PT ;  /* 0x00000004fb047209 */ /* 0x000fe20007810000 */
[--C-:B------:R-:W-:Y:S02]  /*8900*/  FFMA.FTZ R154, R18, c[0x0][0x2d0], -R171.reuse ;  /* 0x0000b400129a7a23 */ /* 0x100fe400000108ab */
[----:B------:R-:W-:Y:S01]  /*8910*/  FFMA.FTZ R182, R186, c[0x0][0x2d0], -R171 ;  /* 0x0000b400bab67a23 */ /* 0x000fe200000108ab */
[----:B------:R-:W-:Y:S01]  /*8920*/  FMNMX.FTZ R19, R249, R4, !PT ;  /* 0x00000004f9137209 */ /* 0x000fe20007810000 */
[----:B------:R-:W1:Y:S01]  /*8930*/  SHFL.BFLY PT, R15, R16, 0x1, 0x1f ;  /* 0x0c201f00100f7f89 */ /* 0x000e6200000e0000 */
[----:B------:R-:W-:Y:S01]  /*8940*/  MUFU.EX2 R179, R179 ;  /* 0x000000b300b37308 */ /* 0x000fe20000000800 */
[--C-:B------:R-:W-:Y:S01]  /*8950*/  FFMA.FTZ R175, R175, c[0x0][0x2d0], -R173.reuse ;  /* 0x0000b400afaf7a23 */ /* 0x100fe200000108ad */
[----:B------:R-:W-:Y:S01]  /*8960*/  FMNMX.FTZ R5, R164, R19, !PT ;  /* 0x00000013a4057209 */ /* 0x000fe20007810000 */
[----:B------:R-:W-:Y:S02]  /*8970*/  FFMA.FTZ R174, R174, c[0x0][0x2d0], -R173 ;  /* 0x0000b400aeae7a23 */ /* 0x000fe400000108ad */
[----:B------:R-:W-:Y:S01]  /*8980*/  FFMA.FTZ R170, R170, c[0x0][0x2d0], -R171 ;  /* 0x0000b400aaaa7a23 */ /* 0x000fe200000108ab */
[----:B------:R-:W-:Y:S01]  /*8990*/  FMNMX.FTZ R5, R162, R5, !PT ;  /* 0x00000005a2057209 */ /* 0x000fe20007810000 */
[--C-:B------:R-:W-:Y:S02]  /*89a0*/  FFMA.FTZ R190, R42, c[0x0][0x2d0], -R173.reuse ;  /* 0x0000b4002abe7a23 */ /* 0x100fe400000108ad */
[----:B------:R-:W-:Y:S01]  /*89b0*/  FFMA.FTZ R191, R40, c[0x0][0x2d0], -R173 ;  /* 0x0000b40028bf7a23 */ /* 0x000fe200000108ad */
[----:B------:R-:W-:Y:S01]  /*89c0*/  FMNMX.FTZ R0, R160, R5, !PT ;  /* 0x00000005a0007209 */ /* 0x000fe20007810000 */
[----:B------:R-:W2:Y:S01]  /*89d0*/  MUFU.EX2 R178, R178 ;  /* 0x000000b200b27308 */ /* 0x000ea20000000800 */
[--C-:B------:R-:W-:Y:S02]  /*89e0*/  FFMA.FTZ R192, R46, c[0x0][0x2d0], -R171.reuse ;  /* 0x0000b4002ec07a23 */ /* 0x100fe400000108ab */
[----:B------:R-:W-:Y:S01]  /*89f0*/  FMNMX.FTZ R4, R153, R0, !PT ;  /* 0x0000000099047209 */ /* 0x000fe20007810000 */
[----:B------:R-:W-:Y:S02]  /*8a00*/  FFMA.FTZ R193, R44, c[0x0][0x2d0], -R171 ;  /* 0x0000b4002cc17a23 */ /* 0x000fe400000108ab */
[--C-:B------:R-:W-:Y:S02]  /*8a10*/  FFMA.FTZ R194, R194, c[0x0][0x2d0], -R173.reuse ;  /* 0x0000b400c2c27a23 */ /* 0x100fe400000108ad */
[----:B------:R-:W3:Y:S01]  /*8a20*/  SHFL.BFLY PT, R5, R4, 0x2, 0x1f ;  /* 0x0c401f0004057f89 */ /* 0x000ee200000e0000 */
[----:B------:R-:W-:Y:S01]  /*8a30*/  FFMA.FTZ R195, R195, c[0x0][0x2d0], -R173 ;  /* 0x0000b400c3c37a23 */ /* 0x000fe200000108ad */
[----:B------:R-:W4:Y:S01]  /*8a40*/  MUFU.EX2 R176, R176 ;  /* 0x000000b000b07308 */ /* 0x000f220000000800 */
[--C-:B------:R-:W-:Y:S01]  /*8a50*/  FFMA.FTZ R196, R196, c[0x0][0x2d0], -R171.reuse ;  /* 0x0000b400c4c47a23 */ /* 0x100fe200000108ab */
[----:B-1----:R-:W-:Y:S01]  /*8a60*/  FMNMX.FTZ R0, R16, R15, !PT ;  /* 0x0000000f10007209 */ /* 0x002fe20007810000 */
[----:B------:R-:W-:Y:S02]  /*8a70*/  FFMA.FTZ R197, R197, c[0x0][0x2d0], -R171 ;  /* 0x0000b400c5c57a23 */ /* 0x000fe400000108ab */
[--C-:B------:R-:W-:Y:S01]  /*8a80*/  FFMA.FTZ R250, R250, c[0x0][0x2d0], -R173.reuse ;  /* 0x0000b400fafa7a23 */ /* 0x100fe200000108ad */
[C---:B------:R-:W-:Y:S01]  /*8a90*/  FSETP.NEU.FTZ.AND P0, PT, R0.reuse, -INF , PT ;  /* 0xff8000000000780b */ /* 0x040fe20003f1d000 */
[----:B------:R-:W-:Y:S02]  /*8aa0*/  FMUL.FTZ R166, R0, c[0x0][0x2d0] ;  /* 0x0000b40000a67a20 */ /* 0x000fe40000410000 */
[----:B------:R-:W-:Y:S01]  /*8ab0*/  FFMA.FTZ R173, R172, c[0x0][0x2d0], -R173 ;  /* 0x0000b400acad7a23 */ /* 0x000fe200000108ad */
[----:B------:R-:W-:Y:S01]  /*8ac0*/  MUFU.EX2 R155, R155 ;  /* 0x0000009b009b7308 */ /* 0x000fe20000000800 */
[--C-:B------:R-:W-:Y:S01]  /*8ad0*/  FFMA.FTZ R248, R248, c[0x0][0x2d0], -R171.reuse ;  /* 0x0000b400f8f87a23 */ /* 0x100fe200000108ab */
[----:B------:R-:W-:Y:S01]  /*8ae0*/  FSEL R166, R166, RZ, P0 ;  /* 0x000000ffa6a67208 */ /* 0x000fe20000000000 */
[--C-:B------:R-:W-:Y:S01]  /*8af0*/  FFMA.FTZ R246, R246, c[0x0][0x2d0], -R171.reuse ;  /* 0x0000b400f6f67a23 */ /* 0x100fe200000108ab */
[----:B--2---:R-:W-:Y:S01]  /*8b00*/  F2FP.BF16.PACK_AB R156, R178, R179 ;  /* 0x000000b3b29c723e */ /* 0x004fe200000010ff */
[----:B------:R-:W-:Y:S02]  /*8b10*/  FFMA.FTZ R171, R168, c[0x0][0x2d0], -R171 ;  /* 0x0000b400a8ab7a23 */ /* 0x000fe400000108ab */
[--C-:B------:R-:W-:Y:S01]  /*8b20*/  FFMA.FTZ R184, R7, c[0x0][0x2d0], -R166.reuse ;  /* 0x0000b40007b87a23 */ /* 0x100fe200000108a6 */
[----:B------:R-:W-:Y:S01]  /*8b30*/  FSEL R7, R2, RZ, P1 ;  /* 0x000000ff02077208 */ /* 0x000fe20000800000 */
[--C-:B------:R-:W-:Y:S01]  /*8b40*/  FFMA.FTZ R181, R13, c[0x0][0x2d0], -R166.reuse ;  /* 0x0000b4000db57a23 */ /* 0x100fe200000108a6 */
[----:B------:R-:W1:Y:S01]  /*8b50*/  MUFU.EX2 R154, R154 ;  /* 0x0000009a009a7308 */ /* 0x000e620000000800 */
[----:B------:R-:W-:Y:S01]  /*8b60*/  FFMA.FTZ R180, R17, c[0x0][0x2d0], -R166 ;  /* 0x0000b40011b47a23 */ /* 0x000fe200000108a6 */
[----:B---3--:R-:W-:Y:S01]  /*8b70*/  FMNMX.FTZ R5, R4, R5, !PT ;  /* 0x0000000504057209 */ /* 0x008fe20007810000 */
[----:B------:R-:W-:Y:S01]  /*8b80*/  FADD.FTZ R6, -R7, R150 ;  /* 0x0000009607067221 */ /* 0x000fe20000010100 */
[----:B------:R-:W-:Y:S01]  /*8b90*/  FSEL R4, R3, RZ, P2 ;  /* 0x000000ff03047208 */ /* 0x000fe20001000000 */
[--C-:B------:R-:W-:Y:S01]  /*8ba0*/  FFMA.FTZ R185, R11, c[0x0][0x2d0], -R166.reuse ;  /* 0x0000b4000bb97a23 */ /* 0x100fe200000108a6 */
[----:B----4-:R-:W-:Y:S01]  /*8bb0*/  F2FP.BF16.PACK_AB R158, R176, R177 ;  /* 0x000000b1b09e723e */ /* 0x010fe200000010ff */
[----:B------:R-:W2:Y:S01]  /*8bc0*/  SHFL.BFLY PT, R152, R5, 0x1, 0x1f ;  /* 0x0c201f0005987f89 */ /* 0x000ea200000e0000 */
[----:B------:R-:W-:Y:S02]  /*8bd0*/  FMUL.FTZ R150, R6, c[0x0][0x2d0] ;  /* 0x0000b40006967a20 */ /* 0x000fe40000410000 */
[----:B------:R-:W-:Y:S01]  /*8be0*/  FADD.FTZ R4, -R4, R151 ;  /* 0x0000009704047221 */ /* 0x000fe20000010100 */
[----:B------:R-:W-:Y:S01]  /*8bf0*/  MUFU.EX2 R183, R183 ;  /* 0x000000b700b77308 */ /* 0x000fe20000000800 */
[--C-:B------:R-:W-:Y:S02]  /*8c00*/  FFMA.FTZ R169, R169, c[0x0][0x2d0], -R166.reuse ;  /* 0x0000b400a9a97a23 */ /* 0x100fe400000108a6 */
[----:B------:R-:W-:Y:S01]  /*8c10*/  FMUL.FTZ R151, R4, c[0x0][0x2d0] ;  /* 0x0000b40004977a20 */ /* 0x000fe20000410000 */
[----:B------:R-:W-:Y:S01]  /*8c20*/  FSEL R4, R0, RZ, P0 ;  /* 0x000000ff00047208 */ /* 0x000fe20000000000 */
[--C-:B------:R-:W-:Y:S02]  /*8c30*/  FFMA.FTZ R167, R167, c[0x0][0x2d0], -R166.reuse ;  /* 0x0000b400a7a77a23 */ /* 0x100fe400000108a6 */
[--C-:B------:R-:W-:Y:S02]  /*8c40*/  FFMA.FTZ R165, R165, c[0x0][0x2d0], -R166.reuse ;  /* 0x0000b400a5a57a23 */ /* 0x100fe400000108a6 */
[----:B------:R-:W-:Y:S01]  /*8c50*/  FADD.FTZ R4, -R4, R149 ;  /* 0x0000009504047221 */ /* 0x000fe20000010100 */
[----:B------:R-:W3:Y:S01]  /*8c60*/  MUFU.EX2 R151, R151 ;  /* 0x0000009700977308 */ /* 0x000ee20000000800 */
[--C-:B------:R-:W-:Y:S02]  /*8c70*/  FFMA.FTZ R198, R198, c[0x0][0x2d0], -R166.reuse ;  /* 0x0000b400c6c67a23 */ /* 0x100fe400000108a6 */
[----:B------:R-:W-:Y:S01]  /*8c80*/  FMUL.FTZ R149, R4, c[0x0][0x2d0] ;  /* 0x0000b40004957a20 */ /* 0x000fe20000410000 */
[----:B-1----:R-:W-:Y:S01]  /*8c90*/  F2FP.BF16.PACK_AB R157, R154, R155 ;  /* 0x0000009b9a9d723e */ /* 0x002fe200000010ff */
[--C-:B------:R-:W-:Y:S02]  /*8ca0*/  FFMA.FTZ R199, R199, c[0x0][0x2d0], -R166.reuse ;  /* 0x0000b400c7c77a23 */ /* 0x100fe400000108a6 */
[--C-:B------:R-:W-:Y:S02]  /*8cb0*/  FFMA.FTZ R244, R244, c[0x0][0x2d0], -R166.reuse ;  /* 0x0000b400f4f47a23 */ /* 0x100fe400000108a6 */
[--C-:B------:R-:W-:Y:S01]  /*8cc0*/  FFMA.FTZ R245, R245, c[0x0][0x2d0], -R166.reuse ;  /* 0x0000b400f5f57a23 */ /* 0x100fe200000108a6 */
[----:B--2---:R-:W-:Y:S01]  /*8cd0*/  FMNMX.FTZ R152, R5, R152, !PT ;  /* 0x0000009805987209 */ /* 0x004fe20007810000 */
[----:B------:R-:W1:Y:S01]  /*8ce0*/  MUFU.EX2 R150, R150 ;  /* 0x0000009600967308 */ /* 0x000e620000000800 */
[----:B------:R-:W-:Y:S02]  /*8cf0*/  FFMA.FTZ R166, R163, c[0x0][0x2d0], -R166 ;  /* 0x0000b400a3a67a23 */ /* 0x000fe400000108a6 */
[C---:B------:R-:W-:Y:S01]  /*8d00*/  FSETP.NEU.FTZ.AND P0, PT, R152.reuse, -INF , PT ;  /* 0xff8000009800780b */ /* 0x040fe20003f1d000 */
[C---:B------:R-:W-:Y:S03]  /*8d10*/  FMUL.FTZ R161, R152.reuse, c[0x0][0x2d0] ;  /* 0x0000b40098a17a20 */ /* 0x040fe60000410000 */
[----:B------:R-:W-:Y:S02]  /*8d20*/  FSEL R5, R152, RZ, P0 ;  /* 0x000000ff98057208 */ /* 0x000fe40000000000 */
[----:B------:R-:W-:Y:S01]  /*8d30*/  FSEL R161, R161, RZ, P0 ;  /* 0x000000ffa1a17208 */ /* 0x000fe20000000000 */
[----:B------:R-:W2:Y:S01]  /*8d40*/  MUFU.EX2 R182, R182 ;  /* 0x000000b600b67308 */ /* 0x000ea20000000800 */
[C---:B------:R-:W-:Y:S01]  /*8d50*/  ISETP.GT.AND P0, PT, R238.reuse, UR4, PT ;  /* 0x00000004ee007c0c */ /* 0x040fe2000bf04270 */
[----:B------:R-:W-:Y:S01]  /*8d60*/  FADD.FTZ R5, -R5, R148 ;  /* 0x0000009405057221 */ /* 0x000fe20000010100 */
[----:B------:R-:W-:Y:S01]  /*8d70*/  IADD3 R238, R238, -0x1, RZ ;  /* 0xffffffffeeee7810 */ /* 0x000fe20007ffe0ff */
[--C-:B------:R-:W-:Y:S02]  /*8d80*/  FFMA.FTZ R188, R12, c[0x0][0x2d0], -R161.reuse ;  /* 0x0000b4000cbc7a23 */ /* 0x100fe400000108a1 */
[--C-:B------:R-:W-:Y:S02]  /*8d90*/  FFMA.FTZ R189, R9, c[0x0][0x2d0], -R161.reuse ;  /* 0x0000b40009bd7a23 */ /* 0x100fe400000108a1 */
[--C-:B------:R-:W-:Y:S02]  /*8da0*/  FFMA.FTZ R187, R10, c[0x0][0x2d0], -R161.reuse ;  /* 0x0000b4000abb7a23 */ /* 0x100fe400000108a1 */
[--C-:B------:R-:W-:Y:S01]  /*8db0*/  FFMA.FTZ R186, R8, c[0x0][0x2d0], -R161.reuse ;  /* 0x0000b40008ba7a23 */ /* 0x100fe200000108a1 */
[----:B------:R-:W4:Y:S01]  /*8dc0*/  MUFU.EX2 R149, R149 ;  /* 0x0000009500957308 */ /* 0x000f220000000800 */
[----:B------:R-:W-:Y:S02]  /*8dd0*/  FMUL.FTZ R8, R5, c[0x0][0x2d0] ;  /* 0x0000b40005087a20 */ /* 0x000fe40000410000 */
[C---:B---3--:R-:W-:Y:S02]  /*8de0*/  FMUL.FTZ R4, R151.reuse, R144 ;  /* 0x0000009097047220 */ /* 0x048fe40000410000 */
[C---:B------:R-:W-:Y:S02]  /*8df0*/  FMUL.FTZ R5, R151.reuse, R145 ;  /* 0x0000009197057220 */ /* 0x040fe40000410000 */
[C---:B-1----:R-:W-:Y:S02]  /*8e00*/  FMUL.FTZ R6, R150.reuse, R146 ;  /* 0x0000009296067220 */ /* 0x042fe40000410000 */
[----:B------:R-:W-:Y:S01]  /*8e10*/  FMUL.FTZ R7, R150, R147 ;  /* 0x0000009396077220 */ /* 0x000fe20000410000 */
[----:B------:R1:W3:Y:S01]  /*8e20*/  MUFU.EX2 R148, R8 ;  /* 0x0000000800947308 */ /* 0x0002e20000000800 */
[C---:B------:R-:W-:Y:S01]  /*8e30*/  FMUL.FTZ R16, R151.reuse, R132 ;  /* 0x0000008497107220 */ /* 0x040fe20000410000 */
[----:B--2---:R-:W-:Y:S01]  /*8e40*/  F2FP.BF16.PACK_AB R159, R182, R183 ;  /* 0x000000b7b69f723e */ /* 0x004fe200000010ff */
[C---:B------:R-:W-:Y:S02]  /*8e50*/  FMUL.FTZ R17, R151.reuse, R133 ;  /* 0x0000008597117220 */ /* 0x040fe40000410000 */
[C---:B------:R-:W-:Y:S02]  /*8e60*/  FMUL.FTZ R18, R150.reuse, R134 ;  /* 0x0000008696127220 */ /* 0x040fe40000410000 */
[----:B------:R-:W-:Y:S02]  /*8e70*/  FMUL.FTZ R19, R150, R135 ;  /* 0x0000008796137220 */ /* 0x000fe40000410000 */
[-C--:B------:R-:W-:Y:S01]  /*8e80*/  HMMA.16816.F32.BF16 R4, R156, R20.reuse, R4 ;  /* 0x000000149c04723c */ /* 0x080fe20000041804 */
[----:B------:R-:W-:Y:S01]  /*8e90*/  MUFU.EX2 R181, R181 ;  /* 0x000000b500b57308 */ /* 0x000fe20000000800 */
[----:B------:R-:W-:Y:S01]  /*8ea0*/  LDSM.16.MT88.4 R132, [R214+0x900] ;  /* 0x00090000d684783b */ /* 0x000fe20000004200 */
[----:B------:R-:W-:Y:S02]  /*8eb0*/  FMUL.FTZ R32, R151, R116 ;  /* 0x0000007497207220 */ /* 0x000fe40000410000 */
[C---:B----4-:R-:W-:Y:S02]  /*8ec0*/  FMUL.FTZ R9, R149.reuse, R141 ;  /* 0x0000008d95097220 */ /* 0x050fe40000410000 */
[C---:B------:R-:W-:Y:S02]  /*8ed0*/  FMUL.FTZ R12, R149.reuse, R136 ;  /* 0x00000088950c7220 */ /* 0x040fe40000410000 */
[----:B------:R-:W-:Y:S02]  /*8ee0*/  FMUL.FTZ R13, R149, R137 ;  /* 0x00000089950d7220 */ /* 0x000fe40000410000 */
[----:B------:R-:W2:Y:S01]  /*8ef0*/  MUFU.EX2 R180, R180 ;  /* 0x000000b400b47308 */ /* 0x000ea20000000800 */
[----:B------:R-:W-:Y:S02]  /*8f00*/  FMUL.FTZ R33, R151, R117 ;  /* 0x0000007597217220 */ /* 0x000fe40000410000 */
[C---:B-1----:R-:W-:Y:S02]  /*8f10*/  FMUL.FTZ R8, R149.reuse, R140 ;  /* 0x0000008c95087220 */ /* 0x042fe40000410000 */
[C---:B---3--:R-:W-:Y:S02]  /*8f20*/  FMUL.FTZ R10, R148.reuse, R142 ;  /* 0x0000008e940a7220 */ /* 0x048fe40000410000 */
[C---:B------:R-:W-:Y:S02]  /*8f30*/  FMUL.FTZ R11, R148.reuse, R143 ;  /* 0x0000008f940b7220 */ /* 0x040fe40000410000 */
[C---:B------:R-:W-:Y:S01]  /*8f40*/  FMUL.FTZ R14, R148.reuse, R138 ;  /* 0x0000008a940e7220 */ /* 0x040fe20000410000 */
[----:B------:R-:W-:Y:S01]  /*8f50*/  MUFU.EX2 R185, R185 ;  /* 0x000000b900b97308 */ /* 0x000fe20000000800 */
[----:B------:R-:W-:Y:S02]  /*8f60*/  FMUL.FTZ R15, R148, R139 ;  /* 0x0000008b940f7220 */ /* 0x000fe40000410000 */
[C---:B------:R-:W-:Y:S02]  /*8f70*/  FMUL.FTZ R34, R150.reuse, R118 ;  /* 0x0000007696227220 */ /* 0x040fe40000410000 */
[----:B------:R-:W-:Y:S02]  /*8f80*/  FMUL.FTZ R35, R150, R119 ;  /* 0x0000007796237220 */ /* 0x000fe40000410000 */
[----:B------:R-:W-:Y:S01]  /*8f90*/  LDSM.16.MT88.4 R116, [R214+0x1100] ;  /* 0x00110000d674783b */ /* 0x000fe20000004200 */
[C---:B------:R-:W-:Y:S02]  /*8fa0*/  FMUL.FTZ R40, R149.reuse, R108 ;  /* 0x0000006c95287220 */ /* 0x040fe40000410000 */
[----:B------:R-:W1:Y:S01]  /*8fb0*/  MUFU.EX2 R184, R184 ;  /* 0x000000b800b87308 */ /* 0x000e620000000800 */
[C---:B------:R-:W-:Y:S02]  /*8fc0*/  FMUL.FTZ R41, R149.reuse, R109 ;  /* 0x0000006d95297220 */ /* 0x040fe40000410000 */
[----:B------:R-:W-:Y:S01]  /*8fd0*/  FMUL.FTZ R42, R148, R110 ;  /* 0x0000006e942a7220 */ /* 0x000fe20000410000 */
[----:B--2---:R-:W-:Y:S01]  /*8fe0*/  F2FP.BF16.PACK_AB R144, R180, R181 ;  /* 0x000000b5b490723e */ /* 0x004fe200000010ff */
[C---:B------:R-:W-:Y:S02]  /*8ff0*/  FMUL.FTZ R43, R148.reuse, R111 ;  /* 0x0000006f942b7220 */ /* 0x040fe40000410000 */
[----:B------:R-:W-:Y:S01]  /*9000*/  LDSM.16.MT88.4 R108, [R214+0x500] ;  /* 0x00050000d66c783b */ /* 0x000fe20000004200 */
[C---:B------:R-:W-:Y:S02]  /*9010*/  FMUL.FTZ R44, R149.reuse, R104 ;  /* 0x00000068952c7220 */ /* 0x040fe40000410000 */
[----:B------:R-:W-:Y:S01]  /*9020*/  MUFU.EX2 R189, R189 ;  /* 0x000000bd00bd7308 */ /* 0x000fe20000000800 */
[----:B------:R-:W-:Y:S02]  /*9030*/  FMUL.FTZ R45, R149, R105 ;  /* 0x00000069952d7220 */ /* 0x000fe40000410000 */
[C---:B------:R-:W-:Y:S02]  /*9040*/  FMUL.FTZ R46, R148.reuse, R106 ;  /* 0x0000006a942e7220 */ /* 0x040fe40000410000 */
[----:B------:R-:W-:Y:S02]  /*9050*/  FMUL.FTZ R47, R148, R107 ;  /* 0x0000006b942f7220 */ /* 0x000fe40000410000 */
[----:B------:R-:W-:Y:S01]  /*9060*/  LDSM.16.MT88.4 R104, [R212+0x1900] ;  /* 0x00190000d468783b */ /* 0x000fe20000004200 */
[C---:B------:R-:W-:Y:S02]  /*9070*/  FMUL.FTZ R48, R151.reuse, R100 ;  /* 0x0000006497307220 */ /* 0x040fe40000410000 */
[----:B------:R-:W2:Y:S01]  /*9080*/  MUFU.EX2 R188, R188 ;  /* 0x000000bc00bc7308 */ /* 0x000ea20000000800 */
[----:B------:R-:W-:Y:S02]  /*9090*/  FMUL.FTZ R49, R151, R101 ;  /* 0x0000006597317220 */ /* 0x000fe40000410000 */
[----:B------:R-:W-:Y:S01]  /*90a0*/  FMUL.FTZ R50, R150, R102 ;  /* 0x0000006696327220 */ /* 0x000fe20000410000 */
[----:B-1----:R-:W-:Y:S01]  /*90b0*/  F2FP.BF16.PACK_AB R146, R184, R185 ;  /* 0x000000b9b892723e */ /* 0x002fe200000010ff */
[----:B------:R-:W-:Y:S02]  /*90c0*/  FMUL.FTZ R51, R150, R103 ;  /* 0x0000006796337220 */ /* 0x000fe40000410000 */
[----:B------:R-:W-:Y:S01]  /*90d0*/  LDSM.16.MT88.4 R100, [R214+0x1900] ;  /* 0x00190000d664783b */ /* 0x000fe20000004200 */
[--C-:B------:R-:W-:Y:S02]  /*90e0*/  FFMA.FTZ R164, R164, c[0x0][0x2d0], -R161.reuse ;  /* 0x0000b400a4a47a23 */ /* 0x100fe400000108a1 */
[----:B------:R-:W-:Y:S01]  /*90f0*/  MUFU.EX2 R187, R187 ;  /* 0x000000bb00bb7308 */ /* 0x000fe20000000800 */
[C---:B------:R-:W-:Y:S02]  /*9100*/  FMUL.FTZ R24, R149.reuse, R124 ;  /* 0x0000007c95187220 */ /* 0x040fe40000410000 */
[C---:B------:R-:W-:Y:S02]  /*9110*/  FMUL.FTZ R25, R149.reuse, R125 ;  /* 0x0000007d95197220 */ /* 0x040fe40000410000 */
[C---:B------:R-:W-:Y:S02]  /*9120*/  FMUL.FTZ R26, R148.reuse, R126 ;  /* 0x0000007e941a7220 */ /* 0x040fe40000410000 */
[C---:B------:R-:W-:Y:S02]  /*9130*/  FMUL.FTZ R27, R148.reuse, R127 ;  /* 0x0000007f941b7220 */ /* 0x040fe40000410000 */
[----:B------:R-:W-:Y:S01]  /*9140*/  FMUL.FTZ R28, R149, R120 ;  /* 0x00000078951c7220 */ /* 0x000fe20000410000 */
[----:B------:R-:W1:Y:S01]  /*9150*/  MUFU.EX2 R186, R186 ;  /* 0x000000ba00ba7308 */ /* 0x000e620000000800 */
[C---:B------:R-:W-:Y:S02]  /*9160*/  FMUL.FTZ R30, R148.reuse, R122 ;  /* 0x0000007a941e7220 */ /* 0x040fe40000410000 */
[----:B------:R-:W-:Y:S01]  /*9170*/  FMUL.FTZ R31, R148, R123 ;  /* 0x0000007b941f7220 */ /* 0x000fe20000410000 */
[----:B--2---:R-:W-:Y:S01]  /*9180*/  F2FP.BF16.PACK_AB R145, R188, R189 ;  /* 0x000000bdbc91723e */ /* 0x004fe200000010ff */
[C---:B------:R-:W-:Y:S02]  /*9190*/  FMUL.FTZ R52, R151.reuse, R52 ;  /* 0x0000003497347220 */ /* 0x040fe40000410000 */
[----:B------:R-:W-:Y:S02]  /*91a0*/  FMUL.FTZ R53, R151, R53 ;  /* 0x0000003597357220 */ /* 0x000fe40000410000 */
[C---:B------:R-:W-:Y:S01]  /*91b0*/  FMUL.FTZ R54, R150.reuse, R54 ;  /* 0x0000003696367220 */ /* 0x040fe20000410000 */
[----:B------:R-:W-:Y:S01]  /*91c0*/  MUFU.EX2 R124, R175 ;  /* 0x000000af007c7308 */ /* 0x000fe20000000800 */
[----:B------:R-:W-:Y:S02]  /*91d0*/  FMUL.FTZ R55, R150, R55 ;  /* 0x0000003796377220 */ /* 0x000fe40000410000 */
[C---:B------:R-:W-:Y:S02]  /*91e0*/  FMUL.FTZ R56, R149.reuse, R56 ;  /* 0x0000003895387220 */ /* 0x040fe40000410000 */
[C---:B------:R-:W-:Y:S02]  /*91f0*/  FMUL.FTZ R57, R149.reuse, R57 ;  /* 0x0000003995397220 */ /* 0x040fe40000410000 */
[C---:B------:R-:W-:Y:S02]  /*9200*/  FMUL.FTZ R58, R148.reuse, R58 ;  /* 0x0000003a943a7220 */ /* 0x040fe40000410000 */
[----:B------:R-:W-:Y:S01]  /*9210*/  FMUL.FTZ R59, R148, R59 ;  /* 0x0000003b943b7220 */ /* 0x000fe20000410000 */
[----:B------:R-:W-:Y:S01]  /*9220*/  MUFU.EX2 R120, R174 ;  /* 0x000000ae00787308 */ /* 0x000fe20000000800 */
[C---:B------:R-:W-:Y:S02]  /*9230*/  FMUL.FTZ R60, R149.reuse, R60 ;  /* 0x0000003c953c7220 */ /* 0x040fe40000410000 */
[----:B------:R-:W-:Y:S01]  /*9240*/  FMUL.FTZ R61, R149, R61 ;  /* 0x0000003d953d7220 */ /* 0x000fe20000410000 */
[----:B-1----:R-:W-:Y:S01]  /*9250*/  F2FP.BF16.PACK_AB R147, R186, R187 ;  /* 0x000000bbba93723e */ /* 0x002fe200000010ff */
[C---:B------:R-:W-:Y:S02]  /*9260*/  FMUL.FTZ R62, R148.reuse, R62 ;  /* 0x0000003e943e7220 */ /* 0x040fe40000410000 */
[----:B------:R-:W-:Y:S02]  /*9270*/  FMUL.FTZ R63, R148, R63 ;  /* 0x0000003f943f7220 */ /* 0x000fe40000410000 */
[C---:B------:R-:W-:Y:S01]  /*9280*/  FMUL.FTZ R64, R151.reuse, R64 ;  /* 0x0000004097407220 */ /* 0x040fe20000410000 */
[----:B------:R1:W-:Y:S01]  /*9290*/  MUFU.EX2 R136, R173 ;  /* 0x000000ad00887308 */ /* 0x0003e20000000800 */
[C---:B------:R-:W-:Y:S01]  /*92a0*/  HMMA.16816.F32.BF16 R8, R144.reuse, R20, R8 ;  /* 0x000000149008723c */ /* 0x040fe20000041808 */
[C---:B------:R-:W-:Y:S02]  /*92b0*/  FMUL.FTZ R65, R151.reuse, R65 ;  /* 0x0000004197417220 */ /* 0x040fe40000410000 */
[C---:B------:R-:W-:Y:S02]  /*92c0*/  FMUL.FTZ R66, R150.reuse, R66 ;  /* 0x0000004296427220 */ /* 0x040fe40000410000 */
[----:B------:R-:W-:Y:S02]  /*92d0*/  FMUL.FTZ R67, R150, R67 ;  /* 0x0000004396437220 */ /* 0x000fe40000410000 */
[C---:B------:R-:W-:Y:S01]  /*92e0*/  FMUL.FTZ R20, R151.reuse, R128 ;  /* 0x0000008097147220 */ /* 0x040fe20000410000 */
[-C--:B------:R-:W-:Y:S01]  /*92f0*/  HMMA.16816.F32.BF16 R12, R144, R22.reuse, R12 ;  /* 0x00000016900c723c */ /* 0x080fe2000004180c */
[----:B------:R-:W-:Y:S01]  /*9300*/  FMUL.FTZ R21, R151, R129 ;  /* 0x0000008197157220 */ /* 0x000fe20000410000 */
[----:B------:R-:W-:Y:S02]  /*9310*/  MUFU.EX2 R122, R170 ;  /* 0x000000aa007a7308 */ /* 0x000fe40000000800 */
[C---:B------:R-:W-:Y:S02]  /*9320*/  FMUL.FTZ R29, R149.reuse, R121 ;  /* 0x00000079951d7220 */ /* 0x040fe40000410000 */
[C---:B------:R-:W-:Y:S02]  /*9330*/  FMUL.FTZ R72, R149.reuse, R72 ;  /* 0x0000004895487220 */ /* 0x040fe40000410000 */
[C---:B------:R-:W-:Y:S01]  /*9340*/  HMMA.16816.F32.BF16 R16, R156.reuse, R22, R16 ;  /* 0x000000169c10723c */ /* 0x040fe20000041810 */
[C---:B------:R-:W-:Y:S03]  /*9350*/  FMUL.FTZ R73, R149.reuse, R73 ;  /* 0x0000004995497220 */ /* 0x040fe60000410000 */
[----:B------:R-:W-:Y:S01]  /*9360*/  MUFU.EX2 R138, R171 ;  /* 0x000000ab008a7308 */ /* 0x000fe20000000800 */
[----:B------:R-:W-:Y:S02]  /*9370*/  FMUL.FTZ R74, R148, R74 ;  /* 0x0000004a944a7220 */ /* 0x000fe40000410000 */
[C---:B------:R-:W-:Y:S01]  /*9380*/  FMUL.FTZ R22, R150.reuse, R130 ;  /* 0x0000008296167220 */ /* 0x040fe20000410000 */
[----:B-1----:R-:W-:Y:S01]  /*9390*/  LDSM.16.MT88.4 R172, [R214+0x2100] ;  /* 0x00210000d6ac783b */ /* 0x002fe20000004200 */
[----:B------:R-:W-:Y:S03]  /*93a0*/  FMUL.FTZ R23, R150, R131 ;  /* 0x0000008396177220 */ /* 0x000fe60000410000 */
[C---:B------:R-:W-:Y:S02]  /*93b0*/  FMUL.FTZ R75, R148.reuse, R75 ;  /* 0x0000004b944b7220 */ /* 0x040fe40000410000 */
[----:B------:R1:W-:Y:S01]  /*93c0*/  MUFU.EX2 R125, R169 ;  /* 0x000000a9007d7308 */ /* 0x0003e20000000800 */
[C---:B------:R-:W-:Y:S01]  /*93d0*/  FMUL.FTZ R76, R149.reuse, R76 ;  /* 0x0000004c954c7220 */ /* 0x040fe20000410000 */
[-C--:B------:R-:W-:Y:S01]  /*93e0*/  HMMA.16816.F32.BF16 R20, R156, R36.reuse, R20 ;  /* 0x000000249c14723c */ /* 0x080fe20000041814 */
[----:B------:R-:W2:Y:S01]  /*93f0*/  LDSM.16.MT88.4 R128, [R214+0xd00] ;  /* 0x000d0000d680783b */ /* 0x000ea20000004200 */
[C---:B------:R-:W-:Y:S02]  /*9400*/  FMUL.FTZ R77, R149.reuse, R77 ;  /* 0x0000004d954d7220 */ /* 0x040fe40000410000 */
[C---:B------:R-:W-:Y:S02]  /*9410*/  FMUL.FTZ R78, R148.reuse, R78 ;  /* 0x0000004e944e7220 */ /* 0x040fe40000410000 */
[C---:B------:R-:W-:Y:S02]  /*9420*/  FMUL.FTZ R79, R148.reuse, R79 ;  /* 0x0000004f944f7220 */ /* 0x040fe40000410000 */
[C---:B------:R-:W-:Y:S01]  /*9430*/  HMMA.16816.F32.BF16 R24, R144.reuse, R36, R24 ;  /* 0x000000249018723c */ /* 0x040fe20000041818 */
[----:B------:R-:W-:Y:S03]  /*9440*/  MUFU.EX2 R127, R167 ;  /* 0x000000a7007f7308 */ /* 0x000fe60000000800 */
[C---:B------:R-:W-:Y:S02]  /*9450*/  FMUL.FTZ R88, R149.reuse, R88 ;  /* 0x0000005895587220 */ /* 0x040fe40000410000 */
[----:B------:R-:W-:Y:S02]  /*9460*/  FMUL.FTZ R89, R149, R89 ;  /* 0x0000005995597220 */ /* 0x000fe40000410000 */
[-C--:B------:R-:W-:Y:S01]  /*9470*/  HMMA.16816.F32.BF16 R28, R144, R38.reuse, R28 ;  /* 0x00000026901c723c */ /* 0x080fe2000004181c */
[C---:B------:R-:W-:Y:S02]  /*9480*/  FMUL.FTZ R36, R151.reuse, R112 ;  /* 0x0000007097247220 */ /* 0x040fe40000410000 */
[----:B------:R-:W-:Y:S01]  /*9490*/  MUFU.EX2 R123, R165 ;  /* 0x000000a5007b7308 */ /* 0x000fe20000000800 */
[----:B------:R-:W-:Y:S01]  /*94a0*/  FMUL.FTZ R37, R151, R113 ;  /* 0x0000007197257220 */ /* 0x000fe20000410000 */
[----:B-1----:R-:W-:Y:S01]  /*94b0*/  LDSM.16.MT88.4 R168, [R212+0x1500] ;  /* 0x00150000d4a8783b */ /* 0x002fe20000004200 */
[C---:B------:R-:W-:Y:S02]  /*94c0*/  FMUL.FTZ R90, R148.reuse, R90 ;  /* 0x0000005a945a7220 */ /* 0x040fe40000410000 */
[C---:B------:R-:W-:Y:S01]  /*94d0*/  HMMA.16816.F32.BF16 R32, R156.reuse, R38, R32 ;  /* 0x000000269c20723c */ /* 0x040fe20000041820 */
[----:B------:R-:W-:Y:S03]  /*94e0*/  FMUL.FTZ R91, R148, R91 ;  /* 0x0000005b945b7220 */ /* 0x000fe60000410000 */
[C---:B------:R-:W-:Y:S01]  /*94f0*/  FMUL.FTZ R92, R149.reuse, R92 ;  /* 0x0000005c955c7220 */ /* 0x040fe20000410000 */
[----:B------:R-:W-:Y:S01]  /*9500*/  MUFU.EX2 R139, R166 ;  /* 0x000000a6008b7308 */ /* 0x000fe20000000800 */
[----:B------:R-:W-:Y:S02]  /*9510*/  FMUL.FTZ R93, R149, R93 ;  /* 0x0000005d955d7220 */ /* 0x000fe40000410000 */
[C---:B------:R-:W-:Y:S04]  /*9520*/  FMUL.FTZ R38, R150.reuse, R114 ;  /* 0x0000007296267220 */ /* 0x040fe80000410000 */
[----:B------:R-:W-:Y:S02]  /*9530*/  FMUL.FTZ R39, R150, R115 ;  /* 0x0000007396277220 */ /* 0x000fe40000410000 */
[----:B------:R-:W1:Y:S01]  /*9540*/  LDSM.16.MT88.4 R112, [R212+0xd00] ;  /* 0x000d0000d470783b */ /* 0x000e620000004200 */
[----:B------:R3:W-:Y:S01]  /*9550*/  MUFU.EX2 R126, R164 ;  /* 0x000000a4007e7308 */ /* 0x0007e20000000800 */
[C---:B------:R-:W-:Y:S02]  /*9560*/  FMUL.FTZ R94, R148.reuse, R94 ;  /* 0x0000005e945e7220 */ /* 0x040fe40000410000 */
[----:B------:R-:W-:Y:S01]  /*9570*/  FMUL.FTZ R95, R148, R95 ;  /* 0x0000005f945f7220 */ /* 0x000fe20000410000 */
[-C--:B--2---:R-:W-:Y:S01]  /*9580*/  HMMA.16816.F32.BF16 R36, R156, R128.reuse, R36 ;  /* 0x000000809c24723c */ /* 0x084fe20000041824 */
[C---:B------:R-:W-:Y:S02]  /*9590*/  FMUL.FTZ R96, R151.reuse, R96 ;  /* 0x0000006097607220 */ /* 0x040fe40000410000 */
[C---:B------:R-:W-:Y:S02]  /*95a0*/  FMUL.FTZ R97, R151.reuse, R97 ;  /* 0x0000006197617220 */ /* 0x040fe40000410000 */
[C---:B------:R-:W-:Y:S01]  /*95b0*/  FMUL.FTZ R98, R150.reuse, R98 ;  /* 0x0000006296627220 */ /* 0x040fe20000410000 */
[----:B------:R-:W-:Y:S01]  /*95c0*/  MUFU.EX2 R190, R190 ;  /* 0x000000be00be7308 */ /* 0x000fe20000000800 */
[C---:B------:R-:W-:Y:S01]  /*95d0*/  FMUL.FTZ R99, R150.reuse, R99 ;  /* 0x0000006396637220 */ /* 0x040fe20000410000 */
[C---:B------:R-:W-:Y:S01]  /*95e0*/  HMMA.16816.F32.BF16 R40, R144.reuse, R128, R40 ;  /* 0x000000809028723c */ /* 0x040fe20000041828 */
[C---:B------:R-:W-:Y:S03]  /*95f0*/  FMUL.FTZ R68, R151.reuse, R68 ;  /* 0x0000004497447220 */ /* 0x040fe60000410000 */
[C---:B------:R-:W-:Y:S02]  /*9600*/  FMUL.FTZ R69, R151.reuse, R69 ;  /* 0x0000004597457220 */ /* 0x040fe40000410000 */
[C---:B------:R-:W-:Y:S02]  /*9610*/  FMUL.FTZ R70, R150.reuse, R70 ;  /* 0x0000004696467220 */ /* 0x040fe40000410000 */
[-C--:B------:R-:W-:Y:S01]  /*9620*/  HMMA.16816.F32.BF16 R44, R144, R130.reuse, R44 ;  /* 0x00000082902c723c */ /* 0x080fe2000004182c */
[----:B------:R-:W2:Y:S01]  /*9630*/  MUFU.EX2 R191, R191 ;  /* 0x000000bf00bf7308 */ /* 0x000ea20000000800 */
[----:B---3--:R-:W-:Y:S02]  /*9640*/  LDSM.16.MT88.4 R164, [R214+0x1500] ;  /* 0x00150000d6a4783b */ /* 0x008fe40000004200 */
[C---:B------:R-:W-:Y:S02]  /*9650*/  FMUL.FTZ R71, R150.reuse, R71 ;  /* 0x0000004796477220 */ /* 0x040fe40000410000 */
[C---:B------:R-:W-:Y:S02]  /*9660*/  FMUL.FTZ R80, R151.reuse, R80 ;  /* 0x0000005097507220 */ /* 0x040fe40000410000 */
[C---:B------:R-:W-:Y:S01]  /*9670*/  HMMA.16816.F32.BF16 R48, R156.reuse, R130, R48 ;  /* 0x000000829c30723c */ /* 0x040fe20000041830 */
[C---:B------:R-:W-:Y:S02]  /*9680*/  FMUL.FTZ R81, R151.reuse, R81 ;  /* 0x0000005197517220 */ /* 0x040fe40000410000 */
[----:B------:R-:W-:Y:S01]  /*9690*/  MUFU.EX2 R192, R192 ;  /* 0x000000c000c07308 */ /* 0x000fe20000000800 */
[C---:B------:R-:W-:Y:S02]  /*96a0*/  FMUL.FTZ R82, R150.reuse, R82 ;  /* 0x0000005296527220 */ /* 0x040fe40000410000 */
[C---:B------:R-:W-:Y:S02]  /*96b0*/  FMUL.FTZ R83, R150.reuse, R83 ;  /* 0x0000005396537220 */ /* 0x040fe40000410000 */
[C---:B------:R-:W-:Y:S01]  /*96c0*/  FMUL.FTZ R84, R151.reuse, R84 ;  /* 0x0000005497547220 */ /* 0x040fe20000410000 */
[-C--:B-1----:R-:W-:Y:S03]  /*96d0*/  HMMA.16816.F32.BF16 R52, R156, R112.reuse, R52 ;  /* 0x000000709c34723c */ /* 0x082fe60000041834 */
[----:B------:R-:W-:Y:S01]  /*96e0*/  FMUL.FTZ R85, R151, R85 ;  /* 0x0000005597557220 */ /* 0x000fe20000410000 */
[----:B------:R-:W1:Y:S01]  /*96f0*/  MUFU.EX2 R193, R193 ;  /* 0x000000c100c17308 */ /* 0x000e620000000800 */
[C---:B------:R-:W-:Y:S02]  /*9700*/  FMUL.FTZ R86, R150.reuse, R86 ;  /* 0x0000005696567220 */ /* 0x040fe40000410000 */
[----:B------:R-:W-:Y:S02]  /*9710*/  FMUL.FTZ R87, R150, R87 ;  /* 0x0000005796577220 */ /* 0x000fe40000410000 */
[--C-:B------:R-:W-:Y:S01]  /*9720*/  FFMA.FTZ R247, R247, c[0x0][0x2d0], -R161.reuse ;  /* 0x0000b400f7f77a23 */ /* 0x100fe200000108a1 */
[C---:B------:R-:W-:Y:S02]  /*9730*/  HMMA.16816.F32.BF16 R56, R144.reuse, R112, R56 ;  /* 0x000000709038723c */ /* 0x040fe40000041838 */
[--C-:B------:R-:W-:Y:S02]  /*9740*/  FFMA.FTZ R252, R252, c[0x0][0x2d0], -R161.reuse ;  /* 0x0000b400fcfc7a23 */ /* 0x100fe400000108a1 */
[----:B------:R-:W-:Y:S01]  /*9750*/  MUFU.EX2 R194, R194 ;  /* 0x000000c200c27308 */ /* 0x000fe20000000800 */
[--C-:B------:R-:W-:Y:S02]  /*9760*/  FFMA.FTZ R251, R251, c[0x0][0x2d0], -R161.reuse ;  /* 0x0000b400fbfb7a23 */ /* 0x100fe400000108a1 */
[--C-:B------:R-:W-:Y:S01]  /*9770*/  FFMA.FTZ R249, R249, c[0x0][0x2d0], -R161.reuse ;  /* 0x0000b400f9f97a23 */ /* 0x100fe200000108a1 */
[-C--:B------:R-:W-:Y:S01]  /*9780*/  HMMA.16816.F32.BF16 R60, R144, R114.reuse, R60 ;  /* 0x00000072903c723c */ /* 0x080fe2000004183c */
[--C-:B------:R-:W-:Y:S03]  /*9790*/  FFMA.FTZ R162, R162, c[0x0][0x2d0], -R161.reuse ;  /* 0x0000b400a2a27a23 */ /* 0x100fe600000108a1 */
[--C-:B------:R-:W-:Y:S02]  /*97a0*/  FFMA.FTZ R160, R160, c[0x0][0x2d0], -R161.reuse ;  /* 0x0000b400a0a07a23 */ /* 0x100fe400000108a1 */
[----:B------:R-:W3:Y:S01]  /*97b0*/  MUFU.EX2 R195, R195 ;  /* 0x000000c300c37308 */ /* 0x000ee20000000800 */
[----:B------:R-:W-:Y:S01]  /*97c0*/  FFMA.FTZ R161, R153, c[0x0][0x2d0], -R161 ;  /* 0x0000b40099a17a23 */ /* 0x000fe200000108a1 */
[C---:B------:R-:W-:Y:S01]  /*97d0*/  HMMA.16816.F32.BF16 R64, R156.reuse, R114, R64 ;  /* 0x000000729c40723c */ /* 0x040fe20000041840 */
[----:B------:R-:W4:Y:S03]  /*97e0*/  LDSM.16.MT88.4 R112, [R212+0x500] ;  /* 0x00050000d470783b */ /* 0x000f260000004200 */
[----:B------:R-:W-:Y:S01]  /*97f0*/  FFMA.FTZ R179, R151, R234, R179 ;  /* 0x000000ea97b37223 */ /* 0x000fe200000100b3 */
[----:B------:R-:W-:Y:S01]  /*9800*/  MOV R151, R3 ;  /* 0x0000000300977202 */ /* 0x000fe20000000f00 */
[----:B------:R-:W-:Y:S01]  /*9810*/  FFMA.FTZ R155, R150, R235, R155 ;  /* 0x000000eb969b7223 */ /* 0x000fe2000001009b */
[----:B------:R-:W-:Y:S01]  /*9820*/  MOV R150, R2 ;  /* 0x0000000200967202 */ /* 0x000fe20000000f00 */
[-C--:B------:R-:W-:Y:S01]  /*9830*/  HMMA.16816.F32.BF16 R68, R156, R100.reuse, R68 ;  /* 0x000000649c44723c */ /* 0x080fe20000041844 */
[----:B------:R-:W-:Y:S03]  /*9840*/  MUFU.EX2 R196, R196 ;  /* 0x000000c400c47308 */ /* 0x000fe60000000800 */
[----:B------:R-:W-:Y:S01]  /*9850*/  FFMA.FTZ R181, R149, R232, R181 ;  /* 0x000000e895b57223 */ /* 0x000fe200000100b5 */
[----:B------:R-:W-:Y:S01]  /*9860*/  MOV R149, R0 ;  /* 0x0000000000957202 */ /* 0x000fe20000000f00 */
[----:B------:R-:W-:Y:S01]  /*9870*/  FFMA.FTZ R189, R148, R233, R189 ;  /* 0x000000e994bd7223 */ /* 0x000fe200000100bd */
[----:B------:R-:W-:Y:S01]  /*9880*/  MOV R148, R152 ;  /* 0x0000009800947202 */ /* 0x000fe20000000f00 */
[C---:B------:R-:W-:Y:S01]  /*9890*/  HMMA.16816.F32.BF16 R72, R144.reuse, R100, R72 ;  /* 0x000000649048723c */ /* 0x040fe20000041848 */
[----:B------:R-:W-:Y:S02]  /*98a0*/  FADD.FTZ R178, R178, R179 ;  /* 0x000000b3b2b27221 */ /* 0x000fe40000010000 */
[----:B------:R-:W5:Y:S01]  /*98b0*/  MUFU.EX2 R197, R197 ;  /* 0x000000c500c57308 */ /* 0x000f620000000800 */
[----:B------:R-:W-:Y:S02]  /*98c0*/  FADD.FTZ R154, R154, R155 ;  /* 0x0000009b9a9a7221 */ /* 0x000fe40000010000 */
[----:B------:R-:W-:Y:S01]  /*98d0*/  FADD.FTZ R180, R180, R181 ;  /* 0x000000b5b4b47221 */ /* 0x000fe20000010000 */
[----:B--2---:R-:W-:Y:S01]  /*98e0*/  F2FP.BF16.PACK_AB R100, R191, R190 ;  /* 0x000000bebf64723e */ /* 0x004fe200000010ff */
[-C--:B------:R-:W-:Y:S01]  /*98f0*/  HMMA.16816.F32.BF16 R76, R144, R102.reuse, R76 ;  /* 0x00000066904c723c */ /* 0x080fe2000004184c */
[----:B-1----:R-:W-:Y:S03]  /*9900*/  F2FP.BF16.PACK_AB R101, R193, R192 ;  /* 0x000000c0c165723e */ /* 0x002fe600000010ff */
[----:B------:R-:W-:Y:S01]  /*9910*/  FADD.FTZ R188, R188, R189 ;  /* 0x000000bdbcbc7221 */ /* 0x000fe20000010000 */
[----:B------:R-:W-:Y:S01]  /*9920*/  MUFU.EX2 R198, R198 ;  /* 0x000000c600c67308 */ /* 0x000fe20000000800 */
[----:B------:R-:W-:Y:S02]  /*9930*/  FADD.FTZ R177, R177, R178 ;  /* 0x000000b2b1b17221 */ /* 0x000fe40000010000 */
[C---:B------:R-:W-:Y:S01]  /*9940*/  HMMA.16816.F32.BF16 R80, R156.reuse, R102, R80 ;  /* 0x000000669c50723c */ /* 0x040fe20000041850 */
[----:B------:R-:W-:Y:S03]  /*9950*/  FADD.FTZ R183, R183, R154 ;  /* 0x0000009ab7b77221 */ /* 0x000fe60000010000 */
[----:B------:R-:W-:Y:S02]  /*9960*/  FADD.FTZ R185, R185, R180 ;  /* 0x000000b4b9b97221 */ /* 0x000fe40000010000 */
[----:B------:R-:W-:Y:S01]  /*9970*/  FADD.FTZ R187, R187, R188 ;  /* 0x000000bcbbbb7221 */ /* 0x000fe20000010000 */
[----:B---3--:R-:W-:Y:S01]  /*9980*/  F2FP.BF16.PACK_AB R102, R195, R194 ;  /* 0x000000c2c366723e */ /* 0x008fe200000010ff */
[-C--:B------:R-:W-:Y:S01]  /*9990*/  HMMA.16816.F32.BF16 R84, R156, R104.reuse, R84 ;  /* 0x000000689c54723c */ /* 0x080fe20000041854 */
[----:B------:R-:W1:Y:S03]  /*99a0*/  MUFU.EX2 R199, R199 ;  /* 0x000000c700c77308 */ /* 0x000e660000000800 */
[----:B-----5:R-:W-:Y:S01]  /*99b0*/  F2FP.BF16.PACK_AB R103, R197, R196 ;  /* 0x000000c4c567723e */ /* 0x020fe200000010ff */
[----:B------:R-:W-:Y:S02]  /*99c0*/  FADD.FTZ R177, R176, R177 ;  /* 0x000000b1b0b17221 */ /* 0x000fe40000010000 */
[----:B------:R-:W-:Y:S01]  /*99d0*/  FADD.FTZ R183, R182, R183 ;  /* 0x000000b7b6b77221 */ /* 0x000fe20000010000 */
[C---:B------:R-:W-:Y:S01]  /*99e0*/  HMMA.16816.F32.BF16 R88, R144.reuse, R104, R88 ;  /* 0x000000689058723c */ /* 0x040fe20000041858 */
[----:B------:R-:W-:Y:S02]  /*99f0*/  FADD.FTZ R185, R184, R185 ;  /* 0x000000b9b8b97221 */ /* 0x000fe40000010000 */
[----:B------:R-:W-:Y:S01]  /*9a00*/  MUFU.EX2 R244, R244 ;  /* 0x000000f400f47308 */ /* 0x000fe20000000800 */
[----:B------:R-:W-:Y:S02]  /*9a10*/  FADD.FTZ R186, R186, R187 ;  /* 0x000000bbbaba7221 */ /* 0x000fe40000010000 */
[----:B------:R-:W-:Y:S02]  /*9a20*/  FADD.FTZ R190, R190, R177 ;  /* 0x000000b1bebe7221 */ /* 0x000fe40000010000 */
[-C--:B------:R-:W-:Y:S01]  /*9a30*/  HMMA.16816.F32.BF16 R92, R144, R106.reuse, R92 ;  /* 0x0000006a905c723c */ /* 0x080fe2000004185c */
[----:B------:R-:W-:Y:S03]  /*9a40*/  FADD.FTZ R192, R192, R183 ;  /* 0x000000b7c0c07221 */ /* 0x000fe60000010000 */
[----:B------:R-:W-:Y:S01]  /*9a50*/  FADD.FTZ R191, R191, R190 ;  /* 0x000000bebfbf7221 */ /* 0x000fe20000010000 */
[----:B------:R-:W2:Y:S01]  /*9a60*/  MUFU.EX2 R245, R245 ;  /* 0x000000f500f57308 */ /* 0x000ea20000000800 */
[----:B------:R-:W-:Y:S02]  /*9a70*/  FADD.FTZ R193, R193, R192 ;  /* 0x000000c0c1c17221 */ /* 0x000fe40000010000 */
[----:B------:R-:W-:Y:S01]  /*9a80*/  HMMA.16816.F32.BF16 R96, R156, R106, R96 ;  /* 0x0000006a9c60723c */ /* 0x000fe20000041860 */
[C---:B-1----:R-:W-:Y:S03]  /*9a90*/  F2FP.BF16.PACK_AB R104, R199.reuse, R198 ;  /* 0x000000c6c768723e */ /* 0x042fe600000010ff */
[----:B------:R-:W-:Y:S02]  /*9aa0*/  FADD.FTZ R198, R198, R185 ;  /* 0x000000b9c6c67221 */ /* 0x000fe40000010000 */
[----:B------:R-:W-:Y:S01]  /*9ab0*/  FADD.FTZ R194, R194, R191 ;  /* 0x000000bfc2c27221 */ /* 0x000fe20000010000 */
[----:B------:R-:W-:Y:S01]  /*9ac0*/  MUFU.EX2 R247, R247 ;  /* 0x000000f700f77308 */ /* 0x000fe20000000800 */
[-C--:B------:R-:W-:Y:S01]  /*9ad0*/  HMMA.16816.F32.BF16 R4, R100, R108.reuse, R4 ;  /* 0x0000006c6404723c */ /* 0x080fe20000041804 */
[----:B------:R-:W-:Y:S03]  /*9ae0*/  F2FP.BF16.PACK_AB R158, R136, R120 ;  /* 0x00000078889e723e */ /* 0x000fe600000010ff */
[----:B------:R-:W-:Y:S01]  /*9af0*/  F2FP.BF16.PACK_AB R159, R138, R122 ;  /* 0x0000007a8a9f723e */ /* 0x000fe200000010ff */
[----:B------:R-:W-:Y:S02]  /*9b00*/  FADD.FTZ R199, R199, R198 ;  /* 0x000000c6c7c77221 */ /* 0x000fe40000010000 */
[----:B------:R-:W-:Y:S02]  /*9b10*/  FADD.FTZ R196, R196, R193 ;  /* 0x000000c1c4c47221 */ /* 0x000fe40000010000 */
[----:B------:R-:W1:Y:S03]  /*9b20*/  MUFU.EX2 R252, R252 ;  /* 0x000000fc00fc7308 */ /* 0x000e660000000800 */
[----:B------:R-:W-:Y:S01]  /*9b30*/  FADD.FTZ R194, R195, R194 ;  /* 0x000000c2c3c27221 */ /* 0x000fe20000010000 */
[----:B--2---:R-:W-:Y:S01]  /*9b40*/  F2FP.BF16.PACK_AB R106, R245, R244 ;  /* 0x000000f4f56a723e */ /* 0x004fe200000010ff */
[----:B------:R-:W-:Y:S02]  /*9b50*/  FADD.FTZ R244, R244, R199 ;  /* 0x000000c7f4f47221 */ /* 0x000fe40000010000 */
[----:B------:R-:W-:Y:S02]  /*9b60*/  FADD.FTZ R197, R197, R196 ;  /* 0x000000c4c5c57221 */ /* 0x000fe40000010000 */
[----:B------:R-:W-:Y:S01]  /*9b70*/  FADD.FTZ R244, R245, R244 ;  /* 0x000000f4f5f47221 */ /* 0x000fe20000010000 */
[----:B------:R-:W2:Y:S10]  /*9b80*/  MUFU.EX2 R251, R251 ;  /* 0x000000fb00fb7308 */ /* 0x000eb40000000800 */
[----:B------:R-:W3:Y:S01]  /*9b90*/  MUFU.EX2 R249, R249 ;  /* 0x000000f900f97308 */ /* 0x000ee20000000800 */
[C---:B-1----:R-:W-:Y:S01]  /*9ba0*/  F2FP.BF16.PACK_AB R105, R252.reuse, R247 ;  /* 0x000000f7fc69723e */ /* 0x042fe200000010ff */
[----:B------:R-:W-:Y:S04]  /*9bb0*/  FADD.FTZ R247, R247, R186 ;  /* 0x000000baf7f77221 */ /* 0x000fe80000010000 */
[----:B------:R-:W-:Y:S04]  /*9bc0*/  FADD.FTZ R252, R252, R247 ;  /* 0x000000f7fcfc7221 */ /* 0x000fe80000010000 */
[----:B------:R-:W1:Y:S01]  /*9bd0*/  MUFU.EX2 R250, R250 ;  /* 0x000000fa00fa7308 */ /* 0x000e620000000800 */
[----:B--2---:R-:W-:Y:S09]  /*9be0*/  FADD.FTZ R252, R251, R252 ;  /* 0x000000fcfbfc7221 */ /* 0x004ff20000010000 */
[----:B------:R-:W2:Y:S01]  /*9bf0*/  MUFU.EX2 R248, R248 ;  /* 0x000000f800f87308 */ /* 0x000ea20000000800 */
[C---:B---3--:R-:W-:Y:S01]  /*9c00*/  F2FP.BF16.PACK_AB R107, R249.reuse, R251 ;  /* 0x000000fbf96b723e */ /* 0x048fe200000010ff */
[----:B------:R-:W-:Y:S08]  /*9c10*/  FADD.FTZ R252, R249, R252 ;  /* 0x000000fcf9fc7221 */ /* 0x000ff00000010000 */
[----:B------:R-:W3:Y:S01]  /*9c20*/  MUFU.EX2 R246, R246 ;  /* 0x000000f600f67308 */ /* 0x000ee20000000800 */
[C---:B------:R-:W-:Y:S01]  /*9c30*/  HMMA.16816.F32.BF16 R8, R104.reuse, R108, R8 ;  /* 0x0000006c6808723c */ /* 0x040fe20000041808 */
[----:B-1----:R-:W-:Y:S07]  /*9c40*/  F2FP.BF16.PACK_AB R156, R250, R124 ;  /* 0x0000007cfa9c723e */ /* 0x002fee00000010ff */
[-C--:B------:R-:W-:Y:S01]  /*9c50*/  HMMA.16816.F32.BF16 R12, R104, R110.reuse, R12 ;  /* 0x0000006e680c723c */ /* 0x080fe2000004180c */
[----:B------:R1:W5:Y:S03]  /*9c60*/  MUFU.EX2 R121, R162 ;  /* 0x000000a200797308 */ /* 0x0003660000000800 */
[----:B--2---:R-:W-:Y:S04]  /*9c70*/  FADD.FTZ R197, R248, R197 ;  /* 0x000000c5f8c57221 */ /* 0x004fe80000010000 */
[C---:B------:R-:W-:Y:S01]  /*9c80*/  HMMA.16816.F32.BF16 R16, R100.reuse, R110, R16 ;  /* 0x0000006e6410723c */ /* 0x040fe20000041810 */
[----:B------:R-:W2:Y:S02]  /*9c90*/  LDSM.16.MT88.4 R108, [R212+0x1100] ;  /* 0x00110000d46c783b */ /* 0x000ea40000004200 */
[----:B------:R5:W-:Y:S01]  /*9ca0*/  MUFU.EX2 R137, R160 ;  /* 0x000000a000897308 */ /* 0x000be20000000800 */
[C---:B---3--:R-:W-:Y:S04]  /*9cb0*/  F2FP.BF16.PACK_AB R157, R246.reuse, R248 ;  /* 0x000000f8f69d723e */ /* 0x048fe800000010ff */
[-C--:B----4-:R-:W-:Y:S01]  /*9cc0*/  HMMA.16816.F32.BF16 R20, R100, R112.reuse, R20 ;  /* 0x000000706414723c */ /* 0x090fe20000041814 */
[----:B------:R-:W-:Y:S04]  /*9cd0*/  FADD.FTZ R197, R246, R197 ;  /* 0x000000c5f6c57221 */ /* 0x000fe80000010000 */
[----:B------:R3:W4:Y:S03]  /*9ce0*/  MUFU.EX2 R153, R161 ;  /* 0x000000a100997308 */ /* 0x0007260000000800 */
[C---:B------:R-:W-:Y:S01]  /*9cf0*/  HMMA.16816.F32.BF16 R24, R104.reuse, R112, R24 ;  /* 0x000000706818723c */ /* 0x040fe20000041818 */
[----:B-1----:R-:W-:Y:S07]  /*9d00*/  F2FP.BF16.PACK_AB R162, R139, R123 ;  /* 0x0000007b8ba2723e */ /* 0x002fee00000010ff */
[-C--:B------:R-:W-:Y:S01]  /*9d10*/  HMMA.16816.F32.BF16 R28, R104, R114.reuse, R28 ;  /* 0x00000072681c723c */ /* 0x080fe2000004181c */
[----:B-----5:R-:W-:Y:S07]  /*9d20*/  F2FP.BF16.PACK_AB R160, R127, R125 ;  /* 0x0000007d7fa0723e */ /* 0x020fee00000010ff */
[C---:B------:R-:W-:Y:S01]  /*9d30*/  HMMA.16816.F32.BF16 R32, R100.reuse, R114, R32 ;  /* 0x000000726420723c */ /* 0x040fe20000041820 */
[----:B------:R-:W1:Y:S03]  /*9d40*/  LDSM.16.MT88.4 R112, [R214+0x1d00] ;  /* 0x001d0000d670783b */ /* 0x000e660000004200 */
[----:B---3--:R-:W-:Y:S02]  /*9d50*/  F2FP.BF16.PACK_AB R161, R121, R126 ;  /* 0x0000007e79a1723e */ /* 0x008fe400000010ff */
[----:B----4-:R-:W-:Y:S02]  /*9d60*/  F2FP.BF16.PACK_AB R163, R153, R137 ;  /* 0x0000008999a3723e */ /* 0x010fe400000010ff */
[-C--:B------:R-:W-:Y:S08]  /*9d70*/  HMMA.16816.F32.BF16 R36, R100, R116.reuse, R36 ;  /* 0x000000746424723c */ /* 0x080ff00000041824 */
[C---:B------:R-:W-:Y:S08]  /*9d80*/  HMMA.16816.F32.BF16 R40, R104.reuse, R116, R40 ;  /* 0x000000746828723c */ /* 0x040ff00000041828 */
[-C--:B------:R-:W-:Y:S08]  /*9d90*/  HMMA.16816.F32.BF16 R44, R104, R118.reuse, R44 ;  /* 0x00000076682c723c */ /* 0x080ff0000004182c */
[C---:B------:R-:W-:Y:S01]  /*9da0*/  HMMA.16816.F32.BF16 R48, R100.reuse, R118, R48 ;  /* 0x000000766430723c */ /* 0x040fe20000041830 */
[----:B------:R-:W3:Y:S07]  /*9db0*/  LDSM.16.MT88.4 R116, [R212+0x1d00] ;  /* 0x001d0000d474783b */ /* 0x000eee0000004200 */
        /* <DEDUP_REMOVED lines=8> */
[C---:B------:R-:W-:Y:S08]  /*9e40*/  HMMA.16816.F32.BF16 R80, R100.reuse, R114, R80 ;  /* 0x000000726450723c */ /* 0x040ff00000041850 */
[-C--:B---3--:R-:W-:Y:S08]  /*9e50*/  HMMA.16816.F32.BF16 R84, R100, R116.reuse, R84 ;  /* 0x000000746454723c */ /* 0x088ff00000041854 */
[C---:B------:R-:W-:Y:S08]  /*9e60*/  HMMA.16816.F32.BF16 R88, R104.reuse, R116, R88 ;  /* 0x000000746858723c */ /* 0x040ff00000041858 */
[-C--:B------:R-:W-:Y:S08]  /*9e70*/  HMMA.16816.F32.BF16 R92, R104, R118.reuse, R92 ;  /* 0x00000076685c723c */ /* 0x080ff0000004185c */
[----:B------:R-:W-:Y:S08]  /*9e80*/  HMMA.16816.F32.BF16 R96, R100, R118, R96 ;  /* 0x000000766460723c */ /* 0x000ff00000041860 */
[-C--:B------:R-:W-:Y:S01]  /*9e90*/  HMMA.16816.F32.BF16 R144, R156, R132.reuse, R4 ;  /* 0x000000849c90723c */ /* 0x080fe20000041804 */
[----:B------:R-:W1:Y:S07]  /*9ea0*/  LDSM.16.MT88.4 R4, [R212+0x2100] ;  /* 0x00210000d404783b */ /* 0x000e6e0000004200 */
[C---:B------:R-:W-:Y:S07]  /*9eb0*/  HMMA.16816.F32.BF16 R140, R160.reuse, R132, R8 ;  /* 0x00000084a08c723c */ /* 0x040fee0000041808 */
[----:B------:R-:W-:Y:S02]  /*9ec0*/  MOV R11, R139 ;  /* 0x0000008b000b7202 */ /* 0x000fe40000000f00 */
[----:B------:R-:W-:Y:S03]  /*9ed0*/  MOV R10, R138 ;  /* 0x0000008a000a7202 */ /* 0x000fe60000000f00 */
[----:B------:R-:W-:Y:S02]  /*9ee0*/  MOV R9, R137 ;  /* 0x0000008900097202 */ /* 0x000fe40000000f00 */
[----:B------:R-:W-:Y:S02]  /*9ef0*/  MOV R8, R136 ;  /* 0x0000008800087202 */ /* 0x000fe40000000f00 */
[-C--:B------:R-:W-:Y:S07]  /*9f00*/  HMMA.16816.F32.BF16 R136, R160, R134.reuse, R12 ;  /* 0x00000086a088723c */ /* 0x080fee000004180c */
[----:B------:R-:W-:Y:S01]  /*9f10*/  MOV R15, R123 ;  /* 0x0000007b000f7202 */ /* 0x000fe20000000f00 */
[C---:B------:R-:W-:Y:S01]  /*9f20*/  HMMA.16816.F32.BF16 R132, R156.reuse, R134, R16 ;  /* 0x000000869c84723c */ /* 0x040fe20000041810 */
[----:B------:R-:W-:Y:S03]  /*9f30*/  MOV R14, R122 ;  /* 0x0000007a000e7202 */ /* 0x000fe60000000f00 */
[----:B------:R-:W-:Y:S02]  /*9f40*/  MOV R13, R121 ;  /* 0x00000079000d7202 */ /* 0x000fe40000000f00 */
[----:B------:R-:W-:Y:S01]  /*9f50*/  MOV R12, R120 ;  /* 0x00000078000c7202 */ /* 0x000fe20000000f00 */
[----:B------:R-:W-:Y:S01]  /*9f60*/  FADD.FTZ R197, R14, R197 ;  /* 0x000000c50ec57221 */ /* 0x000fe20000010000 */
[-C--:B--2---:R-:W-:Y:S01]  /*9f70*/  HMMA.16816.F32.BF16 R128, R156, R108.reuse, R20 ;  /* 0x0000006c9c80723c */ /* 0x084fe20000041814 */
[----:B------:R-:W-:Y:S03]  /*9f80*/  MOV R19, R127 ;  /* 0x0000007f00137202 */ /* 0x000fe60000000f00 */
[----:B------:R-:W-:Y:S01]  /*9f90*/  MOV R18, R126 ;  /* 0x0000007e00127202 */ /* 0x000fe20000000f00 */
[----:B------:R-:W-:Y:S01]  /*9fa0*/  FADD.FTZ R235, R10, R197 ;  /* 0x000000c50aeb7221 */ /* 0x000fe20000010000 */
[----:B------:R-:W-:Y:S02]  /*9fb0*/  MOV R17, R125 ;  /* 0x0000007d00117202 */ /* 0x000fe40000000f00 */
[----:B------:R-:W-:Y:S01]  /*9fc0*/  MOV R16, R124 ;  /* 0x0000007c00107202 */ /* 0x000fe20000000f00 */
[----:B------:R-:W-:Y:S01]  /*9fd0*/  FADD.FTZ R252, R18, R252 ;  /* 0x000000fc12fc7221 */ /* 0x000fe20000010000 */
[C---:B------:R-:W-:Y:S02]  /*9fe0*/  HMMA.16816.F32.BF16 R124, R160.reuse, R108, R24 ;  /* 0x0000006ca07c723c */ /* 0x040fe40000041818 */
[----:B------:R-:W-:Y:S02]  /*9ff0*/  FADD.FTZ R244, R17, R244 ;  /* 0x000000f411f47221 */ /* 0x000fe40000010000 */
[----:B------:R-:W-:Y:S02]  /*a000*/  FADD.FTZ R252, R13, R252 ;  /* 0x000000fc0dfc7221 */ /* 0x000fe40000010000 */
[----:B------:R-:W-:Y:S02]  /*a010*/  FADD.FTZ R244, R19, R244 ;  /* 0x000000f413f47221 */ /* 0x000fe40000010000 */
[-C--:B------:R-:W-:Y:S01]  /*a020*/  HMMA.16816.F32.BF16 R120, R160, R110.reuse, R28 ;  /* 0x0000006ea078723c */ /* 0x080fe2000004181c */
[----:B------:R-:W-:Y:S03]  /*a030*/  FADD.FTZ R252, R9, R252 ;  /* 0x000000fc09fc7221 */ /* 0x000fe60000010000 */
[----:B------:R-:W-:Y:S02]  /*a040*/  FADD.FTZ R244, R15, R244 ;  /* 0x000000f40ff47221 */ /* 0x000fe40000010000 */
[----:B------:R-:W-:Y:S02]  /*a050*/  FADD.FTZ R233, R153, R252 ;  /* 0x000000fc99e97221 */ /* 0x000fe40000010000 */
[C---:B------:R-:W-:Y:S01]  /*a060*/  HMMA.16816.F32.BF16 R116, R156.reuse, R110, R32 ;  /* 0x0000006e9c74723c */ /* 0x040fe20000041820 */
[----:B------:R-:W-:Y:S07]  /*a070*/  FADD.FTZ R232, R11, R244 ;  /* 0x000000f40be87221 */ /* 0x000fee0000010000 */
        /* <DEDUP_REMOVED lines=17> */
[----:B------:R-:W-:Y:S01]  /*a190*/  HMMA.16816.F32.BF16 R96, R156, R6, R96 ;  /* 0x000000069c60723c */ /* 0x000fe20000041860 */
[----:B------:R-:W-:Y:S04]  /*a1a0*/  FADD.FTZ R5, R12, R5 ;  /* 0x000000050c057221 */ /* 0x000fe80000010000 */
[----:B------:R-:W-:Y:S01]  /*a1b0*/  FADD.FTZ R234, R8, R5 ;  /* 0x0000000508ea7221 */ /* 0x000fe20000010000 */
[----:B------:R-:W-:-:S05]  /*a1c0*/  @P0 BRA `(.L_x_425) ;  /* 0xffffbbd000000947 */ /* 0x000fca000383ffff */
.L_x_406:
[----:B------:R-:W1:Y:S01]  /*a1d0*/  S2UR UR8, SR_CTAID.X ;  /* 0x00000000000879c3 */ /* 0x000e620000002500 */
[----:B------:R-:W-:Y:S01]  /*a1e0*/  ULDC.64 UR4, c[0x0][0x2c8] ;  /* 0x0000b20000047ab9 */ /* 0x000fe20000000a00 */
[----:B------:R-:W-:Y:S01]  /*a1f0*/  PLOP3.LUT P0, PT, PT, PT, UP1, 0x40, 0x0 ;  /* 0x000000000000781c */ /* 0x000fe20003f0e818 */
[----:B-1----:R-:W-:-:S04]  /*a200*/  ULEA UR8, UR8, 0x7f, 0x7 ;  /* 0x0000007f08087891 */ /* 0x002fc8000f8e383f */
[----:B------:R-:W-:-:S03]  /*a210*/  UIMAD.WIDE.U32 UR14, UR8, UR4, URZ ;  /* 0x00000004080e72a5 */ /* 0x000fc6000f8e003f */
[----:B------:R-:W-:Y:S02]  /*a220*/  ULDC UR4, c[0x0][0x168] ;  /* 0x00005a0000047ab9 */ /* 0x000fe40000000800 */
[----:B------:R-:W-:Y:S02]  /*a230*/  @UP2 USHF.R.U32.HI UR8, URZ, UR5, UR15 ;  /* 0x000000053f082299 */ /* 0x000fe4000801160f */
[----:B------:R-:W-:Y:S02]  /*a240*/  UIADD3 UR4, -UR4, 0x1, URZ ;  /* 0x0000000104047890 */ /* 0x000fe4000fffe13f */
[----:B------:R-:W-:Y:S02]  /*a250*/  ULDC UR5, c[0x0][0x1d0] ;  /* 0x0000740000057ab9 */ /* 0x000fe40000000800 */
[----:B------:R-:W-:-:S03]  /*a260*/  UIADD3 UR9, UR8, UR5, UR4 ;  /* 0x0000000508097290 */ /* 0x000fc6000fffe004 */
[----:B------:R-:W-:Y:S02]  /*a270*/  ULDC UR8, c[0x0][0x324] ;  /* 0x0000c90000087ab9 */ /* 0x000fe40000000800 */
[----:B------:R-:W-:Y:S01]  /*a280*/  UIADD3 UR8, UR9, -UR8, URZ ;  /* 0x8000000809087290 */ /* 0x000fe2000fffe03f */
[----:B------:R-:W-:Y:S05]  /*a290*/  @P0 BRA `(.L_x_426) ;  /* 0x0000016000000947 */ /* 0x000fea0003800000 */
[----:B------:R-:W-:-:S06]  /*a2a0*/  UISETP.GT.AND UP0, UPT, UR9, -0x1, UPT ;  /* 0xffffffff0900788c */ /* 0x000fcc000bf04270 */
[----:B------:R-:W-:-:S13]  /*a2b0*/  PLOP3.LUT P0, PT, PT, PT, UP0, 0x80, 0x0 ;  /* 0x000000000000781c */ /* 0x000fda0003f0f008 */
[----:B------:R-:W-:Y:S05]  /*a2c0*/  @P0 BRA `(.L_x_427) ;  /* 0x0000009000000947 */ /* 0x000fea0003800000 */
[----:B------:R-:W-:Y:S02]  /*a2d0*/  ULDC UR4, c[0x0][0x32c] ;  /* 0x0000cb0000047ab9 */ /* 0x000fe40000000800 */
[----:B------:R-:W-:Y:S02]  /*a2e0*/  UISETP.NE.AND UP0, UPT, UR4, 0x1, UPT ;  /* 0x000000010400788c */ /* 0x000fe4000bf05270 */
[----:B------:R-:W-:Y:S02]  /*a2f0*/  ULOP3.LUT UR9, URZ, UR9, URZ, 0x33, !UPT ;  /* 0x000000093f097292 */ /* 0x000fe4000f8e333f */
[----:B------:R-:W-:Y:S02]  /*a300*/  ULDC.64 UR4, c[0x0][0x330] ;  /* 0x0000cc0000047ab9 */ /* 0x000fe40000000a00 */
[----:B------:R-:W-:-:S07]  /*a310*/  UIMAD.WIDE.U32 UR14, UR9, UR4, URZ ;  /* 0x00000004090e72a5 */ /* 0x000fce000f8e003f */
[----:B------:R-:W-:Y:S02]  /*a320*/  @UP0 UMOV UR11, UR15 ;  /* 0x0000000f000b0c82 */ /* 0x000fe40008000000 */
[----:B------:R-:W-:-:S04]  /*a330*/  @UP0 USHF.R.U32.HI UR9, URZ, UR5, UR11 ;  /* 0x000000053f090299 */ /* 0x000fc8000801160b */
[----:B------:R-:W-:Y:S01]  /*a340*/  ULOP3.LUT UR9, URZ, UR9, URZ, 0x33, !UPT ;  /* 0x000000093f097292 */ /* 0x000fe2000f8e333f */
[----:B------:R-:W-:Y:S05]  /*a350*/  BRA `(.L_x_428) ;  /* 0x0000006000007947 */ /* 0x000fea0003800000 */
.L_x_427:
[----:B------:R-:W-:Y:S02]  /*a360*/  ULDC UR4, c[0x0][0x32c] ;  /* 0x0000cb0000047ab9 */ /* 0x000fe40000000800 */
[----:B------:R-:W-:-:S03]  /*a370*/  UISETP.NE.AND UP0, UPT, UR4, 0x1, UPT ;  /* 0x000000010400788c */ /* 0x000fc6000bf05270 */
[----:B------:R-:W-:Y:S02]  /*a380*/  ULDC.64 UR4, c[0x0][0x330] ;  /* 0x0000cc0000047ab9 */ /* 0x000fe40000000a00 */
[----:B------:R-:W-:-:S07]  /*a390*/  UIMAD.WIDE.U32 UR14, UR9, UR4, URZ ;  /* 0x00000004090e72a5 */ /* 0x000fce000f8e003f */
[----:B------:R-:W-:Y:S02]  /*a3a0*/  @UP0 UMOV UR11, UR15 ;  /* 0x0000000f000b0c82 */ /* 0x000fe40008000000 */
[----:B------:R-:W-:Y:S02]  /*a3b0*/  @UP0 USHF.R.U32.HI UR9, URZ, UR5, UR11 ;  /* 0x000000053f090299 */ /* 0x000fe4000801160b */
.L_x_428:
[----:B------:R-:W-:Y:S02]  /*a3c0*/  ULDC UR4, c[0x0][0x32c] ;  /* 0x0000cb0000047ab9 */ /* 0x000fe40000000800 */
[----:B------:R-:W-:-:S04]  /*a3d0*/  UIMAD UR4, UR9, UR4, URZ ;  /* 0x00000004090472a4 */ /* 0x000fc8000f8e023f */
[----:B------:R-:W-:-:S04]  /*a3e0*/  UISETP.LT.AND UP0, UPT, UR8, UR4, UPT ;  /* 0x000000040800728c */ /* 0x000fc8000bf01270 */
[----:B------:R-:W-:-:S04]  /*a3f0*/  USEL UR8, UR8, UR4, !UP0 ;  /* 0x0000000408087287 */ /* 0x000fc8000c000000 */
.L_x_426:
[----:B------:R-:W-:-:S04]  /*a400*/  UIADD3 UR8, UR8, 0x2f, URZ ;  /* 0x0000002f08087890 */ /* 0x000fc8000fffe03f */
[----:B------:R-:W-:-:S04]  /*a410*/  UIMAD.WIDE UR4, UR8, 0x2aaaaaab, URZ ;  /* 0x2aaaaaab080478a5 */ /* 0x000fc8000f8e023f */
[----:B------:R-:W-:-:S04]  /*a420*/  USHF.R.U32.HI UR4, URZ, 0x1f, UR5 ;  /* 0x0000001f3f047899 */ /* 0x000fc80008011605 */
[----:B------:R-:W-:-:S04]  /*a430*/  ULEA.HI.SX32 UR4, UR5, UR4, 0x1d ;  /* 0x0000000405047291 */ /* 0x000fc8000f8fea3f */
[----:B------:R-:W-:-:S04]  /*a440*/  UISETP.LT.AND UP0, UPT, UR7, UR4, UPT ;  /* 0x000000040700728c */ /* 0x000fc8000bf01270 */
[----:B------:R-:W-:-:S06]  /*a450*/  USEL UR4, UR7, UR4, !UP0 ;  /* 0x0000000407047287 */ /* 0x000fcc000c000000 */
[----:B------:R-:W-:-:S13]  /*a460*/  ISETP.GE.AND P0, PT, R238, UR4, PT ;  /* 0x00000004ee007c0c */ /* 0x000fda000bf06270 */
[----:B------:R-:W-:Y:S05]  /*a470*/  @!P0 BRA `(.L_x_429) ;  /* 0x0000304000008947 */ /* 0x000fea0003800000 */
[C---:B------:R-:W-:Y:S02]  /*a480*/  IADD3 R247, P0, R220.reuse, 0x20, RZ ;  /* 0x00000020dcf77810 */ /* 0x040fe40007f1e0ff */
[----:B------:R-:W-:Y:S02]  /*a490*/  IADD3 R245, P2, R220, 0x40, RZ ;  /* 0x00000040dcf57810 */ /* 0x000fe40007f5e0ff */
[C---:B------:R-:W-:Y:S01]  /*a4a0*/  IADD3 R243, P1, R224.reuse, 0x20, RZ ;  /* 0x00000020e0f37810 */ /* 0x040fe20007f3e0ff */
[--C-:B------:R-:W-:Y:S01]  /*a4b0*/  IMAD.X R246, RZ, RZ, R231.reuse, P0 ;  /* 0x000000fffff67224 */ /* 0x100fe200000e06e7 */
[----:B------:R-:W-:Y:S01]  /*a4c0*/  IADD3 R241, P0, R224, 0x40, RZ ;  /* 0x00000040e0f17810 */ /* 0x000fe20007f1e0ff */
[----:B------:R-:W-:Y:S02]  /*a4d0*/  IMAD.X R244, RZ, RZ, R231, P2 ;  /* 0x000000fffff47224 */ /* 0x000fe400010e06e7 */
[--C-:B------:R-:W-:Y:S02]  /*a4e0*/  IMAD.X R242, RZ, RZ, R237.reuse, P1 ;  /* 0x000000fffff27224 */ /* 0x100fe400008e06ed */
[----:B------:R-:W-:-:S02]  /*a4f0*/  IMAD.X R240, RZ, RZ, R237, P0 ;  /* 0x000000fffff07224 */ /* 0x000fc400000e06ed */
.L_x_432:
[----:B------:R-:W-:Y:S04]  /*a500*/  DEPBAR.LE SB0, 0x0 ;  /* 0x000080000000791a */ /* 0x000fe80000000000 */
[----:B------:R-:W-:Y:S01]  /*a510*/  BAR.SYNC.DEFER_BLOCKING 0x0 ;  /* 0x0000000000007b1d */ /* 0x000fe20000010000 */
[----:B------:R-:W-:Y:S01]  /*a520*/  ISETP.GT.AND P0, PT, R219, R238, PT ;  /* 0x000000eedb00720c */ /* 0x000fe20003f04270 */
[----:B------:R-:W-:Y:S01]  /*a530*/  IMAD.MOV.U32 R148, RZ, RZ, R3 ;  /* 0x000000ffff947224 */ /* 0x000fe200078e0003 */
[----:B------:R-:W-:Y:S01]  /*a540*/  MOV R153, R2 ;  /* 0x0000000200997202 */ /* 0x000fe20000000f00 */
[----:B------:R-:W-:Y:S02]  /*a550*/  IMAD.MOV.U32 R149, RZ, RZ, R0 ;  /* 0x000000ffff957224 */ /* 0x000fe400078e0000 */
        /* <DEDUP_REMOVED lines=18> */
[-C--:B------:R-:W-:Y:S03]  /*a680*/  IADD3 R11, P0, R220, R8.reuse, RZ ;  /* 0x00000008dc0b7210 */ /* 0x080fe60007f1e0ff */
[----:B------:R-:W-:Y:S01]  /*a690*/  IMAD.IADD R5, R9, 0x1, R5 ;  /* 0x0000000109057824 */ /* 0x000fe200078e0205 */
[----:B------:R-:W-:Y:S02]  /*a6a0*/  LEA R14, P2, R11, c[0x0][0x1f8], 0x1 ;  /* 0x00007e000b0e7a11 */ /* 0x000fe400078408ff */
[-C--:B------:R-:W-:Y:S01]  /*a6b0*/  IADD3 R9, P1, R245, R8.reuse, RZ ;  /* 0x00000008f5097210 */ /* 0x080fe20007f3e0ff */
[----:B------:R-:W-:Y:S01]  /*a6c0*/  IMAD.X R4, R5, 0x1, R231, P0 ;  /* 0x0000000105047824 */ /* 0x000fe200000e06e7 */
[-C--:B------:R-:W-:Y:S03]  /*a6d0*/  IADD3 R7, P0, R247, R8.reuse, RZ ;  /* 0x00000008f7077210 */ /* 0x080fe60007f1e0ff */
[----:B------:R-:W-:Y:S01]  /*a6e0*/  IMAD.X R6, R5, 0x1, R244, P1 ;  /* 0x0000000105067824 */ /* 0x000fe200008e06f4 */
        /* <DEDUP_REMOVED lines=11> */
[----:B------:R-:W-:Y:S01]  /*a7a0*/  LEA R10, P1, R9, c[0x0][0x1f8], 0x1 ;  /* 0x00007e00090a7a11 */ /* 0x000fe200078208ff */
[----:B------:R4:W-:Y:S02]  /*a7b0*/  LDGSTS.E.BYPASS.LTC128B.128 [R218+0xd00], [R12.64], !P5 ;  /* 0x00d000000cda7fae */ /* 0x0009e4000e901d4c */
[----:B------:R-:W-:Y:S01]  /*a7c0*/  @!P3 IMAD.X R7, R5, 0x1, R231, P2 ;  /* 0x000000010507b824 */ /* 0x000fe200010e06e7 */
[----:B------:R-:W-:Y:S02]  /*a7d0*/  LEA.HI.X R11, R9, c[0x0][0x1fc], R6, 0x1, P1 ;  /* 0x00007f00090b7a11 */ /* 0x000fe400008f0c06 */
[----:B------:R-:W-:Y:S02]  /*a7e0*/  @!P3 IADD3 R6, P1, R8, R247, RZ ;  /* 0x000000f70806b210 */ /* 0x000fe40007f3e0ff */
[----:B------:R-:W-:Y:S01]  /*a7f0*/  @!P3 LEA R18, P2, R4, c[0x0][0x1f8], 0x1 ;  /* 0x00007e000412ba11 */ /* 0x000fe200078408ff */
        /* <DEDUP_REMOVED lines=12> */
.L_x_430:
        /* <DEDUP_REMOVED lines=9> */
[-C--:B-1----:R-:W-:Y:S01]  /*a950*/  HMMA.16816.F32.BF16 R20, R156, R32.reuse, RZ ;  /* 0x000000209c14723c */ /* 0x082fe200000418ff */
[----:B------:R-:W1:Y:S07]  /*a960*/  LDSM.16.M88.4 R192, [R216+0x3500] ;  /* 0x00350000d8c0783b */ /* 0x000e6e0000000200 */
[C---:B------:R-:W-:Y:S01]  /*a970*/  HMMA.16816.F32.BF16 R24, R44.reuse, R32, RZ ;  /* 0x000000202c18723c */ /* 0x040fe200000418ff */
[----:B------:R-:W-:Y:S07]  /*a980*/  LDSM.16.M88.4 R196, [R209] ;  /* 0x00000000d1c4783b */ /* 0x000fee0000000200 */
[-C--:B------:R-:W-:Y:S01]  /*a990*/  HMMA.16816.F32.BF16 R28, R44, R34.reuse, RZ ;  /* 0x000000222c1c723c */ /* 0x080fe200000418ff */
[----:B------:R-:W-:Y:S07]  /*a9a0*/  LDSM.16.M88.4 R200, [R213+0x7900] ;  /* 0x00790000d5c8783b */ /* 0x000fee0000000200 */
[C---:B------:R-:W-:Y:S08]  /*a9b0*/  HMMA.16816.F32.BF16 R32, R156.reuse, R34, RZ ;  /* 0x000000229c20723c */ /* 0x040ff000000418ff */
[-C--:B------:R-:W-:Y:S08]  /*a9c0*/  HMMA.16816.F32.BF16 R36, R156, R48.reuse, RZ ;  /* 0x000000309c24723c */ /* 0x080ff000000418ff */
[C---:B------:R-:W-:Y:S08]  /*a9d0*/  HMMA.16816.F32.BF16 R40, R44.reuse, R48, RZ ;  /* 0x000000302c28723c */ /* 0x040ff000000418ff */
[-C--:B------:R-:W-:Y:S08]  /*a9e0*/  HMMA.16816.F32.BF16 R44, R44, R50.reuse, RZ ;  /* 0x000000322c2c723c */ /* 0x080ff000000418ff */
[----:B------:R-:W-:Y:S01]  /*a9f0*/  HMMA.16816.F32.BF16 R48, R156, R50, RZ ;  /* 0x000000329c30723c */ /* 0x000fe200000418ff */
[----:B------:R-:W3:Y:S07]  /*aa00*/  LDSM.16.M88.4 R156, [R216+0x3900] ;  /* 0x00390000d89c783b */ /* 0x000eee0000000200 */
[-C--:B------:R-:W-:Y:S08]  /*aa10*/  HMMA.16816.F32.BF16 R4, R164, R168.reuse, R4 ;  /* 0x000000a8a404723c */ /* 0x080ff00000041804 */
[C---:B------:R-:W-:Y:S08]  /*aa20*/  HMMA.16816.F32.BF16 R8, R172.reuse, R168, R8 ;  /* 0x000000a8ac08723c */ /* 0x040ff00000041808 */
[-C--:B------:R-:W-:Y:S08]  /*aa30*/  HMMA.16816.F32.BF16 R12, R172, R170.reuse, R12 ;  /* 0x000000aaac0c723c */ /* 0x080ff0000004180c */
[C---:B------:R-:W-:Y:S01]  /*aa40*/  HMMA.16816.F32.BF16 R16, R164.reuse, R170, R16 ;  /* 0x000000aaa410723c */ /* 0x040fe20000041810 */
[----:B------:R-:W4:Y:S07]  /*aa50*/  LDSM.16.M88.4 R168, [R213+0x6900] ;  /* 0x00690000d5a8783b */ /* 0x000f2e0000000200 */
        /* <DEDUP_REMOVED lines=10> */
[----:B------:R-:W5:Y:S08]  /*ab00*/  LDSM.16.M88.4 R164, [R208] ;  /* 0x00000000d0a4783b */ /* 0x000f700000000200 */
[----:B------:R-:W3:Y:S01]  /*ab10*/  LDSM.16.M88.4 R180, [R216+0x3d00] ;  /* 0x003d0000d8b4783b */ /* 0x000ee20000000200 */
[-C--:B--2---:R-:W-:Y:S08]  /*ab20*/  HMMA.16816.F32.BF16 R4, R160, R184.reuse, R4 ;  /* 0x000000b8a004723c */ /* 0x084ff00000041804 */
        /* <DEDUP_REMOVED lines=8> */
[----:B------:R-:W-:Y:S07]  /*abb0*/  LDSM.16.M88.4 R192, [R206] ;  /* 0x00000000cec0783b */ /* 0x000fee0000000200 */
[-C--:B---3--:R-:W-:Y:S08]  /*abc0*/  HMMA.16816.F32.BF16 R36, R160, R156.reuse, R36 ;  /* 0x0000009ca024723c */ /* 0x088ff00000041824 */
[C---:B------:R-:W-:Y:S08]  /*abd0*/  HMMA.16816.F32.BF16 R40, R188.reuse, R156, R40 ;  /* 0x0000009cbc28723c */ /* 0x040ff00000041828 */
[-C--:B------:R-:W-:Y:S01]  /*abe0*/  HMMA.16816.F32.BF16 R44, R188, R158.reuse, R44 ;  /* 0x0000009ebc2c723c */ /* 0x080fe2000004182c */
[----:B------:R-:W-:Y:S07]  /*abf0*/  LDSM.16.M88.4 R188, [R213+0x8900] ;  /* 0x00890000d5bc783b */ /* 0x000fee0000000200 */
[----:B------:R-:W-:Y:S01]  /*ac00*/  HMMA.16816.F32.BF16 R48, R160, R158, R48 ;  /* 0x0000009ea030723c */ /* 0x000fe20000041830 */
[----:B------:R-:W1:Y:S07]  /*ac10*/  LDSM.16.M88.4 R156, [R217+0x9900] ;  /* 0x00990000d99c783b */ /* 0x000e6e0000000200 */
[-C--:B----4-:R-:W-:Y:S01]  /*ac20*/  HMMA.16816.F32.BF16 R4, R168, R196.reuse, R4 ;  /* 0x000000c4a804723c */ /* 0x090fe20000041804 */
[----:B------:R-:W2:Y:S07]  /*ac30*/  LDSM.16.M88.4 R160, [R216+0x4100] ;  /* 0x00410000d8a0783b */ /* 0x000eae0000000200 */
[C---:B------:R-:W-:Y:S08]  /*ac40*/  HMMA.16816.F32.BF16 R8, R200.reuse, R196, R8 ;  /* 0x000000c4c808723c */ /* 0x040ff00000041808 */
[-C--:B------:R-:W-:Y:S08]  /*ac50*/  HMMA.16816.F32.BF16 R12, R200, R198.reuse, R12 ;  /* 0x000000c6c80c723c */ /* 0x080ff0000004180c */
[C---:B------:R-:W-:Y:S08]  /*ac60*/  HMMA.16816.F32.BF16 R16, R168.reuse, R198, R16 ;  /* 0x000000c6a810723c */ /* 0x040ff00000041810 */
[-C--:B-----5:R-:W-:Y:S08]  /*ac70*/  HMMA.16816.F32.BF16 R20, R168, R164.reuse, R20 ;  /* 0x000000a4a814723c */ /* 0x0a0ff00000041814 */
[C---:B------:R-:W-:Y:S08]  /*ac80*/  HMMA.16816.F32.BF16 R24, R200.reuse, R164, R24 ;  /* 0x000000a4c818723c */ /* 0x040ff00000041818 */
[-C--:B------:R-:W-:Y:S08]  /*ac90*/  HMMA.16816.F32.BF16 R28, R200, R166.reuse, R28 ;  /* 0x000000a6c81c723c */ /* 0x080ff0000004181c */
[C---:B------:R-:W-:Y:S01]  /*aca0*/  HMMA.16816.F32.BF16 R32, R168.reuse, R166, R32 ;  /* 0x000000a6a820723c */ /* 0x040fe20000041820 */
[----:B------:R-:W3:Y:S07]  /*acb0*/  LDSM.16.M88.4 R164, [R213+0x9900] ;  /* 0x00990000d5a4783b */ /* 0x000eee0000000200 */
[-C--:B------:R-:W-:Y:S08]  /*acc0*/  HMMA.16816.F32.BF16 R36, R168, R172.reuse, R36 ;  /* 0x000000aca824723c */ /* 0x080ff00000041824 */
[C---:B------:R-:W-:Y:S08]  /*acd0*/  HMMA.16816.F32.BF16 R40, R200.reuse, R172, R40 ;  /* 0x000000acc828723c */ /* 0x040ff00000041828 */
[-C--:B------:R-:W-:Y:S08]  /*ace0*/  HMMA.16816.F32.BF16 R44, R200, R174.reuse, R44 ;  /* 0x000000aec82c723c */ /* 0x080ff0000004182c */
[----:B------:R-:W-:Y:S08]  /*acf0*/  HMMA.16816.F32.BF16 R48, R168, R174, R48 ;  /* 0x000000aea830723c */ /* 0x000ff00000041830 */
[-C--:B------:R-:W-:Y:S08]  /*ad00*/  HMMA.16816.F32.BF16 R4, R176, R180.reuse, R4 ;  /* 0x000000b4b004723c */ /* 0x080ff00000041804 */
[C---:B-1----:R-:W-:Y:S08]  /*ad10*/  HMMA.16816.F32.BF16 R8, R156.reuse, R180, R8 ;  /* 0x000000b49c08723c */ /* 0x042ff00000041808 */
[-C--:B------:R-:W-:Y:S08]  /*ad20*/  HMMA.16816.F32.BF16 R12, R156, R182.reuse, R12 ;  /* 0x000000b69c0c723c */ /* 0x080ff0000004180c */
[C---:B------:R-:W-:Y:S08]  /*ad30*/  HMMA.16816.F32.BF16 R16, R176.reuse, R182, R16 ;  /* 0x000000b6b010723c */ /* 0x040ff00000041810 */
[-C--:B--2---:R-:W-:Y:S08]  /*ad40*/  HMMA.16816.F32.BF16 R20, R176, R160.reuse, R20 ;  /* 0x000000a0b014723c */ /* 0x084ff00000041814 */
[C---:B------:R-:W-:Y:S08]  /*ad50*/  HMMA.16816.F32.BF16 R24, R156.reuse, R160, R24 ;  /* 0x000000a09c18723c */ /* 0x040ff00000041818 */
[-C--:B------:R-:W-:Y:S08]  /*ad60*/  HMMA.16816.F32.BF16 R28, R156, R162.reuse, R28 ;  /* 0x000000a29c1c723c */ /* 0x080ff0000004181c */
[C---:B------:R-:W-:Y:S08]  /*ad70*/  HMMA.16816.F32.BF16 R32, R176.reuse, R162, R32 ;  /* 0x000000a2b020723c */ /* 0x040ff00000041820 */
[-C--:B------:R-:W-:Y:S08]  /*ad80*/  HMMA.16816.F32.BF16 R36, R176, R184.reuse, R36 ;  /* 0x000000b8b024723c */ /* 0x080ff00000041824 */
[C---:B------:R-:W-:Y:S08]  /*ad90*/  HMMA.16816.F32.BF16 R40, R156.reuse, R184, R40 ;  /* 0x000000b89c28723c */ /* 0x040ff00000041828 */
[-C--:B------:R-:W-:Y:S01]  /*ada0*/  HMMA.16816.F32.BF16 R44, R156, R186.reuse, R44 ;  /* 0x000000ba9c2c723c */ /* 0x080fe2000004182c */
[----:B------:R-:W1:Y:S07]  /*adb0*/  LDSM.16.M88.4 R156, [R205] ;  /* 0x00000000cd9c783b */ /* 0x000e6e0000000200 */
[----:B------:R-:W-:Y:S08]  /*adc0*/  HMMA.16816.F32.BF16 R48, R176, R186, R48 ;  /* 0x000000bab030723c */ /* 0x000ff00000041830 */
[-C--:B------:R-:W-:Y:S08]  /*add0*/  HMMA.16816.F32.BF16 R4, R188, R192.reuse, R4 ;  /* 0x000000c0bc04723c */ /* 0x080ff00000041804 */
[C---:B---3--:R-:W-:Y:S08]  /*ade0*/  HMMA.16816.F32.BF16 R8, R164.reuse, R192, R8 ;  /* 0x000000c0a408723c */ /* 0x048ff00000041808 */
[-C--:B------:R-:W-:Y:S08]  /*adf0*/  HMMA.16816.F32.BF16 R12, R164, R194.reuse, R12 ;  /* 0x000000c2a40c723c */ /* 0x080ff0000004180c */
[----:B------:R-:W-:Y:S01]  /*ae00*/  FMUL.FTZ R183, R7, c[0x0][0x320] ;  /* 0x0000c80007b77a20 */ /* 0x000fe20000410000 */
[C---:B------:R-:W-:Y:S04]  /*ae10*/  HMMA.16816.F32.BF16 R16, R188.reuse, R194, R16 ;  /* 0x000000c2bc10723c */ /* 0x040fe80000041810 */
[----:B------:R-:W-:Y:S01]  /*ae20*/  FMUL.FTZ R182, R4, c[0x0][0x320] ;  /* 0x0000c80004b67a20 */ /* 0x000fe20000410000 */
[----:B------:R-:W2:Y:S01]  /*ae30*/  MUFU.TANH R183, R183 ;  /* 0x000000b700b77308 */ /* 0x000ea20000002400 */
[----:B------:R-:W-:Y:S02]  /*ae40*/  FMUL.FTZ R180, R5, c[0x0][0x320] ;  /* 0x0000c80005b47a20 */ /* 0x000fe40000410000 */
[----:B------:R-:W-:Y:S01]  /*ae50*/  FMUL.FTZ R9, R9, c[0x0][0x320] ;  /* 0x0000c80009097a20 */ /* 0x000fe20000410000 */
[-C--:B-1----:R-:W-:Y:S03]  /*ae60*/  HMMA.16816.F32.BF16 R20, R188, R156.reuse, R20 ;  /* 0x0000009cbc14723c */ /* 0x082fe60000041814 */
[----:B------:R-:W-:Y:S02]  /*ae70*/  FMUL.FTZ R10, R10, c[0x0][0x320] ;  /* 0x0000c8000a0a7a20 */ /* 0x000fe40000410000 */
[----:B------:R-:W-:Y:S01]  /*ae80*/  FMUL.FTZ R11, R11, c[0x0][0x320] ;  /* 0x0000c8000b0b7a20 */ /* 0x000fe20000410000 */
[----:B------:R-:W1:Y:S01]  /*ae90*/  MUFU.TANH R252, R9 ;  /* 0x0000000900fc7308 */ /* 0x000e620000002400 */
[----:B------:R-:W-:Y:S01]  /*aea0*/  FMUL.FTZ R192, R8, c[0x0][0x320] ;  /* 0x0000c80008c07a20 */ /* 0x000fe20000410000 */
[C---:B------:R-:W-:Y:S04]  /*aeb0*/  HMMA.16816.F32.BF16 R24, R164.reuse, R156, R24 ;  /* 0x0000009ca418723c */ /* 0x040fe80000041818 */
[----:B------:R-:W-:Y:S02]  /*aec0*/  FMUL.FTZ R8, R13, c[0x0][0x320] ;  /* 0x0000c8000d087a20 */ /* 0x000fe40000410000 */
[----:B------:R-:W-:Y:S02]  /*aed0*/  FMUL.FTZ R185, R6, c[0x0][0x320] ;  /* 0x0000c80006b97a20 */ /* 0x000fe40000410000 */
[----:B------:R-:W3:Y:S01]  /*aee0*/  MUFU.TANH R7, R10 ;  /* 0x0000000a00077308 */ /* 0x000ee20000002400 */
[-C--:B------:R-:W-:Y:S03]  /*aef0*/  HMMA.16816.F32.BF16 R28, R164, R158.reuse, R28 ;  /* 0x0000009ea41c723c */ /* 0x080fe6000004181c */
[----:B------:R-:W-:Y:S02]  /*af00*/  FMUL.FTZ R193, R12, c[0x0][0x320] ;  /* 0x0000c8000cc17a20 */ /* 0x000fe40000410000 */
[----:B------:R-:W-:Y:S02]  /*af10*/  FMUL.FTZ R12, R14, c[0x0][0x320] ;  /* 0x0000c8000e0c7a20 */ /* 0x000fe40000410000 */
[----:B------:R-:W-:Y:S01]  /*af20*/  FMUL.FTZ R13, R15, c[0x0][0x320] ;  /* 0x0000c8000f0d7a20 */ /* 0x000fe20000410000 */
[C---:B------:R-:W-:Y:S01]  /*af30*/  HMMA.16816.F32.BF16 R32, R188.reuse, R158, R32 ;  /* 0x0000009ebc20723c */ /* 0x040fe20000041820 */
[----:B------:R-:W4:Y:S03]  /*af40*/  MUFU.TANH R197, R11 ;  /* 0x0000000b00c57308 */ /* 0x000f260000002400 */
[----:B------:R-:W-:Y:S02]  /*af50*/  FMUL.FTZ R14, R16, c[0x0][0x320] ;  /* 0x0000c800100e7a20 */ /* 0x000fe40000410000 */
[----:B------:R-:W-:Y:S02]  /*af60*/  FMUL.FTZ R16, R17, c[0x0][0x320] ;  /* 0x0000c80011107a20 */ /* 0x000fe40000410000 */
[----:B------:R-:W-:Y:S03]  /*af70*/  FMUL.FTZ R17, R18, c[0x0][0x320] ;  /* 0x0000c80012117a20 */ /* 0x000fe60000410000 */
[----:B------:R5:W1:Y:S01]  /*af80*/  MUFU.TANH R161, R8 ;  /* 0x0000000800a17308 */ /* 0x000a620000002400 */
        /* <DEDUP_REMOVED lines=13> */
[----:B------:R-:W-:Y:S01]  /*b060*/  FMUL.FTZ R29, R29, c[0x0][0x320] ;  /* 0x0000c8001d1d7a20 */ /* 0x000fe20000410000 */
[----:B-----5:R-:W5:Y:S01]  /*b070*/  LDSM.16.M88.4 R8, [R204] ;  /* 0x00000000cc08783b */ /* 0x020f620000000200 */
[----:B------:R-:W-:Y:S04]  /*b080*/  DEPBAR.LE SB0, 0x0 ;  /* 0x000080000000791a */ /* 0x000fe80000000000 */
[----:B------:R-:W-:Y:S01]  /*b090*/  FMUL.FTZ R30, R30, c[0x0][0x320] ;  /* 0x0000c8001e1e7a20 */ /* 0x000fe20000410000 */
[----:B------:R-:W1:Y:S01]  /*b0a0*/  MUFU.TANH R185, R185 ;  /* 0x000000b900b97308 */ /* 0x000e620000002400 */
[----:B------:R-:W-:Y:S01]  /*b0b0*/  FMUL.FTZ R31, R31, c[0x0][0x320] ;  /* 0x0000c8001f1f7a20 */ /* 0x000fe20000410000 */
[----:B------:R-:W-:Y:S01]  /*b0c0*/  BAR.SYNC.DEFER_BLOCKING 0x0 ;  /* 0x0000000000007b1d */ /* 0x000fe20000010000 */
[----:B------:R-:W-:Y:S02]  /*b0d0*/  FMUL.FTZ R33, R33, c[0x0][0x320] ;  /* 0x0000c80021217a20 */ /* 0x000fe40000410000 */
[----:B------:R-:W-:Y:S02]  /*b0e0*/  FMUL.FTZ R34, R34, c[0x0][0x320] ;  /* 0x0000c80022227a20 */ /* 0x000fe40000410000 */
[----:B------:R-:W-:Y:S03]  /*b0f0*/  FMUL.FTZ R35, R35, c[0x0][0x320] ;  /* 0x0000c80023237a20 */ /* 0x000fe60000410000 */
[----:B------:R-:W1:Y:S10]  /*b100*/  MUFU.TANH R192, R192 ;  /* 0x000000c000c07308 */ /* 0x000e740000002400 */
[----:B------:R-:W1:Y:S10]  /*b110*/  MUFU.TANH R193, R193 ;  /* 0x000000c100c17308 */ /* 0x000e740000002400 */
[----:B------:R-:W1:Y:S01]  /*b120*/  MUFU.TANH R12, R12 ;  /* 0x0000000c000c7308 */ /* 0x000e620000002400 */
[-C--:B-----5:R-:W-:Y:S09]  /*b130*/  HMMA.16816.F32.BF16 R36, R188, R8.reuse, R36 ;  /* 0x00000008bc24723c */ /* 0x0a0ff20000041824 */
[----:B------:R-:W1:Y:S01]  /*b140*/  MUFU.TANH R13, R13 ;  /* 0x0000000d000d7308 */ /* 0x000e620000002400 */
[C---:B------:R-:W-:Y:S09]  /*b150*/  HMMA.16816.F32.BF16 R40, R164.reuse, R8, R40 ;  /* 0x00000008a428723c */ /* 0x040ff20000041828 */
[----:B------:R-:W1:Y:S01]  /*b160*/  MUFU.TANH R14, R14 ;  /* 0x0000000e000e7308 */ /* 0x000e620000002400 */
[-C--:B------:R-:W-:Y:S04]  /*b170*/  HMMA.16816.F32.BF16 R44, R164, R10.reuse, R44 ;  /* 0x0000000aa42c723c */ /* 0x080fe8000004182c */
[----:B------:R-:W-:Y:S04]  /*b180*/  FMUL.FTZ R171, R36, c[0x0][0x320] ;  /* 0x0000c80024ab7a20 */ /* 0x000fe80000410000 */
[----:B------:R-:W-:Y:S01]  /*b190*/  HMMA.16816.F32.BF16 R48, R188, R10, R48 ;  /* 0x0000000abc30723c */ /* 0x000fe20000041830 */
[----:B------:R-:W1:Y:S03]  /*b1a0*/  MUFU.TANH R16, R16 ;  /* 0x0000001000107308 */ /* 0x000e660000002400 */
[----:B------:R-:W-:Y:S02]  /*b1b0*/  FMUL.FTZ R37, R37, c[0x0][0x320] ;  /* 0x0000c80025257a20 */ /* 0x000fe40000410000 */
[----:B------:R-:W-:Y:S02]  /*b1c0*/  FMUL.FTZ R38, R38, c[0x0][0x320] ;  /* 0x0000c80026267a20 */ /* 0x000fe40000410000 */
[----:B------:R-:W-:Y:S03]  /*b1d0*/  FMUL.FTZ R167, R40, c[0x0][0x320] ;  /* 0x0000c80028a77a20 */ /* 0x000fe60000410000 */
        /* <DEDUP_REMOVED lines=14> */
[----:B------:R-:W-:Y:S07]  /*b2c0*/  FMUL.FTZ R51, R51, c[0x0][0x320] ;  /* 0x0000c80033337a20 */ /* 0x000fee0000410000 */
[----:B------:R1:W1:Y:S10]  /*b2d0*/  MUFU.TANH R196, R21 ;  /* 0x0000001500c47308 */ /* 0x0002740000002400 */
[----:B------:R1:W1:Y:S10]  /*b2e0*/  MUFU.TANH R201, R22 ;  /* 0x0000001600c97308 */ /* 0x0002740000002400 */
[----:B------:R1:W1:Y:S10]  /*b2f0*/  MUFU.TANH R199, R23 ;  /* 0x0000001700c77308 */ /* 0x0002740000002400 */
[----:B------:R-:W1:Y:S10]  /*b300*/  MUFU.TANH R202, R202 ;  /* 0x000000ca00ca7308 */ /* 0x000e740000002400 */
        /* <DEDUP_REMOVED lines=26> */
[----:B------:R1:W1:Y:S01]  /*b4b0*/  MUFU.TANH R172, R51 ;  /* 0x0000003300ac7308 */ /* 0x0002620000002400 */
[----:B------:R-:W-:-:S05]  /*b4c0*/  @!P0 BRA `(.L_x_431) ;  /* 0x0000038000008947 */ /* 0x000fca0003800000 */
[----:B--234-:R-:W-:Y:S04]  /*b4d0*/  IADD3 R6, -R239, 0x30, RZ ;  /* 0x00000030ef067810 */ /* 0x01cfe80007ffe1ff */
[----:B------:R-:W-:Y:S11]  /*b4e0*/  ISETP.GE.AND P1, PT, R6, 0x1, PT ;  /* 0x000000010600780c */ /* 0x000ff60003f26270 */
[----:B------:R-:W-:Y:S02]  /*b4f0*/  @!UPT UIADD3 URZ, URZ, URZ, URZ ;  /* 0x0000003f3f3ff290 */ /* 0x000fe4000fffe03f */
[----:B------:R-:W-:Y:S01]  /*b500*/  @P1 IMAD.MOV.U32 R8, RZ, RZ, R224 ;  /* 0x000000ffff081224 */ /* 0x000fe200078e00e0 */
[----:B------:R-:W-:Y:S01]  /*b510*/  @P1 IADD3 R5, R238, -0x1, RZ ;  /* 0xffffffffee051810 */ /* 0x000fe20007ffe0ff */
[----:B------:R-:W-:Y:S03]  /*b520*/  @P1 IMAD.MOV.U32 R9, RZ, RZ, R237 ;  /* 0x000000ffff091224 */ /* 0x000fe600078e00ed */
[----:B------:R-:W-:Y:S01]  /*b530*/  @P1 SHF.R.S32.HI R4, RZ, 0x1f, R5 ;  /* 0x0000001fff041819 */ /* 0x000fe20000011405 */
[C---:B------:R-:W-:Y:S04]  /*b540*/  @P1 IMAD.WIDE.U32 R10, R5.reuse, c[0x0][0x1e0], RZ ;  /* 0x00007800050a1a25 */ /* 0x040fe800078e00ff */
[----:B------:R-:W-:Y:S02]  /*b550*/  @P1 IMAD R4, R4, c[0x0][0x1e0], RZ ;  /* 0x0000780004041a24 */ /* 0x000fe400078e02ff */
[----:B------:R-:W-:Y:S04]  /*b560*/  @P1 IMAD.WIDE.U32 R8, R10, 0x30, R8 ;  /* 0x000000300a081825 */ /* 0x000fe800078e0008 */
[----:B------:R-:W-:Y:S02]  /*b570*/  @P1 IMAD R4, R5, c[0x0][0x1e4], R4 ;  /* 0x0000790005041a24 */ /* 0x000fe400078e0204 */
[----:B------:R-:W-:Y:S02]  /*b580*/  @P1 IMAD.SHL.U32 R5, R8, 0x2, RZ ;  /* 0x0000000208051824 */ /* 0x000fe400078e00ff */
[----:B------:R-:W-:Y:S03]  /*b590*/  @P1 IMAD.IADD R4, R11, 0x1, R4 ;  /* 0x000000010b041824 */ /* 0x000fe600078e0204 */
[----:B------:R-:W-:Y:S01]  /*b5a0*/  @P1 IADD3 R20, P2, R5, 0x40, RZ ;  /* 0x0000004005141810 */ /* 0x000fe20007f5e0ff */
[----:B------:R-:W-:Y:S03]  /*b5b0*/  @P1 IMAD R4, R4, 0x30, RZ ;  /* 0x0000003004041824 */ /* 0x000fe600078e02ff */
[----:B------:R-:W-:Y:S01]  /*b5c0*/  @P1 IADD3 R20, P0, R20, c[0x0][0x1c8], RZ ;  /* 0x0000720014141a10 */ /* 0x000fe20007f1e0ff */
[----:B------:R-:W-:Y:S05]  /*b5d0*/  @P1 IMAD.IADD R4, R9, 0x1, R4 ;  /* 0x0000000109041824 */ /* 0x000fea00078e0204 */
[----:B------:R-:W-:Y:S04]  /*b5e0*/  @P1 SHF.L.U64.HI R4, R8, 0x1, R4 ;  /* 0x0000000108041819 */ /* 0x000fe80000010204 */
[--C-:B-1----:R-:W-:Y:S02]  /*b5f0*/  @P1 IADD3.X R21, RZ, c[0x0][0x1cc], R4.reuse, P0, P2 ;  /* 0x00007300ff151a10 */ /* 0x102fe400007e4404 */
[----:B------:R-:W-:Y:S04]  /*b600*/  @P1 IADD3 R18, P2, R5, 0x80, RZ ;  /* 0x0000008005121810 */ /* 0x000fe80007f5e0ff */
[----:B------:R-:W-:Y:S04]  /*b610*/  @P1 IADD3 R18, P0, R18, c[0x0][0x1c8], RZ ;  /* 0x0000720012121a10 */ /* 0x000fe80007f1e0ff */
[----:B------:R-:W-:Y:S02]  /*b620*/  @P1 IADD3.X R19, RZ, c[0x0][0x1cc], R4, P0, P2 ;  /* 0x00007300ff131a10 */ /* 0x000fe400007e4404 */
[----:B------:R-:W-:Y:S11]  /*b630*/  ISETP.GE.AND P0, PT, R6, 0x21, PT ;  /* 0x000000210600780c */ /* 0x000ff60003f06270 */
[----:B------:R-:W-:Y:S02]  /*b640*/  @!UPT UIADD3 URZ, URZ, URZ, URZ ;  /* 0x0000003f3f3ff290 */ /* 0x000fe4000fffe03f */
[----:B------:R-:W-:Y:S04]  /*b650*/  @P0 IADD3 R9, R238, -0x1, RZ ;  /* 0xffffffffee090810 */ /* 0x000fe80007ffe0ff */
[----:B------:R-:W-:Y:S01]  /*b660*/  @P0 SHF.R.S32.HI R6, RZ, 0x1f, R9 ;  /* 0x0000001fff060819 */ /* 0x000fe20000011409 */
[C---:B------:R-:W-:Y:S04]  /*b670*/  @P0 IMAD.WIDE.U32 R24, R9.reuse, c[0x0][0x1e0], RZ ;  /* 0x0000780009180a25 */ /* 0x040fe800078e00ff */
[----:B------:R-:W-:Y:S04]  /*b680*/  @P0 IMAD R6, R6, c[0x0][0x1e0], RZ ;  /* 0x0000780006060a24 */ /* 0x000fe800078e02ff */
[----:B------:R-:W-:Y:S04]  /*b690*/  @P0 IMAD R6, R9, c[0x0][0x1e4], R6 ;  /* 0x0000790009060a24 */ /* 0x000fe800078e0206 */
[----:B------:R-:W-:Y:S02]  /*b6a0*/  @P0 IMAD.IADD R6, R25, 0x1, R6 ;  /* 0x0000000119060824 */ /* 0x000fe400078e0206 */
[----:B------:R-:W-:Y:S04]  /*b6b0*/  @P0 IMAD.WIDE.U32 R24, R24, 0x30, R228 ;  /* 0x0000003018180825 */ /* 0x000fe800078e00e4 */
[----:B------:R-:W-:Y:S01]  /*b6c0*/  @P0 IMAD R9, R6, 0x30, RZ ;  /* 0x0000003006090824 */ /* 0x000fe200078e02ff */
[-C--:B------:R-:W-:Y:S03]  /*b6d0*/  @P0 IADD3 R11, P2, R224, R24.reuse, RZ ;  /* 0x00000018e00b0210 */ /* 0x080fe60007f5e0ff */
[----:B------:R-:W-:Y:S04]  /*b6e0*/  @P0 IMAD.IADD R9, R9, 0x1, R25 ;  /* 0x0000000109090824 */ /* 0x000fe800078e0219 */
[----:B------:R-:W-:Y:S01]  /*b6f0*/  @P0 IMAD.X R6, R9, 0x1, R237, P2 ;  /* 0x0000000109060824 */ /* 0x000fe200010e06ed */
[C---:B------:R-:W-:Y:S04]  /*b700*/  @P0 LEA R22, P2, R11.reuse, c[0x0][0x1c8], 0x1 ;  /* 0x000072000b160a11 */ /* 0x040fe800078408ff */
[----:B------:R-:W-:Y:S02]  /*b710*/  @P0 LEA.HI.X R23, R11, c[0x0][0x1cc], R6, 0x1, P2 ;  /* 0x000073000b170a11 */ /* 0x000fe400010f0c06 */
[-C--:B------:R-:W-:Y:S05]  /*b720*/  @P0 IADD3 R11, P2, R243, R24.reuse, RZ ;  /* 0x00000018f30b0210 */ /* 0x080fea0007f5e0ff */
[----:B------:R-:W-:Y:S01]  /*b730*/  @P0 IMAD.X R6, R9, 0x1, R242, P2 ;  /* 0x0000000109060824 */ /* 0x000fe200010e06f2 */
[C---:B------:R-:W-:Y:S04]  /*b740*/  @P0 LEA R10, P2, R11.reuse, c[0x0][0x1c8], 0x1 ;  /* 0x000072000b0a0a11 */ /* 0x040fe800078408ff */
[----:B------:R-:W-:Y:S02]  /*b750*/  @P0 LEA.HI.X R11, R11, c[0x0][0x1cc], R6, 0x1, P2 ;  /* 0x000073000b0b0a11 */ /* 0x000fe400010f0c06 */
[----:B------:R-:W-:Y:S05]  /*b760*/  @P0 IADD3 R6, P2, R241, R24, RZ ;  /* 0x00000018f1060210 */ /* 0x000fea0007f5e0ff */
[----:B------:R-:W-:Y:S01]  /*b770*/  @P0 IMAD.X R9, R9, 0x1, R240, P2 ;  /* 0x0000000109090824 */ /* 0x000fe200010e06f0 */
[----:B------:R-:W-:Y:S04]  /*b780*/  @P1 IADD3 R24, P2, R5, c[0x0][0x1c8], RZ ;  /* 0x0000720005181a10 */ /* 0x000fe80007f5e0ff */
[----:B------:R-:W-:Y:S02]  /*b790*/  @P1 IADD3.X R25, R4, c[0x0][0x1cc], RZ, P2, !PT ;  /* 0x0000730004191a10 */ /* 0x000fe400017fe4ff */
[C---:B------:R-:W-:Y:S03]  /*b7a0*/  @P0 LEA R4, P2, R6.reuse, c[0x0][0x1c8], 0x1 ;  /* 0x0000720006040a11 */ /* 0x040fe600078408ff */
[----:B------:R-:W-:Y:S01]  /*b7b0*/  @!PT LDS RZ, [RZ] ;  /* 0x00000000fffff984 */ /* 0x000fe20000000800 */
[----:B------:R-:W-:Y:S01]  /*b7c0*/  @!PT LDS RZ, [RZ] ;  /* 0x00000000fffff984 */ /* 0x000fe20000000800 */
[----:B------:R-:W-:Y:S01]  /*b7d0*/  @!PT LDS RZ, [RZ] ;  /* 0x00000000fffff984 */ /* 0x000fe20000000800 */
[----:B------:R1:W-:Y:S01]  /*b7e0*/  @P1 LDGSTS.E.BYPASS.LTC128B.128 [R218+0x2500], [R24.64], !P6 ;  /* 0x0250000018da1fae */ /* 0x0003e2000f101d4c */
[----:B------:R-:W-:Y:S06]  /*b7f0*/  @P0 LEA.HI.X R5, R6, c[0x0][0x1cc], R9, 0x1, P2 ;  /* 0x0000730006050a11 */ /* 0x000fec00010f0c09 */
[----:B------:R1:W-:Y:S07]  /*b800*/  @P1 LDGSTS.E.BYPASS.LTC128B.128 [R218+0x3100], [R20.64], !P5 ;  /* 0x0310000014da1fae */ /* 0x0003ee000e901d4c */
[----:B------:R1:W-:Y:S07]  /*b810*/  @P1 LDGSTS.E.BYPASS.LTC128B.128 [R218+0x3d00], [R18.64], !P4 ;  /* 0x03d0000012da1fae */ /* 0x0003ee000e101d4c */
[----:B------:R1:W-:Y:S07]  /*b820*/  @P0 LDGSTS.E.BYPASS.LTC128B.128 [R218+0x2d00], [R22.64], !P6 ;  /* 0x02d0000016da0fae */ /* 0x0003ee000f101d4c */
[----:B------:R1:W-:Y:S07]  /*b830*/  @P0 LDGSTS.E.BYPASS.LTC128B.128 [R218+0x3900], [R10.64], !P5 ;  /* 0x039000000ada0fae */ /* 0x0003ee000e901d4c */
[----:B------:R1:W-:Y:S02]  /*b840*/  @P0 LDGSTS.E.BYPASS.LTC128B.128 [R218+0x4500], [R4.64], !P4 ;  /* 0x0450000004da0fae */ /* 0x0003e4000e101d4c */
.L_x_431:
[----:B-1234-:R-:W-:Y:S01]  /*b850*/  FMNMX.FTZ R5, R182, R3, !PT ;  /* 0x00000003b6057209 */ /* 0x01efe20007810000 */
[----:B------:R-:W-:Y:S01]  /*b860*/  LDSM.16.MT88.4 R36, [R212+0x100] ;  /* 0x00010000d424783b */ /* 0x000fe20000004200 */
        /* <DEDUP_REMOVED lines=31> */
[----:B------:R-:W-:Y:S01]  /*ba60*/  SHFL.BFLY PT, R0, R21, 0x2, 0x1f ;  /* 0x0c401f0015007f89 */ /* 0x000fe200000e0000 */
[----:B------:R-:W-:Y:S02]  /*ba70*/  FMNMX.FTZ R5, R167, R2, !PT ;  /* 0x00000002a7057209 */ /* 0x000fe40007810000 */
[----:B------:R-:W-:Y:S02]  /*ba80*/  FMNMX.FTZ R19, R172, R9, !PT ;  /* 0x00000009ac137209 */ /* 0x000fe40007810000 */
[----:B------:R-:W-:Y:S02]  /*ba90*/  FMNMX.FTZ R5, R166, R5, !PT ;  /* 0x00000005a6057209 */ /* 0x000fe40007810000 */
[----:B------:R-:W-:Y:S01]  /*baa0*/  ISETP.GT.AND P0, PT, R238, UR4, PT ;  /* 0x00000004ee007c0c */ /* 0x000fe2000bf04270 */
[----:B------:R-:W-:Y:S01]  /*bab0*/  SHFL.BFLY PT, R2, R19, 0x2, 0x1f ;  /* 0x0c401f0013027f89 */ /* 0x000fe200000e0000 */
[----:B------:R-:W-:Y:S02]  /*bac0*/  FMNMX.FTZ R8, R162, R5, !PT ;  /* 0x00000005a2087209 */ /* 0x000fe40007810000 */
[----:B------:R-:W-:Y:S02]  /*bad0*/  IADD3 R238, R238, -0x1, RZ ;  /* 0xffffffffeeee7810 */ /* 0x000fe40007ffe0ff */
[----:B------:R-:W-:Y:S05]  /*bae0*/  FMNMX.FTZ R4, R165, R8, !PT ;  /* 0x00000008a5047209 */ /* 0x000fea0007810000 */
[----:B------:R-:W1:Y:S02]  /*baf0*/  SHFL.BFLY PT, R9, R4, 0x2, 0x1f ;  /* 0x0c401f0004097f89 */ /* 0x000e6400000e0000 */
[----:B-1----:R-:W-:Y:S02]  /*bb00*/  FMNMX.FTZ R9, R4, R9, !PT ;  /* 0x0000000904097209 */ /* 0x002fe40007810000 */
[----:B------:R-:W-:Y:S02]  /*bb10*/  FMNMX.FTZ R6, R21, R0, !PT ;  /* 0x0000000015067209 */ /* 0x000fe40007810000 */
[----:B------:R-:W-:Y:S02]  /*bb20*/  FMNMX.FTZ R0, R7, R152, !PT ;  /* 0x0000009807007209 */ /* 0x000fe40007810000 */
[----:B------:R-:W-:Y:S01]  /*bb30*/  SHFL.BFLY PT, R4, R9, 0x1, 0x1f ;  /* 0x0c201f0009047f89 */ /* 0x000fe200000e0000 */
[----:B------:R-:W-:Y:S02]  /*bb40*/  FMNMX.FTZ R11, R19, R2, !PT ;  /* 0x00000002130b7209 */ /* 0x000fe40007810000 */
[----:B------:R-:W-:Y:S04]  /*bb50*/  FMNMX.FTZ R21, R197, R0, !PT ;  /* 0x00000000c5157209 */ /* 0x000fe80007810000 */
[----:B------:R-:W-:Y:S01]  /*bb60*/  FMNMX.FTZ R0, R12, R21, !PT ;  /* 0x000000150c007209 */ /* 0x000fe20007810000 */
[----:B------:R-:W1:Y:S03]  /*bb70*/  SHFL.BFLY PT, R5, R6, 0x1, 0x1f ;  /* 0x0c201f0006057f89 */ /* 0x000e6600000e0000 */
[----:B------:R-:W-:Y:S04]  /*bb80*/  FMNMX.FTZ R19, R13, R0, !PT ;  /* 0x000000000d137209 */ /* 0x000fe80007810000 */
[----:B------:R-:W-:Y:S01]  /*bb90*/  FMNMX.FTZ R0, R248, R19, !PT ;  /* 0x00000013f8007209 */ /* 0x000fe20007810000 */
[----:B------:R-:W2:Y:S03]  /*bba0*/  SHFL.BFLY PT, R2, R11, 0x1, 0x1f ;  /* 0x0c201f000b027f89 */ /* 0x000ea600000e0000 */
[----:B------:R-:W-:Y:S04]  /*bbb0*/  FMNMX.FTZ R0, R251, R0, !PT ;  /* 0x00000000fb007209 */ /* 0x000fe80007810000 */
[----:B------:R-:W-:Y:S01]  /*bbc0*/  FMNMX.FTZ R0, R179, R0, !PT ;  /* 0x00000000b3007209 */ /* 0x000fe20007810000 */
[----:B------:R-:W-:Y:S01]  /*bbd0*/  LDSM.16.MT88.4 R20, [R214+0x100] ;  /* 0x00010000d614783b */ /* 0x000fe20000004200 */
[----:B-1----:R-:W-:Y:S02]  /*bbe0*/  FMNMX.FTZ R3, R6, R5, !PT ;  /* 0x0000000506037209 */ /* 0x002fe40007810000 */
[----:B------:R-:W-:Y:S03]  /*bbf0*/  FMNMX.FTZ R5, R177, R0, !PT ;  /* 0x00000000b1057209 */ /* 0x000fe60007810000 */
[C---:B------:R-:W-:Y:S01]  /*bc00*/  FADD.FTZ R0, -R3.reuse, R148 ;  /* 0x0000009403007221 */ /* 0x040fe20000010100 */
[----:B------:R-:W-:Y:S01]  /*bc10*/  FMNMX.FTZ R6, R164, R5, !PT ;  /* 0x00000005a4067209 */ /* 0x000fe20007810000 */
[----:B------:R-:W-:Y:S01]  /*bc20*/  FMUL.FTZ R159, R3, c[0x0][0x2d0] ;  /* 0x0000b400039f7a20 */ /* 0x000fe20000410000 */
[----:B--2---:R-:W-:Y:S01]  /*bc30*/  FMNMX.FTZ R2, R11, R2, !PT ;  /* 0x000000020b027209 */ /* 0x004fe20007810000 */
[----:B------:R-:W-:Y:S01]  /*bc40*/  FMUL.FTZ R151, R0, c[0x0][0x2d0] ;  /* 0x0000b40000977a20 */ /* 0x000fe20000410000 */
[----:B------:R-:W-:Y:S01]  /*bc50*/  FMNMX.FTZ R0, R163, R6, !PT ;  /* 0x00000006a3007209 */ /* 0x000fe20007810000 */
[----:B------:R-:W-:Y:S02]  /*bc60*/  FFMA.FTZ R181, R182, c[0x0][0x2d0], -R159 ;  /* 0x0000b400b6b57a23 */ /* 0x000fe4000001089f */
[C---:B------:R-:W-:Y:S01]  /*bc70*/  FADD.FTZ R6, -R2.reuse, R153 ;  /* 0x0000009902067221 */ /* 0x040fe20000010100 */
[----:B------:R-:W-:Y:S01]  /*bc80*/  FMNMX.FTZ R5, R155, R0, !PT ;  /* 0x000000009b057209 */ /* 0x000fe20007810000 */
[----:B------:R-:W-:Y:S01]  /*bc90*/  FMUL.FTZ R158, R2, c[0x0][0x2d0] ;  /* 0x0000b400029e7a20 */ /* 0x000fe20000410000 */
[----:B------:R-:W-:Y:S01]  /*bca0*/  FMNMX.FTZ R0, R9, R4, !PT ;  /* 0x0000000409007209 */ /* 0x000fe20007810000 */
[----:B------:R-:W-:Y:S01]  /*bcb0*/  FMUL.FTZ R150, R6, c[0x0][0x2d0] ;  /* 0x0000b40006967a20 */ /* 0x000fe20000410000 */
[----:B------:R-:W-:Y:S01]  /*bcc0*/  FMNMX.FTZ R4, R154, R5, !PT ;  /* 0x000000059a047209 */ /* 0x000fe20007810000 */
[----:B------:R-:W-:Y:S01]  /*bcd0*/  FFMA.FTZ R180, R180, c[0x0][0x2d0], -R159 ;  /* 0x0000b400b4b47a23 */ /* 0x000fe2000001089f */
[----:B------:R-:W1:Y:S01]  /*bce0*/  MUFU.EX2 R151, R151 ;  /* 0x0000009700977308 */ /* 0x000e620000000800 */
[----:B------:R-:W-:Y:S02]  /*bcf0*/  FADD.FTZ R6, -R0, R149 ;  /* 0x0000009500067221 */ /* 0x000fe40000010100 */
[----:B------:R-:W2:Y:S01]  /*bd00*/  SHFL.BFLY PT, R5, R4, 0x2, 0x1f ;  /* 0x0c401f0004057f89 */ /* 0x000ea200000e0000 */
[--C-:B------:R-:W-:Y:S02]  /*bd10*/  FFMA.FTZ R184, R185, c[0x0][0x2d0], -R158.reuse ;  /* 0x0000b400b9b87a23 */ /* 0x100fe4000001089e */
[----:B------:R-:W-:Y:S02]  /*bd20*/  FMUL.FTZ R149, R6, c[0x0][0x2d0] ;  /* 0x0000b40006957a20 */ /* 0x000fe40000410000 */
[--C-:B------:R-:W-:Y:S02]  /*bd30*/  FFMA.FTZ R183, R183, c[0x0][0x2d0], -R158.reuse ;  /* 0x0000b400b7b77a23 */ /* 0x100fe4000001089e */
[--C-:B------:R-:W-:Y:S01]  /*bd40*/  FFMA.FTZ R186, R14, c[0x0][0x2d0], -R159.reuse ;  /* 0x0000b4000eba7a23 */ /* 0x100fe2000001089f */
[----:B------:R-:W3:Y:S01]  /*bd50*/  MUFU.EX2 R150, R150 ;  /* 0x0000009600967308 */ /* 0x000ee20000000800 */
[--C-:B------:R-:W-:Y:S02]  /*bd60*/  FFMA.FTZ R185, R16, c[0x0][0x2d0], -R159.reuse ;  /* 0x0000b40010b97a23 */ /* 0x100fe4000001089f */
[--C-:B------:R-:W-:Y:S02]  /*bd70*/  FFMA.FTZ R182, R17, c[0x0][0x2d0], -R158.reuse ;  /* 0x0000b40011b67a23 */ /* 0x100fe4000001089e */
[----:B------:R-:W-:Y:S02]  /*bd80*/  FFMA.FTZ R187, R15, c[0x0][0x2d0], -R158 ;  /* 0x0000b4000fbb7a23 */ /* 0x000fe4000001089e */
[----:B------:R-:W-:Y:S02]  /*bd90*/  FMUL.FTZ R157, R0, c[0x0][0x2d0] ;  /* 0x0000b400009d7a20 */ /* 0x000fe40000410000 */
[----:B------:R-:W-:Y:S01]  /*bda0*/  FFMA.FTZ R171, R171, c[0x0][0x2d0], -R159 ;  /* 0x0000b400abab7a23 */ /* 0x000fe2000001089f */
[----:B------:R-:W-:Y:S01]  /*bdb0*/  MUFU.EX2 R181, R181 ;  /* 0x000000b500b57308 */ /* 0x000fe20000000800 */
[--C-:B------:R-:W-:Y:S02]  /*bdc0*/  FFMA.FTZ R195, R192, c[0x0][0x2d0], -R157.reuse ;  /* 0x0000b400c0c37a23 */ /* 0x100fe4000001089d */
[--C-:B------:R-:W-:Y:S02]  /*bdd0*/  FFMA.FTZ R192, R252, c[0x0][0x2d0], -R157.reuse ;  /* 0x0000b400fcc07a23 */ /* 0x100fe4000001089d */
[--C-:B------:R-:W-:Y:S01]  /*bde0*/  FFMA.FTZ R193, R193, c[0x0][0x2d0], -R157.reuse ;  /* 0x0000b400c1c17a23 */ /* 0x100fe2000001089d */
[----:B--2---:R-:W-:Y:S01]  /*bdf0*/  FMNMX.FTZ R6, R4, R5, !PT ;  /* 0x0000000504067209 */ /* 0x004fe20007810000 */
[--C-:B------:R-:W-:Y:S02]  /*be00*/  FFMA.FTZ R190, R161, c[0x0][0x2d0], -R157.reuse ;  /* 0x0000b400a1be7a23 */ /* 0x100fe4000001089d */
[C---:B-1----:R-:W-:Y:S01]  /*be10*/  FMUL.FTZ R5, R151.reuse, R145 ;  /* 0x0000009197057220 */ /* 0x042fe20000410000 */
[----:B------:R-:W-:Y:S01]  /*be20*/  MUFU.EX2 R180, R180 ;  /* 0x000000b400b47308 */ /* 0x000fe20000000800 */
[----:B------:R-:W1:Y:S01]  /*be30*/  SHFL.BFLY PT, R153, R6, 0x1, 0x1f ;  /* 0x0c201f0006997f89 */ /* 0x000e6200000e0000 */
[C---:B------:R-:W-:Y:S02]  /*be40*/  FMUL.FTZ R16, R151.reuse, R132 ;  /* 0x0000008497107220 */ /* 0x040fe40000410000 */
[C---:B------:R-:W-:Y:S02]  /*be50*/  FMUL.FTZ R17, R151.reuse, R133 ;  /* 0x0000008597117220 */ /* 0x040fe40000410000 */
[C---:B---3--:R-:W-:Y:S02]  /*be60*/  FMUL.FTZ R18, R150.reuse, R134 ;  /* 0x0000008696127220 */ /* 0x048fe40000410000 */
[C---:B------:R-:W-:Y:S02]  /*be70*/  FMUL.FTZ R19, R150.reuse, R135 ;  /* 0x0000008796137220 */ /* 0x040fe40000410000 */
[----:B------:R-:W-:Y:S01]  /*be80*/  MUFU.EX2 R184, R184 ;  /* 0x000000b800b87308 */ /* 0x000fe20000000800 */
[----:B------:R-:W-:Y:S01]  /*be90*/  LDSM.16.MT88.4 R132, [R214+0x900] ;  /* 0x00090000d684783b */ /* 0x000fe20000004200 */
[C---:B------:R-:W-:Y:S02]  /*bea0*/  FMUL.FTZ R32, R151.reuse, R116 ;  /* 0x0000007497207220 */ /* 0x040fe40000410000 */
[C---:B------:R-:W-:Y:S02]  /*beb0*/  FMUL.FTZ R33, R151.reuse, R117 ;  /* 0x0000007597217220 */ /* 0x040fe40000410000 */
[C---:B------:R-:W-:Y:S02]  /*bec0*/  FMUL.FTZ R34, R150.reuse, R118 ;  /* 0x0000007696227220 */ /* 0x040fe40000410000 */
[----:B------:R-:W-:Y:S02]  /*bed0*/  FMUL.FTZ R35, R150, R119 ;  /* 0x0000007796237220 */ /* 0x000fe40000410000 */
[----:B------:R-:W2:Y:S01]  /*bee0*/  MUFU.EX2 R183, R183 ;  /* 0x000000b700b77308 */ /* 0x000ea20000000800 */
[----:B------:R-:W-:Y:S01]  /*bef0*/  LDSM.16.MT88.4 R116, [R214+0x1100] ;  /* 0x00110000d674783b */ /* 0x000fe20000004200 */
[C---:B------:R-:W-:Y:S02]  /*bf00*/  FMUL.FTZ R48, R151.reuse, R100 ;  /* 0x0000006497307220 */ /* 0x040fe40000410000 */
[----:B------:R-:W-:Y:S01]  /*bf10*/  FMUL.FTZ R49, R151, R101 ;  /* 0x0000006597317220 */ /* 0x000fe20000410000 */
[----:B-1----:R-:W-:Y:S01]  /*bf20*/  FMNMX.FTZ R153, R6, R153, !PT ;  /* 0x0000009906997209 */ /* 0x002fe20007810000 */
[C---:B------:R-:W-:Y:S02]  /*bf30*/  FMUL.FTZ R6, R150.reuse, R146 ;  /* 0x0000009296067220 */ /* 0x040fe40000410000 */
[----:B------:R-:W-:Y:S02]  /*bf40*/  FMUL.FTZ R50, R150, R102 ;  /* 0x0000006696327220 */ /* 0x000fe40000410000 */
[C---:B------:R-:W-:Y:S01]  /*bf50*/  FMUL.FTZ R156, R153.reuse, c[0x0][0x2d0] ;  /* 0x0000b400999c7a20 */ /* 0x040fe20000410000 */
[----:B------:R-:W-:Y:S01]  /*bf60*/  MUFU.EX2 R186, R186 ;  /* 0x000000ba00ba7308 */ /* 0x000fe20000000800 */
[----:B------:R-:W-:Y:S02]  /*bf70*/  FADD.FTZ R4, -R153, R152 ;  /* 0x0000009899047221 */ /* 0x000fe40000010100 */
[--C-:B------:R-:W-:Y:S02]  /*bf80*/  FFMA.FTZ R188, R197, c[0x0][0x2d0], -R156.reuse ;  /* 0x0000b400c5bc7a23 */ /* 0x100fe4000001089c */
[----:B------:R-:W-:Y:S02]  /*bf90*/  FMUL.FTZ R148, R4, c[0x0][0x2d0] ;  /* 0x0000b40004947a20 */ /* 0x000fe40000410000 */
[--C-:B------:R-:W-:Y:S02]  /*bfa0*/  FFMA.FTZ R189, R12, c[0x0][0x2d0], -R156.reuse ;  /* 0x0000b4000cbd7a23 */ /* 0x100fe4000001089c */
[--C-:B------:R-:W-:Y:S01]  /*bfb0*/  FFMA.FTZ R191, R7, c[0x0][0x2d0], -R156.reuse ;  /* 0x0000b40007bf7a23 */ /* 0x100fe2000001089c */
[----:B------:R-:W1:Y:S01]  /*bfc0*/  MUFU.EX2 R185, R185 ;  /* 0x000000b900b97308 */ /* 0x000e620000000800 */
[--C-:B------:R-:W-:Y:S01]  /*bfd0*/  FFMA.FTZ R152, R13, c[0x0][0x2d0], -R156.reuse ;  /* 0x0000b4000d987a23 */ /* 0x100fe2000001089c */
[----:B--2---:R-:W-:Y:S01]  /*bfe0*/  F2FP.BF16.PACK_AB R145, R183, R184 ;  /* 0x000000b8b791723e */ /* 0x004fe200000010ff */
[----:B------:R-:W-:Y:S01]  /*bff0*/  FMUL.FTZ R4, R151, R144 ;  /* 0x0000009097047220 */ /* 0x000fe20000410000 */
[----:B------:R-:W-:Y:S01]  /*c000*/  F2FP.BF16.PACK_AB R144, R180, R181 ;  /* 0x000000b5b490723e */ /* 0x000fe200000010ff */
[C---:B------:R-:W-:Y:S02]  /*c010*/  FMUL.FTZ R7, R150.reuse, R147 ;  /* 0x0000009396077220 */ /* 0x040fe40000410000 */
[----:B------:R-:W-:Y:S03]  /*c020*/  FMUL.FTZ R51, R150, R103 ;  /* 0x0000006796337220 */ /* 0x000fe60000410000 */
[----:B------:R-:W-:Y:S01]  /*c030*/  MUFU.EX2 R182, R182 ;  /* 0x000000b600b67308 */ /* 0x000fe20000000800 */
[----:B------:R-:W-:Y:S01]  /*c040*/  LDSM.16.MT88.4 R100, [R214+0x1900] ;  /* 0x00190000d664783b */ /* 0x000fe20000004200 */
[----:B------:R-:W-:Y:S02]  /*c050*/  FFMA.FTZ R252, R178, c[0x0][0x2d0], -R157 ;  /* 0x0000b400b2fc7a23 */ /* 0x000fe4000001089d */
[--C-:B------:R-:W-:Y:S02]  /*c060*/  FFMA.FTZ R179, R179, c[0x0][0x2d0], -R156.reuse ;  /* 0x0000b400b3b37a23 */ /* 0x100fe4000001089c */
[----:B------:R-:W-:Y:S02]  /*c070*/  FFMA.FTZ R177, R177, c[0x0][0x2d0], -R156 ;  /* 0x0000b400b1b17a23 */ /* 0x000fe4000001089c */
[--C-:B------:R-:W-:Y:S02]  /*c080*/  FFMA.FTZ R170, R170, c[0x0][0x2d0], -R159.reuse ;  /* 0x0000b400aaaa7a23 */ /* 0x100fe4000001089f */
[----:B------:R-:W2:Y:S01]  /*c090*/  MUFU.EX2 R187, R187 ;  /* 0x000000bb00bb7308 */ /* 0x000ea20000000800 */
[--C-:B------:R-:W-:Y:S02]  /*c0a0*/  FFMA.FTZ R169, R169, c[0x0][0x2d0], -R158.reuse ;  /* 0x0000b400a9a97a23 */ /* 0x100fe4000001089e */
[--C-:B------:R-:W-:Y:S01]  /*c0b0*/  FFMA.FTZ R168, R168, c[0x0][0x2d0], -R158.reuse ;  /* 0x0000b400a8a87a23 */ /* 0x100fe2000001089e */
[----:B-1----:R-:W-:Y:S01]  /*c0c0*/  F2FP.BF16.PACK_AB R146, R185, R186 ;  /* 0x000000bab992723e */ /* 0x002fe200000010ff */
[----:B------:R-:W-:Y:S02]  /*c0d0*/  FFMA.FTZ R175, R175, c[0x0][0x2d0], -R159 ;  /* 0x0000b400afaf7a23 */ /* 0x000fe4000001089f */
[----:B------:R-:W-:Y:S02]  /*c0e0*/  FFMA.FTZ R173, R173, c[0x0][0x2d0], -R158 ;  /* 0x0000b400adad7a23 */ /* 0x000fe4000001089e */
[--C-:B------:R-:W-:Y:S01]  /*c0f0*/  FFMA.FTZ R167, R167, c[0x0][0x2d0], -R157.reuse ;  /* 0x0000b400a7a77a23 */ /* 0x100fe2000001089d */
[----:B------:R-:W1:Y:S01]  /*c100*/  MUFU.EX2 R149, R149 ;  /* 0x0000009500957308 */ /* 0x000e620000000800 */
[----:B------:R-:W-:Y:S02]  /*c110*/  FFMA.FTZ R166, R166, c[0x0][0x2d0], -R157 ;  /* 0x0000b400a6a67a23 */ /* 0x000fe4000001089d */
[----:B------:R-:W-:Y:S02]  /*c120*/  FFMA.FTZ R164, R164, c[0x0][0x2d0], -R156 ;  /* 0x0000b400a4a47a23 */ /* 0x000fe4000001089c */
[C---:B------:R-:W-:Y:S02]  /*c130*/  FMUL.FTZ R52, R151.reuse, R52 ;  /* 0x0000003497347220 */ /* 0x040fe40000410000 */
[C---:B------:R-:W-:Y:S02]  /*c140*/  FMUL.FTZ R53, R151.reuse, R53 ;  /* 0x0000003597357220 */ /* 0x040fe40000410000 */
[C---:B------:R-:W-:Y:S01]  /*c150*/  FMUL.FTZ R54, R150.reuse, R54 ;  /* 0x0000003696367220 */ /* 0x040fe20000410000 */
[----:B------:R-:W3:Y:S01]  /*c160*/  MUFU.EX2 R148, R148 ;  /* 0x0000009400947308 */ /* 0x000ee20000000800 */
[C---:B------:R-:W-:Y:S02]  /*c170*/  FMUL.FTZ R55, R150.reuse, R55 ;  /* 0x0000003796377220 */ /* 0x040fe40000410000 */
[----:B------:R-:W-:Y:S01]  /*c180*/  FMUL.FTZ R64, R151, R64 ;  /* 0x0000004097407220 */ /* 0x000fe20000410000 */
[----:B--2---:R-:W-:Y:S01]  /*c190*/  F2FP.BF16.PACK_AB R147, R187, R182 ;  /* 0x000000b6bb93723e */ /* 0x004fe200000010ff */
[----:B------:R-:W-:Y:S02]  /*c1a0*/  FMUL.FTZ R65, R151, R65 ;  /* 0x0000004197417220 */ /* 0x000fe40000410000 */
[C---:B------:R-:W-:Y:S02]  /*c1b0*/  FMUL.FTZ R66, R150.reuse, R66 ;  /* 0x0000004296427220 */ /* 0x040fe40000410000 */
[----:B------:R-:W-:Y:S01]  /*c1c0*/  FMUL.FTZ R67, R150, R67 ;  /* 0x0000004396437220 */ /* 0x000fe20000410000 */
[----:B------:R-:W-:Y:S01]  /*c1d0*/  MUFU.EX2 R195, R195 ;  /* 0x000000c300c37308 */ /* 0x000fe20000000800 */
[-C--:B------:R-:W-:Y:S05]  /*c1e0*/  HMMA.16816.F32.BF16 R4, R144, R20.reuse, R4 ;  /* 0x000000149004723c */ /* 0x080fea0000041804 */
[C---:B-1----:R-:W-:Y:S02]  /*c1f0*/  FMUL.FTZ R8, R149.reuse, R140 ;  /* 0x0000008c95087220 */ /* 0x042fe40000410000 */
[C---:B------:R-:W-:Y:S02]  /*c200*/  FMUL.FTZ R9, R149.reuse, R141 ;  /* 0x0000008d95097220 */ /* 0x040fe40000410000 */
[----:B------:R-:W1:Y:S03]  /*c210*/  MUFU.EX2 R192, R192 ;  /* 0x000000c000c07308 */ /* 0x000e660000000800 */
[C---:B------:R-:W-:Y:S02]  /*c220*/  FMUL.FTZ R12, R149.reuse, R136 ;  /* 0x00000088950c7220 */ /* 0x040fe40000410000 */
[C---:B---3--:R-:W-:Y:S02]  /*c230*/  FMUL.FTZ R10, R148.reuse, R142 ;  /* 0x0000008e940a7220 */ /* 0x048fe40000410000 */
[C---:B------:R-:W-:Y:S02]  /*c240*/  FMUL.FTZ R11, R148.reuse, R143 ;  /* 0x0000008f940b7220 */ /* 0x040fe40000410000 */
[C---:B------:R-:W-:Y:S01]  /*c250*/  FMUL.FTZ R14, R148.reuse, R138 ;  /* 0x0000008a940e7220 */ /* 0x040fe20000410000 */
[----:B------:R-:W-:Y:S01]  /*c260*/  MUFU.EX2 R193, R193 ;  /* 0x000000c100c17308 */ /* 0x000fe20000000800 */
[C---:B------:R-:W-:Y:S02]  /*c270*/  FMUL.FTZ R15, R148.reuse, R139 ;  /* 0x0000008b940f7220 */ /* 0x040fe40000410000 */
[C---:B------:R-:W-:Y:S02]  /*c280*/  FMUL.FTZ R13, R149.reuse, R137 ;  /* 0x00000089950d7220 */ /* 0x040fe40000410000 */
[C---:B------:R-:W-:Y:S02]  /*c290*/  FMUL.FTZ R40, R149.reuse, R108 ;  /* 0x0000006c95287220 */ /* 0x040fe40000410000 */
[C---:B------:R-:W-:Y:S02]  /*c2a0*/  FMUL.FTZ R41, R149.reuse, R109 ;  /* 0x0000006d95297220 */ /* 0x040fe40000410000 */
[C---:B------:R-:W-:Y:S01]  /*c2b0*/  FMUL.FTZ R42, R148.reuse, R110 ;  /* 0x0000006e942a7220 */ /* 0x040fe20000410000 */
[----:B------:R-:W2:Y:S01]  /*c2c0*/  MUFU.EX2 R190, R190 ;  /* 0x000000be00be7308 */ /* 0x000ea20000000800 */
[----:B------:R-:W-:Y:S02]  /*c2d0*/  FMUL.FTZ R43, R148, R111 ;  /* 0x0000006f942b7220 */ /* 0x000fe40000410000 */
[----:B------:R-:W-:Y:S01]  /*c2e0*/  LDSM.16.MT88.4 R108, [R214+0x500] ;  /* 0x00050000d66c783b */ /* 0x000fe20000004200 */
[----:B-1----:R-:W-:Y:S01]  /*c2f0*/  F2FP.BF16.PACK_AB R140, R192, R195 ;  /* 0x000000c3c08c723e */ /* 0x002fe200000010ff */
[C---:B------:R-:W-:Y:S02]  /*c300*/  FMUL.FTZ R44, R149.reuse, R104 ;  /* 0x00000068952c7220 */ /* 0x040fe40000410000 */
[C---:B------:R-:W-:Y:S02]  /*c310*/  FMUL.FTZ R45, R149.reuse, R105 ;  /* 0x00000069952d7220 */ /* 0x040fe40000410000 */
[C---:B------:R-:W-:Y:S01]  /*c320*/  FMUL.FTZ R46, R148.reuse, R106 ;  /* 0x0000006a942e7220 */ /* 0x040fe20000410000 */
[----:B------:R-:W-:Y:S01]  /*c330*/  MUFU.EX2 R191, R191 ;  /* 0x000000bf00bf7308 */ /* 0x000fe20000000800 */
[C---:B------:R-:W-:Y:S02]  /*c340*/  FMUL.FTZ R47, R148.reuse, R107 ;  /* 0x0000006b942f7220 */ /* 0x040fe40000410000 */
[----:B------:R-:W-:Y:S01]  /*c350*/  LDSM.16.MT88.4 R104, [R212+0x1900] ;  /* 0x00190000d468783b */ /* 0x000fe20000004200 */
[C---:B------:R-:W-:Y:S02]  /*c360*/  FMUL.FTZ R24, R149.reuse, R124 ;  /* 0x0000007c95187220 */ /* 0x040fe40000410000 */
[C---:B------:R-:W-:Y:S02]  /*c370*/  FMUL.FTZ R25, R149.reuse, R125 ;  /* 0x0000007d95197220 */ /* 0x040fe40000410000 */
[C---:B------:R-:W-:Y:S02]  /*c380*/  FMUL.FTZ R26, R148.reuse, R126 ;  /* 0x0000007e941a7220 */ /* 0x040fe40000410000 */
[----:B------:R-:W1:Y:S01]  /*c390*/  MUFU.EX2 R188, R188 ;  /* 0x000000bc00bc7308 */ /* 0x000e620000000800 */
[----:B------:R-:W-:Y:S02]  /*c3a0*/  FMUL.FTZ R27, R148, R127 ;  /* 0x0000007f941b7220 */ /* 0x000fe40000410000 */
[C---:B------:R-:W-:Y:S01]  /*c3b0*/  FMUL.FTZ R28, R149.reuse, R120 ;  /* 0x00000078951c7220 */ /* 0x040fe20000410000 */
[----:B--2---:R-:W-:Y:S01]  /*c3c0*/  F2FP.BF16.PACK_AB R142, R190, R193 ;  /* 0x000000c1be8e723e */ /* 0x004fe200000010ff */
[C---:B------:R-:W-:Y:S02]  /*c3d0*/  FMUL.FTZ R29, R149.reuse, R121 ;  /* 0x00000079951d7220 */ /* 0x040fe40000410000 */
        /* <DEDUP_REMOVED lines=10> */
[----:B------:R-:W-:Y:S01]  /*c480*/  FMUL.FTZ R62, R148, R62 ;  /* 0x0000003e943e7220 */ /* 0x000fe20000410000 */
[----:B-1----:R-:W-:Y:S01]  /*c490*/  F2FP.BF16.PACK_AB R141, R188, R191 ;  /* 0x000000bfbc8d723e */ /* 0x002fe200000010ff */
[----:B------:R-:W-:Y:S02]  /*c4a0*/  FMUL.FTZ R63, R148, R63 ;  /* 0x0000003f943f7220 */ /* 0x000fe40000410000 */
[--C-:B------:R-:W-:Y:S02]  /*c4b0*/  FFMA.FTZ R194, R194, c[0x0][0x2d0], -R159.reuse ;  /* 0x0000b400c2c27a23 */ /* 0x100fe4000001089f */
[--C-:B------:R-:W-:Y:S01]  /*c4c0*/  FFMA.FTZ R197, R196, c[0x0][0x2d0], -R159.reuse ;  /* 0x0000b400c4c57a23 */ /* 0x100fe2000001089f */
[----:B------:R-:W-:Y:S01]  /*c4d0*/  MUFU.EX2 R124, R179 ;  /* 0x000000b3007c7308 */ /* 0x000fe20000000800 */
[--C-:B------:R-:W-:Y:S02]  /*c4e0*/  FFMA.FTZ R196, R201, c[0x0][0x2d0], -R158.reuse ;  /* 0x0000b400c9c47a23 */ /* 0x100fe4000001089e */
[--C-:B------:R-:W-:Y:S02]  /*c4f0*/  FFMA.FTZ R199, R199, c[0x0][0x2d0], -R158.reuse ;  /* 0x0000b400c7c77a23 */ /* 0x100fe4000001089e */
[--C-:B------:R-:W-:Y:S02]  /*c500*/  FFMA.FTZ R198, R198, c[0x0][0x2d0], -R159.reuse ;  /* 0x0000b400c6c67a23 */ /* 0x100fe4000001089f */
[--C-:B------:R-:W-:Y:S02]  /*c510*/  FFMA.FTZ R201, R200, c[0x0][0x2d0], -R159.reuse ;  /* 0x0000b400c8c97a23 */ /* 0x100fe4000001089f */
[----:B------:R-:W-:Y:S01]  /*c520*/  FFMA.FTZ R159, R174, c[0x0][0x2d0], -R159 ;  /* 0x0000b400ae9f7a23 */ /* 0x000fe2000001089f */
[----:B------:R1:W-:Y:S01]  /*c530*/  MUFU.EX2 R125, R177 ;  /* 0x000000b1007d7308 */ /* 0x0003e20000000800 */
[--C-:B------:R-:W-:Y:S02]  /*c540*/  FFMA.FTZ R200, R249, c[0x0][0x2d0], -R158.reuse ;  /* 0x0000b400f9c87a23 */ /* 0x100fe4000001089e */
[--C-:B------:R-:W-:Y:S01]  /*c550*/  FFMA.FTZ R203, R203, c[0x0][0x2d0], -R158.reuse ;  /* 0x0000b400cbcb7a23 */ /* 0x100fe2000001089e */
[----:B--2---:R-:W-:Y:S01]  /*c560*/  F2FP.BF16.PACK_AB R143, R152, R189 ;  /* 0x000000bd988f723e */ /* 0x004fe200000010ff */
[----:B------:R-:W-:Y:S02]  /*c570*/  FFMA.FTZ R158, R172, c[0x0][0x2d0], -R158 ;  /* 0x0000b400ac9e7a23 */ /* 0x000fe4000001089e */
[--C-:B------:R-:W-:Y:S02]  /*c580*/  FFMA.FTZ R202, R202, c[0x0][0x2d0], -R157.reuse ;  /* 0x0000b400caca7a23 */ /* 0x100fe4000001089d */
[--C-:B------:R-:W-:Y:S01]  /*c590*/  FFMA.FTZ R249, R250, c[0x0][0x2d0], -R157.reuse ;  /* 0x0000b400faf97a23 */ /* 0x100fe2000001089d */
[----:B------:R-:W-:Y:S01]  /*c5a0*/  MUFU.EX2 R126, R171 ;  /* 0x000000ab007e7308 */ /* 0x000fe20000000800 */
[C---:B------:R-:W-:Y:S04]  /*c5b0*/  HMMA.16816.F32.BF16 R8, R140.reuse, R20, R8 ;  /* 0x000000148c08723c */ /* 0x040fe80000041808 */
[--C-:B------:R-:W-:Y:S02]  /*c5c0*/  FFMA.FTZ R250, R176, c[0x0][0x2d0], -R157.reuse ;  /* 0x0000b400b0fa7a23 */ /* 0x100fe4000001089d */
[--C-:B------:R-:W-:Y:S02]  /*c5d0*/  FFMA.FTZ R162, R162, c[0x0][0x2d0], -R157.reuse ;  /* 0x0000b400a2a27a23 */ /* 0x100fe4000001089d */
[-C--:B------:R-:W-:Y:S01]  /*c5e0*/  HMMA.16816.F32.BF16 R12, R140, R22.reuse, R12 ;  /* 0x000000168c0c723c */ /* 0x080fe2000004180c */
[----:B------:R-:W-:Y:S03]  /*c5f0*/  MUFU.EX2 R122, R170 ;  /* 0x000000aa007a7308 */ /* 0x000fe60000000800 */
[C---:B------:R-:W-:Y:S01]  /*c600*/  FMUL.FTZ R20, R151.reuse, R128 ;  /* 0x0000008097147220 */ /* 0x040fe20000410000 */
[----:B-1----:R-:W-:Y:S01]  /*c610*/  LDSM.16.MT88.4 R176, [R212+0x2100] ;  /* 0x00210000d4b0783b */ /* 0x002fe20000004200 */
[----:B------:R-:W-:Y:S02]  /*c620*/  FMUL.FTZ R21, R151, R129 ;  /* 0x0000008197157220 */ /* 0x000fe40000410000 */
[C---:B------:R-:W-:Y:S03]  /*c630*/  HMMA.16816.F32.BF16 R16, R144.reuse, R22, R16 ;  /* 0x000000169010723c */ /* 0x040fe60000041810 */
[----:B------:R-:W-:Y:S01]  /*c640*/  MUFU.EX2 R127, R169 ;  /* 0x000000a9007f7308 */ /* 0x000fe20000000800 */
[----:B------:R-:W-:Y:S02]  /*c650*/  FFMA.FTZ R157, R165, c[0x0][0x2d0], -R157 ;  /* 0x0000b400a59d7a23 */ /* 0x000fe4000001089d */
[C---:B------:R-:W-:Y:S02]  /*c660*/  FMUL.FTZ R96, R151.reuse, R96 ;  /* 0x0000006097607220 */ /* 0x040fe40000410000 */
[C---:B------:R-:W-:Y:S04]  /*c670*/  FMUL.FTZ R22, R150.reuse, R130 ;  /* 0x0000008296167220 */ /* 0x040fe80000410000 */
[C---:B------:R-:W-:Y:S01]  /*c680*/  FMUL.FTZ R23, R150.reuse, R131 ;  /* 0x0000008396177220 */ /* 0x040fe20000410000 */
[----:B------:R1:W-:Y:S01]  /*c690*/  MUFU.EX2 R123, R168 ;  /* 0x000000a8007b7308 */ /* 0x0003e20000000800 */
[----:B------:R-:W2:Y:S01]  /*c6a0*/  LDSM.16.MT88.4 R128, [R214+0xd00] ;  /* 0x000d0000d680783b */ /* 0x000ea20000004200 */
[C---:B------:R-:W-:Y:S02]  /*c6b0*/  FMUL.FTZ R97, R151.reuse, R97 ;  /* 0x0000006197617220 */ /* 0x040fe40000410000 */
[C---:B------:R-:W-:Y:S02]  /*c6c0*/  FMUL.FTZ R98, R150.reuse, R98 ;  /* 0x0000006296627220 */ /* 0x040fe40000410000 */
[-C--:B------:R-:W-:Y:S03]  /*c6d0*/  HMMA.16816.F32.BF16 R20, R144, R36.reuse, R20 ;  /* 0x000000249014723c */ /* 0x080fe60000041814 */
[C---:B------:R-:W-:Y:S01]  /*c6e0*/  FMUL.FTZ R99, R150.reuse, R99 ;  /* 0x0000006396637220 */ /* 0x040fe20000410000 */
[----:B------:R-:W-:Y:S01]  /*c6f0*/  MUFU.EX2 R138, R175 ;  /* 0x000000af008a7308 */ /* 0x000fe20000000800 */
[C---:B------:R-:W-:Y:S02]  /*c700*/  FMUL.FTZ R68, R151.reuse, R68 ;  /* 0x0000004497447220 */ /* 0x040fe40000410000 */
[C---:B------:R-:W-:Y:S01]  /*c710*/  FMUL.FTZ R69, R151.reuse, R69 ;  /* 0x0000004597457220 */ /* 0x040fe20000410000 */
[C---:B------:R-:W-:Y:S04]  /*c720*/  HMMA.16816.F32.BF16 R24, R140.reuse, R36, R24 ;  /* 0x000000248c18723c */ /* 0x040fe80000041818 */
[C---:B------:R-:W-:Y:S02]  /*c730*/  FMUL.FTZ R70, R150.reuse, R70 ;  /* 0x0000004696467220 */ /* 0x040fe40000410000 */
[----:B------:R3:W-:Y:S01]  /*c740*/  MUFU.EX2 R139, R173 ;  /* 0x000000ad008b7308 */ /* 0x0007e20000000800 */
[C---:B------:R-:W-:Y:S01]  /*c750*/  FMUL.FTZ R36, R151.reuse, R112 ;  /* 0x0000007097247220 */ /* 0x040fe20000410000 */
[-C--:B------:R-:W-:Y:S01]  /*c760*/  HMMA.16816.F32.BF16 R28, R140, R38.reuse, R28 ;  /* 0x000000268c1c723c */ /* 0x080fe2000004181c */
[----:B-1----:R-:W-:Y:S03]  /*c770*/  LDSM.16.MT88.4 R168, [R212+0x1500] ;  /* 0x00150000d4a8783b */ /* 0x002fe60000004200 */
[----:B------:R-:W-:Y:S02]  /*c780*/  FMUL.FTZ R37, R151, R113 ;  /* 0x0000007197257220 */ /* 0x000fe40000410000 */
[C---:B------:R-:W-:Y:S02]  /*c790*/  FMUL.FTZ R71, R150.reuse, R71 ;  /* 0x0000004796477220 */ /* 0x040fe40000410000 */
[C---:B------:R-:W-:Y:S01]  /*c7a0*/  HMMA.16816.F32.BF16 R32, R144.reuse, R38, R32 ;  /* 0x000000269020723c */ /* 0x040fe20000041820 */
[----:B------:R-:W-:Y:S03]  /*c7b0*/  MUFU.EX2 R120, R167 ;  /* 0x000000a700787308 */ /* 0x000fe60000000800 */
[C---:B------:R-:W-:Y:S02]  /*c7c0*/  FMUL.FTZ R72, R149.reuse, R72 ;  /* 0x0000004895487220 */ /* 0x040fe40000410000 */
[C---:B------:R-:W-:Y:S02]  /*c7d0*/  FMUL.FTZ R73, R149.reuse, R73 ;  /* 0x0000004995497220 */ /* 0x040fe40000410000 */
[C---:B------:R-:W-:Y:S03]  /*c7e0*/  FMUL.FTZ R38, R150.reuse, R114 ;  /* 0x0000007296267220 */ /* 0x040fe60000410000 */
[----:B------:R-:W1:Y:S01]  /*c7f0*/  MUFU.EX2 R136, R166 ;  /* 0x000000a600887308 */ /* 0x000e620000000800 */
[----:B------:R-:W-:Y:S02]  /*c800*/  FMUL.FTZ R39, R150, R115 ;  /* 0x0000007396277220 */ /* 0x000fe40000410000 */
[----:B------:R-:W4:Y:S01]  /*c810*/  LDSM.16.MT88.4 R112, [R212+0xd00] ;  /* 0x000d0000d470783b */ /* 0x000f220000004200 */
[C---:B------:R-:W-:Y:S02]  /*c820*/  FMUL.FTZ R74, R148.reuse, R74 ;  /* 0x0000004a944a7220 */ /* 0x040fe40000410000 */
[C---:B------:R-:W-:Y:S02]  /*c830*/  FMUL.FTZ R75, R148.reuse, R75 ;  /* 0x0000004b944b7220 */ /* 0x040fe40000410000 */
[-C--:B--2---:R-:W-:Y:S02]  /*c840*/  HMMA.16816.F32.BF16 R36, R144, R128.reuse, R36 ;  /* 0x000000809024723c */ /* 0x084fe40000041824 */
[----:B------:R2:W-:Y:S01]  /*c850*/  MUFU.EX2 R121, R164 ;  /* 0x000000a400797308 */ /* 0x0005e20000000800 */
[----:B---3--:R-:W-:Y:S01]  /*c860*/  LDSM.16.MT88.4 R172, [R214+0x2100] ;  /* 0x00210000d6ac783b */ /* 0x008fe20000004200 */
[C---:B------:R-:W-:Y:S02]  /*c870*/  FMUL.FTZ R76, R149.reuse, R76 ;  /* 0x0000004c954c7220 */ /* 0x040fe40000410000 */
[----:B------:R-:W-:Y:S02]  /*c880*/  FMUL.FTZ R77, R149, R77 ;  /* 0x0000004d954d7220 */ /* 0x000fe40000410000 */
[C---:B------:R-:W-:Y:S04]  /*c890*/  HMMA.16816.F32.BF16 R40, R140.reuse, R128, R40 ;  /* 0x000000808c28723c */ /* 0x040fe80000041828 */
[----:B------:R-:W-:Y:S01]  /*c8a0*/  MUFU.EX2 R194, R194 ;  /* 0x000000c200c27308 */ /* 0x000fe20000000800 */
[C---:B------:R-:W-:Y:S02]  /*c8b0*/  FMUL.FTZ R78, R148.reuse, R78 ;  /* 0x0000004e944e7220 */ /* 0x040fe40000410000 */
[----:B------:R-:W-:Y:S01]  /*c8c0*/  FMUL.FTZ R79, R148, R79 ;  /* 0x0000004f944f7220 */ /* 0x000fe20000410000 */
[-C--:B------:R-:W-:Y:S04]  /*c8d0*/  HMMA.16816.F32.BF16 R44, R140, R130.reuse, R44 ;  /* 0x000000828c2c723c */ /* 0x080fe8000004182c */
[C---:B------:R-:W-:Y:S01]  /*c8e0*/  FMUL.FTZ R80, R151.reuse, R80 ;  /* 0x0000005097507220 */ /* 0x040fe20000410000 */
[----:B-1----:R-:W-:Y:S01]  /*c8f0*/  F2FP.BF16.PACK_AB R160, R136, R120 ;  /* 0x0000007888a0723e */ /* 0x002fe200000010ff */
[----:B------:R-:W1:Y:S01]  /*c900*/  MUFU.EX2 R197, R197 ;  /* 0x000000c500c57308 */ /* 0x000e620000000800 */
[C---:B------:R-:W-:Y:S01]  /*c910*/  FMUL.FTZ R81, R151.reuse, R81 ;  /* 0x0000005197517220 */ /* 0x040fe20000410000 */
[C---:B------:R-:W-:Y:S01]  /*c920*/  HMMA.16816.F32.BF16 R48, R144.reuse, R130, R48 ;  /* 0x000000829030723c */ /* 0x040fe20000041830 */
[----:B--2---:R-:W-:Y:S03]  /*c930*/  LDSM.16.MT88.4 R164, [R214+0x1500] ;  /* 0x00150000d6a4783b */ /* 0x004fe60000004200 */
[C---:B------:R-:W-:Y:S02]  /*c940*/  FMUL.FTZ R82, R150.reuse, R82 ;  /* 0x0000005296527220 */ /* 0x040fe40000410000 */
[C---:B------:R-:W-:Y:S02]  /*c950*/  FMUL.FTZ R83, R150.reuse, R83 ;  /* 0x0000005396537220 */ /* 0x040fe40000410000 */
[----:B------:R-:W-:Y:S01]  /*c960*/  MUFU.EX2 R196, R196 ;  /* 0x000000c400c47308 */ /* 0x000fe20000000800 */
[C---:B------:R-:W-:Y:S01]  /*c970*/  FMUL.FTZ R84, R151.reuse, R84 ;  /* 0x0000005497547220 */ /* 0x040fe20000410000 */
[-C--:B----4-:R-:W-:Y:S03]  /*c980*/  HMMA.16816.F32.BF16 R52, R144, R112.reuse, R52 ;  /* 0x000000709034723c */ /* 0x090fe60000041834 */
[----:B------:R-:W-:Y:S02]  /*c990*/  FMUL.FTZ R85, R151, R85 ;  /* 0x0000005597557220 */ /* 0x000fe40000410000 */
[C---:B------:R-:W-:Y:S03]  /*c9a0*/  FMUL.FTZ R86, R150.reuse, R86 ;  /* 0x0000005696567220 */ /* 0x040fe60000410000 */
[----:B------:R-:W2:Y:S01]  /*c9b0*/  MUFU.EX2 R199, R199 ;  /* 0x000000c700c77308 */ /* 0x000ea20000000800 */
[C---:B------:R-:W-:Y:S04]  /*c9c0*/  HMMA.16816.F32.BF16 R56, R140.reuse, R112, R56 ;  /* 0x000000708c38723c */ /* 0x040fe80000041838 */
[----:B------:R-:W-:Y:S02]  /*c9d0*/  FMUL.FTZ R87, R150, R87 ;  /* 0x0000005796577220 */ /* 0x000fe40000410000 */
[C---:B------:R-:W-:Y:S02]  /*c9e0*/  FMUL.FTZ R88, R149.reuse, R88 ;  /* 0x0000005895587220 */ /* 0x040fe40000410000 */
[-C--:B------:R-:W-:Y:S01]  /*c9f0*/  HMMA.16816.F32.BF16 R60, R140, R114.reuse, R60 ;  /* 0x000000728c3c723c */ /* 0x080fe2000004183c */
[----:B------:R-:W-:Y:S03]  /*ca00*/  MUFU.EX2 R198, R198 ;  /* 0x000000c600c67308 */ /* 0x000fe60000000800 */
[----:B------:R-:W-:Y:S02]  /*ca10*/  FMUL.FTZ R89, R149, R89 ;  /* 0x0000005995597220 */ /* 0x000fe40000410000 */
[C---:B------:R-:W-:Y:S02]  /*ca20*/  FMUL.FTZ R90, R148.reuse, R90 ;  /* 0x0000005a945a7220 */ /* 0x040fe40000410000 */
[C---:B------:R-:W-:Y:S01]  /*ca30*/  HMMA.16816.F32.BF16 R64, R144.reuse, R114, R64 ;  /* 0x000000729040723c */ /* 0x040fe20000041840 */
[----:B------:R-:W3:Y:S02]  /*ca40*/  LDSM.16.MT88.4 R112, [R212+0x500] ;  /* 0x00050000d470783b */ /* 0x000ee40000004200 */
[----:B------:R-:W4:Y:S01]  /*ca50*/  MUFU.EX2 R201, R201 ;  /* 0x000000c900c97308 */ /* 0x000f220000000800 */
[----:B------:R-:W-:Y:S02]  /*ca60*/  FMUL.FTZ R91, R148, R91 ;  /* 0x0000005b945b7220 */ /* 0x000fe40000410000 */
[--C-:B------:R-:W-:Y:S02]  /*ca70*/  FFMA.FTZ R248, R248, c[0x0][0x2d0], -R156.reuse ;  /* 0x0000b400f8f87a23 */ /* 0x100fe4000001089c */
[-C--:B------:R-:W-:Y:S04]  /*ca80*/  HMMA.16816.F32.BF16 R68, R144, R100.reuse, R68 ;  /* 0x000000649044723c */ /* 0x080fe80000041844 */
[--C-:B------:R-:W-:Y:S01]  /*ca90*/  FFMA.FTZ R251, R251, c[0x0][0x2d0], -R156.reuse ;  /* 0x0000b400fbfb7a23 */ /* 0x100fe2000001089c */
[----:B------:R-:W-:Y:S01]  /*caa0*/  MUFU.EX2 R200, R200 ;  /* 0x000000c800c87308 */ /* 0x000fe20000000800 */
[C---:B------:R-:W-:Y:S02]  /*cab0*/  FMUL.FTZ R92, R149.reuse, R92 ;  /* 0x0000005c955c7220 */ /* 0x040fe40000410000 */
[C---:B------:R-:W-:Y:S04]  /*cac0*/  HMMA.16816.F32.BF16 R72, R140.reuse, R100, R72 ;  /* 0x000000648c48723c */ /* 0x040fe80000041848 */
[----:B------:R-:W-:Y:S02]  /*cad0*/  FMUL.FTZ R93, R149, R93 ;  /* 0x0000005d955d7220 */ /* 0x000fe40000410000 */
[C---:B------:R-:W-:Y:S01]  /*cae0*/  FMUL.FTZ R94, R148.reuse, R94 ;  /* 0x0000005e945e7220 */ /* 0x040fe20000410000 */
[----:B-1----:R-:W-:Y:S01]  /*caf0*/  F2FP.BF16.PACK_AB R100, R197, R194 ;  /* 0x000000c2c564723e */ /* 0x002fe200000010ff */
[-C--:B------:R-:W-:Y:S01]  /*cb00*/  HMMA.16816.F32.BF16 R76, R140, R102.reuse, R76 ;  /* 0x000000668c4c723c */ /* 0x080fe2000004184c */
[----:B------:R-:W1:Y:S03]  /*cb10*/  MUFU.EX2 R203, R203 ;  /* 0x000000cb00cb7308 */ /* 0x000e660000000800 */
[----:B--2---:R-:W-:Y:S01]  /*cb20*/  F2FP.BF16.PACK_AB R101, R199, R196 ;  /* 0x000000c4c765723e */ /* 0x004fe200000010ff */
[----:B------:R-:W-:Y:S02]  /*cb30*/  FMUL.FTZ R95, R148, R95 ;  /* 0x0000005f945f7220 */ /* 0x000fe40000410000 */
[--C-:B------:R-:W-:Y:S01]  /*cb40*/  FFMA.FTZ R163, R163, c[0x0][0x2d0], -R156.reuse ;  /* 0x0000b400a3a37a23 */ /* 0x100fe2000001089c */
[C---:B------:R-:W-:Y:S03]  /*cb50*/  HMMA.16816.F32.BF16 R80, R144.reuse, R102, R80 ;  /* 0x000000669050723c */ /* 0x040fe60000041850 */
[----:B------:R-:W-:Y:S01]  /*cb60*/  MUFU.EX2 R202, R202 ;  /* 0x000000ca00ca7308 */ /* 0x000fe20000000800 */
[--C-:B------:R-:W-:Y:S02]  /*cb70*/  FFMA.FTZ R155, R155, c[0x0][0x2d0], -R156.reuse ;  /* 0x0000b4009b9b7a23 */ /* 0x100fe4000001089c */
[----:B------:R-:W-:Y:S01]  /*cb80*/  FFMA.FTZ R156, R154, c[0x0][0x2d0], -R156 ;  /* 0x0000b4009a9c7a23 */ /* 0x000fe2000001089c */
[----:B----4-:R-:W-:Y:S01]  /*cb90*/  F2FP.BF16.PACK_AB R102, R201, R198 ;  /* 0x000000c6c966723e */ /* 0x010fe200000010ff */
[-C--:B------:R-:W-:Y:S04]  /*cba0*/  HMMA.16816.F32.BF16 R84, R144, R104.reuse, R84 ;  /* 0x000000689054723c */ /* 0x080fe80000041854 */
[----:B------:R-:W-:Y:S01]  /*cbb0*/  FFMA.FTZ R181, R151, R234, R181 ;  /* 0x000000ea97b57223 */ /* 0x000fe200000100b5 */
[----:B------:R-:W2:Y:S01]  /*cbc0*/  MUFU.EX2 R249, R249 ;  /* 0x000000f900f97308 */ /* 0x000ea20000000800 */
[----:B------:R-:W-:Y:S02]  /*cbd0*/  FFMA.FTZ R184, R150, R235, R184 ;  /* 0x000000eb96b87223 */ /* 0x000fe400000100b8 */
[C---:B------:R-:W-:Y:S04]  /*cbe0*/  HMMA.16816.F32.BF16 R88, R140.reuse, R104, R88 ;  /* 0x000000688c58723c */ /* 0x040fe80000041858 */
[----:B-1----:R-:W-:Y:S01]  /*cbf0*/  F2FP.BF16.PACK_AB R103, R203, R200 ;  /* 0x000000c8cb67723e */ /* 0x002fe200000010ff */
[----:B------:R-:W-:Y:S02]  /*cc00*/  FFMA.FTZ R195, R149, R232, R195 ;  /* 0x000000e895c37223 */ /* 0x000fe400000100c3 */
[----:B------:R-:W-:Y:S01]  /*cc10*/  MUFU.EX2 R248, R248 ;  /* 0x000000f800f87308 */ /* 0x000fe20000000800 */
[-C--:B------:R-:W-:Y:S04]  /*cc20*/  HMMA.16816.F32.BF16 R92, R140, R106.reuse, R92 ;  /* 0x0000006a8c5c723c */ /* 0x080fe8000004185c */
[----:B------:R-:W-:Y:S02]  /*cc30*/  FFMA.FTZ R191, R148, R233, R191 ;  /* 0x000000e994bf7223 */ /* 0x000fe400000100bf */
[----:B------:R-:W-:Y:S02]  /*cc40*/  FADD.FTZ R181, R180, R181 ;  /* 0x000000b5b4b57221 */ /* 0x000fe40000010000 */
[----:B------:R-:W-:Y:S01]  /*cc50*/  HMMA.16816.F32.BF16 R96, R144, R106, R96 ;  /* 0x0000006a9060723c */ /* 0x000fe20000041860 */
[----:B------:R-:W1:Y:S03]  /*cc60*/  MUFU.EX2 R251, R251 ;  /* 0x000000fb00fb7308 */ /* 0x000e660000000800 */
[----:B------:R-:W-:Y:S01]  /*cc70*/  FADD.FTZ R183, R183, R184 ;  /* 0x000000b8b7b77221 */ /* 0x000fe20000010000 */
[----:B--2---:R-:W-:Y:S01]  /*cc80*/  F2FP.BF16.PACK_AB R104, R249, R202 ;  /* 0x000000caf968723e */ /* 0x004fe200000010ff */
[----:B------:R-:W-:Y:S01]  /*cc90*/  FADD.FTZ R192, R192, R195 ;  /* 0x000000c3c0c07221 */ /* 0x000fe20000010000 */
[----:B------:R-:W-:Y:S01]  /*cca0*/  F2FP.BF16.PACK_AB R107, R125, R124 ;  /* 0x0000007c7d6b723e */ /* 0x000fe200000010ff */
[-C--:B------:R-:W-:Y:S03]  /*ccb0*/  HMMA.16816.F32.BF16 R4, R100, R108.reuse, R4 ;  /* 0x0000006c6404723c */ /* 0x080fe60000041804 */
[----:B------:R-:W-:Y:S02]  /*ccc0*/  MUFU.EX2 R250, R250 ;  /* 0x000000fa00fa7308 */ /* 0x000fe40000000800 */
[----:B------:R-:W-:Y:S02]  /*ccd0*/  FADD.FTZ R188, R188, R191 ;  /* 0x000000bfbcbc7221 */ /* 0x000fe40000010000 */
[----:B------:R-:W-:Y:S02]  /*cce0*/  FADD.FTZ R186, R186, R181 ;  /* 0x000000b5baba7221 */ /* 0x000fe40000010000 */
[----:B------:R-:W-:Y:S03]  /*ccf0*/  FADD.FTZ R182, R182, R183 ;  /* 0x000000b7b6b67221 */ /* 0x000fe60000010000 */
[----:B------:R-:W-:Y:S01]  /*cd00*/  FADD.FTZ R193, R193, R192 ;  /* 0x000000c0c1c17221 */ /* 0x000fe20000010000 */
[----:B------:R-:W2:Y:S01]  /*cd10*/  MUFU.EX2 R252, R252 ;  /* 0x000000fc00fc7308 */ /* 0x000ea20000000800 */
[----:B------:R-:W-:Y:S02]  /*cd20*/  FADD.FTZ R189, R189, R188 ;  /* 0x000000bcbdbd7221 */ /* 0x000fe40000010000 */
[----:B------:R-:W-:Y:S01]  /*cd30*/  FADD.FTZ R185, R185, R186 ;  /* 0x000000bab9b97221 */ /* 0x000fe20000010000 */
[----:B-1----:R-:W-:Y:S01]  /*cd40*/  F2FP.BF16.PACK_AB R105, R251, R248 ;  /* 0x000000f8fb69723e */ /* 0x002fe200000010ff */
[----:B------:R-:W-:Y:S02]  /*cd50*/  FADD.FTZ R187, R187, R182 ;  /* 0x000000b6bbbb7221 */ /* 0x000fe40000010000 */
[----:B------:R-:W-:Y:S02]  /*cd60*/  FADD.FTZ R193, R190, R193 ;  /* 0x000000c1bec17221 */ /* 0x000fe40000010000 */
[----:B------:R-:W-:Y:S01]  /*cd70*/  FADD.FTZ R189, R152, R189 ;  /* 0x000000bd98bd7221 */ /* 0x000fe20000010000 */
[----:B------:R-:W1:Y:S01]  /*cd80*/  MUFU.EX2 R128, R159 ;  /* 0x0000009f00807308 */ /* 0x000e620000000800 */
[----:B------:R-:W-:Y:S01]  /*cd90*/  MOV R152, R153 ;  /* 0x0000009900987202 */ /* 0x000fe20000000f00 */
[----:B------:R-:W-:Y:S02]  /*cda0*/  FADD.FTZ R194, R194, R185 ;  /* 0x000000b9c2c27221 */ /* 0x000fe40000010000 */
[----:B------:R-:W-:Y:S02]  /*cdb0*/  FADD.FTZ R196, R196, R187 ;  /* 0x000000bbc4c47221 */ /* 0x000fe40000010000 */
[----:B------:R-:W-:Y:S02]  /*cdc0*/  FADD.FTZ R202, R202, R193 ;  /* 0x000000c1caca7221 */ /* 0x000fe40000010000 */
[----:B------:R-:W-:Y:S02]  /*cdd0*/  FADD.FTZ R248, R248, R189 ;  /* 0x000000bdf8f87221 */ /* 0x000fe40000010000 */
[----:B------:R1:W4:Y:S01]  /*cde0*/  MUFU.EX2 R131, R158 ;  /* 0x0000009e00837308 */ /* 0x0003220000000800 */
[----:B------:R-:W-:Y:S02]  /*cdf0*/  FADD.FTZ R197, R197, R194 ;  /* 0x000000c2c5c57221 */ /* 0x000fe40000010000 */
[----:B------:R-:W-:Y:S01]  /*ce00*/  FADD.FTZ R199, R199, R196 ;  /* 0x000000c4c7c77221 */ /* 0x000fe20000010000 */
[----:B--2---:R-:W-:Y:S01]  /*ce10*/  F2FP.BF16.PACK_AB R106, R252, R250 ;  /* 0x000000fafc6a723e */ /* 0x004fe200000010ff */
[----:B------:R-:W-:Y:S02]  /*ce20*/  FADD.FTZ R249, R249, R202 ;  /* 0x000000caf9f97221 */ /* 0x000fe40000010000 */
[----:B------:R-:W-:Y:S02]  /*ce30*/  FADD.FTZ R248, R251, R248 ;  /* 0x000000f8fbf87221 */ /* 0x000fe40000010000 */
[----:B------:R-:W-:Y:S01]  /*ce40*/  FADD.FTZ R198, R198, R197 ;  /* 0x000000c5c6c67221 */ /* 0x000fe20000010000 */
[----:B------:R2:W-:Y:S01]  /*ce50*/  MUFU.EX2 R130, R157 ;  /* 0x0000009d00827308 */ /* 0x0005e20000000800 */
[C---:B------:R-:W-:Y:S04]  /*ce60*/  HMMA.16816.F32.BF16 R8, R104.reuse, R108, R8 ;  /* 0x0000006c6808723c */ /* 0x040fe80000041808 */
[----:B------:R-:W-:Y:S02]  /*ce70*/  FADD.FTZ R200, R200, R199 ;  /* 0x000000c7c8c87221 */ /* 0x000fe40000010000 */
[----:B------:R-:W-:Y:S02]  /*ce80*/  FADD.FTZ R249, R250, R249 ;  /* 0x000000f9faf97221 */ /* 0x000fe40000010000 */
[-C--:B------:R-:W-:Y:S01]  /*ce90*/  HMMA.16816.F32.BF16 R12, R104, R110.reuse, R12 ;  /* 0x0000006e680c723c */ /* 0x080fe2000004180c */
[----:B------:R5:W-:Y:S03]  /*cea0*/  MUFU.EX2 R154, R156 ;  /* 0x0000009c009a7308 */ /* 0x000be60000000800 */
[----:B------:R-:W-:Y:S01]  /*ceb0*/  FADD.FTZ R198, R201, R198 ;  /* 0x000000c6c9c67221 */ /* 0x000fe20000010000 */
[----:B-1----:R-:W-:Y:S01]  /*cec0*/  F2FP.BF16.PACK_AB R158, R128, R138 ;  /* 0x0000008a809e723e */ /* 0x002fe200000010ff */
[----:B------:R-:W-:Y:S01]  /*ced0*/  FADD.FTZ R200, R203, R200 ;  /* 0x000000c8cbc87221 */ /* 0x000fe20000010000 */
[----:B----4-:R-:W-:Y:S01]  /*cee0*/  F2FP.BF16.PACK_AB R159, R131, R139 ;  /* 0x0000008b839f723e */ /* 0x010fe200000010ff */
[C---:B------:R-:W-:Y:S01]  /*cef0*/  HMMA.16816.F32.BF16 R16, R100.reuse, R110, R16 ;  /* 0x0000006e6410723c */ /* 0x040fe20000041810 */
[----:B------:R-:W1:Y:S02]  /*cf00*/  LDSM.16.MT88.4 R108, [R212+0x1100] ;  /* 0x00110000d46c783b */ /* 0x000e640000004200 */
[----:B------:R-:W4:Y:S01]  /*cf10*/  MUFU.EX2 R137, R163 ;  /* 0x000000a300897308 */ /* 0x000f220000000800 */
[----:B------:R-:W-:Y:S01]  /*cf20*/  FADD.FTZ R249, R252, R249 ;  /* 0x000000f9fcf97221 */ /* 0x000fe20000010000 */
[----:B--2---:R-:W-:Y:S03]  /*cf30*/  F2FP.BF16.PACK_AB R157, R123, R127 ;  /* 0x0000007f7b9d723e */ /* 0x004fe600000010ff */
[-C--:B---3--:R-:W-:Y:S05]  /*cf40*/  HMMA.16816.F32.BF16 R20, R100, R112.reuse, R20 ;  /* 0x000000706414723c */ /* 0x088fea0000041814 */
[----:B------:R-:W2:Y:S03]  /*cf50*/  MUFU.EX2 R129, R162 ;  /* 0x000000a200817308 */ /* 0x000ea60000000800 */
[C---:B------:R-:W-:Y:S04]  /*cf60*/  HMMA.16816.F32.BF16 R24, R104.reuse, R112, R24 ;  /* 0x000000706818723c */ /* 0x040fe80000041818 */
[----:B-----5:R-:W-:Y:S03]  /*cf70*/  F2FP.BF16.PACK_AB R156, R122, R126 ;  /* 0x0000007e7a9c723e */ /* 0x020fe600000010ff */
[----:B------:R-:W3:Y:S01]  /*cf80*/  MUFU.EX2 R155, R155 ;  /* 0x0000009b009b7308 */ /* 0x000ee20000000800 */
[-C--:B------:R-:W-:Y:S04]  /*cf90*/  HMMA.16816.F32.BF16 R28, R104, R114.reuse, R28 ;  /* 0x00000072681c723c */ /* 0x080fe8000004181c */
[----:B----4-:R-:W-:Y:S04]  /*cfa0*/  F2FP.BF16.PACK_AB R161, R137, R121 ;  /* 0x0000007989a1723e */ /* 0x010fe800000010ff */
[C---:B------:R-:W-:Y:S01]  /*cfb0*/  HMMA.16816.F32.BF16 R32, R100.reuse, R114, R32 ;  /* 0x000000726420723c */ /* 0x040fe20000041820 */
[----:B------:R-:W4:Y:S03]  /*cfc0*/  LDSM.16.MT88.4 R112, [R214+0x1d00] ;  /* 0x001d0000d670783b */ /* 0x000f260000004200 */
[----:B--2---:R-:W-:Y:S04]  /*cfd0*/  F2FP.BF16.PACK_AB R162, R130, R129 ;  /* 0x0000008182a2723e */ /* 0x004fe800000010ff */
[-C--:B------:R-:W-:Y:S04]  /*cfe0*/  HMMA.16816.F32.BF16 R36, R100, R116.reuse, R36 ;  /* 0x000000746424723c */ /* 0x080fe80000041824 */
[----:B---3--:R-:W-:Y:S04]  /*cff0*/  F2FP.BF16.PACK_AB R163, R154, R155 ;  /* 0x0000009b9aa3723e */ /* 0x008fe800000010ff */
        /* <DEDUP_REMOVED lines=9> */
[-C--:B----4-:R-:W-:Y:S08]  /*d090*/  HMMA.16816.F32.BF16 R68, R100, R112.reuse, R68 ;  /* 0x000000706444723c */ /* 0x090ff00000041844 */
[C---:B------:R-:W-:Y:S08]  /*d0a0*/  HMMA.16816.F32.BF16 R72, R104.reuse, R112, R72 ;  /* 0x000000706848723c */ /* 0x040ff00000041848 */
[-C--:B------:R-:W-:Y:S08]  /*d0b0*/  HMMA.16816.F32.BF16 R76, R104, R114.reuse, R76 ;  /* 0x00000072684c723c */ /* 0x080ff0000004184c */
[C---:B------:R-:W-:Y:S08]  /*d0c0*/  HMMA.16816.F32.BF16 R80, R100.reuse, R114, R80 ;  /* 0x000000726450723c */ /* 0x040ff00000041850 */
[-C--:B--2---:R-:W-:Y:S08]  /*d0d0*/  HMMA.16816.F32.BF16 R84, R100, R116.reuse, R84 ;  /* 0x000000746454723c */ /* 0x084ff00000041854 */
[C---:B------:R-:W-:Y:S08]  /*d0e0*/  HMMA.16816.F32.BF16 R88, R104.reuse, R116, R88 ;  /* 0x000000746858723c */ /* 0x040ff00000041858 */
[-C--:B------:R-:W-:Y:S08]  /*d0f0*/  HMMA.16816.F32.BF16 R92, R104, R118.reuse, R92 ;  /* 0x00000076685c723c */ /* 0x080ff0000004185c */
[----:B------:R-:W-:Y:S08]  /*d100*/  HMMA.16816.F32.BF16 R96, R100, R118, R96 ;  /* 0x000000766460723c */ /* 0x000ff00000041860 */
[-C--:B------:R-:W-:Y:S07]  /*d110*/  HMMA.16816.F32.BF16 R144, R156, R132.reuse, R4 ;  /* 0x000000849c90723c */ /* 0x080fee0000041804 */
[----:B------:R-:W-:Y:S01]  /*d120*/  MOV R7, R130 ;  /* 0x0000008200077202 */ /* 0x000fe20000000f00 */
[C---:B------:R-:W-:Y:S04]  /*d130*/  HMMA.16816.F32.BF16 R140, R160.reuse, R132, R8 ;  /* 0x00000084a08c723c */ /* 0x040fe80000041808 */
[----:B------:R-:W-:Y:S02]  /*d140*/  MOV R6, R131 ;  /* 0x0000008300067202 */ /* 0x000fe40000000f00 */
[----:B------:R-:W-:Y:S02]  /*d150*/  MOV R5, R128 ;  /* 0x0000008000057202 */ /* 0x000fe40000000f00 */
[----:B------:R-:W-:Y:S04]  /*d160*/  MOV R11, R139 ;  /* 0x0000008b000b7202 */ /* 0x000fe80000000f00 */
[----:B------:R-:W-:Y:S02]  /*d170*/  MOV R10, R138 ;  /* 0x0000008a000a7202 */ /* 0x000fe40000000f00 */
[----:B------:R-:W-:Y:S02]  /*d180*/  MOV R9, R137 ;  /* 0x0000008900097202 */ /* 0x000fe40000000f00 */
[----:B------:R-:W-:Y:S02]  /*d190*/  MOV R8, R136 ;  /* 0x0000008800087202 */ /* 0x000fe40000000f00 */
[-C--:B------:R-:W-:Y:S03]  /*d1a0*/  HMMA.16816.F32.BF16 R136, R160, R134.reuse, R12 ;  /* 0x00000086a088723c */ /* 0x080fe6000004180c */
[----:B------:R-:W-:Y:S04]  /*d1b0*/  MOV R4, R129 ;  /* 0x0000008100047202 */ /* 0x000fe80000000f00 */
[----:B------:R-:W-:Y:S01]  /*d1c0*/  MOV R15, R123 ;  /* 0x0000007b000f7202 */ /* 0x000fe20000000f00 */
[C---:B------:R-:W-:Y:S04]  /*d1d0*/  HMMA.16816.F32.BF16 R132, R156.reuse, R134, R16 ;  /* 0x000000869c84723c */ /* 0x040fe80000041810 */
[----:B------:R-:W-:Y:S02]  /*d1e0*/  MOV R14, R122 ;  /* 0x0000007a000e7202 */ /* 0x000fe40000000f00 */
[----:B------:R-:W-:Y:S02]  /*d1f0*/  MOV R13, R121 ;  /* 0x00000079000d7202 */ /* 0x000fe40000000f00 */
[-C--:B-1----:R-:W-:Y:S04]  /*d200*/  HMMA.16816.F32.BF16 R128, R156, R108.reuse, R20 ;  /* 0x0000006c9c80723c */ /* 0x082fe80000041814 */
[----:B------:R-:W-:Y:S02]  /*d210*/  MOV R19, R127 ;  /* 0x0000007f00137202 */ /* 0x000fe40000000f00 */
[----:B------:R-:W-:Y:S02]  /*d220*/  MOV R18, R126 ;  /* 0x0000007e00127202 */ /* 0x000fe40000000f00 */
[----:B------:R-:W-:Y:S01]  /*d230*/  MOV R17, R125 ;  /* 0x0000007d00117202 */ /* 0x000fe20000000f00 */
[----:B------:R-:W-:Y:S03]  /*d240*/  FADD.FTZ R200, R19, R200 ;  /* 0x000000c813c87221 */ /* 0x000fe60000010000 */
[----:B------:R-:W-:Y:S01]  /*d250*/  MOV R16, R124 ;  /* 0x0000007c00107202 */ /* 0x000fe20000000f00 */
[----:B------:R-:W-:Y:S01]  /*d260*/  FADD.FTZ R198, R18, R198 ;  /* 0x000000c612c67221 */ /* 0x000fe20000010000 */
[C---:B------:R-:W-:Y:S04]  /*d270*/  HMMA.16816.F32.BF16 R124, R160.reuse, R108, R24 ;  /* 0x0000006ca07c723c */ /* 0x040fe80000041818 */
[----:B------:R-:W-:Y:S01]  /*d280*/  MOV R12, R120 ;  /* 0x00000078000c7202 */ /* 0x000fe20000000f00 */
[----:B------:R-:W-:Y:S02]  /*d290*/  FADD.FTZ R248, R16, R248 ;  /* 0x000000f810f87221 */ /* 0x000fe40000010000 */
[----:B------:R-:W-:Y:S01]  /*d2a0*/  FADD.FTZ R198, R14, R198 ;  /* 0x000000c60ec67221 */ /* 0x000fe20000010000 */
[-C--:B------:R-:W-:Y:S04]  /*d2b0*/  HMMA.16816.F32.BF16 R120, R160, R110.reuse, R28 ;  /* 0x0000006ea078723c */ /* 0x080fe8000004181c */
[----:B------:R-:W-:Y:S02]  /*d2c0*/  FADD.FTZ R248, R17, R248 ;  /* 0x000000f811f87221 */ /* 0x000fe40000010000 */
[----:B------:R-:W-:Y:S02]  /*d2d0*/  FADD.FTZ R249, R12, R249 ;  /* 0x000000f90cf97221 */ /* 0x000fe40000010000 */
[C---:B------:R-:W-:Y:S04]  /*d2e0*/  HMMA.16816.F32.BF16 R116, R156.reuse, R110, R32 ;  /* 0x0000006e9c74723c */ /* 0x040fe80000041820 */
[----:B------:R-:W-:Y:S02]  /*d2f0*/  FADD.FTZ R248, R13, R248 ;  /* 0x000000f80df87221 */ /* 0x000fe40000010000 */
[----:B------:R-:W-:Y:S02]  /*d300*/  FADD.FTZ R200, R15, R200 ;  /* 0x000000c80fc87221 */ /* 0x000fe40000010000 */
        /* <DEDUP_REMOVED lines=26> */
[----:B------:R-:W-:-:S07]  /*d4b0*/  @P0 BRA `(.L_x_432) ;  /* 0xffffd04000000947 */ /* 0x000fce000383ffff */
.L_x_429:
[----:B------:R-:W-:-:S13]  /*d4c0*/  ISETP.GE.AND P0, PT, R238, R219, PT ;  /* 0x000000dbee00720c */ /* 0x000fda0003f06270 */
[----:B------:R-:W-:Y:S05]  /*d4d0*/  @!P0 BRA `(.L_x_433) ;  /* 0x000044c000008947 */ /* 0x000fea0003800000 */
[----:B------:R-:W-:Y:S01]  /*d4e0*/  IADD3 R243, P0, R220, 0x20, RZ ;  /* 0x00000020dcf37810 */ /* 0x000fe20007f1e0ff */
[----:B------:R-:W-:Y:S01]  /*d4f0*/  ULDC.64 UR4, c[0x0][0x208] ;  /* 0x0000820000047ab9 */ /* 0x000fe20000000a00 */
[----:B------:R-:W-:Y:S01]  /*d500*/  IADD3 R203, P1, R224, 0x20, RZ ;  /* 0x00000020e0cb7810 */ /* 0x000fe20007f3e0ff */
[----:B------:R-:W-:Y:S01]  /*d510*/  UIMAD.WIDE.U32 UR8, UR4, 0x30, URZ ;  /* 0x00000030040878a5 */ /* 0x000fe2000f8e003f */
[-C--:B------:R-:W-:Y:S01]  /*d520*/  IADD3.X R242, RZ, R231.reuse, RZ, P0, !PT ;  /* 0x000000e7fff27210 */ /* 0x080fe200007fe4ff */
[----:B------:R-:W-:Y:S01]  /*d530*/  UIMAD UR5, UR5, 0x30, URZ ;  /* 0x00000030050578a4 */ /* 0x000fe2000f8e023f */
[----:B------:R-:W-:Y:S01]  /*d540*/  IADD3 R241, P2, R220, 0x40, RZ ;  /* 0x00000040dcf17810 */ /* 0x000fe20007f5e0ff */
[----:B------:R-:W-:Y:S01]  /*d550*/  IMAD.MOV.U32 R150, RZ, RZ, R2 ;  /* 0x000000ffff967224 */ /* 0x000fe200078e0002 */
[----:B------:R-:W-:Y:S01]  /*d560*/  IADD3 R201, P0, R224, 0x40, RZ ;  /* 0x00000040e0c97810 */ /* 0x000fe20007f1e0ff */
[----:B------:R-:W-:Y:S01]  /*d570*/  IMAD.MOV.U32 R151, RZ, RZ, R3 ;  /* 0x000000ffff977224 */ /* 0x000fe200078e0003 */
[----:B------:R-:W-:Y:S01]  /*d580*/  IADD3 R239, -R239, 0x30, RZ ;  /* 0x00000030efef7810 */ /* 0x000fe20007ffe1ff */
[----:B------:R-:W-:Y:S01]  /*d590*/  IMAD.MOV.U32 R148, RZ, RZ, R152 ;  /* 0x000000ffff947224 */ /* 0x000fe200078e0098 */
[----:B------:R-:W-:Y:S01]  /*d5a0*/  IADD3.X R240, RZ, R231, RZ, P2, !PT ;  /* 0x000000e7fff07210 */ /* 0x000fe200017fe4ff */
[----:B------:R-:W-:Y:S01]  /*d5b0*/  IMAD.MOV.U32 R149, RZ, RZ, R0 ;  /* 0x000000ffff957224 */ /* 0x000fe200078e0000 */
[----:B------:R-:W-:Y:S01]  /*d5c0*/  IADD3.X R200, RZ, R237, RZ, P0, !PT ;  /* 0x000000edffc87210 */ /* 0x000fe200007fe4ff */
[----:B------:R-:W-:Y:S01]  /*d5d0*/  IMAD.X R202, RZ, RZ, R237, P1 ;  /* 0x000000ffffca7224 */ /* 0x000fe200008e06ed */
[----:B------:R-:W-:-:S02]  /*d5e0*/  UIADD3 UR5, UR9, UR5, URZ ;  /* 0x0000000509057290 */ /* 0x000fc4000fffe03f */
.L_x_451:
[----:B------:R-:W-:Y:S04]  /*d5f0*/  DEPBAR.LE SB0, 0x0 ;  /* 0x000080000000791a */ /* 0x000fe80000000000 */
[----:B------:R-:W-:Y:S01]  /*d600*/  BAR.SYNC.DEFER_BLOCKING 0x0 ;  /* 0x0000000000007b1d */ /* 0x000fe20000010000 */
[----:B------:R-:W-:Y:S01]  /*d610*/  SHF.R.S32.HI R0, RZ, 0x1f, R238 ;  /* 0x0000001fff007819 */ /* 0x000fe200000114ee */
[C---:B------:R-:W-:Y:S02]  /*d620*/  IMAD R25, R238.reuse, UR5, RZ ;  /* 0x00000005ee197c24 */ /* 0x040fe4000f8e02ff */
[----:B------:R-:W-:Y:S04]  /*d630*/  IMAD.WIDE.U32 R20, R238, UR8, RZ ;  /* 0x00000008ee147c25 */ /* 0x000fe8000f8e00ff */
[----:B------:R-:W-:Y:S01]  /*d640*/  IMAD R25, R0, UR8, R25 ;  /* 0x0000000800197c24 */ /* 0x000fe2000f8e0219 */
[-C--:B------:R-:W-:Y:S02]  /*d650*/  IADD3 R0, P0, R220, R20.reuse, RZ ;  /* 0x00000014dc007210 */ /* 0x080fe40007f1e0ff */
[----:B------:R-:W-:Y:S02]  /*d660*/  IADD3 R3, P2, R243, R20, RZ ;  /* 0x00000014f3037210 */ /* 0x000fe40007f5e0ff */
[----:B------:R-:W-:Y:S04]  /*d670*/  IADD3 R25, R21, R25, RZ ;  /* 0x0000001915197210 */ /* 0x000fe80007ffe0ff */
[C---:B------:R-:W-:Y:S02]  /*d680*/  IADD3.X R21, R25.reuse, R231, RZ, P0, !PT ;  /* 0x000000e719157210 */ /* 0x040fe400007fe4ff */
[C---:B------:R-:W-:Y:S02]  /*d690*/  LEA R36, P0, R0.reuse, c[0x0][0x1f8], 0x1 ;  /* 0x00007e0000247a11 */ /* 0x040fe400078008ff */
[----:B------:R-:W-:Y:S02]  /*d6a0*/  IADD3.X R2, R25, R242, RZ, P2, !PT ;  /* 0x000000f219027210 */ /* 0x000fe400017fe4ff */
[C---:B------:R-:W-:Y:S01]  /*d6b0*/  LEA R40, P2, R3.reuse, c[0x0][0x1f8], 0x1 ;  /* 0x00007e0003287a11 */ /* 0x040fe200078408ff */
[----:B------:R-:W-:Y:S01]  /*d6c0*/  LDSM.16.M88.4 R48, [R217+0x4900] ;  /* 0x00490000d930783b */ /* 0x000fe20000000200 */
[----:B------:R-:W-:Y:S02]  /*d6d0*/  LEA.HI.X R37, R0, c[0x0][0x1fc], R21, 0x1, P0 ;  /* 0x00007f0000257a11 */ /* 0x000fe400000f0c15 */
[----:B------:R-:W-:Y:S02]  /*d6e0*/  @!P3 IADD3 R0, P0, R226, R20, RZ ;  /* 0x00000014e200b210 */ /* 0x000fe40007f1e0ff */
[----:B------:R-:W-:Y:S02]  /*d6f0*/  LEA.HI.X R41, R3, c[0x0][0x1fc], R2, 0x1, P2 ;  /* 0x00007f0003297a11 */ /* 0x000fe400010f0c02 */
[C---:B------:R-:W-:Y:S01]  /*d700*/  @!P3 IADD3 R3, P2, R0.reuse, R220, RZ ;  /* 0x000000dc0003b210 */ /* 0x040fe20007f5e0ff */
[----:B------:R-:W1:Y:S08]  /*d710*/  LDSM.16.M88.4 R16, [R216+0x2500] ;  /* 0x00250000d810783b */ /* 0x000e700000000200 */
[----:B------:R-:W2:Y:S08]  /*d720*/  LDSM.16.M88.4 R44, [R217+0x5900] ;  /* 0x00590000d92c783b */ /* 0x000eb00000000200 */
[----:B------:R-:W3:Y:S08]  /*d730*/  LDSM.16.M88.4 R32, [R216+0x2900] ;  /* 0x00290000d820783b */ /* 0x000ef00000000200 */
[----:B------:R-:W4:Y:S08]  /*d740*/  LDSM.16.M88.4 R152, [R216+0x2d00] ;  /* 0x002d0000d898783b */ /* 0x000f300000000200 */
[----:B------:R-:W-:Y:S01]  /*d750*/  LDSM.16.M88.4 R156, [R213+0x4900] ;  /* 0x00490000d59c783b */ /* 0x000fe20000000200 */
[-C--:B-1----:R-:W-:Y:S07]  /*d760*/  HMMA.16816.F32.BF16 R4, R48, R16.reuse, RZ ;  /* 0x000000103004723c */ /* 0x082fee00000418ff */
[----:B------:R-:W1:Y:S01]  /*d770*/  LDSM.16.M88.4 R160, [R215] ;  /* 0x00000000d7a0783b */ /* 0x000e620000000200 */
[C---:B--2---:R-:W-:Y:S07]  /*d780*/  HMMA.16816.F32.BF16 R8, R44.reuse, R16, RZ ;  /* 0x000000102c08723c */ /* 0x044fee00000418ff */
[----:B------:R-:W2:Y:S01]  /*d790*/  LDSM.16.M88.4 R164, [R213+0x5900] ;  /* 0x00590000d5a4783b */ /* 0x000ea20000000200 */
[----:B------:R-:W-:Y:S01]  /*d7a0*/  IADD3 R17, P1, R241, R20, RZ ;  /* 0x00000014f1117210 */ /* 0x000fe20007f3e0ff */
[-C--:B------:R-:W-:Y:S06]  /*d7b0*/  HMMA.16816.F32.BF16 R12, R44, R18.reuse, RZ ;  /* 0x000000122c0c723c */ /* 0x080fec00000418ff */
[----:B------:R-:W5:Y:S01]  /*d7c0*/  LDSM.16.M88.4 R168, [R211] ;  /* 0x00000000d3a8783b */ /* 0x000f620000000200 */
[----:B------:R-:W-:Y:S02]  /*d7d0*/  IADD3.X R16, R25, R240, RZ, P1, !PT ;  /* 0x000000f019107210 */ /* 0x000fe40000ffe4ff */
[----:B------:R-:W-:Y:S03]  /*d7e0*/  LEA R194, P1, R17, c[0x0][0x1f8], 0x1 ;  /* 0x00007e0011c27a11 */ /* 0x000fe600078208ff */
[----:B------:R-:W-:Y:S02]  /*d7f0*/  @!P3 IADD3.X R25, R25, R223, RZ, P0, !PT ;  /* 0x000000df1919b210 */ /* 0x000fe400007fe4ff */
[----:B------:R-:W1:Y:S01]  /*d800*/  LDSM.16.M88.4 R172, [R210] ;  /* 0x00000000d2ac783b */ /* 0x000e620000000200 */
[----:B------:R-:W-:Y:S02]  /*d810*/  LEA.HI.X R195, R17, c[0x0][0x1fc], R16, 0x1, P1 ;  /* 0x00007f0011c37a11 */ /* 0x000fe400008f0c10 */
[C---:B------:R-:W-:Y:S02]  /*d820*/  HMMA.16816.F32.BF16 R16, R48.reuse, R18, RZ ;  /* 0x000000123010723c */ /* 0x040fe400000418ff */
[C---:B------:R-:W-:Y:S03]  /*d830*/  @!P3 IADD3 R29, P1, R0.reuse, R243, RZ ;  /* 0x000000f3001db210 */ /* 0x040fe60007f3e0ff */
[----:B------:R-:W-:Y:S01]  /*d840*/  @!PT LDS RZ, [RZ] ;  /* 0x00000000fffff984 */ /* 0x000fe20000000800 */
[----:B------:R-:W-:Y:S01]  /*d850*/  @!PT LDS RZ, [RZ] ;  /* 0x00000000fffff984 */ /* 0x000fe20000000800 */
[----:B------:R-:W-:Y:S01]  /*d860*/  @!PT LDS RZ, [RZ] ;  /* 0x00000000fffff984 */ /* 0x000fe20000000800 */
[----:B------:R4:W-:Y:S01]  /*d870*/  LDGSTS.E.BYPASS.LTC128B.128 [R218+0x100], [R36.64], !P6 ;  /* 0x0010000024da7fae */ /* 0x0009e2000f101d4c */
[----:B------:R-:W-:Y:S02]  /*d880*/  @!P3 IADD3 R31, P0, R0, R241, RZ ;  /* 0x000000f1001fb210 */ /* 0x000fe40007f1e0ff */
[C---:B------:R-:W-:Y:S01]  /*d890*/  @!P3 IADD3.X R0, R25.reuse, R231, RZ, P2, !PT ;  /* 0x000000e71900b210 */ /* 0x040fe200017fe4ff */
[-C--:B---3--:R-:W-:Y:S03]  /*d8a0*/  HMMA.16816.F32.BF16 R20, R48, R32.reuse, RZ ;  /* 0x000000203014723c */ /* 0x088fe600000418ff */
[C---:B------:R-:W-:Y:S01]  /*d8b0*/  @!P3 IADD3.X R28, R25.reuse, R242, RZ, P1, !PT ;  /* 0x000000f2191cb210 */ /* 0x040fe20000ffe4ff */
[----:B------:R3:W-:Y:S01]  /*d8c0*/  LDGSTS.E.BYPASS.LTC128B.128 [R218+0xd00], [R40.64], !P5 ;  /* 0x00d0000028da7fae */ /* 0x0007e2000e901d4c */
[----:B------:R-:W-:Y:S02]  /*d8d0*/  @!P3 IADD3.X R30, R25, R240, RZ, P0, !PT ;  /* 0x000000f0191eb210 */ /* 0x000fe400007fe4ff */
[----:B------:R-:W-:Y:S01]  /*d8e0*/  @!P3 LEA R196, P2, R3, c[0x0][0x1f8], 0x1 ;  /* 0x00007e0003c4ba11 */ /* 0x000fe200078408ff */
[C---:B------:R-:W-:Y:S04]  /*d8f0*/  HMMA.16816.F32.BF16 R24, R44.reuse, R32, RZ ;  /* 0x000000202c18723c */ /* 0x040fe800000418ff */
[----:B------:R1:W-:Y:S01]  /*d900*/  LDGSTS.E.BYPASS.LTC128B.128 [R218+0x1900], [R194.64], !P4 ;  /* 0x01900000c2da7fae */ /* 0x0003e2000e101d4c */
[----:B------:R-:W-:Y:S02]  /*d910*/  @!P3 LEA R192, P1, R29, c[0x0][0x1f8], 0x1 ;  /* 0x00007e001dc0ba11 */ /* 0x000fe400078208ff */
[----:B------:R-:W-:Y:S02]  /*d920*/  @!P3 LEA R2, P0, R31, c[0x0][0x1f8], 0x1 ;  /* 0x00007e001f02ba11 */ /* 0x000fe400078008ff */
[----:B------:R-:W-:Y:S03]  /*d930*/  @!P3 LEA.HI.X R197, R3, c[0x0][0x1fc], R0, 0x1, P2 ;  /* 0x00007f0003c5ba11 */ /* 0x000fe600010f0c00 */
[----:B------:R-:W-:Y:S02]  /*d940*/  @!P3 LEA.HI.X R193, R29, c[0x0][0x1fc], R28, 0x1, P1 ;  /* 0x00007f001dc1ba11 */ /* 0x000fe400008f0c1c */
[----:B------:R1:W-:Y:S01]  /*d950*/  @!P3 LDGSTS.E.BYPASS.LTC128B.128 [R218+0x900], [R196.64], !P6 ;  /* 0x00900000c4dabfae */ /* 0x0003e2000f101d4c */
[----:B------:R-:W-:Y:S02]  /*d960*/  @!P3 LEA.HI.X R3, R31, c[0x0][0x1fc], R30, 0x1, P0 ;  /* 0x00007f001f03ba11 */ /* 0x000fe400000f0c1e */
[-C--:B------:R-:W-:Y:S01]  /*d970*/  HMMA.16816.F32.BF16 R28, R44, R34.reuse, RZ ;  /* 0x000000222c1c723c */ /* 0x080fe200000418ff */
[----:B------:R-:W-:Y:S04]  /*d980*/  ISETP.GT.AND P0, PT, R238, R219, PT ;  /* 0x000000dbee00720c */ /* 0x000fe80003f04270 */
[----:B------:R1:W-:Y:S03]  /*d990*/  @!P3 LDGSTS.E.BYPASS.LTC128B.128 [R218+0x1500], [R192.64], !P5 ;  /* 0x01500000c0dabfae */ /* 0x0003e6000e901d4c */
[C---:B------:R-:W-:Y:S05]  /*d9a0*/  HMMA.16816.F32.BF16 R32, R48.reuse, R34, RZ ;  /* 0x000000223020723c */ /* 0x040fea00000418ff */
[----:B------:R1:W-:Y:S03]  /*d9b0*/  @!P3 LDGSTS.E.BYPASS.LTC128B.128 [R218+0x2100], [R2.64], !P4 ;  /* 0x0210000002dabfae */ /* 0x0003e6000e101d4c */
[-C--:B----4-:R-:W-:Y:S05]  /*d9c0*/  HMMA.16816.F32.BF16 R36, R48, R152.reuse, RZ ;  /* 0x000000983024723c */ /* 0x090fea00000418ff */
[----:B------:R-:W-:Y:S03]  /*d9d0*/  LDSM.16.M88.4 R176, [R217+0x6900] ;  /* 0x00690000d9b0783b */ /* 0x000fe60000000200 */
[C---:B---3--:R-:W-:Y:S05]  /*d9e0*/  HMMA.16816.F32.BF16 R40, R44.reuse, R152, RZ ;  /* 0x000000982c28723c */ /* 0x048fea00000418ff */
[----:B------:R-:W0:Y:S03]  /*d9f0*/  LDGDEPBAR ;  /* 0x00000000000079af */ /* 0x000e260000000000 */
[-C--:B------:R-:W-:Y:S05]  /*da00*/  HMMA.16816.F32.BF16 R44, R44, R154.reuse, RZ ;  /* 0x0000009a2c2c723c */ /* 0x080fea00000418ff */
[----:B------:R-:W3:Y:S03]  /*da10*/  LDSM.16.M88.4 R180, [R216+0x3100] ;  /* 0x00310000d8b4783b */ /* 0x000ee60000000200 */
[----:B------:R-:W-:Y:S05]  /*da20*/  HMMA.16816.F32.BF16 R48, R48, R154, RZ ;  /* 0x0000009a3030723c */ /* 0x000fea00000418ff */
[----:B------:R-:W4:Y:S03]  /*da30*/  LDSM.16.M88.4 R184, [R217+0x7900] ;  /* 0x00790000d9b8783b */ /* 0x000f260000000200 */
[-C--:B-1----:R-:W-:Y:S05]  /*da40*/  HMMA.16816.F32.BF16 R4, R156, R160.reuse, R4 ;  /* 0x000000a09c04723c */ /* 0x082fea0000041804 */
[----:B------:R-:W1:Y:S03]  /*da50*/  LDSM.16.M88.4 R188, [R216+0x3500] ;  /* 0x00350000d8bc783b */ /* 0x000e660000000200 */
[C---:B--2---:R-:W-:Y:S05]  /*da60*/  HMMA.16816.F32.BF16 R8, R164.reuse, R160, R8 ;  /* 0x000000a0a408723c */ /* 0x044fea0000041808 */
[----:B------:R-:W2:Y:S03]  /*da70*/  LDSM.16.M88.4 R152, [R216+0x3900] ;  /* 0x00390000d898783b */ /* 0x000ea60000000200 */
[-C--:B------:R-:W-:Y:S05]  /*da80*/  HMMA.16816.F32.BF16 R12, R164, R162.reuse, R12 ;  /* 0x000000a2a40c723c */ /* 0x080fea000004180c */
[----:B------:R-:W-:Y:S03]  /*da90*/  LDSM.16.M88.4 R192, [R209] ;  /* 0x00000000d1c0783b */ /* 0x000fe60000000200 */
[C---:B------:R-:W-:Y:S05]  /*daa0*/  HMMA.16816.F32.BF16 R16, R156.reuse, R162, R16 ;  /* 0x000000a29c10723c */ /* 0x040fea0000041810 */
[----:B------:R-:W1:Y:S03]  /*dab0*/  LDSM.16.M88.4 R160, [R213+0x6900] ;  /* 0x00690000d5a0783b */ /* 0x000e660000000200 */
[-C--:B-----5:R-:W-:Y:S05]  /*dac0*/  HMMA.16816.F32.BF16 R20, R156, R168.reuse, R20 ;  /* 0x000000a89c14723c */ /* 0x0a0fea0000041814 */
[----:B------:R-:W5:Y:S03]  /*dad0*/  LDSM.16.M88.4 R196, [R213+0x7900] ;  /* 0x00790000d5c4783b */ /* 0x000f660000000200 */
        /* <DEDUP_REMOVED lines=9> */
[----:B------:R-:W2:Y:S07]  /*db70*/  LDSM.16.M88.4 R156, [R208] ;  /* 0x00000000d09c783b */ /* 0x000eae0000000200 */
[-C--:B---3--:R-:W-:Y:S01]  /*db80*/  HMMA.16816.F32.BF16 R4, R176, R180.reuse, R4 ;  /* 0x000000b4b004723c */ /* 0x088fe20000041804 */
[----:B------:R-:W3:Y:S07]  /*db90*/  LDSM.16.M88.4 R172, [R216+0x3d00] ;  /* 0x003d0000d8ac783b */ /* 0x000eee0000000200 */
[C---:B----4-:R-:W-:Y:S08]  /*dba0*/  HMMA.16816.F32.BF16 R8, R184.reuse, R180, R8 ;  /* 0x000000b4b808723c */ /* 0x050ff00000041808 */
        /* <DEDUP_REMOVED lines=8> */
[-C--:B--2---:R-:W-:Y:S08]  /*dc30*/  HMMA.16816.F32.BF16 R36, R176, R152.reuse, R36 ;  /* 0x00000098b024723c */ /* 0x084ff00000041824 */
[C---:B------:R-:W-:Y:S08]  /*dc40*/  HMMA.16816.F32.BF16 R40, R184.reuse, R152, R40 ;  /* 0x00000098b828723c */ /* 0x040ff00000041828 */
[-C--:B------:R-:W-:Y:S01]  /*dc50*/  HMMA.16816.F32.BF16 R44, R184, R154.reuse, R44 ;  /* 0x0000009ab82c723c */ /* 0x080fe2000004182c */
[----:B------:R-:W-:Y:S07]  /*dc60*/  LDSM.16.M88.4 R184, [R213+0x8900] ;  /* 0x00890000d5b8783b */ /* 0x000fee0000000200 */
[----:B------:R-:W-:Y:S01]  /*dc70*/  HMMA.16816.F32.BF16 R48, R176, R154, R48 ;  /* 0x0000009ab030723c */ /* 0x000fe20000041830 */
[----:B------:R-:W1:Y:S07]  /*dc80*/  LDSM.16.M88.4 R152, [R217+0x9900] ;  /* 0x00990000d998783b */ /* 0x000e6e0000000200 */
[-C--:B------:R-:W-:Y:S01]  /*dc90*/  HMMA.16816.F32.BF16 R4, R160, R192.reuse, R4 ;  /* 0x000000c0a004723c */ /* 0x080fe20000041804 */
[----:B------:R-:W2:Y:S07]  /*dca0*/  LDSM.16.M88.4 R176, [R216+0x4100] ;  /* 0x00410000d8b0783b */ /* 0x000eae0000000200 */
[C---:B-----5:R-:W-:Y:S08]  /*dcb0*/  HMMA.16816.F32.BF16 R8, R196.reuse, R192, R8 ;  /* 0x000000c0c408723c */ /* 0x060ff00000041808 */
[-C--:B------:R-:W-:Y:S08]  /*dcc0*/  HMMA.16816.F32.BF16 R12, R196, R194.reuse, R12 ;  /* 0x000000c2c40c723c */ /* 0x080ff0000004180c */
[C---:B------:R-:W-:Y:S08]  /*dcd0*/  HMMA.16816.F32.BF16 R16, R160.reuse, R194, R16 ;  /* 0x000000c2a010723c */ /* 0x040ff00000041810 */
        /* <DEDUP_REMOVED lines=8> */
[----:B------:R-:W-:Y:S08]  /*dd60*/  HMMA.16816.F32.BF16 R48, R160, R166, R48 ;  /* 0x000000a6a030723c */ /* 0x000ff00000041830 */
[-C--:B---3--:R-:W-:Y:S08]  /*dd70*/  HMMA.16816.F32.BF16 R4, R168, R172.reuse, R4 ;  /* 0x000000aca804723c */ /* 0x088ff00000041804 */
        /* <DEDUP_REMOVED lines=12> */
[C---:B----4-:R-:W-:Y:S08]  /*de40*/  HMMA.16816.F32.BF16 R8, R156.reuse, R188, R8 ;  /* 0x000000bc9c08723c */ /* 0x050ff00000041808 */
[-C--:B------:R-:W-:Y:S08]  /*de50*/  HMMA.16816.F32.BF16 R12, R156, R190.reuse, R12 ;  /* 0x000000be9c0c723c */ /* 0x080ff0000004180c */
[----:B------:R-:W-:Y:S01]  /*de60*/  FMUL.FTZ R154, R4, c[0x0][0x320] ;  /* 0x0000c800049a7a20 */ /* 0x000fe20000410000 */
[C---:B------:R-:W-:Y:S04]  /*de70*/  HMMA.16816.F32.BF16 R16, R184.reuse, R190, R16 ;  /* 0x000000beb810723c */ /* 0x040fe80000041810 */
[----:B------:R-:W-:Y:S01]  /*de80*/  FMUL.FTZ R160, R5, c[0x0][0x320] ;  /* 0x0000c80005a07a20 */ /* 0x000fe20000410000 */
[----:B------:R-:W1:Y:S01]  /*de90*/  MUFU.TANH R154, R154 ;  /* 0x0000009a009a7308 */ /* 0x000e620000002400 */
[----:B------:R-:W-:Y:S02]  /*dea0*/  FMUL.FTZ R152, R6, c[0x0][0x320] ;  /* 0x0000c80006987a20 */ /* 0x000fe40000410000 */
[----:B------:R-:W-:Y:S02]  /*deb0*/  FMUL.FTZ R155, R7, c[0x0][0x320] ;  /* 0x0000c800079b7a20 */ /* 0x000fe40000410000 */
[----:B------:R-:W2:Y:S02]  /*dec0*/  LDSM.16.M88.4 R4, [R205] ;  /* 0x00000000cd04783b */ /* 0x000ea40000000200 */
[----:B------:R-:W-:Y:S02]  /*ded0*/  FMUL.FTZ R9, R9, c[0x0][0x320] ;  /* 0x0000c80009097a20 */ /* 0x000fe40000410000 */
[----:B------:R-:W-:Y:S01]  /*dee0*/  FMUL.FTZ R2, R10, c[0x0][0x320] ;  /* 0x0000c8000a027a20 */ /* 0x000fe20000410000 */
[----:B------:R-:W3:Y:S01]  /*def0*/  MUFU.TANH R160, R160 ;  /* 0x000000a000a07308 */ /* 0x000ee20000002400 */
[----:B------:R-:W-:Y:S02]  /*df00*/  FMUL.FTZ R3, R11, c[0x0][0x320] ;  /* 0x0000c8000b037a20 */ /* 0x000fe40000410000 */
        /* <DEDUP_REMOVED lines=8> */
[----:B------:R-:W-:Y:S02]  /*df90*/  FMUL.FTZ R14, R18, c[0x0][0x320] ;  /* 0x0000c800120e7a20 */ /* 0x000fe40000410000 */
[----:B------:R-:W-:Y:S01]  /*dfa0*/  FMUL.FTZ R15, R19, c[0x0][0x320] ;  /* 0x0000c800130f7a20 */ /* 0x000fe20000410000 */
[----:B------:R5:W1:Y:S10]  /*dfb0*/  MUFU.TANH R16, R8 ;  /* 0x0000000800107308 */ /* 0x000a740000002400 */
[----:B------:R-:W1:Y:S01]  /*dfc0*/  MUFU.TANH R152, R152 ;  /* 0x0000009800987308 */ /* 0x000e620000002400 */
[-C--:B--2---:R-:W-:Y:S09]  /*dfd0*/  HMMA.16816.F32.BF16 R20, R184, R4.reuse, R20 ;  /* 0x00000004b814723c */ /* 0x084ff20000041814 */
[----:B------:R-:W2:Y:S01]  /*dfe0*/  MUFU.TANH R155, R155 ;  /* 0x0000009b009b7308 */ /* 0x000ea20000002400 */
[C---:B------:R-:W-:Y:S01]  /*dff0*/  HMMA.16816.F32.BF16 R24, R156.reuse, R4, R24 ;  /* 0x000000049c18723c */ /* 0x040fe20000041818 */
[----:B-----5:R-:W5:Y:S01]  /*e000*/  LDSM.16.M88.4 R8, [R204] ;  /* 0x00000000cc08783b */ /* 0x020f620000000200 */
[----:B------:R-:W-:Y:S07]  /*e010*/  DEPBAR.LE SB0, 0x0 ;  /* 0x000080000000791a */ /* 0x000fee0000000000 */
[----:B------:R-:W1:Y:S01]  /*e020*/  MUFU.TANH R0, R0 ;  /* 0x0000000000007308 */ /* 0x000e620000002400 */
[-C--:B------:R-:W-:Y:S01]  /*e030*/  HMMA.16816.F32.BF16 R28, R156, R6.reuse, R28 ;  /* 0x000000069c1c723c */ /* 0x080fe2000004181c */
[----:B------:R-:W-:Y:S07]  /*e040*/  BAR.SYNC.DEFER_BLOCKING 0x0 ;  /* 0x0000000000007b1d */ /* 0x000fee0000010000 */
[C---:B------:R-:W-:Y:S01]  /*e050*/  HMMA.16816.F32.BF16 R32, R184.reuse, R6, R32 ;  /* 0x00000006b820723c */ /* 0x040fe20000041820 */
        /* <DEDUP_REMOVED lines=13> */
[-C--:B-----5:R-:W-:Y:S03]  /*e130*/  HMMA.16816.F32.BF16 R36, R184, R8.reuse, R36 ;  /* 0x00000008b824723c */ /* 0x0a0fe60000041824 */
[----:B------:R-:W-:Y:S02]  /*e140*/  FMUL.FTZ R29, R29, c[0x0][0x320] ;  /* 0x0000c8001d1d7a20 */ /* 0x000fe40000410000 */
[----:B------:R-:W-:Y:S01]  /*e150*/  FMUL.FTZ R30, R30, c[0x0][0x320] ;  /* 0x0000c8001e1e7a20 */ /* 0x000fe20000410000 */
[----:B------:R-:W1:Y:S01]  /*e160*/  MUFU.TANH R162, R162 ;  /* 0x000000a200a27308 */ /* 0x000e620000002400 */
[----:B------:R-:W-:Y:S01]  /*e170*/  FMUL.FTZ R31, R31, c[0x0][0x320] ;  /* 0x0000c8001f1f7a20 */ /* 0x000fe20000410000 */
[C---:B------:R-:W-:Y:S04]  /*e180*/  HMMA.16816.F32.BF16 R40, R156.reuse, R8, R40 ;  /* 0x000000089c28723c */ /* 0x040fe80000041828 */
[----:B------:R-:W-:Y:S02]  /*e190*/  FMUL.FTZ R33, R33, c[0x0][0x320] ;  /* 0x0000c80021217a20 */ /* 0x000fe40000410000 */
[----:B------:R-:W-:Y:S02]  /*e1a0*/  FMUL.FTZ R34, R34, c[0x0][0x320] ;  /* 0x0000c80022227a20 */ /* 0x000fe40000410000 */
[----:B------:R-:W1:Y:S01]  /*e1b0*/  MUFU.TANH R12, R12 ;  /* 0x0000000c000c7308 */ /* 0x000e620000002400 */
[-C--:B------:R-:W-:Y:S03]  /*e1c0*/  HMMA.16816.F32.BF16 R44, R156, R10.reuse, R44 ;  /* 0x0000000a9c2c723c */ /* 0x080fe6000004182c */
[----:B------:R-:W-:Y:S04]  /*e1d0*/  FMUL.FTZ R35, R35, c[0x0][0x320] ;  /* 0x0000c80023237a20 */ /* 0x000fe80000410000 */
[----:B------:R-:W-:Y:S01]  /*e1e0*/  FMUL.FTZ R175, R36, c[0x0][0x320] ;  /* 0x0000c80024af7a20 */ /* 0x000fe20000410000 */
        /* <DEDUP_REMOVED lines=20> */
[----:B------:R-:W1:Y:S10]  /*e330*/  MUFU.TANH R19, R19 ;  /* 0x0000001300137308 */ /* 0x000e740000002400 */
[----:B------:R-:W1:Y:S10]  /*e340*/  MUFU.TANH R18, R18 ;  /* 0x0000001200127308 */ /* 0x000e740000002400 */
[----:B------:R-:W1:Y:S10]  /*e350*/  MUFU.TANH R5, R5 ;  /* 0x0000000500057308 */ /* 0x000e740000002400 */
[----:B------:R-:W1:Y:S10]  /*e360*/  MUFU.TANH R4, R4 ;  /* 0x0000000400047308 */ /* 0x000e740000002400 */
        /* <DEDUP_REMOVED lines=19> */
[----:B------:R-:W1:Y:S10]  /*e4a0*/  MUFU.TANH R6, R6 ;  /* 0x0000000600067308 */ /* 0x000e740000002400 */
[----:B------:R-:W1:Y:S10]  /*e4b0*/  MUFU.TANH R165, R165 ;  /* 0x000000a500a57308 */ /* 0x000e740000002400 */
[----:B------:R1:W1:Y:S10]  /*e4c0*/  MUFU.TANH R163, R45 ;  /* 0x0000002d00a37308 */ /* 0x0002740000002400 */
[----:B------:R-:W1:Y:S10]  /*e4d0*/  MUFU.TANH R11, R11 ;  /* 0x0000000b000b7308 */ /* 0x000e740000002400 */
[----:B------:R-:W1:Y:S10]  /*e4e0*/  MUFU.TANH R7, R7 ;  /* 0x0000000700077308 */ /* 0x000e740000002400 */
[----:B------:R-:W1:Y:S10]  /*e4f0*/  MUFU.TANH R174, R174 ;  /* 0x000000ae00ae7308 */ /* 0x000e740000002400 */
[----:B------:R1:W1:Y:S10]  /*e500*/  MUFU.TANH R172, R49 ;  /* 0x0000003100ac7308 */ /* 0x0002740000002400 */
[----:B------:R1:W1:Y:S10]  /*e510*/  MUFU.TANH R170, R50 ;  /* 0x0000003200aa7308 */ /* 0x0002740000002400 */
[----:B------:R1:W1:Y:S01]  /*e520*/  MUFU.TANH R168, R51 ;  /* 0x0000003300a87308 */ /* 0x0002620000002400 */
[----:B------:R-:W-:-:S05]  /*e530*/  @!P0 BRA `(.L_x_434) ;  /* 0x000002e000008947 */ /* 0x000fca0003800000 */
[----:B--234-:R-:W-:Y:S02]  /*e540*/  IADD3 R9, R238, -0x1, RZ ;  /* 0xffffffffee097810 */ /* 0x01cfe40007ffe0ff */
[----:B------:R-:W-:Y:S02]  /*e550*/  ISETP.GE.AND P1, PT, R239, 0x1, PT ;  /* 0x00000001ef00780c */ /* 0x000fe40003f26270 */
[----:B------:R-:W-:Y:S01]  /*e560*/  SHF.R.S32.HI R8, RZ, 0x1f, R9 ;  /* 0x0000001fff087819 */ /* 0x000fe20000011409 */
[C---:B-1----:R-:W-:Y:S04]  /*e570*/  IMAD.WIDE.U32 R28, R9.reuse, c[0x0][0x1e0], RZ ;  /* 0x00007800091c7a25 */ /* 0x042fe800078e00ff */
        /* <DEDUP_REMOVED lines=42> */
.L_x_434:
[----:B--234-:R-:W-:Y:S01]  /*e820*/  PLOP3.LUT P1, PT, PT, PT, UP2, 0x80, 0x0 ;  /* 0x000000000000781c */ /* 0x01cfe20003f2f028 */
[----:B------:R-:W0:Y:S01]  /*e830*/  LDGDEPBAR ;  /* 0x00000000000079af */ /* 0x000e220000000000 */
[----:B------:R-:W-:Y:S01]  /*e840*/  PLOP3.LUT P0, PT, PT, PT, UP2, 0x80, 0x0 ;  /* 0x000000000000781c */ /* 0x000fe20003f0f028 */
[----:B-1----:R-:W-:Y:S02]  /*e850*/  IMAD.MOV.U32 R30, RZ, RZ, R222 ;  /* 0x000000ffff1e7224 */ /* 0x002fe400078e00de */
[----:B------:R-:W-:Y:S04]  /*e860*/  IMAD R22, R238, -0x30, RZ ;  /* 0xffffffd0ee167824 */ /* 0x000fe800078e02ff */
[----:B------:R-:W-:Y:S01]  /*e870*/  IMAD.IADD R9, R22, 0x1, -R227 ;  /* 0x0000000116097824 */ /* 0x000fe200078e0ae3 */
        /* <DEDUP_REMOVED lines=9> */
[--C-:B-1----:R-:W-:Y:S02]  /*e910*/  IMAD.IADD R33, R29, 0x1, R8.reuse ;  /* 0x000000011d217824 */ /* 0x102fe400078e0208 */
        /* <DEDUP_REMOVED lines=16> */
.L_x_437:
[----:B------:R-:W-:Y:S04]  /*ea20*/  MOV R8, c[0x0][0x32c] ;  /* 0x0000cb0000087a02 */ /* 0x000fe80000000f00 */
[----:B------:R-:W-:Y:S11]  /*ea30*/  ISETP.NE.AND P0, PT, R8, 0x1, PT ;  /* 0x000000010800780c */ /* 0x000ff60003f05270 */
[----:B------:R-:W-:Y:S02]  /*ea40*/  @!UPT UIADD3 URZ, URZ, URZ, URZ ;  /* 0x0000003f3f3ff290 */ /* 0x000fe4000fffe03f */
[----:B------:R-:W-:Y:S05]  /*ea50*/  @P0 IMAD.HI.U32 R8, R10, c[0x0][0x330], RZ ;  /* 0x0000cc000a080a27 */ /* 0x000fea00078e00ff */
[----:B------:R-:W-:Y:S02]  /*ea60*/  @P0 SHF.R.U32.HI R10, RZ, c[0x0][0x334], R8 ;  /* 0x0000cd00ff0a0a19 */ /* 0x000fe40000011608 */
.L_x_438:
[----:B------:R-:W-:Y:S05]  /*ea70*/  BSYNC B0 ;  /* 0x0000000000007941 */ /* 0x000fea0003800000 */
.L_x_436:
[----:B------:R-:W-:Y:S05]  /*ea80*/  IMAD R10, R10, c[0x0][0x32c], R9 ;  /* 0x0000cb000a0a7a24 */ /* 0x000fea00078e0209 */
[----:B------:R-:W-:Y:S02]  /*ea90*/  IADD3 R8, R10, c[0x0][0x32c], RZ ;  /* 0x0000cb000a087a10 */ /* 0x000fe40007ffe0ff */
[----:B------:R-:W-:Y:S02]  /*eaa0*/  IMNMX R31, R31, R10, !PT ;  /* 0x0000000a1f1f7217 */ /* 0x000fe40007800200 */
[----:B------:R-:W-:Y:S02]  /*eab0*/  IMNMX R33, R33, R8, PT ;  /* 0x0000000821217217 */ /* 0x000fe40003800200 */
.L_x_435:
[C---:B------:R-:W-:Y:S02]  /*eac0*/  ISETP.GE.AND P0, PT, R22.reuse, 0x2, PT ;  /* 0x000000021600780c */ /* 0x040fe40003f06270 */
[C---:B------:R-:W-:Y:S02]  /*ead0*/  ISETP.GE.AND P1, PT, R22.reuse, 0x9, PT ;  /* 0x000000091600780c */ /* 0x040fe40003f26270 */
[----:B------:R-:W-:Y:S02]  /*eae0*/  P2R R10, PR, RZ, 0x1 ;  /* 0x00000001ff0a7803 */ /* 0x000fe40000000000 */
[----:B------:R-:W-:Y:S02]  /*eaf0*/  ISETP.GT.AND P0, PT, R31, 0x1, !P0 ;  /* 0x000000011f00780c */ /* 0x000fe40004704270 */
[----:B------:R-:W-:Y:S02]  /*eb00*/  P2R R27, PR, RZ, 0x2 ;  /* 0x00000002ff1b7803 */ /* 0x000fe40000000000 */
[----:B------:R-:W-:Y:S02]  /*eb10*/  ISETP.LT.OR P0, PT, R33, 0x2, P0 ;  /* 0x000000022100780c */ /* 0x000fe40000701670 */
[----:B------:R-:W-:Y:S02]  /*eb20*/  ISETP.GE.AND P2, PT, R22, 0x1, PT ;  /* 0x000000011600780c */ /* 0x000fe40003f46270 */
[----:B------:R-:W-:Y:S02]  /*eb30*/  FSEL R160, R160, -INF , !P0 ;  /* 0xff800000a0a07808 */ /* 0x000fe40004000000 */
[----:B------:R-:W-:Y:S02]  /*eb40*/  ISETP.GT.AND P0, PT, R31, 0x8, !P1 ;  /* 0x000000081f00780c */ /* 0x000fe40004f04270 */
[----:B------:R-:W-:Y:S02]  /*eb50*/  ISETP.GE.AND P1, PT, R22, 0xa, PT ;  /* 0x0000000a1600780c */ /* 0x000fe40003f26270 */
[----:B------:R-:W-:Y:S02]  /*eb60*/  ISETP.LT.OR P0, PT, R33, 0x9, P0 ;  /* 0x000000092100780c */ /* 0x000fe40000701670 */
[----:B------:R-:W-:Y:S02]  /*eb70*/  P2R R8, PR, RZ, 0x2 ;  /* 0x00000002ff087803 */ /* 0x000fe40000000000 */
[----:B------:R-:W-:Y:S02]  /*eb80*/  FSEL R20, R16, -INF , !P0 ;  /* 0xff80000010147808 */ /* 0x000fe40004000000 */
[----:B------:R-:W-:Y:S02]  /*eb90*/  ISETP.GT.AND P0, PT, R31, 0x9, !P1 ;  /* 0x000000091f00780c */ /* 0x000fe40004f04270 */
[C---:B------:R-:W-:Y:S02]  /*eba0*/  ISETP.GE.AND P1, PT, R22.reuse, 0x11, PT ;  /* 0x000000111600780c */ /* 0x040fe40003f26270 */
        /* <DEDUP_REMOVED lines=9> */
[----:B------:R-:W-:Y:S02]  /*ec40*/  ISETP.GE.AND P1, PT, R22, 0x19, PT ;  /* 0x000000191600780c */ /* 0x000fe40003f26270 */
[----:B------:R-:W-:Y:S02]  /*ec50*/  ISETP.LT.OR P0, PT, R33, 0x12, P0 ;  /* 0x000000122100780c */ /* 0x000fe40000701670 */
[----:B------:R-:W-:Y:S02]  /*ec60*/  P2R R24, PR, RZ, 0x2 ;  /* 0x00000002ff187803 */ /* 0x000fe40000000000 */
[----:B------:R-:W-:Y:S02]  /*ec70*/  FSEL R40, R18, -INF , !P0 ;  /* 0xff80000012287808 */ /* 0x000fe40004000000 */
[----:B------:R-:W-:Y:S01]  /*ec80*/  ISETP.GT.AND P0, PT, R31, 0x18, !P1 ;  /* 0x000000181f00780c */ /* 0x000fe20004f04270 */
[----:B------:R-:W1:Y:S01]  /*ec90*/  SHFL.IDX PT, R18, R30, 0x1, 0x1c1f ;  /* 0x003c1f001e127f89 */ /* 0x000e6200000e0000 */
        /* <DEDUP_REMOVED lines=11> */
[----:B------:R-:W-:Y:S01]  /*ed50*/  ISETP.LT.OR P0, PT, R33, 0x21, P0 ;  /* 0x000000212100780c */ /* 0x000fe20000701670 */
[--C-:B-1----:R-:W-:Y:S01]  /*ed60*/  IMAD.IADD R17, R28, 0x1, R18.reuse ;  /* 0x000000011c117824 */ /* 0x102fe200078e0212 */
[----:B------:R-:W-:Y:S02]  /*ed70*/  P2R R19, PR, RZ, 0x2 ;  /* 0x00000002ff137803 */ /* 0x000fe40000000000 */
[----:B------:R-:W-:Y:S02]  /*ed80*/  FSEL R175, R175, -INF , !P0 ;  /* 0xff800000afaf7808 */ /* 0x000fe40004000000 */
[----:B------:R-:W-:Y:S02]  /*ed90*/  ISETP.GT.AND P0, PT, R31, 0x21, !P1 ;  /* 0x000000211f00780c */ /* 0x000fe40004f04270 */
[----:B------:R-:W-:Y:S02]  /*eda0*/  ISETP.GE.AND P1, PT, R22, 0x29, PT ;  /* 0x000000291600780c */ /* 0x000fe40003f26270 */
[----:B------:R-:W-:Y:S02]  /*edb0*/  ISETP.LT.OR P0, PT, R33, 0x22, P0 ;  /* 0x000000222100780c */ /* 0x000fe40000701670 */
[----:B------:R-:W-:Y:S02]  /*edc0*/  P2R R32, PR, RZ, 0x4 ;  /* 0x00000004ff207803 */ /* 0x000fe40000000000 */
[----:B------:R-:W-:Y:S02]  /*edd0*/  FSEL R250, R250, -INF , !P0 ;  /* 0xff800000fafa7808 */ /* 0x000fe40004000000 */
[----:B------:R-:W-:Y:S04]  /*ede0*/  ISETP.GT.AND P0, PT, R31, 0x28, !P1 ;  /* 0x000000281f00780c */ /* 0x000fe80004f04270 */
[----:B------:R-:W-:Y:S04]  /*edf0*/  ISETP.LT.OR P0, PT, R33, 0x29, P0 ;  /* 0x000000292100780c */ /* 0x000fe80000701670 */
[----:B------:R-:W-:Y:S02]  /*ee00*/  FSEL R174, R174, -INF , !P0 ;  /* 0xff800000aeae7808 */ /* 0x000fe40004000000 */
[----:B------:R-:W-:Y:S04]  /*ee10*/  ISETP.GT.AND P0, PT, R31, RZ, !P2 ;  /* 0x000000ff1f00720c */ /* 0x000fe80005704270 */
[----:B------:R-:W-:Y:S04]  /*ee20*/  ISETP.LT.OR P0, PT, R33, 0x1, P0 ;  /* 0x000000012100780c */ /* 0x000fe80000701670 */
[----:B------:R-:W-:Y:S02]  /*ee30*/  FSEL R154, R154, -INF , !P0 ;  /* 0xff8000009a9a7808 */ /* 0x000fe40004000000 */
[----:B------:R-:W-:Y:S04]  /*ee40*/  ISETP.GE.AND P0, PT, R22, 0x2a, PT ;  /* 0x0000002a1600780c */ /* 0x000fe80003f06270 */
[----:B------:R-:W-:Y:S01]  /*ee50*/  ISETP.GT.AND P2, PT, R31, 0x29, !P0 ;  /* 0x000000291f00780c */ /* 0x000fe20004744270 */
[----:B------:R-:W-:Y:S03]  /*ee60*/  IMAD.IADD R31, R29, 0x1, R18 ;  /* 0x000000011d1f7824 */ /* 0x000fe600078e0212 */
        /* <DEDUP_REMOVED lines=19> */
.L_x_441:
[----:B------:R-:W-:Y:S04]  /*efa0*/  MOV R18, c[0x0][0x32c] ;  /* 0x0000cb0000127a02 */ /* 0x000fe80000000f00 */
[----:B------:R-:W-:Y:S11]  /*efb0*/  ISETP.NE.AND P2, PT, R18, 0x1, PT ;  /* 0x000000011200780c */ /* 0x000ff60003f45270 */
[----:B------:R-:W-:Y:S02]  /*efc0*/  @!UPT UIADD3 URZ, URZ, URZ, URZ ;  /* 0x0000003f3f3ff290 */ /* 0x000fe4000fffe03f */
[----:B------:R-:W-:Y:S05]  /*efd0*/  @P2 IMAD.HI.U32 R18, R22, c[0x0][0x330], RZ ;  /* 0x0000cc0016122a27 */ /* 0x000fea00078e00ff */
[----:B------:R-:W-:Y:S02]  /*efe0*/  @P2 SHF.R.U32.HI R22, RZ, c[0x0][0x334], R18 ;  /* 0x0000cd00ff162a19 */ /* 0x000fe40000011612 */
.L_x_442:
[----:B------:R-:W-:Y:S05]  /*eff0*/  BSYNC B0 ;  /* 0x0000000000007941 */ /* 0x000fea0003800000 */
.L_x_440:
[----:B------:R-:W-:Y:S05]  /*f000*/  IMAD R22, R22, c[0x0][0x32c], R9 ;  /* 0x0000cb0016167a24 */ /* 0x000fea00078e0209 */
[----:B------:R-:W-:Y:S02]  /*f010*/  IADD3 R18, R22, c[0x0][0x32c], RZ ;  /* 0x0000cb0016127a10 */ /* 0x000fe40007ffe0ff */
[----:B------:R-:W-:Y:S02]  /*f020*/  IMNMX R17, R17, R22, !PT ;  /* 0x0000001611117217 */ /* 0x000fe40007800200 */
[----:B------:R-:W-:Y:S02]  /*f030*/  IMNMX R31, R31, R18, PT ;  /* 0x000000121f1f7217 */ /* 0x000fe40003800200 */
.L_x_439:
        /* <DEDUP_REMOVED lines=21> */
[----:B------:R-:W-:Y:S01]  /*f190*/  FSEL R44, R4, -INF , !P2 ;  /* 0xff800000042c7808 */ /* 0x000fe20005000000 */
[----:B------:R-:W-:Y:S01]  /*f1a0*/  IMAD.IADD R4, R28, 0x1, R15 ;  /* 0x000000011c047824 */ /* 0x000fe200078e020f */
        /* <DEDUP_REMOVED lines=43> */
.L_x_445:
[----:B------:R-:W-:Y:S04]  /*f460*/  MOV R15, c[0x0][0x32c] ;  /* 0x0000cb00000f7a02 */ /* 0x000fe80000000f00 */
[----:B------:R-:W-:Y:S11]  /*f470*/  ISETP.NE.AND P2, PT, R15, 0x1, PT ;  /* 0x000000010f00780c */ /* 0x000ff60003f45270 */
[----:B------:R-:W-:Y:S02]  /*f480*/  @!UPT UIADD3 URZ, URZ, URZ, URZ ;  /* 0x0000003f3f3ff290 */ /* 0x000fe4000fffe03f */
[----:B------:R-:W-:Y:S05]  /*f490*/  @P2 IMAD.HI.U32 R15, R34, c[0x0][0x330], RZ ;  /* 0x0000cc00220f2a27 */ /* 0x000fea00078e00ff */
[----:B------:R-:W-:Y:S02]  /*f4a0*/  @P2 SHF.R.U32.HI R34, RZ, c[0x0][0x334], R15 ;  /* 0x0000cd00ff222a19 */ /* 0x000fe4000001160f */
.L_x_446:
[----:B------:R-:W-:Y:S05]  /*f4b0*/  BSYNC B0 ;  /* 0x0000000000007941 */ /* 0x000fea0003800000 */
.L_x_444:
[----:B------:R-:W-:Y:S05]  /*f4c0*/  IMAD R15, R34, c[0x0][0x32c], R9 ;  /* 0x0000cb00220f7a24 */ /* 0x000fea00078e0209 */
[----:B------:R-:W-:Y:S02]  /*f4d0*/  IADD3 R34, R15, c[0x0][0x32c], RZ ;  /* 0x0000cb000f227a10 */ /* 0x000fe40007ffe0ff */
[----:B------:R-:W-:Y:S02]  /*f4e0*/  IMNMX R4, R4, R15, !PT ;  /* 0x0000000f04047217 */ /* 0x000fe40007800200 */
[----:B------:R-:W-:Y:S02]  /*f4f0*/  IMNMX R5, R5, R34, PT ;  /* 0x0000002205057217 */ /* 0x000fe40003800200 */
.L_x_443:
[----:B------:R-:W-:Y:S04]  /*f500*/  ISETP.NE.AND P2, PT, R10, RZ, PT ;  /* 0x000000ff0a00720c */ /* 0x000fe80003f45270 */
[C---:B------:R-:W-:Y:S04]  /*f510*/  ISETP.GT.AND P2, PT, R4.reuse, 0x1, !P2 ;  /* 0x000000010400780c */ /* 0x040fe80005744270 */
        /* <DEDUP_REMOVED lines=8> */
[C---:B------:R-:W-:Y:S04]  /*f5a0*/  ISETP.LT.OR P2, PT, R5.reuse, 0xa, P2 ;  /* 0x0000000a0500780c */ /* 0x040fe80001741670 */
        /* <DEDUP_REMOVED lines=14> */
[C---:B------:R-:W-:Y:S04]  /*f690*/  ISETP.GT.AND P2, PT, R4.reuse, 0x19, !P2 ;  /* 0x000000190400780c */ /* 0x040fe80005744270 */
        /* <DEDUP_REMOVED lines=10> */
[----:B------:R-:W-:Y:S04]  /*f740*/  ISETP.GT.AND P2, PT, R4, 0x28, !P1 ;  /* 0x000000280400780c */ /* 0x000fe80004f44270 */
[----:B------:R-:W-:Y:S04]  /*f750*/  ISETP.LT.OR P2, PT, R5, 0x29, P2 ;  /* 0x000000290500780c */ /* 0x000fe80001741670 */
[----:B------:R-:W-:Y:S02]  /*f760*/  FSEL R165, R165, -INF , !P2 ;  /* 0xff800000a5a57808 */ /* 0x000fe40005000000 */
[----:B------:R-:W-:Y:S04]  /*f770*/  ISETP.NE.AND P2, PT, R32, RZ, PT ;  /* 0x000000ff2000720c */ /* 0x000fe80003f45270 */
[----:B------:R-:W-:Y:S04]  /*f780*/  ISETP.GT.AND P2, PT, R4, RZ, !P2 ;  /* 0x000000ff0400720c */ /* 0x000fe80005744270 */
[C---:B------:R-:W-:Y:S04]  /*f790*/  ISETP.LT.OR P2, PT, R5.reuse, 0x1, P2 ;  /* 0x000000010500780c */ /* 0x040fe80001741670 */
[----:B------:R-:W-:Y:S02]  /*f7a0*/  FSEL R31, R0, -INF , !P2 ;  /* 0xff800000001f7808 */ /* 0x000fe40005000000 */
[----:B------:R-:W1:Y:S01]  /*f7b0*/  SHFL.IDX PT, R0, R30, 0x3, 0x1c1f ;  /* 0x007c1f001e007f89 */ /* 0x000e6200000e0000 */
[----:B------:R-:W-:Y:S04]  /*f7c0*/  ISETP.GT.AND P2, PT, R4, 0x29, !P0 ;  /* 0x000000290400780c */ /* 0x000fe80004744270 */
        /* <DEDUP_REMOVED lines=20> */
.L_x_449:
[----:B------:R-:W-:Y:S04]  /*f910*/  MOV R0, c[0x0][0x32c] ;  /* 0x0000cb0000007a02 */ /* 0x000fe80000000f00 */
[----:B------:R-:W-:Y:S11]  /*f920*/  ISETP.NE.AND P2, PT, R0, 0x1, PT ;  /* 0x000000010000780c */ /* 0x000ff60003f45270 */
[----:B------:R-:W-:Y:S02]  /*f930*/  @!UPT UIADD3 URZ, URZ, URZ, URZ ;  /* 0x0000003f3f3ff290 */ /* 0x000fe4000fffe03f */
[----:B------:R-:W-:Y:S05]  /*f940*/  @P2 IMAD.HI.U32 R0, R4, c[0x0][0x330], RZ ;  /* 0x0000cc0004002a27 */ /* 0x000fea00078e00ff */
[----:B------:R-:W-:Y:S02]  /*f950*/  @P2 SHF.R.U32.HI R4, RZ, c[0x0][0x334], R0 ;  /* 0x0000cd00ff042a19 */ /* 0x000fe40000011600 */
.L_x_450:
[----:B------:R-:W-:Y:S05]  /*f960*/  BSYNC B0 ;  /* 0x0000000000007941 */ /* 0x000fea0003800000 */
.L_x_448:
[----:B------:R-:W-:Y:S05]  /*f970*/  IMAD R9, R4, c[0x0][0x32c], R9 ;  /* 0x0000cb0004097a24 */ /* 0x000fea00078e0209 */
[----:B------:R-:W-:Y:S02]  /*f980*/  IADD3 R0, R9, c[0x0][0x32c], RZ ;  /* 0x0000cb0009007a10 */ /* 0x000fe40007ffe0ff */
[----:B------:R-:W-:Y:S02]  /*f990*/  IMNMX R28, R28, R9, !PT ;  /* 0x000000091c1c7217 */ /* 0x000fe40007800200 */
[----:B------:R-:W-:Y:S02]  /*f9a0*/  IMNMX R29, R29, R0, PT ;  /* 0x000000001d1d7217 */ /* 0x000fe40003800200 */
.L_x_447:
[----:B------:R-:W-:Y:S01]  /*f9b0*/  ISETP.NE.AND P2, PT, R32, RZ, PT ;  /* 0x000000ff2000720c */ /* 0x000fe20003f45270 */
[----:B------:R-:W-:Y:S01]  /*f9c0*/  LDSM.16.MT88.4 R36, [R212+0x100] ;  /* 0x00010000d424783b */ /* 0x000fe20000004200 */
[----:B------:R-:W-:Y:S02]  /*f9d0*/  FMNMX.FTZ R5, R152, R150, !PT ;  /* 0x0000009698057209 */ /* 0x000fe40007810000 */
[----:B------:R-:W-:Y:S02]  /*f9e0*/  ISETP.GT.AND P2, PT, R28, RZ, !P2 ;  /* 0x000000ff1c00720c */ /* 0x000fe40005744270 */
[----:B------:R-:W-:Y:S02]  /*f9f0*/  FMNMX.FTZ R5, R22, R5, !PT ;  /* 0x0000000516057209 */ /* 0x000fe40007810000 */
[C---:B------:R-:W-:Y:S02]  /*fa00*/  ISETP.LT.OR P2, PT, R29.reuse, 0x1, P2 ;  /* 0x000000011d00780c */ /* 0x040fe40001741670 */
        /* <DEDUP_REMOVED lines=37> */
[----:B------:R-:W-:Y:S02]  /*fc60*/  FMNMX.FTZ R13, R197, R0, !PT ;  /* 0x00000000c50d7209 */ /* 0x000fe40007810000 */
[----:B------:R-:W-:Y:S01]  /*fc70*/  FSEL R252, R252, -INF , !P2 ;  /* 0xff800000fcfc7808 */ /* 0x000fe20005000000 */
[----:B------:R-:W1:Y:S01]  /*fc80*/  SHFL.BFLY PT, R4, R3, 0x2, 0x1f ;  /* 0x0c401f0003047f89 */ /* 0x000e6200000e0000 */
[----:B------:R-:W-:Y:S02]  /*fc90*/  ISETP.NE.AND P2, PT, R24, RZ, PT ;  /* 0x000000ff1800720c */ /* 0x000fe40003f45270 */
[----:B------:R-:W-:Y:S02]  /*fca0*/  FMNMX.FTZ R13, R248, R13, !PT ;  /* 0x0000000df80d7209 */ /* 0x000fe40007810000 */
[----:B------:R-:W-:Y:S02]  /*fcb0*/  ISETP.GT.AND P2, PT, R28, 0x18, !P2 ;  /* 0x000000181c00780c */ /* 0x000fe40005744270 */
[----:B------:R-:W-:Y:S02]  /*fcc0*/  FMNMX.FTZ R0, R31, R149, !PT ;  /* 0x000000951f007209 */ /* 0x000fe40007810000 */
[----:B------:R-:W-:Y:S02]  /*fcd0*/  ISETP.LT.OR P2, PT, R29, 0x19, P2 ;  /* 0x000000191d00780c */ /* 0x000fe40001741670 */
[----:B------:R-:W-:Y:S02]  /*fce0*/  FMNMX.FTZ R0, R17, R0, !PT ;  /* 0x0000000011007209 */ /* 0x000fe40007810000 */
[----:B------:R-:W-:Y:S02]  /*fcf0*/  FMNMX.FTZ R13, R246, R13, !PT ;  /* 0x0000000df60d7209 */ /* 0x000fe40007810000 */
[----:B------:R-:W-:Y:S02]  /*fd00*/  FSEL R251, R251, -INF , !P2 ;  /* 0xff800000fbfb7808 */ /* 0x000fe40005000000 */
[----:B------:R-:W-:Y:S02]  /*fd10*/  ISETP.NE.AND P2, PT, R23, RZ, PT ;  /* 0x000000ff1700720c */ /* 0x000fe40003f45270 */
[----:B------:R-:W-:Y:S02]  /*fd20*/  FMNMX.FTZ R13, R170, R13, !PT ;  /* 0x0000000daa0d7209 */ /* 0x000fe40007810000 */
[----:B------:R-:W-:Y:S02]  /*fd30*/  FMNMX.FTZ R0, R161, R0, !PT ;  /* 0x00000000a1007209 */ /* 0x000fe40007810000 */
[----:B------:R-:W-:Y:S02]  /*fd40*/  FMNMX.FTZ R5, R168, R13, !PT ;  /* 0x0000000da8057209 */ /* 0x000fe40007810000 */
[----:B------:R-:W-:Y:S02]  /*fd50*/  ISETP.GT.AND P2, PT, R28, 0x19, !P2 ;  /* 0x000000191c00780c */ /* 0x000fe40005744270 */
[----:B------:R-:W-:Y:S01]  /*fd60*/  FMNMX.FTZ R13, R15, R0, !PT ;  /* 0x000000000f0d7209 */ /* 0x000fe20007810000 */
[----:B------:R-:W2:Y:S01]  /*fd70*/  SHFL.BFLY PT, R2, R5, 0x2, 0x1f ;  /* 0x0c401f0005027f89 */ /* 0x000ea200000e0000 */
        /* <DEDUP_REMOVED lines=10> */
[----:B------:R-:W-:Y:S02]  /*fe20*/  FMNMX.FTZ R0, R169, R0, !PT ;  /* 0x00000000a9007209 */ /* 0x000fe40007810000 */
[----:B------:R-:W-:Y:S02]  /*fe30*/  ISETP.NE.AND P2, PT, R19, RZ, PT ;  /* 0x000000ff1300720c */ /* 0x000fe40003f45270 */
[----:B-1----:R-:W-:Y:S02]  /*fe40*/  FMNMX.FTZ R4, R3, R4, !PT ;  /* 0x0000000403047209 */ /* 0x002fe40007810000 */
[----:B------:R-:W-:Y:S02]  /*fe50*/  FMNMX.FTZ R0, R167, R0, !PT ;  /* 0x00000000a7007209 */ /* 0x000fe40007810000 */
[----:B------:R-:W-:Y:S01]  /*fe60*/  ISETP.GT.AND P2, PT, R28, 0x21, !P2 ;  /* 0x000000211c00780c */ /* 0x000fe20005744270 */
[----:B------:R-:W1:Y:S01]  /*fe70*/  SHFL.BFLY PT, R3, R4, 0x1, 0x1f ;  /* 0x0c201f0004037f89 */ /* 0x000e6200000e0000 */
[----:B------:R-:W-:Y:S02]  /*fe80*/  FMNMX.FTZ R0, R165, R0, !PT ;  /* 0x00000000a5007209 */ /* 0x000fe40007810000 */
[----:B------:R-:W-:Y:S02]  /*fe90*/  ISETP.LT.OR P2, PT, R29, 0x22, P2 ;  /* 0x000000221d00780c */ /* 0x000fe40001741670 */
[----:B--2---:R-:W-:Y:S02]  /*fea0*/  FMNMX.FTZ R2, R5, R2, !PT ;  /* 0x0000000205027209 */ /* 0x004fe40007810000 */
[----:B------:R-:W-:Y:S02]  /*feb0*/  FSEL R162, R6, -INF , !P2 ;  /* 0xff80000006a27808 */ /* 0x000fe40005000000 */
[----:B------:R-:W-:Y:S01]  /*fec0*/  FMNMX.FTZ R6, R163, R0, !PT ;  /* 0x00000000a3067209 */ /* 0x000fe20007810000 */
[----:B------:R-:W2:Y:S01]  /*fed0*/  SHFL.BFLY PT, R13, R2, 0x1, 0x1f ;  /* 0x0c201f00020d7f89 */ /* 0x000ea200000e0000 */
[----:B------:R-:W-:Y:S02]  /*fee0*/  FMNMX.FTZ R19, R9, R148, !PT ;  /* 0x0000009409137209 */ /* 0x000fe40007810000 */
[----:B------:R-:W-:Y:S02]  /*fef0*/  ISETP.GT.AND P1, PT, R28, 0x28, !P1 ;  /* 0x000000281c00780c */ /* 0x000fe40004f24270 */
[----:B------:R-:W-:Y:S02]  /*ff00*/  FMNMX.FTZ R19, R10, R19, !PT ;  /* 0x000000130a137209 */ /* 0x000fe40007810000 */
[C---:B------:R-:W-:Y:S01]  /*ff10*/  ISETP.LT.OR P1, PT, R29.reuse, 0x29, P1 ;  /* 0x000000291d00780c */ /* 0x040fe20000f21670 */
[----:B------:R-:W3:Y:S01]  /*ff20*/  SHFL.BFLY PT, R5, R6, 0x2, 0x1f ;  /* 0x0c401f0006057f89 */ /* 0x000ee200000e0000 */
[----:B------:R-:W-:Y:S02]  /*ff30*/  FMNMX.FTZ R19, R12, R19, !PT ;  /* 0x000000130c137209 */ /* 0x000fe40007810000 */
[----:B------:R-:W-:Y:S02]  /*ff40*/  ISETP.GT.AND P0, PT, R28, 0x29, !P0 ;  /* 0x000000291c00780c */ /* 0x000fe40004704270 */
[----:B------:R-:W-:Y:S02]  /*ff50*/  FMNMX.FTZ R0, R8, R19, !PT ;  /* 0x0000001308007209 */ /* 0x000fe40007810000 */
[----:B-1----:R-:W-:Y:S02]  /*ff60*/  FMNMX.FTZ R3, R4, R3, !PT ;  /* 0x0000000304037209 */ /* 0x002fe40007810000 */
[----:B------:R-:W-:Y:S02]  /*ff70*/  ISETP.LT.OR P0, PT, R29, 0x2a, P0 ;  /* 0x0000002a1d00780c */ /* 0x000fe40000701670 */
[C---:B------:R-:W-:Y:S01]  /*ff80*/  FSETP.NEU.FTZ.AND P2, PT, R3.reuse, -INF , PT ;  /* 0xff8000000300780b */ /* 0x040fe20003f5d000 */
[----:B------:R-:W-:Y:S01]  /*ff90*/  FMUL.FTZ R173, R3, c[0x0][0x2d0] ;  /* 0x0000b40003ad7a20 */ /* 0x000fe20000410000 */
[----:B------:R-:W-:Y:S02]  /*ffa0*/  FSEL R153, R7, -INF , !P0 ;  /* 0xff80000007997808 */ /* 0x000fe40004000000 */
[----:B--2---:R-:W-:Y:S02]  /*ffb0*/  FMNMX.FTZ R2, R2, R13, !PT ;  /* 0x0000000d02027209 */ /* 0x004fe40007810000 */
[----:B------:R-:W-:Y:S03]  /*ffc0*/  FSEL R173, R173, RZ, P2 ;  /* 0x000000ffadad7208 */ /* 0x000fe60001000000 */
[----:B------:R-:W-:Y:S02]  /*ffd0*/  FMUL.FTZ R171, R2, c[0x0][0x2d0] ;  /* 0x0000b40002ab7a20 */ /* 0x000fe40000410000 */
[--C-:B------:R-:W-:Y:S01]  /*ffe0*/  FFMA.FTZ R178, R160, c[0x0][0x2d0], -R173.reuse ;  /* 0x0000b400a0b27a23 */ /* 0x100fe200000108ad */
[----:B------:R-:W-:Y:S01]  /*fff0*/  FSEL R160, R11, -INF , !P1 ;  /* 0xff8000000ba07808 */ /* 0x000fe20004800000 */
[--C-:B------:R-:W-:Y:S01]  /*10000*/  FFMA.FTZ R177, R20, c[0x0][0x2d0], -R173.reuse ;  /* 0x0000b40014b17a23 */ /* 0x100fe200000108ad */
[----:B------:R-:W-:Y:S01]  /*10010*/  FMNMX.FTZ R11, R247, R0, !PT ;  /* 0x00000000f70b7209 */ /* 0x000fe20007810000 */
[--C-:B------:R-:W-:Y:S01]  /*10020*/  FFMA.FTZ R179, R154, c[0x0][0x2d0], -R173.reuse ;  /* 0x0000b4009ab37a23 */ /* 0x100fe200000108ad */
[----:B---3--:R-:W-:Y:S01]  /*10030*/  FMNMX.FTZ R6, R6, R5, !PT ;  /* 0x0000000506067209 */ /* 0x008fe20007810000 */
[--C-:B------:R-:W-:Y:S01]  /*10040*/  FFMA.FTZ R176, R16, c[0x0][0x2d0], -R173.reuse ;  /* 0x0000b40010b07a23 */ /* 0x100fe200000108ad */
[----:B------:R-:W-:Y:S01]  /*10050*/  FMNMX.FTZ R0, R252, R11, !PT ;  /* 0x0000000bfc007209 */ /* 0x000fe20007810000 */
[----:B------:R-:W-:Y:S01]  /*10060*/  MUFU.EX2 R178, R178 ;  /* 0x000000b200b27308 */ /* 0x000fe20000000800 */
[----:B------:R-:W-:Y:S01]  /*10070*/  FSETP.NEU.FTZ.AND P1, PT, R2, -INF , PT ;  /* 0xff8000000200780b */ /* 0x000fe20003f3d000 */
[----:B------:R-:W1:Y:S01]  /*10080*/  SHFL.BFLY PT, R5, R6, 0x1, 0x1f ;  /* 0x0c201f0006057f89 */ /* 0x000e6200000e0000 */
[----:B------:R-:W-:Y:S01]  /*10090*/  FMNMX.FTZ R0, R251, R0, !PT ;  /* 0x00000000fb007209 */ /* 0x000fe20007810000 */
[--C-:B------:R-:W-:Y:S01]  /*100a0*/  FFMA.FTZ R175, R175, c[0x0][0x2d0], -R173.reuse ;  /* 0x0000b400afaf7a23 */ /* 0x100fe200000108ad */
[----:B------:R-:W-:Y:S01]  /*100b0*/  FSEL R171, R171, RZ, P1 ;  /* 0x000000ffabab7208 */ /* 0x000fe20000800000 */
[--C-:B------:R-:W-:Y:S01]  /*100c0*/  FFMA.FTZ R174, R174, c[0x0][0x2d0], -R173.reuse ;  /* 0x0000b400aeae7a23 */ /* 0x100fe200000108ad */
[----:B------:R-:W-:Y:S01]  /*100d0*/  FMNMX.FTZ R11, R249, R0, !PT ;  /* 0x00000000f90b7209 */ /* 0x000fe20007810000 */
[----:B------:R-:W-:Y:S01]  /*100e0*/  FFMA.FTZ R190, R42, c[0x0][0x2d0], -R173 ;  /* 0x0000b4002abe7a23 */ /* 0x000fe200000108ad */
[----:B------:R-:W-:Y:S01]  /*100f0*/  FSEL R7, R2, RZ, P1 ;  /* 0x000000ff02077208 */ /* 0x000fe20000800000 */
[--C-:B------:R-:W-:Y:S01]  /*10100*/  FFMA.FTZ R155, R152, c[0x0][0x2d0], -R171.reuse ;  /* 0x0000b400989b7a23 */ /* 0x100fe200000108ab */
[----:B------:R-:W-:Y:S01]  /*10110*/  FMNMX.FTZ R11, R164, R11, !PT ;  /* 0x0000000ba40b7209 */ /* 0x000fe20007810000 */
[--C-:B------:R-:W-:Y:S01]  /*10120*/  FFMA.FTZ R154, R22, c[0x0][0x2d0], -R171.reuse ;  /* 0x0000b400169a7a23 */ /* 0x100fe200000108ab */
[----:B------:R-:W2:Y:S01]  /*10130*/  MUFU.EX2 R179, R179 ;  /* 0x000000b300b37308 */ /* 0x000ea20000000800 */
[----:B------:R-:W-:Y:S01]  /*10140*/  LDSM.16.MT88.4 R20, [R214+0x100] ;  /* 0x00010000d614783b */ /* 0x000fe20000004200 */
[----:B------:R-:W-:Y:S01]  /*10150*/  FMNMX.FTZ R11, R162, R11, !PT ;  /* 0x0000000ba20b7209 */ /* 0x000fe20007810000 */
[--C-:B------:R-:W-:Y:S02]  /*10160*/  FFMA.FTZ R183, R18, c[0x0][0x2d0], -R171.reuse ;  /* 0x0000b40012b77a23 */ /* 0x100fe400000108ab */
[--C-:B------:R-:W-:Y:S01]  /*10170*/  FFMA.FTZ R182, R14, c[0x0][0x2d0], -R171.reuse ;  /* 0x0000b4000eb67a23 */ /* 0x100fe200000108ab */
[----:B------:R-:W-:Y:S01]  /*10180*/  FMNMX.FTZ R0, R160, R11, !PT ;  /* 0x0000000ba0007209 */ /* 0x000fe20007810000 */
[----:B------:R-:W-:Y:S02]  /*10190*/  FFMA.FTZ R170, R170, c[0x0][0x2d0], -R171 ;  /* 0x0000b400aaaa7a23 */ /* 0x000fe400000108ab */
[----:B------:R-:W-:Y:S01]  /*101a0*/  FFMA.FTZ R191, R40, c[0x0][0x2d0], -R173 ;  /* 0x0000b40028bf7a23 */ /* 0x000fe200000108ad */
[----:B------:R-:W-:Y:S01]  /*101b0*/  FMNMX.FTZ R4, R153, R0, !PT ;  /* 0x0000000099047209 */ /* 0x000fe20007810000 */
[----:B------:R-:W-:Y:S01]  /*101c0*/  MUFU.EX2 R177, R177 ;  /* 0x000000b100b17308 */ /* 0x000fe20000000800 */
[--C-:B------:R-:W-:Y:S01]  /*101d0*/  FFMA.FTZ R192, R46, c[0x0][0x2d0], -R171.reuse ;  /* 0x0000b4002ec07a23 */ /* 0x100fe200000108ab */
[----:B-1----:R-:W-:Y:S01]  /*101e0*/  FMNMX.FTZ R0, R6, R5, !PT ;  /* 0x0000000506007209 */ /* 0x002fe20007810000 */
[----:B------:R-:W-:Y:S01]  /*101f0*/  FADD.FTZ R6, -R7, R150 ;  /* 0x0000009607067221 */ /* 0x000fe20000010100 */
[----:B------:R-:W1:Y:S01]  /*10200*/  SHFL.BFLY PT, R5, R4, 0x2, 0x1f ;  /* 0x0c401f0004057f89 */ /* 0x000e6200000e0000 */
[----:B------:R-:W-:Y:S01]  /*10210*/  FFMA.FTZ R193, R44, c[0x0][0x2d0], -R171 ;  /* 0x0000b4002cc17a23 */ /* 0x000fe200000108ab */
[C---:B------:R-:W-:Y:S01]  /*10220*/  FSETP.NEU.FTZ.AND P0, PT, R0.reuse, -INF , PT ;  /* 0xff8000000000780b */ /* 0x040fe20003f1d000 */
[----:B------:R-:W-:Y:S02]  /*10230*/  FMUL.FTZ R166, R0, c[0x0][0x2d0] ;  /* 0x0000b40000a67a20 */ /* 0x000fe40000410000 */
[----:B------:R-:W-:Y:S01]  /*10240*/  FMUL.FTZ R150, R6, c[0x0][0x2d0] ;  /* 0x0000b40006967a20 */ /* 0x000fe20000410000 */
[----:B------:R-:W3:Y:S01]  /*10250*/  MUFU.EX2 R176, R176 ;  /* 0x000000b000b07308 */ /* 0x000ee20000000800 */
[--C-:B------:R-:W-:Y:S01]  /*10260*/  FFMA.FTZ R194, R194, c[0x0][0x2d0], -R173.reuse ;  /* 0x0000b400c2c27a23 */ /* 0x100fe200000108ad */
[----:B------:R-:W-:Y:S01]  /*10270*/  FSEL R166, R166, RZ, P0 ;  /* 0x000000ffa6a67208 */ /* 0x000fe20000000000 */
[----:B------:R-:W-:Y:S01]  /*10280*/  FFMA.FTZ R195, R195, c[0x0][0x2d0], -R173 ;  /* 0x0000b400c3c37a23 */ /* 0x000fe200000108ad */
[----:B--2---:R-:W-:Y:S01]  /*10290*/  F2FP.BF16.PACK_AB R156, R178, R179 ;  /* 0x000000b3b29c723e */ /* 0x004fe200000010ff */
[--C-:B------:R-:W-:Y:S02]  /*102a0*/  FFMA.FTZ R196, R196, c[0x0][0x2d0], -R171.reuse ;  /* 0x0000b400c4c47a23 */ /* 0x100fe400000108ab */
[--C-:B------:R-:W-:Y:S02]  /*102b0*/  FFMA.FTZ R185, R161, c[0x0][0x2d0], -R166.reuse ;  /* 0x0000b400a1b97a23 */ /* 0x100fe400000108a6 */
[--C-:B------:R-:W-:Y:S01]  /*102c0*/  FFMA.FTZ R181, R31, c[0x0][0x2d0], -R166.reuse ;  /* 0x0000b4001fb57a23 */ /* 0x100fe200000108a6 */
[----:B------:R-:W2:Y:S01]  /*102d0*/  MUFU.EX2 R150, R150 ;  /* 0x0000009600967308 */ /* 0x000ea20000000800 */
[--C-:B------:R-:W-:Y:S02]  /*102e0*/  FFMA.FTZ R180, R17, c[0x0][0x2d0], -R166.reuse ;  /* 0x0000b40011b47a23 */ /* 0x100fe400000108a6 */
[--C-:B------:R-:W-:Y:S02]  /*102f0*/  FFMA.FTZ R184, R15, c[0x0][0x2d0], -R166.reuse ;  /* 0x0000b4000fb87a23 */ /* 0x100fe400000108a6 */
[--C-:B------:R-:W-:Y:S02]  /*10300*/  FFMA.FTZ R169, R169, c[0x0][0x2d0], -R166.reuse ;  /* 0x0000b400a9a97a23 */ /* 0x100fe400000108a6 */
[--C-:B------:R-:W-:Y:S01]  /*10310*/  FFMA.FTZ R167, R167, c[0x0][0x2d0], -R166.reuse ;  /* 0x0000b400a7a77a23 */ /* 0x100fe200000108a6 */
[----:B-1----:R-:W-:Y:S01]  /*10320*/  FMNMX.FTZ R5, R4, R5, !PT ;  /* 0x0000000504057209 */ /* 0x002fe20007810000 */
[--C-:B------:R-:W-:Y:S01]  /*10330*/  FFMA.FTZ R165, R165, c[0x0][0x2d0], -R166.reuse ;  /* 0x0000b400a5a57a23 */ /* 0x100fe200000108a6 */
[----:B------:R-:W-:Y:S01]  /*10340*/  FSEL R4, R3, RZ, P2 ;  /* 0x000000ff03047208 */ /* 0x000fe20001000000 */
[----:B------:R-:W-:Y:S01]  /*10350*/  MUFU.EX2 R155, R155 ;  /* 0x0000009b009b7308 */ /* 0x000fe20000000800 */
[----:B------:R-:W-:Y:S01]  /*10360*/  FFMA.FTZ R197, R197, c[0x0][0x2d0], -R171 ;  /* 0x0000b400c5c57a23 */ /* 0x000fe200000108ab */
[----:B------:R-:W1:Y:S01]  /*10370*/  SHFL.BFLY PT, R152, R5, 0x1, 0x1f ;  /* 0x0c201f0005987f89 */ /* 0x000e6200000e0000 */
[----:B---3--:R-:W-:Y:S01]  /*10380*/  F2FP.BF16.PACK_AB R158, R176, R177 ;  /* 0x000000b1b09e723e */ /* 0x008fe200000010ff */
[----:B------:R-:W-:Y:S02]  /*10390*/  FADD.FTZ R4, -R4, R151 ;  /* 0x0000009704047221 */ /* 0x000fe40000010100 */
[--C-:B------:R-:W-:Y:S02]  /*103a0*/  FFMA.FTZ R198, R198, c[0x0][0x2d0], -R166.reuse ;  /* 0x0000b400c6c67a23 */ /* 0x100fe400000108a6 */
[----:B------:R-:W-:Y:S01]  /*103b0*/  FMUL.FTZ R151, R4, c[0x0][0x2d0] ;  /* 0x0000b40004977a20 */ /* 0x000fe20000410000 */
[----:B------:R-:W-:Y:S01]  /*103c0*/  FSEL R4, R0, RZ, P0 ;  /* 0x000000ff00047208 */ /* 0x000fe20000000000 */
[----:B------:R-:W3:Y:S01]  /*103d0*/  MUFU.EX2 R154, R154 ;  /* 0x0000009a009a7308 */ /* 0x000ee20000000800 */
[----:B------:R-:W-:Y:S02]  /*103e0*/  FFMA.FTZ R199, R199, c[0x0][0x2d0], -R166 ;  /* 0x0000b400c7c77a23 */ /* 0x000fe400000108a6 */
[----:B--2---:R-:W-:Y:S02]  /*103f0*/  FMUL.FTZ R6, R150, R146 ;  /* 0x0000009296067220 */ /* 0x004fe40000410000 */
[----:B------:R-:W-:Y:S02]  /*10400*/  FADD.FTZ R4, -R4, R149 ;  /* 0x0000009504047221 */ /* 0x000fe40000010100 */
[----:B------:R-:W-:Y:S02]  /*10410*/  FMUL.FTZ R7, R150, R147 ;  /* 0x0000009396077220 */ /* 0x000fe40000410000 */
[----:B------:R-:W-:Y:S01]  /*10420*/  FMUL.FTZ R149, R4, c[0x0][0x2d0] ;  /* 0x0000b40004957a20 */ /* 0x000fe20000410000 */
[----:B------:R-:W2:Y:S01]  /*10430*/  MUFU.EX2 R151, R151 ;  /* 0x0000009700977308 */ /* 0x000ea20000000800 */
[C---:B------:R-:W-:Y:S02]  /*10440*/  FMUL.FTZ R18, R150.reuse, R134 ;  /* 0x0000008696127220 */ /* 0x040fe40000410000 */
[C---:B------:R-:W-:Y:S02]  /*10450*/  FMUL.FTZ R19, R150.reuse, R135 ;  /* 0x0000008796137220 */ /* 0x040fe40000410000 */
[C---:B------:R-:W-:Y:S01]  /*10460*/  FMUL.FTZ R34, R150.reuse, R118 ;  /* 0x0000007696227220 */ /* 0x040fe20000410000 */
[----:B-1----:R-:W-:Y:S01]  /*10470*/  FMNMX.FTZ R152, R5, R152, !PT ;  /* 0x0000009805987209 */ /* 0x002fe20007810000 */
[C---:B------:R-:W-:Y:S02]  /*10480*/  FMUL.FTZ R35, R150.reuse, R119 ;  /* 0x0000007796237220 */ /* 0x040fe40000410000 */
[----:B------:R-:W-:Y:S01]  /*10490*/  FMUL.FTZ R50, R150, R102 ;  /* 0x0000006696327220 */ /* 0x000fe20000410000 */
[C---:B------:R-:W-:Y:S01]  /*104a0*/  FSETP.NEU.FTZ.AND P0, PT, R152.reuse, -INF , PT ;  /* 0xff8000009800780b */ /* 0x040fe20003f1d000 */
[----:B------:R-:W-:Y:S01]  /*104b0*/  FMUL.FTZ R161, R152, c[0x0][0x2d0] ;  /* 0x0000b40098a17a20 */ /* 0x000fe20000410000 */
[----:B------:R-:W-:Y:S01]  /*104c0*/  MUFU.EX2 R183, R183 ;  /* 0x000000b700b77308 */ /* 0x000fe20000000800 */
[----:B------:R-:W-:Y:S01]  /*104d0*/  FMUL.FTZ R51, R150, R103 ;  /* 0x0000006796337220 */ /* 0x000fe20000410000 */
[----:B------:R-:W-:Y:S01]  /*104e0*/  FSEL R5, R152, RZ, P0 ;  /* 0x000000ff98057208 */ /* 0x000fe20000000000 */
[C---:B------:R-:W-:Y:S01]  /*104f0*/  FMUL.FTZ R54, R150.reuse, R54 ;  /* 0x0000003696367220 */ /* 0x040fe20000410000 */
[----:B------:R-:W-:Y:S01]  /*10500*/  FSEL R161, R161, RZ, P0 ;  /* 0x000000ffa1a17208 */ /* 0x000fe20000000000 */
[----:B------:R-:W-:Y:S01]  /*10510*/  FMUL.FTZ R55, R150, R55 ;  /* 0x0000003796377220 */ /* 0x000fe20000410000 */
[----:B---3--:R-:W-:Y:S01]  /*10520*/  F2FP.BF16.PACK_AB R157, R154, R155 ;  /* 0x0000009b9a9d723e */ /* 0x008fe200000010ff */
[----:B------:R-:W-:Y:S01]  /*10530*/  FADD.FTZ R5, -R5, R148 ;  /* 0x0000009405057221 */ /* 0x000fe20000010100 */
[----:B------:R-:W-:Y:S01]  /*10540*/  ISETP.GT.AND P0, PT, R238, R219, PT ;  /* 0x000000dbee00720c */ /* 0x000fe20003f04270 */
[--C-:B------:R-:W-:Y:S01]  /*10550*/  FFMA.FTZ R187, R12, c[0x0][0x2d0], -R161.reuse ;  /* 0x0000b4000cbb7a23 */ /* 0x100fe200000108a1 */
[----:B------:R-:W1:Y:S01]  /*10560*/  MUFU.EX2 R182, R182 ;  /* 0x000000b600b67308 */ /* 0x000e620000000800 */
[--C-:B------:R-:W-:Y:S01]  /*10570*/  FFMA.FTZ R189, R9, c[0x0][0x2d0], -R161.reuse ;  /* 0x0000b40009bd7a23 */ /* 0x100fe200000108a1 */
[----:B------:R-:W-:Y:S01]  /*10580*/  IADD3 R238, R238, -0x1, RZ ;  /* 0xffffffffeeee7810 */ /* 0x000fe20007ffe0ff */
[--C-:B------:R-:W-:Y:S02]  /*10590*/  FFMA.FTZ R188, R10, c[0x0][0x2d0], -R161.reuse ;  /* 0x0000b4000abc7a23 */ /* 0x100fe400000108a1 */
[--C-:B------:R-:W-:Y:S02]  /*105a0*/  FFMA.FTZ R186, R8, c[0x0][0x2d0], -R161.reuse ;  /* 0x0000b40008ba7a23 */ /* 0x100fe400000108a1 */
[----:B------:R-:W-:Y:S02]  /*105b0*/  FMUL.FTZ R8, R5, c[0x0][0x2d0] ;  /* 0x0000b40005087a20 */ /* 0x000fe40000410000 */
[C---:B--2---:R-:W-:Y:S01]  /*105c0*/  FMUL.FTZ R4, R151.reuse, R144 ;  /* 0x0000009097047220 */ /* 0x044fe20000410000 */
[----:B------:R-:W2:Y:S01]  /*105d0*/  MUFU.EX2 R149, R149 ;  /* 0x0000009500957308 */ /* 0x000ea20000000800 */
[C---:B------:R-:W-:Y:S02]  /*105e0*/  FMUL.FTZ R5, R151.reuse, R145 ;  /* 0x0000009197057220 */ /* 0x040fe40000410000 */
[C---:B------:R-:W-:Y:S02]  /*105f0*/  FMUL.FTZ R16, R151.reuse, R132 ;  /* 0x0000008497107220 */ /* 0x040fe40000410000 */
[C---:B------:R-:W-:Y:S02]  /*10600*/  FMUL.FTZ R17, R151.reuse, R133 ;  /* 0x0000008597117220 */ /* 0x040fe40000410000 */
[----:B------:R-:W-:Y:S01]  /*10610*/  LDSM.16.MT88.4 R132, [R214+0x900] ;  /* 0x00090000d684783b */ /* 0x000fe20000004200 */
[C---:B------:R-:W-:Y:S02]  /*10620*/  FMUL.FTZ R32, R151.reuse, R116 ;  /* 0x0000007497207220 */ /* 0x040fe40000410000 */
[----:B------:R3:W4:Y:S01]  /*10630*/  MUFU.EX2 R148, R8 ;  /* 0x0000000800947308 */ /* 0x0007220000000800 */
[C---:B------:R-:W-:Y:S02]  /*10640*/  FMUL.FTZ R33, R151.reuse, R117 ;  /* 0x0000007597217220 */ /* 0x040fe40000410000 */
[C---:B------:R-:W-:Y:S01]  /*10650*/  FMUL.FTZ R48, R151.reuse, R100 ;  /* 0x0000006497307220 */ /* 0x040fe20000410000 */
[----:B-1----:R-:W-:Y:S01]  /*10660*/  F2FP.BF16.PACK_AB R159, R182, R183 ;  /* 0x000000b7b69f723e */ /* 0x002fe200000010ff */
[----:B------:R-:W-:Y:S01]  /*10670*/  LDSM.16.MT88.4 R116, [R214+0x1100] ;  /* 0x00110000d674783b */ /* 0x000fe20000004200 */
[C---:B------:R-:W-:Y:S02]  /*10680*/  FMUL.FTZ R49, R151.reuse, R101 ;  /* 0x0000006597317220 */ /* 0x040fe40000410000 */
[----:B------:R-:W-:Y:S02]  /*10690*/  FFMA.FTZ R164, R164, c[0x0][0x2d0], -R161 ;  /* 0x0000b400a4a47a23 */ /* 0x000fe400000108a1 */
[----:B------:R-:W-:Y:S01]  /*106a0*/  MUFU.EX2 R181, R181 ;  /* 0x000000b500b57308 */ /* 0x000fe20000000800 */
[-C--:B------:R-:W-:Y:S01]  /*106b0*/  HMMA.16816.F32.BF16 R4, R156, R20.reuse, R4 ;  /* 0x000000149c04723c */ /* 0x080fe20000041804 */
[----:B------:R-:W-:Y:S01]  /*106c0*/  FMUL.FTZ R52, R151, R52 ;  /* 0x0000003497347220 */ /* 0x000fe20000410000 */
[----:B------:R-:W-:Y:S01]  /*106d0*/  LDSM.16.MT88.4 R100, [R214+0x1900] ;  /* 0x00190000d664783b */ /* 0x000fe20000004200 */
[C---:B--2---:R-:W-:Y:S02]  /*106e0*/  FMUL.FTZ R9, R149.reuse, R141 ;  /* 0x0000008d95097220 */ /* 0x044fe40000410000 */
[C---:B------:R-:W-:Y:S02]  /*106f0*/  FMUL.FTZ R12, R149.reuse, R136 ;  /* 0x00000088950c7220 */ /* 0x040fe40000410000 */
[C---:B------:R-:W-:Y:S02]  /*10700*/  FMUL.FTZ R13, R149.reuse, R137 ;  /* 0x00000089950d7220 */ /* 0x040fe40000410000 */
[----:B------:R-:W1:Y:S03]  /*10710*/  MUFU.EX2 R180, R180 ;  /* 0x000000b400b47308 */ /* 0x000e660000000800 */
[C---:B------:R-:W-:Y:S02]  /*10720*/  FMUL.FTZ R40, R149.reuse, R108 ;  /* 0x0000006c95287220 */ /* 0x040fe40000410000 */
[C---:B---3--:R-:W-:Y:S02]  /*10730*/  FMUL.FTZ R8, R149.reuse, R140 ;  /* 0x0000008c95087220 */ /* 0x048fe40000410000 */
[C---:B----4-:R-:W-:Y:S02]  /*10740*/  FMUL.FTZ R10, R148.reuse, R142 ;  /* 0x0000008e940a7220 */ /* 0x050fe40000410000 */
[C---:B------:R-:W-:Y:S01]  /*10750*/  FMUL.FTZ R11, R148.reuse, R143 ;  /* 0x0000008f940b7220 */ /* 0x040fe20000410000 */
[----:B------:R-:W-:Y:S01]  /*10760*/  MUFU.EX2 R185, R185 ;  /* 0x000000b900b97308 */ /* 0x000fe20000000800 */
[C---:B------:R-:W-:Y:S02]  /*10770*/  FMUL.FTZ R14, R148.reuse, R138 ;  /* 0x0000008a940e7220 */ /* 0x040fe40000410000 */
[C---:B------:R-:W-:Y:S02]  /*10780*/  FMUL.FTZ R15, R148.reuse, R139 ;  /* 0x0000008b940f7220 */ /* 0x040fe40000410000 */
[C---:B------:R-:W-:Y:S02]  /*10790*/  FMUL.FTZ R41, R149.reuse, R109 ;  /* 0x0000006d95297220 */ /* 0x040fe40000410000 */
[C---:B------:R-:W-:Y:S02]  /*107a0*/  FMUL.FTZ R42, R148.reuse, R110 ;  /* 0x0000006e942a7220 */ /* 0x040fe40000410000 */
[----:B------:R-:W-:Y:S01]  /*107b0*/  FMUL.FTZ R43, R148, R111 ;  /* 0x0000006f942b7220 */ /* 0x000fe20000410000 */
[----:B------:R-:W2:Y:S01]  /*107c0*/  MUFU.EX2 R184, R184 ;  /* 0x000000b800b87308 */ /* 0x000ea20000000800 */
[----:B------:R-:W-:Y:S01]  /*107d0*/  LDSM.16.MT88.4 R108, [R214+0x500] ;  /* 0x00050000d66c783b */ /* 0x000fe20000004200 */
[C---:B------:R-:W-:Y:S01]  /*107e0*/  FMUL.FTZ R44, R149.reuse, R104 ;  /* 0x00000068952c7220 */ /* 0x040fe20000410000 */
[----:B-1----:R-:W-:Y:S01]  /*107f0*/  F2FP.BF16.PACK_AB R144, R180, R181 ;  /* 0x000000b5b490723e */ /* 0x002fe200000010ff */
[C---:B------:R-:W-:Y:S02]  /*10800*/  FMUL.FTZ R45, R149.reuse, R105 ;  /* 0x00000069952d7220 */ /* 0x040fe40000410000 */
[C---:B------:R-:W-:Y:S02]  /*10810*/  FMUL.FTZ R46, R148.reuse, R106 ;  /* 0x0000006a942e7220 */ /* 0x040fe40000410000 */
[C---:B------:R-:W-:Y:S02]  /*10820*/  FMUL.FTZ R47, R148.reuse, R107 ;  /* 0x0000006b942f7220 */ /* 0x040fe40000410000 */
[----:B------:R-:W-:Y:S01]  /*10830*/  MUFU.EX2 R189, R189 ;  /* 0x000000bd00bd7308 */ /* 0x000fe20000000800 */
[----:B------:R-:W-:Y:S01]  /*10840*/  LDSM.16.MT88.4 R104, [R212+0x1900] ;  /* 0x00190000d468783b */ /* 0x000fe20000004200 */
[C---:B------:R-:W-:Y:S02]  /*10850*/  FMUL.FTZ R24, R149.reuse, R124 ;  /* 0x0000007c95187220 */ /* 0x040fe40000410000 */
[C---:B------:R-:W-:Y:S02]  /*10860*/  FMUL.FTZ R25, R149.reuse, R125 ;  /* 0x0000007d95197220 */ /* 0x040fe40000410000 */
[C---:B------:R-:W-:Y:S02]  /*10870*/  FMUL.FTZ R26, R148.reuse, R126 ;  /* 0x0000007e941a7220 */ /* 0x040fe40000410000 */
[C---:B------:R-:W-:Y:S02]  /*10880*/  FMUL.FTZ R27, R148.reuse, R127 ;  /* 0x0000007f941b7220 */ /* 0x040fe40000410000 */
[----:B------:R-:W1:Y:S01]  /*10890*/  MUFU.EX2 R188, R188 ;  /* 0x000000bc00bc7308 */ /* 0x000e620000000800 */
[----:B------:R-:W-:Y:S02]  /*108a0*/  FMUL.FTZ R28, R149, R120 ;  /* 0x00000078951c7220 */ /* 0x000fe40000410000 */
[----:B------:R-:W-:Y:S01]  /*108b0*/  FMUL.FTZ R30, R148, R122 ;  /* 0x0000007a941e7220 */ /* 0x000fe20000410000 */
[----:B--2---:R-:W-:Y:S01]  /*108c0*/  F2FP.BF16.PACK_AB R146, R184, R185 ;  /* 0x000000b9b892723e */ /* 0x004fe200000010ff */
[C---:B------:R-:W-:Y:S02]  /*108d0*/  FMUL.FTZ R31, R148.reuse, R123 ;  /* 0x0000007b941f7220 */ /* 0x040fe40000410000 */
[----:B------:R-:W-:Y:S02]  /*108e0*/  FMUL.FTZ R53, R151, R53 ;  /* 0x0000003597357220 */ /* 0x000fe40000410000 */
        /* <DEDUP_REMOVED lines=8> */
[C---:B------:R-:W-:Y:S02]  /*10970*/  FMUL.FTZ R62, R148.reuse, R62 ;  /* 0x0000003e943e7220 */ /* 0x040fe40000410000 */
[----:B------:R-:W-:Y:S01]  /*10980*/  FMUL.FTZ R63, R148, R63 ;  /* 0x0000003f943f7220 */ /* 0x000fe20000410000 */
[----:B-1----:R-:W-:Y:S01]  /*10990*/  F2FP.BF16.PACK_AB R145, R188, R189 ;  /* 0x000000bdbc91723e */ /* 0x002fe200000010ff */
[C---:B------:R-:W-:Y:S02]  /*109a0*/  FMUL.FTZ R64, R151.reuse, R64 ;  /* 0x0000004097407220 */ /* 0x040fe40000410000 */
[----:B------:R-:W-:Y:S02]  /*109b0*/  FMUL.FTZ R65, R151, R65 ;  /* 0x0000004197417220 */ /* 0x000fe40000410000 */
[C---:B------:R-:W-:Y:S01]  /*109c0*/  FMUL.FTZ R66, R150.reuse, R66 ;  /* 0x0000004296427220 */ /* 0x040fe20000410000 */
[----:B------:R-:W-:Y:S01]  /*109d0*/  MUFU.EX2 R124, R175 ;  /* 0x000000af007c7308 */ /* 0x000fe20000000800 */
[----:B------:R-:W-:Y:S02]  /*109e0*/  FMUL.FTZ R67, R150, R67 ;  /* 0x0000004396437220 */ /* 0x000fe40000410000 */
[--C-:B------:R-:W-:Y:S02]  /*109f0*/  FFMA.FTZ R244, R244, c[0x0][0x2d0], -R166.reuse ;  /* 0x0000b400f4f47a23 */ /* 0x100fe400000108a6 */
[--C-:B------:R-:W-:Y:S02]  /*10a00*/  FFMA.FTZ R245, R245, c[0x0][0x2d0], -R166.reuse ;  /* 0x0000b400f5f57a23 */ /* 0x100fe400000108a6 */
[----:B------:R-:W-:Y:S02]  /*10a10*/  FFMA.FTZ R166, R163, c[0x0][0x2d0], -R166 ;  /* 0x0000b400a3a67a23 */ /* 0x000fe400000108a6 */
[--C-:B------:R-:W-:Y:S01]  /*10a20*/  FFMA.FTZ R250, R250, c[0x0][0x2d0], -R173.reuse ;  /* 0x0000b400fafa7a23 */ /* 0x100fe200000108ad */
[----:B------:R-:W-:Y:S01]  /*10a30*/  MUFU.EX2 R120, R174 ;  /* 0x000000ae00787308 */ /* 0x000fe20000000800 */
[----:B------:R-:W-:Y:S02]  /*10a40*/  FFMA.FTZ R173, R172, c[0x0][0x2d0], -R173 ;  /* 0x0000b400acad7a23 */ /* 0x000fe400000108ad */
[--C-:B------:R-:W-:Y:S01]  /*10a50*/  FFMA.FTZ R248, R248, c[0x0][0x2d0], -R171.reuse ;  /* 0x0000b400f8f87a23 */ /* 0x100fe200000108ab */
[----:B--2---:R-:W-:Y:S01]  /*10a60*/  F2FP.BF16.PACK_AB R147, R186, R187 ;  /* 0x000000bbba93723e */ /* 0x004fe200000010ff */
[--C-:B------:R-:W-:Y:S02]  /*10a70*/  FFMA.FTZ R246, R246, c[0x0][0x2d0], -R171.reuse ;  /* 0x0000b400f6f67a23 */ /* 0x100fe400000108ab */
[----:B------:R-:W-:Y:S02]  /*10a80*/  FFMA.FTZ R171, R168, c[0x0][0x2d0], -R171 ;  /* 0x0000b400a8ab7a23 */ /* 0x000fe400000108ab */
[C---:B------:R-:W-:Y:S01]  /*10a90*/  FMUL.FTZ R29, R149.reuse, R121 ;  /* 0x00000079951d7220 */ /* 0x040fe20000410000 */
[----:B------:R1:W-:Y:S01]  /*10aa0*/  MUFU.EX2 R136, R173 ;  /* 0x000000ad00887308 */ /* 0x0003e20000000800 */
[C---:B------:R-:W-:Y:S01]  /*10ab0*/  HMMA.16816.F32.BF16 R8, R144.reuse, R20, R8 ;  /* 0x000000149008723c */ /* 0x040fe20000041808 */
[C---:B------:R-:W-:Y:S02]  /*10ac0*/  FMUL.FTZ R72, R149.reuse, R72 ;  /* 0x0000004895487220 */ /* 0x040fe40000410000 */
[----:B------:R-:W-:Y:S02]  /*10ad0*/  FMUL.FTZ R73, R149, R73 ;  /* 0x0000004995497220 */ /* 0x000fe40000410000 */
[C---:B------:R-:W-:Y:S02]  /*10ae0*/  FMUL.FTZ R74, R148.reuse, R74 ;  /* 0x0000004a944a7220 */ /* 0x040fe40000410000 */
        /* <DEDUP_REMOVED lines=28> */
[C---:B------:R-:W-:Y:S01]  /*10cb0*/  FMUL.FTZ R37, R151.reuse, R113 ;  /* 0x0000007197257220 */ /* 0x040fe20000410000 */
[----:B-1----:R-:W-:Y:S01]  /*10cc0*/  LDSM.16.MT88.4 R168, [R212+0x1500] ;  /* 0x00150000d4a8783b */ /* 0x002fe20000004200 */
[C---:B------:R-:W-:Y:S02]  /*10cd0*/  FMUL.FTZ R94, R148.reuse, R94 ;  /* 0x0000005e945e7220 */ /* 0x040fe40000410000 */
[C---:B------:R-:W-:Y:S01]  /*10ce0*/  HMMA.16816.F32.BF16 R32, R156.reuse, R38, R32 ;  /* 0x000000269c20723c */ /* 0x040fe20000041820 */
[----:B------:R-:W-:Y:S03]  /*10cf0*/  FMUL.FTZ R95, R148, R95 ;  /* 0x0000005f945f7220 */ /* 0x000fe60000410000 */
[C---:B------:R-:W-:Y:S01]  /*10d00*/  FMUL.FTZ R96, R151.reuse, R96 ;  /* 0x0000006097607220 */ /* 0x040fe20000410000 */
[----:B------:R-:W-:Y:S01]  /*10d10*/  MUFU.EX2 R139, R166 ;  /* 0x000000a6008b7308 */ /* 0x000fe20000000800 */
[C---:B------:R-:W-:Y:S02]  /*10d20*/  FMUL.FTZ R97, R151.reuse, R97 ;  /* 0x0000006197617220 */ /* 0x040fe40000410000 */
[C---:B------:R-:W-:Y:S04]  /*10d30*/  FMUL.FTZ R38, R150.reuse, R114 ;  /* 0x0000007296267220 */ /* 0x040fe80000410000 */
[C---:B------:R-:W-:Y:S02]  /*10d40*/  FMUL.FTZ R39, R150.reuse, R115 ;  /* 0x0000007396277220 */ /* 0x040fe40000410000 */
[----:B------:R-:W1:Y:S01]  /*10d50*/  LDSM.16.MT88.4 R112, [R212+0xd00] ;  /* 0x000d0000d470783b */ /* 0x000e620000004200 */
[----:B------:R3:W-:Y:S01]  /*10d60*/  MUFU.EX2 R126, R164 ;  /* 0x000000a4007e7308 */ /* 0x0007e20000000800 */
[C---:B------:R-:W-:Y:S02]  /*10d70*/  FMUL.FTZ R98, R150.reuse, R98 ;  /* 0x0000006296627220 */ /* 0x040fe40000410000 */
[C---:B------:R-:W-:Y:S01]  /*10d80*/  FMUL.FTZ R99, R150.reuse, R99 ;  /* 0x0000006396637220 */ /* 0x040fe20000410000 */
        /* <DEDUP_REMOVED lines=16> */
[----:B------:R-:W-:Y:S02]  /*10e90*/  FMUL.FTZ R85, R151, R85 ;  /* 0x0000005597557220 */ /* 0x000fe40000410000 */
[----:B------:R-:W-:Y:S01]  /*10ea0*/  MUFU.EX2 R192, R192 ;  /* 0x000000c000c07308 */ /* 0x000fe20000000800 */
[C---:B------:R-:W-:Y:S02]  /*10eb0*/  FMUL.FTZ R86, R150.reuse, R86 ;  /* 0x0000005696567220 */ /* 0x040fe40000410000 */
[----:B------:R-:W-:Y:S02]  /*10ec0*/  FMUL.FTZ R87, R150, R87 ;  /* 0x0000005796577220 */ /* 0x000fe40000410000 */
[--C-:B------:R-:W-:Y:S01]  /*10ed0*/  FFMA.FTZ R247, R247, c[0x0][0x2d0], -R161.reuse ;  /* 0x0000b400f7f77a23 */ /* 0x100fe200000108a1 */
[-C--:B-1----:R-:W-:Y:S03]  /*10ee0*/  HMMA.16816.F32.BF16 R52, R156, R112.reuse, R52 ;  /* 0x000000709c34723c */ /* 0x082fe60000041834 */
[--C-:B------:R-:W-:Y:S01]  /*10ef0*/  FFMA.FTZ R252, R252, c[0x0][0x2d0], -R161.reuse ;  /* 0x0000b400fcfc7a23 */ /* 0x100fe200000108a1 */
[----:B------:R-:W1:Y:S01]  /*10f00*/  MUFU.EX2 R193, R193 ;  /* 0x000000c100c17308 */ /* 0x000e620000000800 */
[--C-:B------:R-:W-:Y:S02]  /*10f10*/  FFMA.FTZ R251, R251, c[0x0][0x2d0], -R161.reuse ;  /* 0x0000b400fbfb7a23 */ /* 0x100fe400000108a1 */
[--C-:B------:R-:W-:Y:S02]  /*10f20*/  FFMA.FTZ R249, R249, c[0x0][0x2d0], -R161.reuse ;  /* 0x0000b400f9f97a23 */ /* 0x100fe400000108a1 */
[--C-:B------:R-:W-:Y:S01]  /*10f30*/  FFMA.FTZ R162, R162, c[0x0][0x2d0], -R161.reuse ;  /* 0x0000b400a2a27a23 */ /* 0x100fe200000108a1 */
[C---:B------:R-:W-:Y:S02]  /*10f40*/  HMMA.16816.F32.BF16 R56, R144.reuse, R112, R56 ;  /* 0x000000709038723c */ /* 0x040fe40000041838 */
[--C-:B------:R-:W-:Y:S02]  /*10f50*/  FFMA.FTZ R160, R160, c[0x0][0x2d0], -R161.reuse ;  /* 0x0000b400a0a07a23 */ /* 0x100fe400000108a1 */
[----:B------:R-:W-:Y:S01]  /*10f60*/  MUFU.EX2 R194, R194 ;  /* 0x000000c200c27308 */ /* 0x000fe20000000800 */
[----:B------:R-:W-:Y:S02]  /*10f70*/  FFMA.FTZ R161, R153, c[0x0][0x2d0], -R161 ;  /* 0x0000b40099a17a23 */ /* 0x000fe400000108a1 */
[----:B------:R-:W-:Y:S01]  /*10f80*/  FFMA.FTZ R179, R151, R234, R179 ;  /* 0x000000ea97b37223 */ /* 0x000fe200000100b3 */
[-C--:B------:R-:W-:Y:S01]  /*10f90*/  HMMA.16816.F32.BF16 R60, R144, R114.reuse, R60 ;  /* 0x00000072903c723c */ /* 0x080fe2000004183c */
[----:B------:R-:W-:Y:S03]  /*10fa0*/  MOV R151, R3 ;  /* 0x0000000300977202 */ /* 0x000fe60000000f00 */
[----:B------:R-:W-:Y:S01]  /*10fb0*/  FFMA.FTZ R155, R150, R235, R155 ;  /* 0x000000eb969b7223 */ /* 0x000fe2000001009b */
[----:B------:R-:W-:Y:S01]  /*10fc0*/  MOV R150, R2 ;  /* 0x0000000200967202 */ /* 0x000fe20000000f00 */
[----:B------:R-:W3:Y:S01]  /*10fd0*/  MUFU.EX2 R195, R195 ;  /* 0x000000c300c37308 */ /* 0x000ee20000000800 */
[----:B------:R-:W-:Y:S01]  /*10fe0*/  FFMA.FTZ R181, R149, R232, R181 ;  /* 0x000000e895b57223 */ /* 0x000fe200000100b5 */
[C---:B------:R-:W-:Y:S01]  /*10ff0*/  HMMA.16816.F32.BF16 R64, R156.reuse, R114, R64 ;  /* 0x000000729c40723c */ /* 0x040fe20000041840 */
[----:B------:R-:W4:Y:S03]  /*11000*/  LDSM.16.MT88.4 R112, [R212+0x500] ;  /* 0x00050000d470783b */ /* 0x000f260000004200 */
[----:B------:R-:W-:Y:S01]  /*11010*/  FFMA.FTZ R189, R148, R233, R189 ;  /* 0x000000e994bd7223 */ /* 0x000fe200000100bd */
[----:B------:R-:W-:Y:S01]  /*11020*/  MOV R149, R0 ;  /* 0x0000000000957202 */ /* 0x000fe20000000f00 */
[----:B------:R-:W-:Y:S01]  /*11030*/  FADD.FTZ R178, R178, R179 ;  /* 0x000000b3b2b27221 */ /* 0x000fe20000010000 */
[----:B------:R-:W-:Y:S01]  /*11040*/  MOV R148, R152 ;  /* 0x0000009800947202 */ /* 0x000fe20000000f00 */
[-C--:B------:R-:W-:Y:S01]  /*11050*/  HMMA.16816.F32.BF16 R68, R156, R100.reuse, R68 ;  /* 0x000000649c44723c */ /* 0x080fe20000041844 */
[----:B------:R-:W-:Y:S03]  /*11060*/  MUFU.EX2 R196, R196 ;  /* 0x000000c400c47308 */ /* 0x000fe60000000800 */
[----:B------:R-:W-:Y:S02]  /*11070*/  FADD.FTZ R154, R154, R155 ;  /* 0x0000009b9a9a7221 */ /* 0x000fe40000010000 */
[----:B------:R-:W-:Y:S02]  /*11080*/  FADD.FTZ R180, R180, R181 ;  /* 0x000000b5b4b47221 */ /* 0x000fe40000010000 */
        /* <DEDUP_REMOVED lines=32> */
[----:B-1----:R-:W-:Y:S03]  /*11290*/  F2FP.BF16.PACK_AB R104, R199, R198 ;  /* 0x000000c6c768723e */ /* 0x002fe600000010ff */
[----:B------:R-:W-:Y:S02]  /*112a0*/  FADD.FTZ R198, R198, R185 ;  /* 0x000000b9c6c67221 */ /* 0x000fe40000010000 */
[----:B------:R-:W-:Y:S01]  /*112b0*/  FADD.FTZ R197, R197, R196 ;  /* 0x000000c4c5c57221 */ /* 0x000fe20000010000 */
[----:B------:R-:W-:Y:S01]  /*112c0*/  MUFU.EX2 R247, R247 ;  /* 0x000000f700f77308 */ /* 0x000fe20000000800 */
[-C--:B------:R-:W-:Y:S01]  /*112d0*/  HMMA.16816.F32.BF16 R4, R100, R108.reuse, R4 ;  /* 0x0000006c6404723c */ /* 0x080fe20000041804 */
[----:B------:R-:W-:Y:S03]  /*112e0*/  F2FP.BF16.PACK_AB R158, R136, R120 ;  /* 0x00000078889e723e */ /* 0x000fe600000010ff */
[----:B------:R-:W-:Y:S01]  /*112f0*/  F2FP.BF16.PACK_AB R159, R138, R122 ;  /* 0x0000007a8a9f723e */ /* 0x000fe200000010ff */
[----:B------:R-:W-:Y:S04]  /*11300*/  FADD.FTZ R199, R199, R198 ;  /* 0x000000c6c7c77221 */ /* 0x000fe80000010000 */
[----:B------:R-:W1:Y:S03]  /*11310*/  MUFU.EX2 R252, R252 ;  /* 0x000000fc00fc7308 */ /* 0x000e660000000800 */
[C---:B--2---:R-:W-:Y:S01]  /*11320*/  F2FP.BF16.PACK_AB R106, R245.reuse, R244 ;  /* 0x000000f4f56a723e */ /* 0x044fe200000010ff */
[----:B------:R-:W-:Y:S04]  /*11330*/  FADD.FTZ R244, R244, R199 ;  /* 0x000000c7f4f47221 */ /* 0x000fe80000010000 */
[----:B------:R-:W-:Y:S02]  /*11340*/  FADD.FTZ R244, R245, R244 ;  /* 0x000000f4f5f47221 */ /* 0x000fe40000010000 */
        /* <DEDUP_REMOVED lines=101> */
.L_x_433:
[----:B------:R-:W1:Y:S01]  /*119a0*/  SHFL.BFLY PT, R5, R234, 0x2, 0x1f ;  /* 0x0c401f00ea057f89 */ /* 0x000e6200000e0000 */
[----:B------:R-:W-:-:S03]  /*119b0*/  PLOP3.LUT P4, PT, PT, PT, PT, 0x8, 0x0 ;  /* 0x000000000000781c */ /* 0x000fc60003f8e170 */
[----:B------:R-:W2:Y:S04]  /*119c0*/  SHFL.BFLY PT, R6, R235, 0x2, 0x1f ;  /* 0x0c401f00eb067f89 */ /* 0x000ea800000e0000 */
[----:B------:R-:W3:Y:S01]  /*119d0*/  SHFL.BFLY PT, R4, R233, 0x2, 0x1f ;  /* 0x0c401f00e9047f89 */ /* 0x000ee200000e0000 */
[----:B-1----:R-:W-:-:S03]  /*119e0*/  FADD.FTZ R12, R5, R234 ;  /* 0x000000ea050c7221 */ /* 0x002fc60000010000 */
[----:B------:R-:W1:Y:S01]  /*119f0*/  SHFL.BFLY PT, R5, R232, 0x2, 0x1f ;  /* 0x0c401f00e8057f89 */ /* 0x000e6200000e0000 */
[----:B--2---:R-:W-:-:S03]  /*11a00*/  FADD.FTZ R13, R6, R235 ;  /* 0x000000eb060d7221 */ /* 0x004fc60000010000 */
[----:B------:R-:W2:Y:S01]  /*11a10*/  SHFL.BFLY PT, R9, R12, 0x1, 0x1f ;  /* 0x0c201f000c097f89 */ /* 0x000ea200000e0000 */
[----:B---3--:R-:W-:-:S03]  /*11a20*/  FADD.FTZ R11, R4, R233 ;  /* 0x000000e9040b7221 */ /* 0x008fc60000010000 */
[----:B------:R-:W3:Y:S04]  /*11a30*/  SHFL.BFLY PT, R8, R13, 0x1, 0x1f ;  /* 0x0c201f000d087f89 */ /* 0x000ee800000e0000 */
[----:B------:R-:W4:Y:S01]  /*11a40*/  SHFL.BFLY PT, R6, R11, 0x1, 0x1f ;  /* 0x0c201f000b067f89 */ /* 0x000f2200000e0000 */
[----:B-1----:R-:W-:Y:S02]  /*11a50*/  FADD.FTZ R10, R5, R232 ;  /* 0x000000e8050a7221 */ /* 0x002fe40000010000 */
[----:B------:R-:W-:Y:S01]  /*11a60*/  CS2R R4, SRZ ;  /* 0x0000000000047805 */ /* 0x000fe2000001ff00 */
[----:B--2---:R-:W-:Y:S02]  /*11a70*/  FADD.FTZ R9, R12, R9 ;  /* 0x000000090c097221 */ /* 0x004fe40000010000 */
[----:B------:R-:W1:Y:S01]  /*11a80*/  SHFL.BFLY PT, R7, R10, 0x1, 0x1f ;  /* 0x0c201f000a077f89 */ /* 0x000e6200000e0000 */
[----:B------:R-:W-:Y:S01]  /*11a90*/  MOV R12, 0xff800000 ;  /* 0xff800000000c7802 */ /* 0x000fe20000000f00 */
[----:B---3--:R-:W-:Y:S01]  /*11aa0*/  FADD.FTZ R8, R13, R8 ;  /* 0x000000080d087221 */ /* 0x008fe20000010000 */
[----:B------:R-:W-:Y:S01]  /*11ab0*/  FSETP.NE.FTZ.AND P3, PT, R9, RZ, PT ;  /* 0x000000ff0900720b */ /* 0x000fe20003f75000 */
[----:B----4-:R-:W-:-:S03]  /*11ac0*/  FADD.FTZ R6, R6, R11 ;  /* 0x0000000b06067221 */ /* 0x010fc60000010000 */
[----:B------:R-:W-:Y:S02]  /*11ad0*/  FSETP.NE.FTZ.AND P2, PT, R8, RZ, PT ;  /* 0x000000ff0800720b */ /* 0x000fe40003f55000 */
[----:B------:R-:W-:Y:S02]  /*11ae0*/  MOV R11, 0xff800000 ;  /* 0xff800000000b7802 */ /* 0x000fe40000000f00 */
[----:B------:R-:W-:-:S05]  /*11af0*/  FSETP.NE.FTZ.AND P0, PT, R6, RZ, PT ;  /* 0x000000ff0600720b */ /* 0x000fca0003f15000 */
[----:B------:R-:W2:Y:S01]  /*11b00*/  @P3 MUFU.RCP R5, R9 ;  /* 0x0000000900053308 */ /* 0x000ea20000001000 */
[----:B------:R-:W-:-:S03]  /*11b10*/  @P3 MOV R17, 0x3f317218 ;  /* 0x3f31721800113802 */ /* 0x000fc60000000f00 */
[----:B------:R-:W-:Y:S02]  /*11b20*/  @P2 MOV R16, 0x3f317218 ;  /* 0x3f31721800102802 */ /* 0x000fe40000000f00 */
[----:B------:R-:W-:Y:S02]  /*11b30*/  @P3 FMUL.FTZ R17, R17, c[0x0][0x2d0] ;  /* 0x0000b40011113a20 */ /* 0x000fe40000410000 */
[----:B-1----:R-:W-:Y:S01]  /*11b40*/  FADD.FTZ R7, R10, R7 ;  /* 0x000000070a077221 */ /* 0x002fe20000010000 */
[----:B------:R-:W-:Y:S01]  /*11b50*/  MOV R10, RZ ;  /* 0x000000ff000a7202 */ /* 0x000fe20000000f00 */
[----:B------:R-:W-:Y:S01]  /*11b60*/  @P2 MUFU.RCP R4, R8 ;  /* 0x0000000800042308 */ /* 0x000fe20000001000 */
[----:B------:R-:W-:Y:S01]  /*11b70*/  @P0 MOV R14, 0x3f317218 ;  /* 0x3f317218000e0802 */ /* 0x000fe20000000f00 */
[----:B------:R-:W-:Y:S01]  /*11b80*/  @P2 FMUL.FTZ R16, R16, c[0x0][0x2d0] ;  /* 0x0000b40010102a20 */ /* 0x000fe20000410000 */
[----:B------:R-:W-:Y:S01]  /*11b90*/  FSETP.NE.FTZ.AND P1, PT, R7, RZ, PT ;  /* 0x000000ff0700720b */ /* 0x000fe20003f35000 */
[----:B--2---:R-:W-:-:S02]  /*11ba0*/  FMUL.FTZ R144, R5, R144 ;  /* 0x0000009005907220 */ /* 0x004fc40000410000 */
[C---:B------:R-:W-:Y:S02]  /*11bb0*/  FMUL.FTZ R145, R5.reuse, R145 ;  /* 0x0000009105917220 */ /* 0x040fe40000410000 */
[----:B------:R-:W-:Y:S01]  /*11bc0*/  @P0 MUFU.RCP R10, R6 ;  /* 0x00000006000a0308 */ /* 0x000fe20000001000 */
[C---:B------:R-:W-:Y:S02]  /*11bd0*/  FMUL.FTZ R132, R5.reuse, R132 ;  /* 0x0000008405847220 */ /* 0x040fe40000410000 */
[C---:B------:R-:W-:Y:S02]  /*11be0*/  FMUL.FTZ R133, R5.reuse, R133 ;  /* 0x0000008505857220 */ /* 0x040fe40000410000 */
[C---:B------:R-:W-:Y:S02]  /*11bf0*/  FMUL.FTZ R128, R5.reuse, R128 ;  /* 0x0000008005807220 */ /* 0x040fe40000410000 */
[C---:B------:R-:W-:Y:S01]  /*11c00*/  FMUL.FTZ R129, R5.reuse, R129 ;  /* 0x0000008105817220 */ /* 0x040fe20000410000 */
[----:B------:R-:W1:Y:S01]  /*11c10*/  @P3 MUFU.LG2 R9, R9 ;  /* 0x0000000900093308 */ /* 0x000e620000000c00 */
[C---:B------:R-:W-:Y:S01]  /*11c20*/  FMUL.FTZ R116, R5.reuse, R116 ;  /* 0x0000007405747220 */ /* 0x040fe20000410000 */
[----:B------:R-:W-:Y:S01]  /*11c30*/  @P1 MOV R15, 0x3f317218 ;  /* 0x3f317218000f1802 */ /* 0x000fe20000000f00 */
[----:B------:R-:W-:-:S02]  /*11c40*/  FMUL.FTZ R117, R5, R117 ;  /* 0x0000007505757220 */ /* 0x000fc40000410000 */
[C---:B------:R-:W-:Y:S02]  /*11c50*/  FMUL.FTZ R112, R5.reuse, R112 ;  /* 0x0000007005707220 */ /* 0x040fe40000410000 */
[C---:B------:R-:W-:Y:S01]  /*11c60*/  FMUL.FTZ R113, R5.reuse, R113 ;  /* 0x0000007105717220 */ /* 0x040fe20000410000 */
[----:B------:R-:W2:Y:S01]  /*11c70*/  @P2 MUFU.LG2 R8, R8 ;  /* 0x0000000800082308 */ /* 0x000ea20000000c00 */
        /* <DEDUP_REMOVED lines=8> */
[C---:B------:R-:W-:Y:S01]  /*11d00*/  FMUL.FTZ R69, R5.reuse, R69 ;  /* 0x0000004505457220 */ /* 0x040fe20000410000 */
[----:B------:R-:W4:Y:S01]  /*11d10*/  @P0 MUFU.LG2 R6, R6 ;  /* 0x0000000600060308 */ /* 0x000f220000000c00 */
[C---:B------:R-:W-:Y:S02]  /*11d20*/  FMUL.FTZ R80, R5.reuse, R80 ;  /* 0x0000005005507220 */ /* 0x040fe40000410000 */
[C---:B------:R-:W-:Y:S02]  /*11d30*/  FMUL.FTZ R81, R5.reuse, R81 ;  /* 0x0000005105517220 */ /* 0x040fe40000410000 */
[----:B------:R-:W-:-:S02]  /*11d40*/  FMUL.FTZ R84, R5, R84 ;  /* 0x0000005405547220 */ /* 0x000fc40000410000 */
[C---:B------:R-:W-:Y:S02]  /*11d50*/  FMUL.FTZ R85, R5.reuse, R85 ;  /* 0x0000005505557220 */ /* 0x040fe40000410000 */
[C---:B------:R-:W-:Y:S02]  /*11d60*/  FMUL.FTZ R96, R5.reuse, R96 ;  /* 0x0000006005607220 */ /* 0x040fe40000410000 */
[----:B------:R-:W-:Y:S01]  /*11d70*/  FMUL.FTZ R97, R5, R97 ;  /* 0x0000006105617220 */ /* 0x000fe20000410000 */
[----:B------:R-:W-:Y:S01]  /*11d80*/  MOV R5, RZ ;  /* 0x000000ff00057202 */ /* 0x000fe20000000f00 */
[----:B-1----:R-:W-:Y:S02]  /*11d90*/  @P3 FMUL.FTZ R18, R9, 0.69314718246459960938 ;  /* 0x3f31721809123820 */ /* 0x002fe40000410000 */
[----:B--2---:R-:W-:Y:S02]  /*11da0*/  @P2 FMUL.FTZ R9, R8, 0.69314718246459960938 ;  /* 0x3f31721808092820 */ /* 0x004fe40000410000 */
[----:B---3--:R-:W-:Y:S01]  /*11db0*/  @P1 FMUL.FTZ R13, R13, 0.69314718246459960938 ;  /* 0x3f3172180d0d1820 */ /* 0x008fe20000410000 */
[----:B------:R1:W2:Y:S01]  /*11dc0*/  @P1 MUFU.RCP R5, R7 ;  /* 0x0000000700051308 */ /* 0x0002a20000001000 */
[----:B------:R-:W-:-:S02]  /*11dd0*/  @P1 FMUL.FTZ R15, R15, c[0x0][0x2d0] ;  /* 0x0000b4000f0f1a20 */ /* 0x000fc40000410000 */
[----:B----4-:R-:W-:Y:S02]  /*11de0*/  @P0 FMUL.FTZ R19, R6, 0.69314718246459960938 ;  /* 0x3f31721806130820 */ /* 0x010fe40000410000 */
[----:B------:R-:W-:Y:S02]  /*11df0*/  @P0 FMUL.FTZ R14, R14, c[0x0][0x2d0] ;  /* 0x0000b4000e0e0a20 */ /* 0x000fe40000410000 */
[C---:B------:R-:W-:Y:S02]  /*11e00*/  FMUL.FTZ R146, R4.reuse, R146 ;  /* 0x0000009204927220 */ /* 0x040fe40000410000 */
[C---:B------:R-:W-:Y:S02]  /*11e10*/  FMUL.FTZ R147, R4.reuse, R147 ;  /* 0x0000009304937220 */ /* 0x040fe40000410000 */
[C---:B------:R-:W-:Y:S02]  /*11e20*/  FMUL.FTZ R134, R4.reuse, R134 ;  /* 0x0000008604867220 */ /* 0x040fe40000410000 */
[----:B------:R-:W-:-:S02]  /*11e30*/  FMUL.FTZ R135, R4, R135 ;  /* 0x0000008704877220 */ /* 0x000fc40000410000 */
[C---:B------:R-:W-:Y:S01]  /*11e40*/  FMUL.FTZ R130, R4.reuse, R130 ;  /* 0x0000008204827220 */ /* 0x040fe20000410000 */
[----:B-1----:R-:W-:Y:S01]  /*11e50*/  MOV R7, 0xff800000 ;  /* 0xff80000000077802 */ /* 0x002fe20000000f00 */
        /* <DEDUP_REMOVED lines=43> */
[----:B------:R-:W-:Y:S01]  /*12110*/  MOV R10, 0xff800000 ;  /* 0xff800000000a7802 */ /* 0x000fe20000000f00 */
[C---:B--2---:R-:W-:Y:S02]  /*12120*/  FMUL.FTZ R140, R5.reuse, R140 ;  /* 0x0000008c058c7220 */ /* 0x044fe40000410000 */
        /* <DEDUP_REMOVED lines=23> */
[----:B------:R-:W-:Y:S02]  /*122a0*/  @P3 FFMA.FTZ R7, R17, R3, R18 ;  /* 0x0000000311073223 */ /* 0x000fe40000010012 */
[----:B------:R-:W-:Y:S02]  /*122b0*/  @P2 FFMA.FTZ R10, R16, R2, R9 ;  /* 0x00000002100a2223 */ /* 0x000fe40000010009 */
[----:B------:R-:W-:Y:S02]  /*122c0*/  @P1 FFMA.FTZ R11, R15, R0, R13 ;  /* 0x000000000f0b1223 */ /* 0x000fe4000001000d */
[----:B------:R-:W-:-:S02]  /*122d0*/  @P0 FFMA.FTZ R12, R14, R152, R19 ;  /* 0x000000980e0c0223 */ /* 0x000fc40000010013 */
.L_x_379:
[----:B------:R-:W-:Y:S05]  /*122e0*/  @P4 BRA `(.L_x_452) ;  /* 0x00001a9000004947 */ /* 0x000fea0003800000 */
[----:B------:R-:W1:Y:S01]  /*122f0*/  S2R R9, SR_TID.X ;  /* 0x0000000000097919 */ /* 0x000e620000002100 */
[----:B------:R-:W-:Y:S01]  /*12300*/  IMAD R18, RZ, RZ, -UR10 ;  /* 0x8000000aff127e24 */ /* 0x000fe2000f8e02ff */
[----:B------:R-:W-:Y:S01]  /*12310*/  USHF.R.S32.HI UR6, URZ, 0x1f, UR10 ;  /* 0x0000001f3f067899 */ /* 0x000fe2000801140a */
[----:B------:R-:W-:Y:S01]  /*12320*/  IMAD.MOV.U32 R14, RZ, RZ, c[0x0][0x4e8] ;  /* 0x00013a00ff0e7624 */ /* 0x000fe200078e00ff */
[----:B------:R-:W2:Y:S01]  /*12330*/  S2R R3, SR_CTAID.Y ;  /* 0x0000000000037919 */ /* 0x000ea20000002600 */
[----:B------:R-:W-:Y:S01]  /*12340*/  ULDC.64 UR4, c[0x0][0x4d0] ;  /* 0x0001340000047ab9 */ /* 0x000fe20000000a00 */
[----:B------:R-:W-:Y:S01]  /*12350*/  BSSY B0, `(.L_x_453) ;  /* 0x00000c4000007945 */ /* 0x000fe20003800000 */
[----:B------:R-:W-:Y:S01]  /*12360*/  UIMAD UR7, UR6, UR4, URZ ;  /* 0x00000004060772a4 */ /* 0x000fe2000f8e023f */
[----:B------:R-:W3:Y:S01]  /*12370*/  S2R R22, SR_CTAID.Z ;  /* 0x0000000000167919 */ /* 0x000ee20000002700 */
[----:B------:R-:W-:-:S03]  /*12380*/  UIMAD.WIDE.U32 UR8, UR10, UR4, URZ ;  /* 0x000000040a0872a5 */ /* 0x000fc6000f8e003f */
[----:B------:R-:W-:Y:S01]  /*12390*/  BAR.SYNC.DEFER_BLOCKING 0x1, 0x80 ;  /* 0x0042000000007b1d */ /* 0x000fe20000010000 */
[----:B------:R-:W-:Y:S01]  /*123a0*/  UIMAD UR5, UR10, UR5, UR7 ;  /* 0x000000050a0572a4 */ /* 0x000fe2000f8e0207 */
[C---:B------:R-:W-:Y:S01]  /*123b0*/  ISETP.NE.AND P0, PT, R14.reuse, 0x1, PT ;  /* 0x000000010e00780c */ /* 0x040fe20003f05270 */
[----:B------:R-:W-:Y:S02]  /*123c0*/  IMAD.U32 R25, RZ, RZ, UR9 ;  /* 0x00000009ff197e24 */ /* 0x000fe4000f8e00ff */
[----:B------:R-:W-:Y:S01]  /*123d0*/  UIADD3 UR5, UR9, UR5, URZ ;  /* 0x0000000509057290 */ /* 0x000fe2000fffe03f */
[----:B------:R-:W4:Y:S01]  /*123e0*/  S2R R15, SR_CTAID.X ;  /* 0x00000000000f7919 */ /* 0x000f220000002500 */
[----:B------:R-:W-:Y:S02]  /*123f0*/  IMAD.U32 R24, RZ, RZ, UR8 ;  /* 0x00000008ff187e24 */ /* 0x000fe4000f8e00ff */
[----:B------:R-:W-:Y:S02]  /*12400*/  IMAD R14, R14, c[0x0][0x388], RZ ;  /* 0x0000e2000e0e7a24 */ /* 0x000fe400078e02ff */
[----:B------:R-:W-:Y:S01]  /*12410*/  IMAD.U32 R25, RZ, RZ, UR5 ;  /* 0x00000005ff197e24 */ /* 0x000fe2000f8e00ff */
[----:B-1----:R-:W-:Y:S01]  /*12420*/  SHF.R.S32.HI R6, RZ, 0x1f, R9 ;  /* 0x0000001fff067819 */ /* 0x002fe20000011409 */
[----:B------:R-:W-:-:S02]  /*12430*/  ULDC.64 UR4, c[0x0][0x438] ;  /* 0x00010e0000047ab9 */ /* 0x000fc40000000a00 */
[----:B------:R-:W-:Y:S01]  /*12440*/  UIMAD UR6, UR6, UR4, URZ ;  /* 0x00000004060672a4 */ /* 0x000fe2000f8e023f */
[-C--:B------:R-:W-:Y:S01]  /*12450*/  LEA.HI R0, R6, R9.reuse, RZ, 0x2 ;  /* 0x0000000906007211 */ /* 0x080fe200078f10ff */
[----:B--2---:R-:W-:Y:S01]  /*12460*/  IMAD R18, R18, c[0x0][0x550], R3 ;  /* 0x0001540012127a24 */ /* 0x004fe200078e0203 */
[-C--:B------:R-:W-:Y:S01]  /*12470*/  LEA.HI R6, R6, R9.reuse, RZ, 0x5 ;  /* 0x0000000906067211 */ /* 0x080fe200078f28ff */
[----:B------:R-:W-:Y:S01]  /*12480*/  UIMAD.WIDE.U32 UR8, UR10, UR4, URZ ;  /* 0x000000040a0872a5 */ /* 0x000fe2000f8e003f */
[----:B------:R-:W-:Y:S01]  /*12490*/  LOP3.LUT R0, R0, 0xfffffffc, RZ, 0xc0, !PT ;  /* 0xfffffffc00007812 */ /* 0x000fe200078ec0ff */
[----:B------:R-:W-:Y:S01]  /*124a0*/  UIMAD UR4, UR10, UR5, UR6 ;  /* 0x000000050a0472a4 */ /* 0x000fe2000f8e0206 */
[----:B------:R-:W-:Y:S01]  /*124b0*/  LOP3.LUT R2, R6, 0xffffffe0, RZ, 0xc0, !PT ;  /* 0xffffffe006027812 */ /* 0x000fe200078ec0ff */
[----:B---3--:R-:W-:Y:S01]  /*124c0*/  IMAD.WIDE.U32 R24, R22, c[0x0][0x4d8], R24 ;  /* 0x0001360016187a25 */ /* 0x008fe200078e0018 */
[----:B------:R-:W-:Y:S01]  /*124d0*/  IADD3 R0, -R0, R9, RZ ;  /* 0x0000000900007210 */ /* 0x000fe20007ffe1ff */
[----:B------:R-:W-:Y:S01]  /*124e0*/  UIADD3 UR4, UR9, UR4, URZ ;  /* 0x0000000409047290 */ /* 0x000fe2000fffe03f */
[----:B------:R-:W-:Y:S01]  /*124f0*/  SHF.R.S32.HI R19, RZ, 0x5, R6 ;  /* 0x00000005ff137819 */ /* 0x000fe20000011406 */
[----:B------:R-:W-:Y:S01]  /*12500*/  IMAD.IADD R2, R9, 0x1, -R2 ;  /* 0x0000000109027824 */ /* 0x000fe200078e0a02 */
[----:B------:R-:W-:Y:S01]  /*12510*/  LEA.HI R3, R0, R0, RZ, 0x1 ;  /* 0x0000000000037211 */ /* 0x000fe200078f08ff */
[----:B------:R-:W-:Y:S01]  /*12520*/  IMAD.U32 R17, RZ, RZ, UR9 ;  /* 0x00000009ff117e24 */ /* 0x000fe2000f8e00ff */
[----:B------:R-:W-:Y:S01]  /*12530*/  SHF.R.S32.HI R6, RZ, 0x1f, R6 ;  /* 0x0000001fff067819 */ /* 0x000fe20000011406 */
[----:B------:R-:W-:Y:S01]  /*12540*/  IMAD.U32 R17, RZ, RZ, UR4 ;  /* 0x00000004ff117e24 */ /* 0x000fe2000f8e00ff */
[----:B------:R-:W-:-:S02]  /*12550*/  LOP3.LUT R9, R3, 0x1ffffffe, RZ, 0xc0, !PT ;  /* 0x1ffffffe03097812 */ /* 0x000fc400078ec0ff */
[----:B------:R-:W-:Y:S02]  /*12560*/  LEA.HI R6, R6, R19, RZ, 0x2 ;  /* 0x0000001306067211 */ /* 0x000fe400078f10ff */
[----:B------:R-:W-:Y:S01]  /*12570*/  SHF.R.S32.HI R13, RZ, 0x1f, R2 ;  /* 0x0000001fff0d7819 */ /* 0x000fe20000011402 */
[----:B------:R-:W-:Y:S01]  /*12580*/  IMAD.IADD R0, R0, 0x1, -R9 ;  /* 0x0000000100007824 */ /* 0x000fe200078e0a09 */
[----:B------:R-:W-:Y:S02]  /*12590*/  SHF.L.U32 R9, R3, 0x5, RZ ;  /* 0x0000000503097819 */ /* 0x000fe400000006ff */
[----:B------:R-:W-:Y:S02]  /*125a0*/  LOP3.LUT R6, R6, 0xffffffc, RZ, 0xc0, !PT ;  /* 0x0ffffffc06067812 */ /* 0x000fe400078ec0ff */
[----:B------:R-:W-:Y:S02]  /*125b0*/  LOP3.LUT R9, R9, 0xffffffc0, RZ, 0xc0, !PT ;  /* 0xffffffc009097812 */ /* 0x000fe400078ec0ff */
[----:B------:R-:W-:Y:S01]  /*125c0*/  SHF.R.S32.HI R3, RZ, 0x1f, R22 ;  /* 0x0000001fff037819 */ /* 0x000fe20000011416 */
[----:B------:R-:W-:Y:S01]  /*125d0*/  IMAD.IADD R19, R19, 0x1, -R6 ;  /* 0x0000000113137824 */ /* 0x000fe200078e0a06 */
[----:B------:R-:W-:Y:S01]  /*125e0*/  MOV R16, UR8 ;  /* 0x0000000800107c02 */ /* 0x000fe20008000f00 */
[----:B------:R-:W-:Y:S01]  /*125f0*/  IMAD R9, R0, 0x8, R9 ;  /* 0x0000000800097824 */ /* 0x000fe200078e0209 */
[----:B------:R-:W-:Y:S01]  /*12600*/  LEA.HI R0, R13, R2, RZ, 0x2 ;  /* 0x000000020d007211 */ /* 0x000fe200078f10ff */
[C---:B------:R-:W-:Y:S01]  /*12610*/  IMAD R13, R3.reuse, c[0x0][0x4d8], RZ ;  /* 0x00013600030d7a24 */ /* 0x040fe200078e02ff */
[----:B------:R-:W-:Y:S01]  /*12620*/  LOP3.LUT P1, RZ, R2, 0x3, RZ, 0xc0, !PT ;  /* 0x0000000302ff7812 */ /* 0x000fe2000782c0ff */
[----:B------:R-:W-:Y:S01]  /*12630*/  IMAD R3, R3, c[0x0][0x440], RZ ;  /* 0x0001100003037a24 */ /* 0x000fe200078e02ff */
[----:B------:R-:W-:Y:S01]  /*12640*/  SHF.R.S32.HI R8, RZ, 0x2, R0 ;  /* 0x00000002ff087819 */ /* 0x000fe20000011400 */
[----:B------:R-:W-:-:S02]  /*12650*/  IMAD R13, R22, c[0x0][0x4dc], R13 ;  /* 0x00013700160d7a24 */ /* 0x000fc400078e020d */
[C---:B------:R-:W-:Y:S01]  /*12660*/  IMAD R3, R22.reuse, c[0x0][0x444], R3 ;  /* 0x0001110016037a24 */ /* 0x040fe200078e0203 */
[----:B------:R-:W-:Y:S01]  /*12670*/  LEA R8, R19, R8, 0x4 ;  /* 0x0000000813087211 */ /* 0x000fe200078e20ff */
[----:B------:R-:W-:Y:S02]  /*12680*/  IMAD.IADD R25, R25, 0x1, R13 ;  /* 0x0000000119197824 */ /* 0x000fe400078e020d */
[----:B------:R-:W-:Y:S01]  /*12690*/  IMAD.WIDE.U32 R22, R22, c[0x0][0x440], R16 ;  /* 0x0001100016167a25 */ /* 0x000fe200078e0010 */
[----:B------:R-:W-:-:S03]  /*126a0*/  SHF.R.S32.HI R16, RZ, 0x1f, R18 ;  /* 0x0000001fff107819 */ /* 0x000fc60000011412 */
[----:B------:R-:W-:Y:S02]  /*126b0*/  IMAD.IADD R6, R8, 0x1, R9 ;  /* 0x0000000108067824 */ /* 0x000fe400078e0209 */
[----:B------:R-:W-:Y:S02]  /*126c0*/  IMAD.IADD R23, R23, 0x1, R3 ;  /* 0x0000000117177824 */ /* 0x000fe400078e0203 */
[----:B------:R-:W-:Y:S01]  /*126d0*/  IMAD R17, R16, c[0x0][0x448], RZ ;  /* 0x0001120010117a24 */ /* 0x000fe200078e02ff */
[C---:B----4-:R-:W-:Y:S01]  /*126e0*/  LEA R13, R15.reuse, R6, 0x7 ;  /* 0x000000060f0d7211 */ /* 0x050fe200078e38ff */
[----:B------:R-:W-:Y:S01]  /*126f0*/  IMAD.WIDE.U32 R22, R18, c[0x0][0x448], R22 ;  /* 0x0001120012167a25 */ /* 0x000fe200078e0016 */
[----:B------:R-:W-:Y:S02]  /*12700*/  LEA R15, R15, R8, 0x7 ;  /* 0x000000080f0f7211 */ /* 0x000fe400078e38ff */
[----:B------:R-:W-:Y:S01]  /*12710*/  MOV R6, R13 ;  /* 0x0000000d00067202 */ /* 0x000fe20000000f00 */
[----:B------:R-:W-:Y:S01]  /*12720*/  @P0 IMAD.HI.U32 R19, R13, c[0x0][0x4ec], RZ ;  /* 0x00013b000d130a27 */ /* 0x000fe200078e00ff */
[----:B------:R-:W-:-:S03]  /*12730*/  ISETP.GE.OR P4, PT, R15, R14, P1 ;  /* 0x0000000e0f00720c */ /* 0x000fc60000f86670 */
[----:B------:R-:W-:-:S04]  /*12740*/  @P0 IMAD.HI.U32 R9, R13, c[0x0][0x4ec], RZ ;  /* 0x00013b000d090a27 */ /* 0x000fc800078e00ff */
[----:B------:R-:W-:Y:S01]  /*12750*/  IMAD.MOV.U32 R3, RZ, RZ, R13 ;  /* 0x000000ffff037224 */ /* 0x000fe200078e000d */
[----:B------:R-:W-:Y:S01]  /*12760*/  @P0 SHF.R.U32.HI R3, RZ, c[0x0][0x4f0], R19 ;  /* 0x00013c00ff030a19 */ /* 0x000fe20000011613 */
[----:B------:R-:W-:Y:S01]  /*12770*/  IMAD R17, R18, c[0x0][0x44c], R17 ;  /* 0x0001130012117a24 */ /* 0x000fe200078e0211 */
[----:B------:R-:W-:Y:S01]  /*12780*/  @P0 SHF.R.U32.HI R6, RZ, c[0x0][0x4f0], R9 ;  /* 0x00013c00ff060a19 */ /* 0x000fe20000011609 */
[----:B------:R-:W-:Y:S02]  /*12790*/  IMAD R9, R16, c[0x0][0x4e0], RZ ;  /* 0x0001380010097a24 */ /* 0x000fe400078e02ff */
[----:B------:R-:W-:Y:S02]  /*127a0*/  IMAD.MOV R20, RZ, RZ, -R3 ;  /* 0x000000ffff147224 */ /* 0x000fe400078e0a03 */
[C---:B------:R-:W-:Y:S01]  /*127b0*/  IMAD R16, R18.reuse, c[0x0][0x4e4], R9 ;  /* 0x0001390012107a24 */ /* 0x040fe200078e0209 */
[----:B------:R-:W-:Y:S01]  /*127c0*/  SHF.R.S32.HI R9, RZ, 0x1f, R6 ;  /* 0x0000001fff097819 */ /* 0x000fe20000011406 */
[----:B------:R-:W-:-:S04]  /*127d0*/  IMAD.WIDE.U32 R18, R18, c[0x0][0x4e0], R24 ;  /* 0x0001380012127a25 */ /* 0x000fc800078e0018 */
[----:B------:R-:W-:Y:S01]  /*127e0*/  IMAD R20, R20, c[0x0][0x4e8], R13 ;  /* 0x00013a0014147a24 */ /* 0x000fe200078e020d */
[----:B------:R-:W-:Y:S01]  /*127f0*/  IADD3 R18, P0, R3, R18, RZ ;  /* 0x0000001203127210 */ /* 0x000fe20007f1e0ff */
[----:B------:R-:W-:Y:S01]  /*12800*/  IMAD.IADD R23, R23, 0x1, R17 ;  /* 0x0000000117177824 */ /* 0x000fe200078e0211 */
[----:B------:R-:W-:Y:S01]  /*12810*/  SHF.R.S32.HI R17, RZ, 0x1f, R3 ;  /* 0x0000001fff117819 */ /* 0x000fe20000011403 */
[----:B------:R-:W-:Y:S01]  /*12820*/  IMAD R9, R9, c[0x0][0x430], RZ ;  /* 0x00010c0009097a24 */ /* 0x000fe200078e02ff */
[----:B------:R-:W-:Y:S02]  /*12830*/  SHF.R.S32.HI R3, RZ, 0x1f, R20 ;  /* 0x0000001fff037819 */ /* 0x000fe40000011414 */
[----:B------:R-:W-:Y:S01]  /*12840*/  IADD3.X R19, R17, R19, R16, P0, !PT ;  /* 0x0000001311137210 */ /* 0x000fe200007fe410 */
[----:B------:R-:W-:-:S04]  /*12850*/  IMAD.WIDE.U32 R16, R6, c[0x0][0x430], R22 ;  /* 0x00010c0006107a25 */ /* 0x000fc800078e0016 */
[----:B------:R-:W-:Y:S02]  /*12860*/  IMAD R3, R3, c[0x0][0x4c8], RZ ;  /* 0x0001320003037a24 */ /* 0x000fe400078e02ff */
[C---:B------:R-:W-:Y:S01]  /*12870*/  IMAD R9, R6.reuse, c[0x0][0x434], R9 ;  /* 0x00010d0006097a24 */ /* 0x040fe200078e0209 */
[----:B------:R-:W-:Y:S01]  /*12880*/  IADD3 R6, -R6, RZ, RZ ;  /* 0x000000ff06067210 */ /* 0x000fe20007ffe1ff */
[----:B------:R-:W-:-:S04]  /*12890*/  IMAD.WIDE.U32 R18, R20, c[0x0][0x4c8], R18 ;  /* 0x0001320014127a25 */ /* 0x000fc800078e0012 */
[----:B------:R-:W-:Y:S01]  /*128a0*/  IMAD R3, R20, c[0x0][0x4cc], R3 ;  /* 0x0001330014037a24 */ /* 0x000fe200078e0203 */
[----:B------:R-:W-:Y:S01]  /*128b0*/  LEA R25, P0, R18, c[0x0][0x4a8], 0x2 ;  /* 0x00012a0012197a11 */ /* 0x000fe200078010ff */
[----:B------:R-:W-:Y:S02]  /*128c0*/  IMAD R6, R6, c[0x0][0x4e8], R13 ;  /* 0x00013a0006067a24 */ /* 0x000fe400078e020d */
[----:B------:R-:W-:Y:S02]  /*128d0*/  IMAD.IADD R13, R19, 0x1, R3 ;  /* 0x00000001130d7824 */ /* 0x000fe400078e0203 */
[----:B------:R-:W-:Y:S01]  /*128e0*/  SHFL.IDX PT, R22, R25, RZ, 0x1c1f ;  /* 0x001c1fff19167589 */ /* 0x000fe200000e0000 */
[----:B------:R-:W-:Y:S01]  /*128f0*/  IMAD.IADD R9, R17, 0x1, R9 ;  /* 0x0000000111097824 */ /* 0x000fe200078e0209 */
[----:B------:R-:W-:Y:S01]  /*12900*/  SHF.R.S32.HI R3, RZ, 0x1f, R6 ;  /* 0x0000001fff037819 */ /* 0x000fe20000011406 */
[----:B------:R-:W-:Y:S01]  /*12910*/  IMAD.MOV.U32 R8, RZ, RZ, R16 ;  /* 0x000000ffff087224 */ /* 0x000fe200078e0010 */
[----:B------:R-:W-:Y:S01]  /*12920*/  LEA.HI.X R24, R18, c[0x0][0x4ac], R13, 0x2, P0 ;  /* 0x00012b0012187a11 */ /* 0x000fe200000f140d */
[----:B------:R-:W-:Y:S01]  /*12930*/  SHFL.IDX PT, R20, R25, 0x1, 0x1c1f ;  /* 0x003c1f0019147f89 */ /* 0x000fe200000e0000 */
[C---:B------:R-:W-:Y:S01]  /*12940*/  IADD3 R13, R15.reuse, 0x8, RZ ;  /* 0x000000080f0d7810 */ /* 0x040fe20007ffe0ff */
[C---:B------:R-:W-:Y:S01]  /*12950*/  IMAD.WIDE.U32 R26, R6.reuse, c[0x0][0x428], R8 ;  /* 0x00010a00061a7a25 */ /* 0x040fe200078e0008 */
[C---:B------:R-:W-:Y:S01]  /*12960*/  IADD3 R9, R15.reuse, 0x40, RZ ;  /* 0x000000400f097810 */ /* 0x040fe20007ffe0ff */
[----:B------:R-:W1:Y:S01]  /*12970*/  SHFL.IDX PT, R23, R24, RZ, 0x1c1f ;  /* 0x001c1fff18177589 */ /* 0x000e6200000e0000 */
[----:B------:R-:W-:Y:S01]  /*12980*/  IADD3 R8, R15, 0x48, RZ ;  /* 0x000000480f087810 */ /* 0x000fe20007ffe0ff */
[----:B------:R-:W-:Y:S01]  /*12990*/  IMAD R3, R3, c[0x0][0x428], RZ ;  /* 0x00010a0003037a24 */ /* 0x000fe200078e02ff */
[-C--:B------:R-:W-:Y:S01]  /*129a0*/  ISETP.GE.OR P3, PT, R13, R14.reuse, P1 ;  /* 0x0000000e0d00720c */ /* 0x080fe20000f66670 */
[----:B------:R-:W2:Y:S01]  /*129b0*/  SHFL.IDX PT, R21, R24, 0x1, 0x1c1f ;  /* 0x003c1f0018157f89 */ /* 0x000ea200000e0000 */
[-C--:B------:R-:W-:Y:S01]  /*129c0*/  ISETP.GE.OR P2, PT, R9, R14.reuse, P1 ;  /* 0x0000000e0900720c */ /* 0x080fe20000f46670 */
[----:B------:R-:W-:Y:S01]  /*129d0*/  IMAD R3, R6, c[0x0][0x42c], R3 ;  /* 0x00010b0006037a24 */ /* 0x000fe200078e0203 */
[-C--:B------:R-:W-:Y:S01]  /*129e0*/  ISETP.GE.OR P1, PT, R8, R14.reuse, P1 ;  /* 0x0000000e0800720c */ /* 0x080fe20000f26670 */
[----:B------:R-:W-:Y:S01]  /*129f0*/  SHFL.IDX PT, R18, R25, 0x2, 0x1c1f ;  /* 0x005c1f0019127f89 */ /* 0x000fe200000e0000 */
[----:B------:R-:W-:Y:S01]  /*12a00*/  LEA R6, P0, R26, c[0x0][0x400], 0x2 ;  /* 0x000100001a067a11 */ /* 0x000fe200078010ff */
[----:B------:R-:W-:Y:S01]  /*12a10*/  IMAD.IADD R3, R27, 0x1, R3 ;  /* 0x000000011b037824 */ /* 0x000fe200078e0203 */
[-C--:B------:R-:W-:Y:S01]  /*12a20*/  ISETP.GE.AND P5, PT, R9, R14.reuse, PT ;  /* 0x0000000e0900720c */ /* 0x080fe20003fa6270 */
[----:B------:R-:W3:Y:S01]  /*12a30*/  SHFL.IDX PT, R19, R24, 0x2, 0x1c1f ;  /* 0x005c1f0018137f89 */ /* 0x000ee200000e0000 */
[----:B------:R-:W-:-:S02]  /*12a40*/  ISETP.GE.AND P6, PT, R8, R14, PT ;  /* 0x0000000e0800720c */ /* 0x000fc40003fc6270 */
[----:B------:R-:W-:Y:S01]  /*12a50*/  LEA.HI.X R3, R26, c[0x0][0x404], R3, 0x2, P0 ;  /* 0x000101001a037a11 */ /* 0x000fe200000f1403 */
[----:B------:R-:W-:Y:S01]  /*12a60*/  SHFL.IDX PT, R16, R25, 0x3, 0x1c1f ;  /* 0x007c1f0019107f89 */ /* 0x000fe200000e0000 */
[-C--:B------:R-:W-:Y:S02]  /*12a70*/  ISETP.GE.AND P0, PT, R13, R14.reuse, PT ;  /* 0x0000000e0d00720c */ /* 0x080fe40003f06270 */
[----:B------:R-:W-:Y:S01]  /*12a80*/  LOP3.LUT R13, R0, 0x7ffffffc, RZ, 0xc0, !PT ;  /* 0x7ffffffc000d7812 */ /* 0x000fe200078ec0ff */
[----:B------:R-:W4:Y:S04]  /*12a90*/  SHFL.IDX PT, R17, R24, 0x3, 0x1c1f ;  /* 0x007c1f0018117f89 */ /* 0x000f2800000e0000 */
[----:B-1----:R1:W-:Y:S04]  /*12aa0*/  @!P4 ST.E [R22.64], R7 ;  /* 0x000000071600c985 */ /* 0x0023e8000c10190c */
[----:B--2---:R2:W-:Y:S04]  /*12ab0*/  @!P3 ST.E [R20.64], R10 ;  /* 0x0000000a1400b985 */ /* 0x0045e8000c10190c */
[----:B------:R2:W2:Y:S04]  /*12ac0*/  SHFL.IDX PT, R24, R6, RZ, 0x1c1f ;  /* 0x001c1fff06187589 */ /* 0x0004a800000e0000 */
[----:B---3--:R3:W-:Y:S04]  /*12ad0*/  @!P2 ST.E [R18.64], R11 ;  /* 0x0000000b1200a985 */ /* 0x0087e8000c10190c */
[----:B------:R3:W2:Y:S04]  /*12ae0*/  SHFL.IDX PT, R25, R3, RZ, 0x1c1f ;  /* 0x001c1fff03197589 */ /* 0x0006a800000e0000 */
[----:B----4-:R3:W-:Y:S01]  /*12af0*/  @!P1 ST.E [R16.64], R12 ;  /* 0x0000000c10009985 */ /* 0x0107e2000c10190c */
[----:B------:R-:W-:-:S02]  /*12b00*/  ISETP.GE.AND P1, PT, R15, R14, PT ;  /* 0x0000000e0f00720c */ /* 0x000fc40003f26270 */
[----:B-1----:R-:W-:-:S05]  /*12b10*/  IADD3 R7, R2, -R13, RZ ;  /* 0x8000000d02077210 */ /* 0x002fca0007ffe0ff */
[----:B------:R-:W-:-:S06]  /*12b20*/  IMAD.SHL.U32 R7, R7, 0x2, RZ ;  /* 0x0000000207077824 */ /* 0x000fcc00078e00ff */
[----:B------:R-:W-:Y:S05]  /*12b30*/  @P1 BRA `(.L_x_454) ;  /* 0x0000045000001947 */ /* 0x000fea0003800000 */
[C---:B---3--:R-:W-:Y:S02]  /*12b40*/  IADD3 R11, R7.reuse, 0x8, RZ ;  /* 0x00000008070b7810 */ /* 0x048fe40007ffe0ff */
[C---:B------:R-:W-:Y:S02]  /*12b50*/  IADD3 R9, R7.reuse, 0x10, RZ ;  /* 0x0000001007097810 */ /* 0x040fe40007ffe0ff */
[----:B------:R-:W-:Y:S02]  /*12b60*/  IADD3 R0, R7, 0x18, RZ ;  /* 0x0000001807007810 */ /* 0x000fe40007ffe0ff */
[----:B------:R-:W-:Y:S02]  /*12b70*/  ISETP.GE.AND P3, PT, R11, c[0x0][0x3c8], PT ;  /* 0x0000f2000b007a0c */ /* 0x000fe40003f66270 */
[----:B------:R-:W-:Y:S02]  /*12b80*/  ISETP.GE.AND P2, PT, R9, c[0x0][0x3c8], PT ;  /* 0x0000f20009007a0c */ /* 0x000fe40003f46270 */
[----:B------:R-:W-:-:S02]  /*12b90*/  ISETP.GE.AND P1, PT, R0, c[0x0][0x3c8], PT ;  /* 0x0000f20000007a0c */ /* 0x000fc40003f26270 */
[C---:B------:R-:W-:Y:S02]  /*12ba0*/  ISETP.GE.AND P4, PT, R7.reuse, c[0x0][0x3c8], PT ;  /* 0x0000f20007007a0c */ /* 0x040fe40003f86270 */
[C---:B------:R-:W-:Y:S02]  /*12bb0*/  IADD3 R14, R7.reuse, 0x28, RZ ;  /* 0x00000028070e7810 */ /* 0x040fe40007ffe0ff */
[----:B------:R-:W-:-:S03]  /*12bc0*/  IADD3 R2, R7, 0x30, RZ ;  /* 0x0000003007027810 */ /* 0x000fc60007ffe0ff */
[----:B------:R-:W-:Y:S02]  /*12bd0*/  @!P3 LEA.HI R11, R11, R11, RZ, 0x1 ;  /* 0x0000000b0b0bb211 */ /* 0x000fe400078f08ff */
[----:B------:R-:W-:Y:S02]  /*12be0*/  @!P2 LEA.HI R9, R9, R9, RZ, 0x1 ;  /* 0x000000090909a211 */ /* 0x000fe400078f08ff */
[----:B------:R-:W-:Y:S02]  /*12bf0*/  @!P1 LEA.HI R0, R0, R0, RZ, 0x1 ;  /* 0x0000000000009211 */ /* 0x000fe400078f08ff */
[----:B------:R-:W-:Y:S01]  /*12c00*/  @!P3 LOP3.LUT R11, R11, 0xfffffffe, RZ, 0xc0, !PT ;  /* 0xfffffffe0b0bb812 */ /* 0x000fe200078ec0ff */
[--C-:B--2---:R-:W-:Y:S01]  /*12c10*/  @!P4 IMAD.WIDE R12, R7, 0x4, R24.reuse ;  /* 0x00000004070cc825 */ /* 0x104fe200078e0218 */
[----:B------:R-:W-:Y:S02]  /*12c20*/  @!P2 LOP3.LUT R9, R9, 0xfffffffe, RZ, 0xc0, !PT ;  /* 0xfffffffe0909a812 */ /* 0x000fe400078ec0ff */
[----:B------:R-:W-:Y:S01]  /*12c30*/  @!P1 LOP3.LUT R15, R0, 0xfffffffe, RZ, 0xc0, !PT ;  /* 0xfffffffe000f9812 */ /* 0x000fe200078ec0ff */
[--C-:B------:R-:W-:Y:S01]  /*12c40*/  @!P3 IMAD.WIDE R10, R11, 0x4, R24.reuse ;  /* 0x000000040b0ab825 */ /* 0x100fe200078e0218 */
[----:B------:R-:W-:Y:S01]  /*12c50*/  IADD3 R0, R7, 0x20, RZ ;  /* 0x0000002007007810 */ /* 0x000fe20007ffe0ff */
[----:B------:R1:W-:Y:S02]  /*12c60*/  @!P4 ST.E.64 [R12.64], R144 ;  /* 0x000000900c00c985 */ /* 0x0003e4000c101b0c */
[--C-:B------:R-:W-:Y:S01]  /*12c70*/  @!P2 IMAD.WIDE R8, R9, 0x4, R24.reuse ;  /* 0x000000040908a825 */ /* 0x100fe200078e0218 */
[----:B------:R-:W-:Y:S01]  /*12c80*/  ISETP.GE.AND P4, PT, R0, c[0x0][0x3c8], PT ;  /* 0x0000f20000007a0c */ /* 0x000fe20003f86270 */
[----:B------:R2:W-:Y:S01]  /*12c90*/  @!P3 ST.E.64 [R10.64], R132 ;  /* 0x000000840a00b985 */ /* 0x0005e2000c101b0c */
[----:B------:R-:W-:Y:S01]  /*12ca0*/  ISETP.GE.AND P3, PT, R14, c[0x0][0x3c8], PT ;  /* 0x0000f2000e007a0c */ /* 0x000fe20003f66270 */
[----:B------:R-:W-:Y:S01]  /*12cb0*/  @!P1 IMAD.WIDE R16, R15, 0x4, R24 ;  /* 0x000000040f109825 */ /* 0x000fe200078e0218 */
[----:B------:R-:W-:Y:S01]  /*12cc0*/  IADD3 R15, R7, 0x38, RZ ;  /* 0x00000038070f7810 */ /* 0x000fe20007ffe0ff */
[----:B------:R3:W-:Y:S01]  /*12cd0*/  @!P2 ST.E.64 [R8.64], R128 ;  /* 0x000000800800a985 */ /* 0x0007e2000c101b0c */
[----:B------:R-:W-:-:S03]  /*12ce0*/  ISETP.GE.AND P2, PT, R2, c[0x0][0x3c8], PT ;  /* 0x0000f20002007a0c */ /* 0x000fc60003f46270 */
[----:B------:R4:W-:Y:S01]  /*12cf0*/  @!P1 ST.E.64 [R16.64], R116 ;  /* 0x0000007410009985 */ /* 0x0009e2000c101b0c */
[----:B------:R-:W-:-:S03]  /*12d00*/  ISETP.GE.AND P1, PT, R15, c[0x0][0x3c8], PT ;  /* 0x0000f2000f007a0c */ /* 0x000fc60003f26270 */
[----:B------:R-:W-:Y:S02]  /*12d10*/  @!P4 LEA.HI R0, R0, R0, RZ, 0x1 ;  /* 0x000000000000c211 */ /* 0x000fe400078f08ff */
[----:B------:R-:W-:-:S04]  /*12d20*/  @!P3 LEA.HI R14, R14, R14, RZ, 0x1 ;  /* 0x0000000e0e0eb211 */ /* 0x000fc800078f08ff */
[----:B------:R-:W-:-:S04]  /*12d30*/  @!P2 LEA.HI R2, R2, R2, RZ, 0x1 ;  /* 0x000000020202a211 */ /* 0x000fc800078f08ff */
[----:B------:R-:W-:Y:S02]  /*12d40*/  @!P1 LEA.HI R15, R15, R15, RZ, 0x1 ;  /* 0x0000000f0f0f9211 */ /* 0x000fe400078f08ff */
[----:B-1----:R-:W-:Y:S02]  /*12d50*/  @!P2 LOP3.LUT R13, R2, 0xfffffffe, RZ, 0xc0, !PT ;  /* 0xfffffffe020da812 */ /* 0x002fe400078ec0ff */
[----:B------:R-:W-:Y:S02]  /*12d60*/  @!P1 LOP3.LUT R15, R15, 0xfffffffe, RZ, 0xc0, !PT ;  /* 0xfffffffe0f0f9812 */ /* 0x000fe400078ec0ff */
[----:B--2---:R-:W-:Y:S01]  /*12d70*/  @!P3 LOP3.LUT R11, R14, 0xfffffffe, RZ, 0xc0, !PT ;  /* 0xfffffffe0e0bb812 */ /* 0x004fe200078ec0ff */
[--C-:B------:R-:W-:Y:S01]  /*12d80*/  @!P2 IMAD.WIDE R12, R13, 0x4, R24.reuse ;  /* 0x000000040d0ca825 */ /* 0x100fe200078e0218 */
[----:B------:R-:W-:Y:S02]  /*12d90*/  IADD3 R2, R7, 0x48, RZ ;  /* 0x0000004807027810 */ /* 0x000fe40007ffe0ff */
[----:B---3--:R-:W-:Y:S01]  /*12da0*/  @!P4 LOP3.LUT R9, R0, 0xfffffffe, RZ, 0xc0, !PT ;  /* 0xfffffffe0009c812 */ /* 0x008fe200078ec0ff */
[----:B------:R-:W-:Y:S01]  /*12db0*/  @!P3 IMAD.WIDE R10, R11, 0x4, R24 ;  /* 0x000000040b0ab825 */ /* 0x000fe200078e0218 */
[----:B------:R-:W-:-:S02]  /*12dc0*/  IADD3 R0, R7, 0x40, RZ ;  /* 0x0000004007007810 */ /* 0x000fc40007ffe0ff */
[----:B----4-:R-:W-:Y:S01]  /*12dd0*/  IADD3 R17, R7, 0x50, RZ ;  /* 0x0000005007117810 */ /* 0x010fe20007ffe0ff */
[----:B------:R-:W-:Y:S01]  /*12de0*/  @!P4 IMAD.WIDE R8, R9, 0x4, R24 ;  /* 0x000000040908c825 */ /* 0x000fe200078e0218 */
[----:B------:R-:W-:-:S03]  /*12df0*/  IADD3 R16, R7, 0x58, RZ ;  /* 0x0000005807107810 */ /* 0x000fc60007ffe0ff */
[----:B------:R-:W-:Y:S01]  /*12e00*/  @!P1 IMAD.WIDE R14, R15, 0x4, R24 ;  /* 0x000000040f0e9825 */ /* 0x000fe200078e0218 */
[----:B------:R1:W-:Y:S01]  /*12e10*/  @!P4 ST.E.64 [R8.64], R112 ;  /* 0x000000700800c985 */ /* 0x0003e2000c101b0c */
[----:B------:R-:W-:-:S03]  /*12e20*/  ISETP.GE.AND P4, PT, R0, c[0x0][0x3c8], PT ;  /* 0x0000f20000007a0c */ /* 0x000fc60003f86270 */
[----:B------:R2:W-:Y:S01]  /*12e30*/  @!P3 ST.E.64 [R10.64], R100 ;  /* 0x000000640a00b985 */ /* 0x0005e2000c101b0c */
[----:B------:R-:W-:-:S03]  /*12e40*/  ISETP.GE.AND P3, PT, R2, c[0x0][0x3c8], PT ;  /* 0x0000f20002007a0c */ /* 0x000fc60003f66270 */
[----:B------:R3:W-:Y:S01]  /*12e50*/  @!P2 ST.E.64 [R12.64], R52 ;  /* 0x000000340c00a985 */ /* 0x0007e2000c101b0c */
[----:B------:R-:W-:-:S03]  /*12e60*/  ISETP.GE.AND P2, PT, R17, c[0x0][0x3c8], PT ;  /* 0x0000f20011007a0c */ /* 0x000fc60003f46270 */
[----:B------:R4:W-:Y:S01]  /*12e70*/  @!P1 ST.E.64 [R14.64], R64 ;  /* 0x000000400e009985 */ /* 0x0009e2000c101b0c */
[----:B------:R-:W-:Y:S02]  /*12e80*/  ISETP.GE.AND P1, PT, R16, c[0x0][0x3c8], PT ;  /* 0x0000f20010007a0c */ /* 0x000fe40003f26270 */
[----:B------:R-:W-:-:S03]  /*12e90*/  @!P4 LEA.HI R0, R0, R0, RZ, 0x1 ;  /* 0x000000000000c211 */ /* 0x000fc600078f08ff */
[----:B------:R-:W-:-:S04]  /*12ea0*/  @!P3 LEA.HI R2, R2, R2, RZ, 0x1 ;  /* 0x000000020202b211 */ /* 0x000fc800078f08ff */
[----:B------:R-:W-:-:S04]  /*12eb0*/  @!P2 LEA.HI R17, R17, R17, RZ, 0x1 ;  /* 0x000000111111a211 */ /* 0x000fc800078f08ff */
[----:B------:R-:W-:Y:S02]  /*12ec0*/  @!P1 LEA.HI R16, R16, R16, RZ, 0x1 ;  /* 0x0000001010109211 */ /* 0x000fe400078f08ff */
[----:B------:R-:W-:Y:S02]  /*12ed0*/  @!P2 LOP3.LUT R17, R17, 0xfffffffe, RZ, 0xc0, !PT ;  /* 0xfffffffe1111a812 */ /* 0x000fe400078ec0ff */
[----:B-1----:R-:W-:Y:S02]  /*12ee0*/  @!P4 LOP3.LUT R9, R0, 0xfffffffe, RZ, 0xc0, !PT ;  /* 0xfffffffe0009c812 */ /* 0x002fe400078ec0ff */
[----:B--2---:R-:W-:-:S03]  /*12ef0*/  @!P3 LOP3.LUT R11, R2, 0xfffffffe, RZ, 0xc0, !PT ;  /* 0xfffffffe020bb812 */ /* 0x004fc600078ec0ff */
[----:B------:R-:W-:Y:S01]  /*12f00*/  @!P4 IMAD.WIDE R8, R9, 0x4, R24 ;  /* 0x000000040908c825 */ /* 0x000fe200078e0218 */
[----:B---3--:R-:W-:-:S03]  /*12f10*/  @!P1 LOP3.LUT R13, R16, 0xfffffffe, RZ, 0xc0, !PT ;  /* 0xfffffffe100d9812 */ /* 0x008fc600078ec0ff */
[--C-:B------:R-:W-:Y:S01]  /*12f20*/  @!P3 IMAD.WIDE R10, R11, 0x4, R24.reuse ;  /* 0x000000040b0ab825 */ /* 0x100fe200078e0218 */
[----:B------:R1:W-:Y:S03]  /*12f30*/  @!P4 ST.E.64 [R8.64], R68 ;  /* 0x000000440800c985 */ /* 0x0003e6000c101b0c */
[--C-:B----4-:R-:W-:Y:S01]  /*12f40*/  @!P2 IMAD.WIDE R14, R17, 0x4, R24.reuse ;  /* 0x00000004110ea825 */ /* 0x110fe200078e0218 */
[----:B------:R1:W-:Y:S03]  /*12f50*/  @!P3 ST.E.64 [R10.64], R80 ;  /* 0x000000500a00b985 */ /* 0x0003e6000c101b0c */
[----:B------:R-:W-:Y:S01]  /*12f60*/  @!P1 IMAD.WIDE R24, R13, 0x4, R24 ;  /* 0x000000040d189825 */ /* 0x000fe200078e0218 */
[----:B------:R1:W-:Y:S04]  /*12f70*/  @!P2 ST.E.64 [R14.64], R84 ;  /* 0x000000540e00a985 */ /* 0x0003e8000c101b0c */
[----:B------:R1:W-:Y:S02]  /*12f80*/  @!P1 ST.E.64 [R24.64], R96 ;  /* 0x0000006018009985 */ /* 0x0003e4000c101b0c */
.L_x_454:
[----:B------:R-:W-:Y:S05]  /*12f90*/  BSYNC B0 ;  /* 0x0000000000007941 */ /* 0x000fea0003800000 */
.L_x_453:
[----:B------:R4:W1:Y:S01]  /*12fa0*/  SHFL.IDX PT, R13, R3, 0x1, 0x1c1f ;  /* 0x003c1f00030d7f89 */ /* 0x00086200000e0000 */
[----:B------:R-:W-:Y:S03]  /*12fb0*/  BSSY B0, `(.L_x_455) ;  /* 0x0000048000007945 */ /* 0x000fe60003800000 */
[----:B---3--:R4:W3:Y:S01]  /*12fc0*/  SHFL.IDX PT, R12, R6, 0x1, 0x1c1f ;  /* 0x003c1f00060c7f89 */ /* 0x0088e200000e0000 */
[----:B------:R-:W-:Y:S05]  /*12fd0*/  @P0 BRA `(.L_x_456) ;  /* 0x0000045000000947 */ /* 0x000fea0003800000 */
[C---:B-1----:R-:W-:Y:S02]  /*12fe0*/  IADD3 R11, R7.reuse, 0x8, RZ ;  /* 0x00000008070b7810 */ /* 0x042fe40007ffe0ff */
[----:B------:R-:W-:-:S02]  /*12ff0*/  ISETP.GE.AND P1, PT, R7, c[0x0][0x3c8], PT ;  /* 0x0000f20007007a0c */ /* 0x000fc40003f26270 */
[----:B------:R-:W-:Y:S02]  /*13000*/  ISETP.GE.AND P0, PT, R11, c[0x0][0x3c8], PT ;  /* 0x0000f2000b007a0c */ /* 0x000fe40003f06270 */
[C---:B--2---:R-:W-:Y:S02]  /*13010*/  IADD3 R10, R7.reuse, 0x10, RZ ;  /* 0x00000010070a7810 */ /* 0x044fe40007ffe0ff */
[C---:B------:R-:W-:Y:S02]  /*13020*/  IADD3 R9, R7.reuse, 0x18, RZ ;  /* 0x0000001807097810 */ /* 0x040fe40007ffe0ff */
[----:B------:R-:W-:Y:S02]  /*13030*/  ISETP.GE.AND P4, PT, R10, c[0x0][0x3c8], PT ;  /* 0x0000f2000a007a0c */ /* 0x000fe40003f86270 */
[----:B------:R-:W-:Y:S02]  /*13040*/  IADD3 R8, R7, 0x20, RZ ;  /* 0x0000002007087810 */ /* 0x000fe40007ffe0ff */
[----:B------:R-:W-:Y:S01]  /*13050*/  ISETP.GE.AND P3, PT, R9, c[0x0][0x3c8], PT ;  /* 0x0000f20009007a0c */ /* 0x000fe20003f66270 */
[C---:B---3--:R-:W-:Y:S01]  /*13060*/  @!P1 IMAD.WIDE R14, R7.reuse, 0x4, R12 ;  /* 0x00000004070e9825 */ /* 0x048fe200078e020c */
[----:B------:R-:W-:-:S02]  /*13070*/  IADD3 R2, R7, 0x28, RZ ;  /* 0x0000002807027810 */ /* 0x000fc40007ffe0ff */
[----:B------:R-:W-:Y:S02]  /*13080*/  @!P0 LEA.HI R11, R11, R11, RZ, 0x1 ;  /* 0x0000000b0b0b8211 */ /* 0x000fe400078f08ff */
[----:B------:R-:W-:Y:S01]  /*13090*/  IADD3 R0, R7, 0x30, RZ ;  /* 0x0000003007007810 */ /* 0x000fe20007ffe0ff */
[----:B------:R1:W-:Y:S01]  /*130a0*/  @!P1 ST.E.64 [R14.64], R146 ;  /* 0x000000920e009985 */ /* 0x0003e2000c101b0c */
[----:B------:R-:W-:Y:S02]  /*130b0*/  @!P0 LOP3.LUT R11, R11, 0xfffffffe, RZ, 0xc0, !PT ;  /* 0xfffffffe0b0b8812 */ /* 0x000fe400078ec0ff */
[----:B------:R-:W-:Y:S02]  /*130c0*/  ISETP.GE.AND P2, PT, R8, c[0x0][0x3c8], PT ;  /* 0x0000f20008007a0c */ /* 0x000fe40003f46270 */
[----:B------:R-:W-:Y:S01]  /*130d0*/  ISETP.GE.AND P1, PT, R2, c[0x0][0x3c8], PT ;  /* 0x0000f20002007a0c */ /* 0x000fe20003f26270 */
[----:B------:R-:W-:Y:S01]  /*130e0*/  @!P0 IMAD.WIDE R16, R11, 0x4, R12 ;  /* 0x000000040b108825 */ /* 0x000fe200078e020c */
[----:B------:R-:W-:-:S02]  /*130f0*/  @!P4 LEA.HI R10, R10, R10, RZ, 0x1 ;  /* 0x0000000a0a0ac211 */ /* 0x000fc400078f08ff */
[----:B------:R-:W-:Y:S02]  /*13100*/  @!P3 LEA.HI R9, R9, R9, RZ, 0x1 ;  /* 0x000000090909b211 */ /* 0x000fe400078f08ff */
[----:B------:R2:W-:Y:S01]  /*13110*/  @!P0 ST.E.64 [R16.64], R134 ;  /* 0x0000008610008985 */ /* 0x0005e2000c101b0c */
[----:B------:R-:W-:Y:S02]  /*13120*/  ISETP.GE.AND P0, PT, R0, c[0x0][0x3c8], PT ;  /* 0x0000f20000007a0c */ /* 0x000fe40003f06270 */
[----:B------:R-:W-:Y:S02]  /*13130*/  @!P4 LOP3.LUT R11, R10, 0xfffffffe, RZ, 0xc0, !PT ;  /* 0xfffffffe0a0bc812 */ /* 0x000fe400078ec0ff */
[----:B------:R-:W-:Y:S02]  /*13140*/  @!P2 LEA.HI R8, R8, R8, RZ, 0x1 ;  /* 0x000000080808a211 */ /* 0x000fe400078f08ff */
[----:B------:R-:W-:Y:S01]  /*13150*/  @!P3 LOP3.LUT R9, R9, 0xfffffffe, RZ, 0xc0, !PT ;  /* 0xfffffffe0909b812 */ /* 0x000fe200078ec0ff */
[----:B------:R-:W-:Y:S01]  /*13160*/  @!P4 IMAD.WIDE R18, R11, 0x4, R12 ;  /* 0x000000040b12c825 */ /* 0x000fe200078e020c */
[----:B------:R-:W-:-:S02]  /*13170*/  @!P1 LEA.HI R2, R2, R2, RZ, 0x1 ;  /* 0x0000000202029211 */ /* 0x000fc400078f08ff */
[C---:B------:R-:W-:Y:S02]  /*13180*/  IADD3 R21, R7.reuse, 0x48, RZ ;  /* 0x0000004807157810 */ /* 0x040fe40007ffe0ff */
[----:B------:R-:W-:Y:S01]  /*13190*/  @!P1 LOP3.LUT R11, R2, 0xfffffffe, RZ, 0xc0, !PT ;  /* 0xfffffffe020b9812 */ /* 0x000fe200078ec0ff */
[----:B------:R3:W-:Y:S01]  /*131a0*/  @!P4 ST.E.64 [R18.64], R130 ;  /* 0x000000821200c985 */ /* 0x0007e2000c101b0c */
[----:B------:R-:W-:Y:S02]  /*131b0*/  @!P0 LEA.HI R0, R0, R0, RZ, 0x1 ;  /* 0x0000000000008211 */ /* 0x000fe400078f08ff */
[----:B------:R-:W-:Y:S01]  /*131c0*/  IADD3 R2, R7, 0x40, RZ ;  /* 0x0000004007027810 */ /* 0x000fe20007ffe0ff */
[----:B------:R-:W-:Y:S01]  /*131d0*/  @!P1 IMAD.WIDE R10, R11, 0x4, R12 ;  /* 0x000000040b0a9825 */ /* 0x000fe200078e020c */
[----:B-1----:R-:W-:Y:S02]  /*131e0*/  @!P2 LOP3.LUT R15, R8, 0xfffffffe, RZ, 0xc0, !PT ;  /* 0xfffffffe080fa812 */ /* 0x002fe400078ec0ff */
[----:B------:R-:W-:-:S03]  /*131f0*/  IADD3 R20, R7, 0x50, RZ ;  /* 0x0000005007147810 */ /* 0x000fc60007ffe0ff */
[----:B------:R-:W-:-:S04]  /*13200*/  @!P2 IMAD.WIDE R14, R15, 0x4, R12 ;  /* 0x000000040f0ea825 */ /* 0x000fc800078e020c */
[--C-:B--2---:R-:W-:Y:S01]  /*13210*/  @!P3 IMAD.WIDE R16, R9, 0x4, R12.reuse ;  /* 0x000000040910b825 */ /* 0x104fe200078e020c */
[----:B------:R-:W-:Y:S02]  /*13220*/  @!P0 LOP3.LUT R9, R0, 0xfffffffe, RZ, 0xc0, !PT ;  /* 0xfffffffe00098812 */ /* 0x000fe400078ec0ff */
[----:B------:R-:W-:Y:S02]  /*13230*/  IADD3 R0, R7, 0x38, RZ ;  /* 0x0000003807007810 */ /* 0x000fe40007ffe0ff */
[----:B------:R1:W-:Y:S01]  /*13240*/  @!P3 ST.E.64 [R16.64], R118 ;  /* 0x000000761000b985 */ /* 0x0003e2000c101b0c */
[----:B------:R-:W-:Y:S01]  /*13250*/  @!P0 IMAD.WIDE R8, R9, 0x4, R12 ;  /* 0x0000000409088825 */ /* 0x000fe200078e020c */
[----:B------:R-:W-:Y:S02]  /*13260*/  ISETP.GE.AND P4, PT, R0, c[0x0][0x3c8], PT ;  /* 0x0000f20000007a0c */ /* 0x000fe40003f86270 */
[----:B------:R2:W-:Y:S01]  /*13270*/  @!P2 ST.E.64 [R14.64], R114 ;  /* 0x000000720e00a985 */ /* 0x0005e2000c101b0c */
[----:B------:R-:W-:-:S02]  /*13280*/  ISETP.GE.AND P3, PT, R2, c[0x0][0x3c8], PT ;  /* 0x0000f20002007a0c */ /* 0x000fc40003f66270 */
[----:B------:R-:W-:Y:S01]  /*13290*/  ISETP.GE.AND P2, PT, R21, c[0x0][0x3c8], PT ;  /* 0x0000f20015007a0c */ /* 0x000fe20003f46270 */
[----:B------:R5:W-:Y:S01]  /*132a0*/  @!P1 ST.E.64 [R10.64], R102 ;  /* 0x000000660a009985 */ /* 0x000be2000c101b0c */
[----:B---3--:R-:W-:Y:S02]  /*132b0*/  IADD3 R18, R7, 0x58, RZ ;  /* 0x0000005807127810 */ /* 0x008fe40007ffe0ff */
[----:B------:R-:W-:Y:S01]  /*132c0*/  ISETP.GE.AND P1, PT, R20, c[0x0][0x3c8], PT ;  /* 0x0000f20014007a0c */ /* 0x000fe20003f26270 */
[----:B------:R3:W-:Y:S01]  /*132d0*/  @!P0 ST.E.64 [R8.64], R54 ;  /* 0x0000003608008985 */ /* 0x0007e2000c101b0c */
[----:B------:R-:W-:Y:S02]  /*132e0*/  ISETP.GE.AND P0, PT, R18, c[0x0][0x3c8], PT ;  /* 0x0000f20012007a0c */ /* 0x000fe40003f06270 */
[----:B------:R-:W-:-:S03]  /*132f0*/  @!P4 LEA.HI R0, R0, R0, RZ, 0x1 ;  /* 0x000000000000c211 */ /* 0x000fc600078f08ff */
[----:B------:R-:W-:Y:S02]  /*13300*/  @!P3 LEA.HI R2, R2, R2, RZ, 0x1 ;  /* 0x000000020202b211 */ /* 0x000fe400078f08ff */
[----:B------:R-:W-:-:S04]  /*13310*/  @!P2 LEA.HI R21, R21, R21, RZ, 0x1 ;  /* 0x000000151515a211 */ /* 0x000fc800078f08ff */
[----:B------:R-:W-:Y:S02]  /*13320*/  @!P1 LEA.HI R20, R20, R20, RZ, 0x1 ;  /* 0x0000001414149211 */ /* 0x000fe400078f08ff */
[----:B------:R-:W-:Y:S02]  /*13330*/  @!P0 LEA.HI R18, R18, R18, RZ, 0x1 ;  /* 0x0000001212128211 */ /* 0x000fe400078f08ff */
[----:B------:R-:W-:Y:S02]  /*13340*/  @!P2 LOP3.LUT R21, R21, 0xfffffffe, RZ, 0xc0, !PT ;  /* 0xfffffffe1515a812 */ /* 0x000fe400078ec0ff */
[----:B-1----:R-:W-:Y:S02]  /*13350*/  @!P0 LOP3.LUT R17, R18, 0xfffffffe, RZ, 0xc0, !PT ;  /* 0xfffffffe12118812 */ /* 0x002fe400078ec0ff */
[----:B--2---:R-:W-:Y:S01]  /*13360*/  @!P1 LOP3.LUT R15, R20, 0xfffffffe, RZ, 0xc0, !PT ;  /* 0xfffffffe140f9812 */ /* 0x004fe200078ec0ff */
[----:B------:R-:W-:Y:S01]  /*13370*/  @!P2 IMAD.WIDE R18, R21, 0x4, R12 ;  /* 0x000000041512a825 */ /* 0x000fe200078e020c */
[----:B-----5:R-:W-:-:S03]  /*13380*/  @!P3 LOP3.LUT R11, R2, 0xfffffffe, RZ, 0xc0, !PT ;  /* 0xfffffffe020bb812 */ /* 0x020fc600078ec0ff */
[----:B------:R-:W-:Y:S01]  /*13390*/  @!P1 IMAD.WIDE R14, R15, 0x4, R12 ;  /* 0x000000040f0e9825 */ /* 0x000fe200078e020c */
[----:B---3--:R-:W-:-:S03]  /*133a0*/  @!P4 LOP3.LUT R9, R0, 0xfffffffe, RZ, 0xc0, !PT ;  /* 0xfffffffe0009c812 */ /* 0x008fc600078ec0ff */
[----:B------:R-:W-:-:S04]  /*133b0*/  @!P3 IMAD.WIDE R10, R11, 0x4, R12 ;  /* 0x000000040b0ab825 */ /* 0x000fc800078e020c */
[----:B------:R-:W-:-:S04]  /*133c0*/  @!P4 IMAD.WIDE R8, R9, 0x4, R12 ;  /* 0x000000040908c825 */ /* 0x000fc800078e020c */
[----:B------:R-:W-:Y:S01]  /*133d0*/  @!P0 IMAD.WIDE R12, R17, 0x4, R12 ;  /* 0x00000004110c8825 */ /* 0x000fe200078e020c */
[----:B------:R1:W-:Y:S04]  /*133e0*/  @!P4 ST.E.64 [R8.64], R66 ;  /* 0x000000420800c985 */ /* 0x0003e8000c101b0c */
[----:B------:R1:W-:Y:S04]  /*133f0*/  @!P3 ST.E.64 [R10.64], R70 ;  /* 0x000000460a00b985 */ /* 0x0003e8000c101b0c */
[----:B------:R1:W-:Y:S04]  /*13400*/  @!P2 ST.E.64 [R18.64], R82 ;  /* 0x000000521200a985 */ /* 0x0003e8000c101b0c */
[----:B------:R1:W-:Y:S04]  /*13410*/  @!P1 ST.E.64 [R14.64], R86 ;  /* 0x000000560e009985 */ /* 0x0003e8000c101b0c */
[----:B------:R1:W-:Y:S02]  /*13420*/  @!P0 ST.E.64 [R12.64], R98 ;  /* 0x000000620c008985 */ /* 0x0003e4000c101b0c */
.L_x_456:
[----:B------:R-:W-:Y:S05]  /*13430*/  BSYNC B0 ;  /* 0x0000000000007941 */ /* 0x000fea0003800000 */
.L_x_455:
[----:B-1----:R1:W4:Y:S01]  /*13440*/  SHFL.IDX PT, R13, R3, 0x2, 0x1c1f ;  /* 0x005c1f00030d7f89 */ /* 0x00232200000e0000 */
[----:B------:R-:W-:Y:S03]  /*13450*/  BSSY B0, `(.L_x_457) ;  /* 0x0000048000007945 */ /* 0x000fe60003800000 */
[----:B---3--:R1:W3:Y:S01]  /*13460*/  SHFL.IDX PT, R12, R6, 0x2, 0x1c1f ;  /* 0x005c1f00060c7f89 */ /* 0x0082e200000e0000 */
[----:B------:R-:W-:Y:S05]  /*13470*/  @P5 BRA `(.L_x_458) ;  /* 0x0000045000005947 */ /* 0x000fea0003800000 */
[C---:B--2---:R-:W-:Y:S02]  /*13480*/  IADD3 R10, R7.reuse, 0x8, RZ ;  /* 0x00000008070a7810 */ /* 0x044fe40007ffe0ff */
[----:B------:R-:W-:-:S02]  /*13490*/  IADD3 R9, R7, 0x10, RZ ;  /* 0x0000001007097810 */ /* 0x000fc40007ffe0ff */
[----:B------:R-:W-:Y:S02]  /*134a0*/  ISETP.GE.AND P4, PT, R10, c[0x0][0x3c8], PT ;  /* 0x0000f2000a007a0c */ /* 0x000fe40003f86270 */
[----:B------:R-:W-:Y:S02]  /*134b0*/  IADD3 R8, R7, 0x18, RZ ;  /* 0x0000001807087810 */ /* 0x000fe40007ffe0ff */
[----:B------:R-:W-:Y:S02]  /*134c0*/  ISETP.GE.AND P3, PT, R9, c[0x0][0x3c8], PT ;  /* 0x0000f20009007a0c */ /* 0x000fe40003f66270 */
[C---:B------:R-:W-:Y:S02]  /*134d0*/  IADD3 R2, R7.reuse, 0x20, RZ ;  /* 0x0000002007027810 */ /* 0x040fe40007ffe0ff */
[----:B------:R-:W-:Y:S02]  /*134e0*/  IADD3 R0, R7, 0x28, RZ ;  /* 0x0000002807007810 */ /* 0x000fe40007ffe0ff */
[----:B------:R-:W-:-:S02]  /*134f0*/  ISETP.GE.AND P2, PT, R8, c[0x0][0x3c8], PT ;  /* 0x0000f20008007a0c */ /* 0x000fc40003f46270 */
[----:B------:R-:W-:Y:S02]  /*13500*/  ISETP.GE.AND P1, PT, R2, c[0x0][0x3c8], PT ;  /* 0x0000f20002007a0c */ /* 0x000fe40003f26270 */
[----:B------:R-:W-:Y:S02]  /*13510*/  ISETP.GE.AND P0, PT, R0, c[0x0][0x3c8], PT ;  /* 0x0000f20000007a0c */ /* 0x000fe40003f06270 */
[----:B------:R-:W-:Y:S02]  /*13520*/  ISETP.GE.AND P5, PT, R7, c[0x0][0x3c8], PT ;  /* 0x0000f20007007a0c */ /* 0x000fe40003fa6270 */
[----:B------:R-:W-:Y:S02]  /*13530*/  @!P4 LEA.HI R10, R10, R10, RZ, 0x1 ;  /* 0x0000000a0a0ac211 */ /* 0x000fe400078f08ff */
[----:B------:R-:W-:Y:S02]  /*13540*/  @!P3 LEA.HI R9, R9, R9, RZ, 0x1 ;  /* 0x000000090909b211 */ /* 0x000fe400078f08ff */
[----:B------:R-:W-:-:S02]  /*13550*/  @!P4 LOP3.LUT R11, R10, 0xfffffffe, RZ, 0xc0, !PT ;  /* 0xfffffffe0a0bc812 */ /* 0x000fc400078ec0ff */
[----:B------:R-:W-:Y:S02]  /*13560*/  @!P2 LEA.HI R8, R8, R8, RZ, 0x1 ;  /* 0x000000080808a211 */ /* 0x000fe400078f08ff */
[----:B------:R-:W-:Y:S01]  /*13570*/  @!P3 LOP3.LUT R9, R9, 0xfffffffe, RZ, 0xc0, !PT ;  /* 0xfffffffe0909b812 */ /* 0x000fe200078ec0ff */
[--C-:B---34-:R-:W-:Y:S01]  /*13580*/  @!P4 IMAD.WIDE R18, R11, 0x4, R12.reuse ;  /* 0x000000040b12c825 */ /* 0x118fe200078e020c */
[----:B------:R-:W-:Y:S02]  /*13590*/  @!P1 LEA.HI R2, R2, R2, RZ, 0x1 ;  /* 0x0000000202029211 */ /* 0x000fe400078f08ff */
[----:B------:R-:W-:Y:S01]  /*135a0*/  @!P0 LEA.HI R0, R0, R0, RZ, 0x1 ;  /* 0x0000000000008211 */ /* 0x000fe200078f08ff */
[--C-:B------:R-:W-:Y:S01]  /*135b0*/  @!P5 IMAD.WIDE R14, R7, 0x4, R12.reuse ;  /* 0x00000004070ed825 */ /* 0x100fe200078e020c */
[----:B------:R-:W-:Y:S02]  /*135c0*/  @!P2 LOP3.LUT R17, R8, 0xfffffffe, RZ, 0xc0, !PT ;  /* 0xfffffffe0811a812 */ /* 0x000fe400078ec0ff */
[----:B------:R-:W-:Y:S01]  /*135d0*/  @!P1 LOP3.LUT R11, R2, 0xfffffffe, RZ, 0xc0, !PT ;  /* 0xfffffffe020b9812 */ /* 0x000fe200078ec0ff */
[--C-:B------:R-:W-:Y:S01]  /*135e0*/  @!P3 IMAD.WIDE R20, R9, 0x4, R12.reuse ;  /* 0x000000040914b825 */ /* 0x100fe200078e020c */
[----:B------:R-:W-:Y:S01]  /*135f0*/  @!P0 LOP3.LUT R9, R0, 0xfffffffe, RZ, 0xc0, !PT ;  /* 0xfffffffe00098812 */ /* 0x000fe200078ec0ff */
[----:B------:R2:W-:Y:S01]  /*13600*/  @!P5 ST.E.64 [R14.64], R140 ;  /* 0x0000008c0e00d985 */ /* 0x0005e2000c101b0c */
[----:B------:R-:W-:Y:S01]  /*13610*/  IADD3 R0, R7, 0x30, RZ ;  /* 0x0000003007007810 */ /* 0x000fe20007ffe0ff */
[--C-:B------:R-:W-:Y:S01]  /*13620*/  @!P1 IMAD.WIDE R10, R11, 0x4, R12.reuse ;  /* 0x000000040b0a9825 */ /* 0x100fe200078e020c */
[C---:B------:R-:W-:Y:S01]  /*13630*/  IADD3 R2, R7.reuse, 0x38, RZ ;  /* 0x0000003807027810 */ /* 0x040fe20007ffe0ff */
[----:B------:R-:W-:Y:S01]  /*13640*/  @!P4 ST.E.64 [R18.64], R136 ;  /* 0x000000881200c985 */ /* 0x000fe2000c101b0c */
[----:B------:R-:W-:Y:S01]  /*13650*/  IADD3 R23, R7, 0x40, RZ ;  /* 0x0000004007177810 */ /* 0x000fe20007ffe0ff */
[----:B------:R-:W-:Y:S01]  /*13660*/  @!P0 IMAD.WIDE R8, R9, 0x4, R12 ;  /* 0x0000000409088825 */ /* 0x000fe200078e020c */
[----:B------:R-:W-:Y:S01]  /*13670*/  IADD3 R22, R7, 0x48, RZ ;  /* 0x0000004807167810 */ /* 0x000fe20007ffe0ff */
[----:B------:R3:W-:Y:S01]  /*13680*/  @!P3 ST.E.64 [R20.64], R124 ;  /* 0x0000007c1400b985 */ /* 0x0007e2000c101b0c */
[----:B------:R-:W-:-:S02]  /*13690*/  ISETP.GE.AND P5, PT, R0, c[0x0][0x3c8], PT ;  /* 0x0000f20000007a0c */ /* 0x000fc40003fa6270 */
[----:B------:R-:W-:Y:S02]  /*136a0*/  IADD3 R16, R7, 0x58, RZ ;  /* 0x0000005807107810 */ /* 0x000fe40007ffe0ff */
[----:B------:R-:W-:Y:S02]  /*136b0*/  ISETP.GE.AND P4, PT, R2, c[0x0][0x3c8], PT ;  /* 0x0000f20002007a0c */ /* 0x000fe40003f86270 */
[----:B------:R-:W-:-:S07]  /*136c0*/  ISETP.GE.AND P3, PT, R23, c[0x0][0x3c8], PT ;  /* 0x0000f20017007a0c */ /* 0x000fce0003f66270 */
[----:B------:R-:W-:-:S04]  /*136d0*/  @!P5 LEA.HI R0, R0, R0, RZ, 0x1 ;  /* 0x000000000000d211 */ /* 0x000fc800078f08ff */
[----:B------:R-:W-:Y:S02]  /*136e0*/  @!P4 LEA.HI R2, R2, R2, RZ, 0x1 ;  /* 0x000000020202c211 */ /* 0x000fe400078f08ff */
[----:B------:R-:W-:Y:S01]  /*136f0*/  @!P3 LEA.HI R23, R23, R23, RZ, 0x1 ;  /* 0x000000171717b211 */ /* 0x000fe200078f08ff */
[--C-:B--2---:R-:W-:Y:S01]  /*13700*/  @!P2 IMAD.WIDE R14, R17, 0x4, R12.reuse ;  /* 0x00000004110ea825 */ /* 0x104fe200078e020c */
[----:B------:R-:W-:Y:S02]  /*13710*/  IADD3 R17, R7, 0x50, RZ ;  /* 0x0000005007117810 */ /* 0x000fe40007ffe0ff */
[----:B------:R-:W-:Y:S02]  /*13720*/  @!P3 LOP3.LUT R23, R23, 0xfffffffe, RZ, 0xc0, !PT ;  /* 0xfffffffe1717b812 */ /* 0x000fe400078ec0ff */
[----:B------:R2:W-:Y:S01]  /*13730*/  @!P2 ST.E.64 [R14.64], R120 ;  /* 0x000000780e00a985 */ /* 0x0005e2000c101b0c */
[----:B------:R-:W-:Y:S02]  /*13740*/  ISETP.GE.AND P2, PT, R22, c[0x0][0x3c8], PT ;  /* 0x0000f20016007a0c */ /* 0x000fe40003f46270 */
[----:B---3--:R-:W-:Y:S01]  /*13750*/  @!P3 IMAD.WIDE R20, R23, 0x4, R12 ;  /* 0x000000041714b825 */ /* 0x008fe200078e020c */
[----:B------:R3:W-:Y:S01]  /*13760*/  @!P1 ST.E.64 [R10.64], R108 ;  /* 0x0000006c0a009985 */ /* 0x0007e2000c101b0c */
[----:B------:R-:W-:-:S03]  /*13770*/  ISETP.GE.AND P1, PT, R17, c[0x0][0x3c8], PT ;  /* 0x0000f20011007a0c */ /* 0x000fc60003f26270 */
[----:B------:R4:W-:Y:S01]  /*13780*/  @!P0 ST.E.64 [R8.64], R104 ;  /* 0x0000006808008985 */ /* 0x0009e2000c101b0c */
[----:B------:R-:W-:-:S05]  /*13790*/  ISETP.GE.AND P0, PT, R16, c[0x0][0x3c8], PT ;  /* 0x0000f20010007a0c */ /* 0x000fca0003f06270 */
[----:B------:R-:W-:-:S04]  /*137a0*/  @!P2 LEA.HI R22, R22, R22, RZ, 0x1 ;  /* 0x000000161616a211 */ /* 0x000fc800078f08ff */
[----:B------:R-:W-:-:S04]  /*137b0*/  @!P1 LEA.HI R17, R17, R17, RZ, 0x1 ;  /* 0x0000001111119211 */ /* 0x000fc800078f08ff */
[----:B------:R-:W-:Y:S02]  /*137c0*/  @!P0 LEA.HI R16, R16, R16, RZ, 0x1 ;  /* 0x0000001010108211 */ /* 0x000fe400078f08ff */
[----:B------:R-:W-:Y:S02]  /*137d0*/  @!P1 LOP3.LUT R17, R17, 0xfffffffe, RZ, 0xc0, !PT ;  /* 0xfffffffe11119812 */ /* 0x000fe400078ec0ff */
[----:B------:R-:W-:Y:S02]  /*137e0*/  @!P0 LOP3.LUT R19, R16, 0xfffffffe, RZ, 0xc0, !PT ;  /* 0xfffffffe10138812 */ /* 0x000fe400078ec0ff */
[----:B--2---:R-:W-:Y:S01]  /*137f0*/  @!P2 LOP3.LUT R15, R22, 0xfffffffe, RZ, 0xc0, !PT ;  /* 0xfffffffe160fa812 */ /* 0x004fe200078ec0ff */
[----:B------:R-:W-:Y:S01]  /*13800*/  @!P1 IMAD.WIDE R16, R17, 0x4, R12 ;  /* 0x0000000411109825 */ /* 0x000fe200078e020c */
[----:B---3--:R-:W-:-:S03]  /*13810*/  @!P4 LOP3.LUT R11, R2, 0xfffffffe, RZ, 0xc0, !PT ;  /* 0xfffffffe020bc812 */ /* 0x008fc600078ec0ff */
[----:B------:R-:W-:Y:S01]  /*13820*/  @!P2 IMAD.WIDE R14, R15, 0x4, R12 ;  /* 0x000000040f0ea825 */ /* 0x000fe200078e020c */
[----:B----4-:R-:W-:-:S03]  /*13830*/  @!P5 LOP3.LUT R9, R0, 0xfffffffe, RZ, 0xc0, !PT ;  /* 0xfffffffe0009d812 */ /* 0x010fc600078ec0ff */
[----:B------:R-:W-:-:S04]  /*13840*/  @!P4 IMAD.WIDE R10, R11, 0x4, R12 ;  /* 0x000000040b0ac825 */ /* 0x000fc800078e020c */
[----:B------:R-:W-:-:S04]  /*13850*/  @!P5 IMAD.WIDE R8, R9, 0x4, R12 ;  /* 0x000000040908d825 */ /* 0x000fc800078e020c */
[----:B------:R-:W-:Y:S01]  /*13860*/  @!P0 IMAD.WIDE R12, R19, 0x4, R12 ;  /* 0x00000004130c8825 */ /* 0x000fe200078e020c */
[----:B------:R2:W-:Y:S04]  /*13870*/  @!P5 ST.E.64 [R8.64], R56 ;  /* 0x000000380800d985 */ /* 0x0005e8000c101b0c */
[----:B------:R2:W-:Y:S04]  /*13880*/  @!P4 ST.E.64 [R10.64], R60 ;  /* 0x0000003c0a00c985 */ /* 0x0005e8000c101b0c */
[----:B------:R2:W-:Y:S04]  /*13890*/  @!P3 ST.E.64 [R20.64], R72 ;  /* 0x000000481400b985 */ /* 0x0005e8000c101b0c */
[----:B------:R2:W-:Y:S04]  /*138a0*/  @!P2 ST.E.64 [R14.64], R76 ;  /* 0x0000004c0e00a985 */ /* 0x0005e8000c101b0c */
[----:B------:R2:W-:Y:S04]  /*138b0*/  @!P1 ST.E.64 [R16.64], R88 ;  /* 0x0000005810009985 */ /* 0x0005e8000c101b0c */
[----:B------:R2:W-:Y:S02]  /*138c0*/  @!P0 ST.E.64 [R12.64], R4 ;  /* 0x000000040c008985 */ /* 0x0005e4000c101b0c */
.L_x_458:
[----:B------:R-:W-:Y:S05]  /*138d0*/  BSYNC B0 ;  /* 0x0000000000007941 */ /* 0x000fea0003800000 */
.L_x_457:
[----:B--2---:R2:W1:Y:S04]  /*138e0*/  SHFL.IDX PT, R9, R3, 0x3, 0x1c1f ;  /* 0x007c1f0003097f89 */ /* 0x00446800000e0000 */
[----:B------:R2:W4:Y:S01]  /*138f0*/  SHFL.IDX PT, R8, R6, 0x3, 0x1c1f ;  /* 0x007c1f0006087f89 */ /* 0x00052200000e0000 */
[----:B------:R-:W-:Y:S05]  /*13900*/  @P6 EXIT ;  /* 0x000000000000694d */ /* 0x000fea0003800000 */
[C---:B------:R-:W-:Y:S02]  /*13910*/  IADD3 R5, R7.reuse, 0x8, RZ ;  /* 0x0000000807057810 */ /* 0x040fe40007ffe0ff */
[----:B------:R-:W-:-:S02]  /*13920*/  IADD3 R4, R7, 0x10, RZ ;  /* 0x0000001007047810 */ /* 0x000fc40007ffe0ff */
[----:B-12-4-:R-:W-:Y:S02]  /*13930*/  IADD3 R3, R7, 0x18, RZ ;  /* 0x0000001807037810 */ /* 0x016fe40007ffe0ff */
        /* <DEDUP_REMOVED lines=10> */
[----:B------:R-:W-:Y:S01]  /*139e0*/  @!P3 IMAD.WIDE R10, R7, 0x4, R8 ;  /* 0x00000004070ab825 */ /* 0x000fe200078e0208 */
[----:B------:R-:W-:-:S02]  /*139f0*/  @!P2 LOP3.LUT R5, R5, 0xfffffffe, RZ, 0xc0, !PT ;  /* 0xfffffffe0505a812 */ /* 0x000fc400078ec0ff */
[----:B------:R-:W-:Y:S02]  /*13a00*/  @!P1 LOP3.LUT R4, R4, 0xfffffffe, RZ, 0xc0, !PT ;  /* 0xfffffffe04049812 */ /* 0x000fe400078ec0ff */
[----:B------:R-:W-:Y:S01]  /*13a10*/  @!P0 LOP3.LUT R3, R3, 0xfffffffe, RZ, 0xc0, !PT ;  /* 0xfffffffe03038812 */ /* 0x000fe200078ec0ff */
[--C-:B---3--:R-:W-:Y:S01]  /*13a20*/  @!P2 IMAD.WIDE R12, R5, 0x4, R8.reuse ;  /* 0x00000004050ca825 */ /* 0x108fe200078e0208 */
[----:B------:R-:W-:Y:S01]  /*13a30*/  ISETP.GE.AND P5, PT, R0, c[0x0][0x3c8], PT ;  /* 0x0000f20000007a0c */ /* 0x000fe20003fa6270 */
[----:B------:R1:W-:Y:S01]  /*13a40*/  @!P3 ST.E.64 [R10.64], R142 ;  /* 0x0000008e0a00b985 */ /* 0x0003e2000c101b0c */
[C---:B------:R-:W-:Y:S01]  /*13a50*/  IADD3 R18, R7.reuse, 0x30, RZ ;  /* 0x0000003007127810 */ /* 0x040fe20007ffe0ff */
[--C-:B------:R-:W-:Y:S01]  /*13a60*/  @!P1 IMAD.WIDE R4, R4, 0x4, R8.reuse ;  /* 0x0000000404049825 */ /* 0x100fe200078e0208 */
[C---:B------:R-:W-:Y:S01]  /*13a70*/  IADD3 R17, R7.reuse, 0x38, RZ ;  /* 0x0000003807117810 */ /* 0x040fe20007ffe0ff */
[----:B------:R-:W-:Y:S01]  /*13a80*/  @!P2 ST.E.64 [R12.64], R138 ;  /* 0x0000008a0c00a985 */ /* 0x000fe2000c101b0c */
[----:B------:R-:W-:Y:S01]  /*13a90*/  IADD3 R16, R7, 0x40, RZ ;  /* 0x0000004007107810 */ /* 0x000fe20007ffe0ff */
[----:B------:R-:W-:Y:S01]  /*13aa0*/  @!P0 IMAD.WIDE R14, R3, 0x4, R8 ;  /* 0x00000004030e8825 */ /* 0x000fe200078e0208 */
[C---:B------:R-:W-:Y:S01]  /*13ab0*/  IADD3 R6, R7.reuse, 0x48, RZ ;  /* 0x0000004807067810 */ /* 0x040fe20007ffe0ff */
[----:B------:R2:W-:Y:S01]  /*13ac0*/  @!P1 ST.E.64 [R4.64], R126 ;  /* 0x0000007e04009985 */ /* 0x0005e2000c101b0c */
[----:B------:R-:W-:-:S02]  /*13ad0*/  IADD3 R3, R7, 0x50, RZ ;  /* 0x0000005007037810 */ /* 0x000fc40007ffe0ff */
[----:B------:R-:W-:Y:S01]  /*13ae0*/  ISETP.GE.AND P4, PT, R18, c[0x0][0x3c8], PT ;  /* 0x0000f20012007a0c */ /* 0x000fe20003f86270 */
[----:B------:R3:W-:Y:S01]  /*13af0*/  @!P0 ST.E.64 [R14.64], R122 ;  /* 0x0000007a0e008985 */ /* 0x0007e2000c101b0c */
[----:B------:R-:W-:Y:S02]  /*13b00*/  ISETP.GE.AND P3, PT, R17, c[0x0][0x3c8], PT ;  /* 0x0000f20011007a0c */ /* 0x000fe40003f66270 */
[----:B------:R-:W-:Y:S02]  /*13b10*/  ISETP.GE.AND P2, PT, R16, c[0x0][0x3c8], PT ;  /* 0x0000f20010007a0c */ /* 0x000fe40003f46270 */
[----:B------:R-:W-:Y:S02]  /*13b20*/  ISETP.GE.AND P1, PT, R6, c[0x0][0x3c8], PT ;  /* 0x0000f20006007a0c */ /* 0x000fe40003f26270 */
[----:B------:R-:W-:Y:S02]  /*13b30*/  ISETP.GE.AND P0, PT, R3, c[0x0][0x3c8], PT ;  /* 0x0000f20003007a0c */ /* 0x000fe40003f06270 */
[----:B------:R-:W-:-:S02]  /*13b40*/  @!P6 LEA.HI R2, R2, R2, RZ, 0x1 ;  /* 0x000000020202e211 */ /* 0x000fc400078f08ff */
[----:B------:R-:W-:Y:S02]  /*13b50*/  @!P5 LEA.HI R0, R0, R0, RZ, 0x1 ;  /* 0x000000000000d211 */ /* 0x000fe400078f08ff */
[----:B------:R-:W-:Y:S02]  /*13b60*/  @!P4 LEA.HI R18, R18, R18, RZ, 0x1 ;  /* 0x000000121212c211 */ /* 0x000fe400078f08ff */
[----:B------:R-:W-:Y:S02]  /*13b70*/  @!P3 LEA.HI R17, R17, R17, RZ, 0x1 ;  /* 0x000000111111b211 */ /* 0x000fe400078f08ff */
[----:B-1----:R-:W-:Y:S02]  /*13b80*/  @!P5 LOP3.LUT R11, R0, 0xfffffffe, RZ, 0xc0, !PT ;  /* 0xfffffffe000bd812 */ /* 0x002fe400078ec0ff */
[----:B------:R-:W-:Y:S02]  /*13b90*/  @!P2 LEA.HI R16, R16, R16, RZ, 0x1 ;  /* 0x000000101010a211 */ /* 0x000fe400078f08ff */
[----:B------:R-:W-:Y:S01]  /*13ba0*/  @!P1 LEA.HI R6, R6, R6, RZ, 0x1 ;  /* 0x0000000606069211 */ /* 0x000fe200078f08ff */
[----:B------:R-:W-:Y:S01]  /*13bb0*/  @!P5 IMAD.WIDE R10, R11, 0x4, R8 ;  /* 0x000000040b0ad825 */ /* 0x000fe200078e0208 */
[----:B------:R-:W-:-:S02]  /*13bc0*/  @!P0 LEA.HI R3, R3, R3, RZ, 0x1 ;  /* 0x0000000303038211 */ /* 0x000fc400078f08ff */
[----:B--2---:R-:W-:Y:S02]  /*13bd0*/  @!P6 LOP3.LUT R5, R2, 0xfffffffe, RZ, 0xc0, !PT ;  /* 0xfffffffe0205e812 */ /* 0x004fe400078ec0ff */
[----:B------:R-:W-:Y:S02]  /*13be0*/  @!P4 LOP3.LUT R13, R18, 0xfffffffe, RZ, 0xc0, !PT ;  /* 0xfffffffe120dc812 */ /* 0x000fe400078ec0ff */
[----:B------:R-:W-:Y:S01]  /*13bf0*/  @!P3 LOP3.LUT R17, R17, 0xfffffffe, RZ, 0xc0, !PT ;  /* 0xfffffffe1111b812 */ /* 0x000fe200078ec0ff */
[----:B------:R-:W-:Y:S01]  /*13c00*/  @!P6 IMAD.WIDE R4, R5, 0x4, R8 ;  /* 0x000000040504e825 */ /* 0x000fe200078e0208 */
[----:B---3--:R-:W-:Y:S02]  /*13c10*/  @!P2 LOP3.LUT R15, R16, 0xfffffffe, RZ, 0xc0, !PT ;  /* 0xfffffffe100fa812 */ /* 0x008fe400078ec0ff */
[----:B------:R-:W-:Y:S02]  /*13c20*/  @!P1 LOP3.LUT R19, R6, 0xfffffffe, RZ, 0xc0, !PT ;  /* 0xfffffffe06139812 */ /* 0x000fe400078ec0ff */
[----:B------:R1:W-:Y:S01]  /*13c30*/  @!P6 ST.E.64 [R4.64], R110 ;  /* 0x0000006e0400e985 */ /* 0x0003e2000c101b0c */
[----:B------:R-:W-:-:S02]  /*13c40*/  @!P0 LOP3.LUT R3, R3, 0xfffffffe, RZ, 0xc0, !PT ;  /* 0xfffffffe03038812 */ /* 0x000fc400078ec0ff */
[----:B------:R-:W-:Y:S01]  /*13c50*/  IADD3 R7, R7, 0x58, RZ ;  /* 0x0000005807077810 */ /* 0x000fe20007ffe0ff */
[----:B------:R2:W-:Y:S02]  /*13c60*/  @!P5 ST.E.64 [R10.64], R106 ;  /* 0x0000006a0a00d985 */ /* 0x0005e4000c101b0c */
[----:B------:R-:W-:-:S04]  /*13c70*/  @!P0 IMAD.WIDE R2, R3, 0x4, R8 ;  /* 0x0000000403028825 */ /* 0x000fc800078e0208 */
[----:B-1----:R-:W-:-:S04]  /*13c80*/  @!P4 IMAD.WIDE R4, R13, 0x4, R8 ;  /* 0x000000040d04c825 */ /* 0x002fc800078e0208 */
[--C-:B--2---:R-:W-:Y:S01]  /*13c90*/  @!P3 IMAD.WIDE R10, R17, 0x4, R8.reuse ;  /* 0x00000004110ab825 */ /* 0x104fe200078e0208 */
[----:B------:R1:W-:Y:S03]  /*13ca0*/  @!P4 ST.E.64 [R4.64], R58 ;  /* 0x0000003a0400c985 */ /* 0x0003e6000c101b0c */
[--C-:B------:R-:W-:Y:S01]  /*13cb0*/  @!P2 IMAD.WIDE R12, R15, 0x4, R8.reuse ;  /* 0x000000040f0ca825 */ /* 0x100fe200078e0208 */
[----:B------:R1:W-:Y:S03]  /*13cc0*/  @!P3 ST.E.64 [R10.64], R62 ;  /* 0x0000003e0a00b985 */ /* 0x0003e6000c101b0c */
[----:B------:R-:W-:Y:S01]  /*13cd0*/  @!P1 IMAD.WIDE R14, R19, 0x4, R8 ;  /* 0x00000004130e9825 */ /* 0x000fe200078e0208 */
[----:B------:R1:W-:Y:S04]  /*13ce0*/  @!P2 ST.E.64 [R12.64], R74 ;  /* 0x0000004a0c00a985 */ /* 0x0003e8000c101b0c */
[----:B------:R1:W-:Y:S04]  /*13cf0*/  @!P1 ST.E.64 [R14.64], R78 ;  /* 0x0000004e0e009985 */ /* 0x0003e8000c101b0c */
[----:B------:R1:W-:Y:S01]  /*13d00*/  @!P0 ST.E.64 [R2.64], R90 ;  /* 0x0000005a02008985 */ /* 0x0003e2000c101b0c */
[----:B------:R-:W-:-:S13]  /*13d10*/  ISETP.GE.AND P0, PT, R7, c[0x0][0x3c8], PT ;  /* 0x0000f20007007a0c */ /* 0x000fda0003f06270 */
[----:B------:R-:W-:Y:S05]  /*13d20*/  @P0 EXIT ;  /* 0x000000000000094d */ /* 0x000fea0003800000 */
[----:B-1----:R-:W-:-:S04]  /*13d30*/  LEA.HI R3, R7, R7, RZ, 0x1 ;  /* 0x0000000707037211 */ /* 0x002fc800078f08ff */
[----:B------:R-:W-:-:S05]  /*13d40*/  LOP3.LUT R3, R3, 0xfffffffe, RZ, 0xc0, !PT ;  /* 0xfffffffe03037812 */ /* 0x000fca00078ec0ff */
[----:B------:R-:W-:-:S05]  /*13d50*/  IMAD.WIDE R8, R3, 0x4, R8 ;  /* 0x0000000403087825 */ /* 0x000fca00078e0208 */
[----:B------:R-:W-:Y:S01]  /*13d60*/  ST.E.64 [R8.64], R94 ;  /* 0x0000005e08007985 */ /* 0x000fe2000c101b0c */
[----:B------:R-:W-:Y:S05]  /*13d70*/  EXIT ;  /* 0x000000000000794d */ /* 0x000fea0003800000 */
.L_x_452:
        /* <DEDUP_REMOVED lines=9> */
[----:B------:R-:W1:Y:S01]  /*13e10*/  S2R R5, SR_CTAID.Z ;  /* 0x0000000000057919 */ /* 0x000e620000002700 */
[----:B------:R-:W-:Y:S01]  /*13e20*/  USHF.R.S32.HI UR6, URZ, 0x1f, UR10 ;  /* 0x0000001f3f067899 */ /* 0x000fe2000801140a */
[----:B------:R-:W-:Y:S01]  /*13e30*/  ISETP.NE.AND P0, PT, R0, 0x1, PT ;  /* 0x000000010000780c */ /* 0x000fe20003f05270 */
[----:B------:R-:W-:Y:S01]  /*13e40*/  ULDC.64 UR4, c[0x0][0x4d0] ;  /* 0x0001340000047ab9 */ /* 0x000fe20000000a00 */
[----:B------:R-:W2:Y:S01]  /*13e50*/  S2R R3, SR_CTAID.Y ;  /* 0x0000000000037919 */ /* 0x000ea20000002600 */
[----:B------:R-:W-:Y:S01]  /*13e60*/  UIMAD UR6, UR6, UR4, URZ ;  /* 0x00000004060672a4 */ /* 0x000fe2000f8e023f */
[----:B------:R-:W-:Y:S01]  /*13e70*/  IADD3 R2, RZ, -UR10, RZ ;  /* 0x8000000aff027c10 */ /* 0x000fe2000fffe0ff */
[----:B------:R-:W-:Y:S01]  /*13e80*/  UIMAD.WIDE.U32 UR8, UR10, UR4, URZ ;  /* 0x000000040a0872a5 */ /* 0x000fe2000f8e003f */
[----:B------:R-:W-:Y:S01]  /*13e90*/  MOV R6, R7 ;  /* 0x0000000700067202 */ /* 0x000fe20000000f00 */
[----:B------:R-:W-:-:S04]  /*13ea0*/  UIMAD UR4, UR10, UR5, UR6 ;  /* 0x000000050a0472a4 */ /* 0x000fc8000f8e0206 */
[----:B------:R-:W-:Y:S01]  /*13eb0*/  UIADD3 UR4, UR9, UR4, URZ ;  /* 0x0000000409047290 */ /* 0x000fe2000fffe03f */
[----:B------:R-:W-:Y:S01]  /*13ec0*/  MOV R9, UR9 ;  /* 0x0000000900097c02 */ /* 0x000fe20008000f00 */
[----:B------:R-:W-:-:S04]  /*13ed0*/  @P0 IMAD.HI.U32 R4, R7, c[0x0][0x4ec], RZ ;  /* 0x00013b0007040a27 */ /* 0x000fc800078e00ff */
[----:B------:R-:W-:Y:S01]  /*13ee0*/  IMAD.U32 R8, RZ, RZ, UR8 ;  /* 0x00000008ff087e24 */ /* 0x000fe2000f8e00ff */
[----:B------:R-:W-:Y:S01]  /*13ef0*/  @P0 SHF.R.U32.HI R6, RZ, c[0x0][0x4f0], R4 ;  /* 0x00013c00ff060a19 */ /* 0x000fe20000011604 */
[----:B------:R-:W-:Y:S01]  /*13f00*/  IMAD.U32 R9, RZ, RZ, UR4 ;  /* 0x00000004ff097e24 */ /* 0x000fe2000f8e00ff */
[----:B-1----:R-:W-:-:S03]  /*13f10*/  SHF.R.S32.HI R0, RZ, 0x1f, R5 ;  /* 0x0000001fff007819 */ /* 0x002fc60000011405 */
[----:B------:R-:W-:Y:S01]  /*13f20*/  IMAD.WIDE.U32 R8, R5, c[0x0][0x4d8], R8 ;  /* 0x0001360005087a25 */ /* 0x000fe200078e0008 */
[----:B------:R-:W-:-:S03]  /*13f30*/  IADD3 R4, -R6, RZ, RZ ;  /* 0x000000ff06047210 */ /* 0x000fc60007ffe1ff */
[----:B------:R-:W-:Y:S02]  /*13f40*/  IMAD R0, R0, c[0x0][0x4d8], RZ ;  /* 0x0001360000007a24 */ /* 0x000fe400078e02ff */
[----:B--2---:R-:W-:Y:S02]  /*13f50*/  IMAD R2, R2, c[0x0][0x550], R3 ;  /* 0x0001540002027a24 */ /* 0x004fe400078e0203 */
[----:B------:R-:W-:Y:S02]  /*13f60*/  IMAD R0, R5, c[0x0][0x4dc], R0 ;  /* 0x0001370005007a24 */ /* 0x000fe400078e0200 */
[----:B------:R-:W-:Y:S01]  /*13f70*/  IMAD R4, R4, c[0x0][0x4e8], R7 ;  /* 0x00013a0004047a24 */ /* 0x000fe200078e0207 */
[----:B------:R-:W-:Y:S01]  /*13f80*/  SHF.R.S32.HI R3, RZ, 0x1f, R2 ;  /* 0x0000001fff037819 */ /* 0x000fe20000011402 */
[----:B------:R-:W-:Y:S01]  /*13f90*/  IMAD.IADD R9, R0, 0x1, R9 ;  /* 0x0000000100097824 */ /* 0x000fe200078e0209 */
[----:B------:R-:W-:-:S03]  /*13fa0*/  SHF.R.S32.HI R0, RZ, 0x1f, R6 ;  /* 0x0000001fff007819 */ /* 0x000fc60000011406 */
[----:B------:R-:W-:Y:S02]  /*13fb0*/  IMAD R3, R3, c[0x0][0x4e0], RZ ;  /* 0x0001380003037a24 */ /* 0x000fe400078e02ff */
[----:B------:R-:W-:-:S04]  /*13fc0*/  IMAD.WIDE.U32 R8, R2, c[0x0][0x4e0], R8 ;  /* 0x0001380002087a25 */ /* 0x000fc800078e0008 */
[----:B------:R-:W-:Y:S01]  /*13fd0*/  IMAD R3, R2, c[0x0][0x4e4], R3 ;  /* 0x0001390002037a24 */ /* 0x000fe200078e0203 */
[----:B------:R-:W-:Y:S02]  /*13fe0*/  SHF.R.S32.HI R2, RZ, 0x1f, R4 ;  /* 0x0000001fff027819 */ /* 0x000fe40000011404 */
[----:B------:R-:W-:-:S03]  /*13ff0*/  IADD3 R6, P0, R6, R8, RZ ;  /* 0x0000000806067210 */ /* 0x000fc60007f1e0ff */
[----:B------:R-:W-:Y:S01]  /*14000*/  IMAD R5, R2, c[0x0][0x4c8], RZ ;  /* 0x0001320002057a24 */ /* 0x000fe200078e02ff */
[----:B------:R-:W-:-:S03]  /*14010*/  IADD3.X R7, R0, R9, R3, P0, !PT ;  /* 0x0000000900077210 */ /* 0x000fc600007fe403 */
[C---:B------:R-:W-:Y:S02]  /*14020*/  IMAD R5, R4.reuse, c[0x0][0x4cc], R5 ;  /* 0x0001330004057a24 */ /* 0x040fe400078e0205 */
[----:B------:R-:W-:-:S05]  /*14030*/  IMAD.WIDE.U32 R6, R4, c[0x0][0x4c8], R6 ;  /* 0x0001320004067a25 */ /* 0x000fca00078e0006 */
[----:B------:R-:W-:Y:S02]  /*14040*/  IADD3 R5, R7, R5, RZ ;  /* 0x0000000507057210 */ /* 0x000fe40007ffe0ff */
[----:B------:R-:W-:-:S04]  /*14050*/  LEA R2, P0, R6, c[0x0][0x4a8], 0x2 ;  /* 0x00012a0006027a11 */ /* 0x000fc800078010ff */
[----:B------:R-:W-:Y:S02]  /*14060*/  LEA.HI.X R3, R6, c[0x0][0x4ac], R5, 0x2, P0 ;  /* 0x00012b0006037a11 */ /* 0x000fe400000f1405 */
[----:B------:R-:W-:-:S05]  /*14070*/  MOV R5, 0xff800000 ;  /* 0xff80000000057802 */ /* 0x000fca0000000f00 */
[----:B------:R-:W-:Y:S01]  /*14080*/  STG.E [R2.64], R5 ;  /* 0x0000000502007986 */ /* 0x000fe2000c10190c */
[----:B------:R-:W-:Y:S05]  /*14090*/  EXIT ;  /* 0x000000000000794d */ /* 0x000fea0003800000 */
.L_x_459:
        /* <DEDUP_REMOVED lines=14> */
.L_x_2859:


//--------------------- .text._ZN7cutlass13device_kernelIN5flash19enable_sm80_to_sm89INS1_16FlashAttnFwdSm80INS1_25CollectiveMainloopFwdSm80ILi4ELi1ELb0EN4cute5tupleIJNS5_1CILi128EEENS7_ILi48EEENS7_ILi96EEEEEELi96ENS_10bfloat16_tEfNS_4arch4Sm80ELb0ELb1ELb1ELb1ELb0ELb0ELb1ELb1EEENS1_21CollectiveEpilogueFwdINS6_IJS8_SA_S9_EEENS6_IJNS7_ILi1EEESI_SI_EEESC_SE_Li128ELb1ELb1ELb1ELb0EEENS1_36VarlenDynamicPersistentTileSchedulerILi128ELi48ELi128ELi128ELb1ELb1ELb0ELb1ELb0ELb1EEEEEEEEEvNT_6ParamsE --------------------------
	.section	.text._ZN7cutlass13device_kernelIN5flash19enable_sm80_to_sm89INS1_16FlashAttnFwdSm80INS1_25CollectiveMainloopFwdSm80ILi4ELi1ELb0EN4cute5tupleIJNS5_1CILi128EEENS7_ILi48EEENS7_ILi96EEEEEELi96ENS_10bfloat16_tEfNS_4arch4Sm80ELb0ELb1ELb1ELb1ELb0ELb0ELb1ELb1EEENS1_21CollectiveEpilogueFwdINS6_IJS8_SA_S9_EEENS6_IJNS7_ILi1EEESI_SI_EEESC_SE_Li128ELb1ELb1ELb1ELb0EEENS1_36VarlenDynamicPersistentTileSchedulerILi128ELi48ELi128ELi128ELb1ELb1ELb0ELb1ELb0ELb1EEEEEEEEEvNT_6ParamsE,"ax",@progbits
	.sectioninfo	@"SHI_REGISTERS=255"
	.align	128
.text._ZN7cutlass13device_kernelIN5flash19enable_sm80_to_sm89INS1_16FlashAttnFwdSm80INS1_25CollectiveMainloopFwdSm80ILi4ELi1ELb0EN4cute5tupleIJNS5_1CILi128EEENS7_ILi48EEENS7_ILi96EEEEEELi96ENS_10bfloat16_tEfNS_4arch4Sm80ELb0ELb1ELb1ELb1ELb0ELb0ELb1ELb1EEENS1_21CollectiveEpilogueFwdINS6_IJS8_SA_S9_EEENS6_IJNS7_ILi1EEESI_SI_EEESC_SE_Li128ELb1ELb1ELb1ELb0EEENS1_36VarlenDynamicPersistentTileSchedulerILi128ELi48ELi128ELi128ELb1ELb1ELb0ELb1ELb0ELb1EEEEEEEEEvNT_6ParamsE:
        .type           _ZN7cutlass13device_kernelIN5flash19enable_sm80_to_sm89INS1_16FlashAttnFwdSm80INS1_25CollectiveMainloopFwdSm80ILi4ELi1ELb0EN4cute5tupleIJNS5_1CILi128EEENS7_ILi48EEENS7_ILi96EEEEEELi96ENS_10bfloat16_tEfNS_4arch4Sm80ELb0ELb1ELb1ELb1ELb0ELb0ELb1ELb1EEENS1_21CollectiveEpilogueFwdINS6_IJS8_SA_S9_EEENS6_IJNS7_ILi1EEESI_SI_EEESC_SE_Li128ELb1ELb1ELb1ELb0EEENS1_36VarlenDynamicPersistentTileSchedulerILi128ELi48ELi128ELi128ELb1ELb1ELb0ELb1ELb0ELb1EEEEEEEEEvNT_6ParamsE,@function
        .size           _ZN7cutlass13device_kernelIN5flash19enable_sm80_to_sm89INS1_16FlashAttnFwdSm80INS1_25CollectiveMainloopFwdSm80ILi4ELi1ELb0EN4cute5tupleIJNS5_1CILi128EEENS7_ILi48EEENS7_ILi96EEEEEELi96ENS_10bfloat16_tEfNS_4arch4Sm80ELb0ELb1ELb1ELb1ELb0ELb0ELb1ELb1EEENS1_21CollectiveEpilogueFwdINS6_IJS8_SA_S9_EEENS6_IJNS7_ILi1EEESI_SI_EEESC_SE_Li128ELb1ELb1ELb1ELb0EEENS1_36VarlenDynamicPersistentTileSchedulerILi128ELi48ELi128ELi128ELb1ELb1ELb0ELb1ELb0ELb1EEEEEEEEEvNT_6ParamsE,(.L_x_2860 - _ZN7cutlass13device_kernelIN5flash19enable_sm80_to_sm89INS1_16FlashAttnFwdSm80INS1_25CollectiveMainloopFwdSm80ILi4ELi1ELb0EN4cute5tupleIJNS5_1CILi128EEENS7_ILi48EEENS7_ILi96EEEEEELi96ENS_10bfloat16_tEfNS_4arch4Sm80ELb0ELb1ELb1ELb1ELb0ELb0ELb1ELb1EEENS1_21CollectiveEpilogueFwdINS6_IJS8_SA_S9_EEENS6_IJNS7_ILi1EEESI_SI_EEESC_SE_Li128ELb1ELb1ELb1ELb0EEENS1_36VarlenDynamicPersistentTileSchedulerILi128ELi48ELi128ELi128ELb1ELb1ELb0ELb1ELb0ELb1EEEEEEEEEvNT_6ParamsE)
        .other          _ZN7cutlass13device_kernelIN5flash19enable_sm80_to_sm89INS1_16FlashAttnFwdSm80INS1_25CollectiveMainloopFwdSm80ILi4ELi1ELb0EN4cute5tupleIJNS5_1CILi128EEENS7_ILi48EEENS7_ILi96EEEEEELi96ENS_10bfloat16_tEfNS_4arch4Sm80ELb0ELb1ELb1ELb1ELb0ELb0ELb1ELb1EEENS1_21CollectiveEpilogueFwdINS6_IJS8_SA_S9_EEENS6_IJNS7_ILi1EEESI_SI_EEESC_SE_Li128ELb1ELb1ELb1ELb0EEENS1_36VarlenDynamicPersistentTileSchedulerILi128ELi48ELi128ELi128ELb1ELb1ELb0ELb1ELb0ELb1EEEEEEEEEvNT_6ParamsE,@"STO_CUDA_ENTRY STV_DEFAULT"
_ZN7cutlass13device_kernelIN5flash19enable_sm80_to_sm89INS1_16FlashAttnFwdSm80INS1_25CollectiveMainloopFwdSm80ILi4ELi1ELb0EN4cute5tupleIJNS5_1CILi128EEENS7_ILi48EEENS7_ILi96EEEEEELi96ENS_10bfloat16_tEfNS_4arch4Sm80ELb0ELb1ELb1ELb1ELb0ELb0ELb1ELb1EEENS1_21CollectiveEpilogueFwdINS6_IJS8_SA_S9_EEENS6_IJNS7_ILi1EEESI_SI_EEESC_SE_Li128ELb1ELb1ELb1ELb0EEENS1_36VarlenDynamicPersistentTileSchedulerILi128ELi48ELi128ELi128ELb1ELb1ELb0ELb1ELb0ELb1EEEEEEEEEvNT_6ParamsE:
        /* <DEDUP_REMOVED lines=15> */
[----:B------:R-:W-:-:S03]  /*00f0*/  CS2R R8, SRZ ;  /* 0x0000000000087805 */ /* 0x000fc6000001ff00 */
[----:B------:R-:W-:-:S04]  /*0100*/  ISETP.NE.AND P6, PT, R13, 0x1f, PT ;  /* 0x0000001f0d00780c */ /* 0x000fc80003fc5270 */
[----:B------:R-:W-:-:S13]  /*0110*/  ISETP.GE.OR P0, PT, R13, c[0x0][0x53c], !P6 ;  /* 0x00014f000d007a0c */ /* 0x000fda0007706670 */
[----:B-1----:R-:W-:Y:S02]  /*0120*/  @!P0 IMAD.MOV.U32 R4, RZ, RZ, 0x4 ;  /* 0x00000004ff048424 */ /* 0x002fe400078e00ff */
[----:B------:R-:W-:Y:S02]  /*0130*/  @!P0 IMAD.MOV.U32 R2, RZ, RZ, 0x4 ;  /* 0x00000004ff028424 */ /* 0x000fe400078e00ff */
[----:B------:R-:W-:-:S04]  /*0140*/  @!P0 IMAD.WIDE.U32 R4, R13, R4, c[0x0][0x580] ;  /* 0x000160000d048625 */ /* 0x000fc800078e0004 */
[C---:B------:R-:W-:Y:S01]  /*0150*/  @!P0 IMAD.WIDE.U32 R2, R13.reuse, R2, c[0x0][0x578] ;  /* 0x00015e000d028625 */ /* 0x040fe200078e0002 */
[----:B------:R-:W2:Y:S04]  /*0160*/  @!P0 LDG.E R9, [R4.64] ;  /* 0x0000000604098981 */ /* 0x000ea8000c1e1900 */
[----:B------:R-:W2:Y:S01]  /*0170*/  @!P0 LDG.E R8, [R2.64] ;  /* 0x0000000602088981 */ /* 0x000ea2000c1e1900 */
[C---:B------:R-:W-:Y:S01]  /*0180*/  ISETP.NE.AND P5, PT, R13.reuse, RZ, PT ;  /* 0x000000ff0d00720c */ /* 0x040fe20003fa5270 */
[----:B------:R-:W1:Y:S01]  /*0190*/  S2UR UR4, SR_CTAID.X ;  /* 0x00000000000479c3 */ /* 0x000e620000002500 */
[C---:B------:R-:W-:Y:S01]  /*01a0*/  ISETP.GE.U32.AND P4, PT, R13.reuse, 0x2, PT ;  /* 0x000000020d00780c */ /* 0x040fe20003f86070 */
[----:B------:R-:W-:Y:S01]  /*01b0*/  IMAD.MOV.U32 R7, RZ, RZ, RZ ;  /* 0x000000ffff077224 */ /* 0x000fe200078e00ff */
        /* <DEDUP_REMOVED lines=26> */
.L_x_465:
[----:B------:R-:W-:-:S04]  /*0360*/  IADD3 R0, R7, 0x1f, RZ ;  /* 0x0000001f07007810 */ /* 0x000fc80007ffe0ff */
[----:B------:R-:W-:-:S13]  /*0370*/  ISETP.GE.AND P0, PT, R0, c[0x0][0x53c], PT ;  /* 0x00014f0000007a0c */ /* 0x000fda0003f06270 */
[----:B------:R-:W-:Y:S05]  /*0380*/  @P0 BRA `(.L_x_462) ;  /* 0x00000c4000000947 */ /* 0x000fea0003800000 */
[----:B------:R-:W-:Y:S01]  /*0390*/  MOV R7, R0 ;  /* 0x0000000000077202 */ /* 0x000fe20000000f00 */
[----:B------:R-:W-:-:S03]  /*03a0*/  CS2R R8, SRZ ;  /* 0x0000000000087805 */ /* 0x000fc6000001ff00 */
[----:B------:R-:W-:-:S04]  /*03b0*/  IADD3 R0, R13, R7, RZ ;  /* 0x000000070d007210 */ /* 0x000fc80007ffe0ff */
[----:B------:R-:W-:-:S13]  /*03c0*/  ISETP.GE.OR P0, PT, R0, c[0x0][0x53c], !P6 ;  /* 0x00014f0000007a0c */ /* 0x000fda0007706670 */
[----:B------:R-:W-:Y:S02]  /*03d0*/  @!P0 MOV R2, 0x4 ;  /* 0x0000000400028802 */ /* 0x000fe40000000f00 */
        /* <DEDUP_REMOVED lines=8> */
.L_x_645:
        /* <DEDUP_REMOVED lines=16> */
.L_x_646:
[----:B--2---:R-:W-:-:S05]  /*0560*/  IMAD R0, R0, c[0x0][0x538], RZ ;  /* 0x00014e0000007a24 */ /* 0x004fca00078e02ff */
[----:B------:R-:W-:-:S04]  /*0570*/  IADD3 R6, R0, R6, RZ ;  /* 0x0000000600067210 */ /* 0x000fc80007ffe0ff */
[----:B------:R-:W-:-:S13]  /*0580*/  ISETP.GT.AND P0, PT, R6, UR4, PT ;  /* 0x0000000406007c0c */ /* 0x000fda000bf04270 */
[----:B-1----:R-:W-:Y:S05]  /*0590*/  @!P0 BRA `(.L_x_465) ;  /* 0xfffffdc000008947 */ /* 0x002fea000383ffff */
.L_x_461:
[----:B------:R-:W-:-:S05]  /*05a0*/  IADD3 R11, -R0, R6, RZ ;  /* 0x00000006000b7210 */ /* 0x000fca0007ffe1ff */
[----:B------:R-:W-:-:S05]  /*05b0*/  IMAD R0, R4, c[0x0][0x538], R11 ;  /* 0x00014e0004007a24 */ /* 0x000fca00078e020b */
[----:B------:R-:W-:Y:S01]  /*05c0*/  ISETP.GT.AND P0, PT, R0, UR4, PT ;  /* 0x0000000400007c0c */ /* 0x000fe2000bf04270 */
[----:B------:R-:W-:-:S12]  /*05d0*/  BRA.DIV ~URZ, `(.L_x_466) ;  /* 0x000184227f007947 */ /* 0x000fd8000b800000 */
[----:B------:R-:W-:-:S04]  /*05e0*/  VOTE.ANY R10, PT, !P0 ;  /* 0x00000000000a7806 */ /* 0x000fc800040e0100 */
.L_x_647:
[----:B------:R-:W1:Y:S02]  /*05f0*/  POPC R6, R10 ;  /* 0x0000000a00067309 */ /* 0x000e640000000000 */
[----:B-1----:R-:W-:-:S05]  /*0600*/  IADD3 R0, R6, R7, RZ ;  /* 0x0000000706007210 */ /* 0x002fca0007ffe0ff */
[----:B------:R1:W-:Y:S01]  /*0610*/  STL [R1+0x2c], R0 ;  /* 0x00002c0001007387 */ /* 0x0003e20000100800 */
[----:B------:R-:W-:Y:S05]  /*0620*/  BRA.DIV ~URZ, `(.L_x_467) ;  /* 0x000184227f007947 */ /* 0x000fea000b800000 */
[----:B------:R2:W3:Y:S01]  /*0630*/  SHFL.IDX PT, R12, R9, R6, 0x1f ;  /* 0x00001f06090c7589 */ /* 0x0004e200000e0000 */
[----:B------:R-:W-:-:S03]  /*0640*/  MOV R7, RZ ;  /* 0x000000ff00077202 */ /* 0x000fc60000000f00 */
[----:B------:R2:W4:Y:S04]  /*0650*/  SHFL.IDX PT, R9, R8, R6, 0x1f ;  /* 0x00001f0608097589 */ /* 0x00052800000e0000 */
.L_x_648:
[----:B------:R-:W-:Y:S01]  /*0660*/  ISETP.NE.AND P0, PT, R10, RZ, PT ;  /* 0x000000ff0a00720c */ /* 0x000fe20003f05270 */
[----:B------:R-:W-:-:S12]  /*0670*/  BSSY B0, `(.L_x_468) ;  /* 0x0000005000007945 */ /* 0x000fd80003800000 */
[----:B------:R-:W-:Y:S05]  /*0680*/  @!P0 BRA `(.L_x_469) ;  /* 0x0000003000008947 */ /* 0x000fea0003800000 */
[----:B------:R-:W-:Y:S01]  /*0690*/  IADD3 R3, R6, -0x1, RZ ;  /* 0xffffffff06037810 */ /* 0x000fe20007ffe0ff */
[----:B------:R-:W-:Y:S05]  /*06a0*/  BRA.DIV ~URZ, `(.L_x_470) ;  /* 0x000184827f007947 */ /* 0x000fea000b800000 */
[----:B------:R1:W2:Y:S02]  /*06b0*/  SHFL.IDX PT, R7, R4, R3, 0x1f ;  /* 0x00001f0304077589 */ /* 0x0002a400000e0000 */
.L_x_469:
[----:B------:R-:W-:Y:S05]  /*06c0*/  BSYNC B0 ;  /* 0x0000000000007941 */ /* 0x000fea0003800000 */
.L_x_468:
[----:B-12---:R-:W-:Y:S01]  /*06d0*/  IMAD R0, R7, c[0x0][0x538], R11 ;  /* 0x00014e0007007a24 */ /* 0x006fe200078e020b */
[----:B----4-:R-:W-:Y:S01]  /*06e0*/  ISETP.NE.AND P0, PT, R9, 0x1, PT ;  /* 0x000000010900780c */ /* 0x010fe20003f05270 */
[----:B------:R-:W-:Y:S03]  /*06f0*/  BSSY B0, `(.L_x_471) ;  /* 0x0000089000007945 */ /* 0x000fe60003800000 */
[----:B------:R1:W-:Y:S01]  /*0700*/  STL [R1+0x20], R0 ;  /* 0x0000200001007387 */ /* 0x0003e20000100800 */
[----:B------:R-:W-:-:S08]  /*0710*/  IADD3 R11, -R0, UR4, RZ ;  /* 0x00000004000b7c10 */ /* 0x000fd0000fffe1ff */
[----:B------:R-:W-:Y:S05]  /*0720*/  @!P0 BRA `(.L_x_472) ;  /* 0x000003f000008947 */ /* 0x000fea0003800000 */
[-C--:B-1-3--:R-:W-:Y:S02]  /*0730*/  IABS R0, R12.reuse ;  /* 0x0000000c00007213 */ /* 0x08afe40000000000 */
[----:B------:R-:W-:-:S03]  /*0740*/  IABS R6, R12 ;  /* 0x0000000c00067213 */ /* 0x000fc60000000000 */
[----:B------:R-:W-:Y:S01]  /*0750*/  IMAD.MOV.U32 R5, RZ, RZ, R0 ;  /* 0x000000ffff057224 */ /* 0x000fe200078e0000 */
[----:B------:R-:W-:-:S03]  /*0760*/  IABS R0, R9 ;  /* 0x0000000900007213 */ /* 0x000fc60000000000 */
[----:B------:R-:W1:Y:S02]  /*0770*/  I2F.RP R2, R5 ;  /* 0x0000000500027306 */ /* 0x000e640000209400 */
[----:B------:R-:W-:Y:S01]  /*0780*/  IMAD.MOV.U32 R8, RZ, RZ, R0 ;  /* 0x000000ffff087224 */ /* 0x000fe200078e0000 */
[----:B------:R-:W-:-:S05]  /*0790*/  IABS R0, R11 ;  /* 0x0000000b00007213 */ /* 0x000fca0000000000 */
[----:B------:R-:W-:Y:S08]  /*07a0*/  I2F.RP R7, R8 ;  /* 0x0000000800077306 */ /* 0x000ff00000209400 */
[----:B-1----:R-:W1:Y:S02]  /*07b0*/  MUFU.RCP R2, R2 ;  /* 0x0000000200027308 */ /* 0x002e640000001000 */
[----:B-1----:R-:W-:-:S06]  /*07c0*/  IADD3 R2, R2, 0xffffffe, RZ ;  /* 0x0ffffffe02027810 */ /* 0x002fcc0007ffe0ff */
[----:B------:R-:W1:Y:S02]  /*07d0*/  F2I.FTZ.U32.TRUNC.NTZ R3, R2 ;  /* 0x0000000200037305 */ /* 0x000e64000021f000 */
[----:B-1----:R-:W-:-:S04]  /*07e0*/  IMAD.MOV R2, RZ, RZ, -R3 ;  /* 0x000000ffff027224 */ /* 0x002fc800078e0a03 */
[----:B------:R-:W-:Y:S02]  /*07f0*/  IMAD R4, R2, R5, RZ ;  /* 0x0000000502047224 */ /* 0x000fe400078e02ff */
[----:B------:R-:W-:-:S04]  /*0800*/  IMAD.MOV.U32 R2, RZ, RZ, RZ ;  /* 0x000000ffff027224 */ /* 0x000fc800078e00ff */
[----:B------:R-:W-:Y:S01]  /*0810*/  IMAD.HI.U32 R2, R3, R4, R2 ;  /* 0x0000000403027227 */ /* 0x000fe200078e0002 */
[----:B------:R-:W-:-:S03]  /*0820*/  MOV R3, R0 ;  /* 0x0000000000037202 */ /* 0x000fc60000000f00 */
[----:B------:R-:W-:Y:S02]  /*0830*/  IMAD.MOV R0, RZ, RZ, -R6 ;  /* 0x000000ffff007224 */ /* 0x000fe400078e0a06 */
        /* <DEDUP_REMOVED lines=28> */
[----:B------:R-:W-:-:S03]  /*0a00*/  IMAD.MOV R5, RZ, RZ, -R4 ;  /* 0x000000ffff057224 */ /* 0x000fc600078e0a04 */
        /* <DEDUP_REMOVED lines=10> */
[----:B------:R-:W-:-:S04]  /*0ab0*/  IMAD.MOV R2, RZ, RZ, -R0 ;  /* 0x000000ffff027224 */ /* 0x000fc800078e0a00 */
[C---:B------:R-:W-:Y:S01]  /*0ac0*/  IMAD R3, R9.reuse, R2, R4 ;  /* 0x0000000209037224 */ /* 0x040fe200078e0204 */
[----:B------:R-:W-:Y:S01]  /*0ad0*/  LEA R2, R9, R0, 0x18 ;  /* 0x0000000009027211 */ /* 0x000fe200078ec0ff */
[----:B------:R-:W-:-:S04]  /*0ae0*/  IMAD R0, R12, R5, R11 ;  /* 0x000000050c007224 */ /* 0x000fc800078e020b */
[----:B------:R-:W-:-:S05]  /*0af0*/  IMAD R2, R3, 0x10000, R2 ;  /* 0x0001000003027824 */ /* 0x000fca00078e0202 */
[----:B------:R1:W-:Y:S01]  /*0b00*/  STL [R1+0x28], R2 ;  /* 0x0000280201007387 */ /* 0x0003e20000100800 */
[----:B------:R-:W-:Y:S05]  /*0b10*/  BRA `(.L_x_473) ;  /* 0x0000046000007947 */ /* 0x000fea0003800000 */
.L_x_472:
[----:B------:R-:W2:Y:S01]  /*0b20*/  LDL R3, [R1+0x2c] ;  /* 0x00002c0001037983 */ /* 0x000ea20000100800 */
[----:B------:R-:W-:-:S04]  /*0b30*/  IMAD.MOV.U32 R2, RZ, RZ, 0x4 ;  /* 0x00000004ff027424 */ /* 0x000fc800078e00ff */
[----:B--2---:R-:W-:-:S05]  /*0b40*/  IMAD.WIDE R2, R3, R2, c[0x0][0x590] ;  /* 0x0001640003027625 */ /* 0x004fca00078e0202 */
[----:B------:R-:W2:Y:S02]  /*0b50*/  LDG.E R7, [R2.64] ;  /* 0x0000000602077981 */ /* 0x000ea4000c1e1900 */
[----:B--23--:R-:W-:-:S05]  /*0b60*/  IMAD R9, R7, R12, RZ ;  /* 0x0000000c07097224 */ /* 0x00cfca00078e02ff */
[-C--:B-1----:R-:W-:Y:S02]  /*0b70*/  IABS R0, R9.reuse ;  /* 0x0000000900007213 */ /* 0x082fe40000000000 */
[----:B------:R-:W-:-:S03]  /*0b80*/  IABS R8, R9 ;  /* 0x0000000900087213 */ /* 0x000fc60000000000 */
[----:B------:R-:W-:-:S04]  /*0b90*/  IMAD.MOV.U32 R6, RZ, RZ, R0 ;  /* 0x000000ffff067224 */ /* 0x000fc800078e0000 */
[----:B------:R-:W1:Y:S08]  /*0ba0*/  I2F.RP R2, R6 ;  /* 0x0000000600027306 */ /* 0x000e700000209400 */
[----:B-1----:R-:W1:Y:S02]  /*0bb0*/  MUFU.RCP R2, R2 ;  /* 0x0000000200027308 */ /* 0x002e640000001000 */
[----:B-1----:R-:W-:-:S06]  /*0bc0*/  IADD3 R2, R2, 0xffffffe, RZ ;  /* 0x0ffffffe02027810 */ /* 0x002fcc0007ffe0ff */
[----:B------:R-:W1:Y:S02]  /*0bd0*/  F2I.FTZ.U32.TRUNC.NTZ R3, R2 ;  /* 0x0000000200037305 */ /* 0x000e64000021f000 */
[----:B-1----:R-:W-:-:S04]  /*0be0*/  IMAD.MOV R0, RZ, RZ, -R3 ;  /* 0x000000ffff007224 */ /* 0x002fc800078e0a03 */
[----:B------:R-:W-:Y:S01]  /*0bf0*/  IMAD.MOV.U32 R2, RZ, RZ, R0 ;  /* 0x000000ffff027224 */ /* 0x000fe200078e0000 */
[----:B------:R-:W-:-:S03]  /*0c00*/  IABS R0, R11 ;  /* 0x0000000b00007213 */ /* 0x000fc60000000000 */
[----:B------:R-:W-:Y:S01]  /*0c10*/  IMAD R4, R2, R6, RZ ;  /* 0x0000000602047224 */ /* 0x000fe200078e02ff */
[----:B------:R-:W-:Y:S01]  /*0c20*/  MOV R5, R0 ;  /* 0x0000000000057202 */ /* 0x000fe20000000f00 */
[----:B------:R-:W-:-:S04]  /*0c30*/  IMAD.MOV.U32 R2, RZ, RZ, RZ ;  /* 0x000000ffff027224 */ /* 0x000fc800078e00ff */
[----:B------:R-:W-:-:S04]  /*0c40*/  IMAD.HI.U32 R0, R3, R4, R2 ;  /* 0x0000000403007227 */ /* 0x000fc800078e0002 */
[----:B------:R-:W-:Y:S02]  /*0c50*/  IMAD.MOV R2, RZ, RZ, -R8 ;  /* 0x000000ffff027224 */ /* 0x000fe400078e0a08 */
        /* <DEDUP_REMOVED lines=9> */
[----:B------:R-:W-:-:S04]  /*0cf0*/  @P2 IADD3 R0, R0, 0x1, RZ ;  /* 0x0000000100002810 */ /* 0x000fc80007ffe0ff */
[----:B------:R-:W-:-:S05]  /*0d00*/  MOV R4, R0 ;  /* 0x0000000000047202 */ /* 0x000fca0000000f00 */
[----:B------:R-:W-:Y:S01]  /*0d10*/  @!P1 IMAD.MOV R4, RZ, RZ, -R4 ;  /* 0x000000ffff049224 */ /* 0x000fe200078e0a04 */
[----:B------:R-:W-:-:S05]  /*0d20*/  @!P0 LOP3.LUT R4, RZ, R9, RZ, 0x33, !PT ;  /* 0x00000009ff048212 */ /* 0x000fca00078e33ff */
[----:B------:R-:W-:-:S05]  /*0d30*/  IMAD R10, R7, R4, RZ ;  /* 0x00000004070a7224 */ /* 0x000fca00078e02ff */
[----:B------:R-:W-:-:S04]  /*0d40*/  IADD3 R0, -R10, c[0x0][0x538], RZ ;  /* 0x00014e000a007a10 */ /* 0x000fc80007ffe1ff */
[----:B------:R-:W-:-:S04]  /*0d50*/  IMNMX R6, R7, R0, PT ;  /* 0x0000000007067217 */ /* 0x000fc80003800200 */
[----:B------:R-:W-:-:S05]  /*0d60*/  IABS R0, R6 ;  /* 0x0000000600007213 */ /* 0x000fca0000000000 */
[----:B------:R-:W-:-:S04]  /*0d70*/  IMAD.MOV.U32 R5, RZ, RZ, R0 ;  /* 0x000000ffff057224 */ /* 0x000fc800078e0000 */
[----:B------:R-:W1:Y:S08]  /*0d80*/  I2F.RP R2, R5 ;  /* 0x0000000500027306 */ /* 0x000e700000209400 */
[----:B-1----:R-:W1:Y:S02]  /*0d90*/  MUFU.RCP R2, R2 ;  /* 0x0000000200027308 */ /* 0x002e640000001000 */
[----:B-1----:R-:W-:-:S06]  /*0da0*/  IADD3 R2, R2, 0xffffffe, RZ ;  /* 0x0ffffffe02027810 */ /* 0x002fcc0007ffe0ff */
[----:B------:R1:W2:Y:S02]  /*0db0*/  F2I.FTZ.U32.TRUNC.NTZ R3, R2 ;  /* 0x0000000200037305 */ /* 0x0002a4000021f000 */
[----:B-1----:R-:W-:Y:S01]  /*0dc0*/  IMAD.MOV R2, RZ, RZ, -R4 ;  /* 0x000000ffff027224 */ /* 0x002fe200078e0a04 */
[----:B--2---:R-:W-:-:S03]  /*0dd0*/  IADD3 R0, RZ, -R3, RZ ;  /* 0x80000003ff007210 */ /* 0x004fc60007ffe0ff */
[----:B------:R-:W-:Y:S01]  /*0de0*/  IMAD R8, R9, R2, R11 ;  /* 0x0000000209087224 */ /* 0x000fe200078e020b */
[----:B------:R-:W-:Y:S01]  /*0df0*/  IABS R9, R6 ;  /* 0x0000000600097213 */ /* 0x000fe20000000000 */
[----:B------:R-:W-:Y:S02]  /*0e00*/  IMAD.MOV.U32 R7, RZ, RZ, R0 ;  /* 0x000000ffff077224 */ /* 0x000fe400078e0000 */
[----:B------:R-:W-:Y:S01]  /*0e10*/  IMAD.MOV.U32 R2, RZ, RZ, RZ ;  /* 0x000000ffff027224 */ /* 0x000fe200078e00ff */
[----:B------:R-:W-:Y:S01]  /*0e20*/  IABS R0, R8 ;  /* 0x0000000800007213 */ /* 0x000fe20000000000 */
[----:B------:R-:W-:-:S04]  /*0e30*/  IMAD R7, R7, R5, RZ ;  /* 0x0000000507077224 */ /* 0x000fc800078e02ff */
[----:B------:R-:W-:Y:S01]  /*0e40*/  IMAD.MOV.U32 R4, RZ, RZ, R0 ;  /* 0x000000ffff047224 */ /* 0x000fe200078e0000 */
[----:B------:R-:W-:Y:S01]  /*0e50*/  IADD3 R0, RZ, -R9, RZ ;  /* 0x80000009ff007210 */ /* 0x000fe20007ffe0ff */
[----:B------:R-:W-:-:S04]  /*0e60*/  IMAD.HI.U32 R3, R3, R7, R2 ;  /* 0x0000000703037227 */ /* 0x000fc800078e0002 */
[----:B------:R-:W-:Y:S02]  /*0e70*/  IMAD.MOV.U32 R2, RZ, RZ, R0 ;  /* 0x000000ffff027224 */ /* 0x000fe400078e0000 */
[----:B------:R-:W-:Y:S01]  /*0e80*/  IMAD.HI.U32 R0, R3, R4, RZ ;  /* 0x0000000403007227 */ /* 0x000fe200078e00ff */
[----:B------:R-:W-:-:S03]  /*0e90*/  IADD3 R3, R10, 0x1000000, R8 ;  /* 0x010000000a037810 */ /* 0x000fc60007ffe008 */
[----:B------:R-:W-:-:S05]  /*0ea0*/  IMAD R2, R0, R2, R4 ;  /* 0x0000000200027224 */ /* 0x000fca00078e0204 */
[----:B------:R-:W-:-:S13]  /*0eb0*/  ISETP.GT.U32.AND P0, PT, R5, R2, PT ;  /* 0x000000020500720c */ /* 0x000fda0003f04070 */
[----:B------:R-:W-:Y:S01]  /*0ec0*/  @!P0 IMAD.IADD R2, R2, 0x1, -R5 ;  /* 0x0000000102028824 */ /* 0x000fe200078e0a05 */
[----:B------:R-:W-:Y:S02]  /*0ed0*/  @!P0 IADD3 R0, R0, 0x1, RZ ;  /* 0x0000000100008810 */ /* 0x000fe40007ffe0ff */
[----:B------:R-:W-:Y:S02]  /*0ee0*/  ISETP.NE.AND P0, PT, R6, RZ, PT ;  /* 0x000000ff0600720c */ /* 0x000fe40003f05270 */
[----:B------:R-:W-:Y:S02]  /*0ef0*/  ISETP.GE.U32.AND P2, PT, R2, R5, PT ;  /* 0x000000050200720c */ /* 0x000fe40003f46070 */
[----:B------:R-:W-:-:S04]  /*0f00*/  LOP3.LUT R2, R8, R6, RZ, 0x3c, !PT ;  /* 0x0000000608027212 */ /* 0x000fc800078e3cff */
[----:B------:R-:W-:Y:S01]  /*0f10*/  ISETP.GE.AND P1, PT, R2, RZ, PT ;  /* 0x000000ff0200720c */ /* 0x000fe20003f26270 */
[----:B------:R-:W-:-:S06]  /*0f20*/  IMAD.MOV R2, RZ, RZ, -R6 ;  /* 0x000000ffff027224 */ /* 0x000fcc00078e0a06 */
[----:B------:R-:W-:-:S06]  /*0f30*/  @P2 IADD3 R0, R0, 0x1, RZ ;  /* 0x0000000100002810 */ /* 0x000fcc0007ffe0ff */
[----:B------:R-:W-:Y:S02]  /*0f40*/  @!P1 IADD3 R0, -R0, RZ, RZ ;  /* 0x000000ff00009210 */ /* 0x000fe40007ffe1ff */
[----:B------:R-:W-:-:S05]  /*0f50*/  @!P0 LOP3.LUT R0, RZ, R6, RZ, 0x33, !PT ;  /* 0x00000006ff008212 */ /* 0x000fca00078e33ff */
[----:B------:R-:W-:-:S05]  /*0f60*/  IMAD R2, R0, R2, R3 ;  /* 0x0000000200027224 */ /* 0x000fca00078e0203 */
[----:B------:R1:W-:Y:S02]  /*0f70*/  STL [R1+0x28], R2 ;  /* 0x0000280201007387 */ /* 0x0003e40000100800 */
.L_x_473:
[----:B------:R-:W-:Y:S05]  /*0f80*/  BSYNC B0 ;  /* 0x0000000000007941 */ /* 0x000fea0003800000 */
.L_x_471:
[----:B------:R-:W-:-:S04]  /*0f90*/  LOP3.LUT R0, RZ, R0, RZ, 0x33, !PT ;  /* 0x00000000ff007212 */ /* 0x000fc800078e33ff */
[----:B------:R-:W-:-:S05]  /*0fa0*/  IADD3 R0, R0, R12, RZ ;  /* 0x0000000c00007210 */ /* 0x000fca0007ffe0ff */
[----:B------:R2:W-:Y:S01]  /*0fb0*/  STL [R1+0x24], R0 ;  /* 0x0000240001007387 */ /* 0x0005e20000100800 */
[----:B------:R-:W-:Y:S05]  /*0fc0*/  BRA `(.L_x_474) ;  /* 0x0000006000007947 */ /* 0x000fea0003800000 */
.L_x_462:
[----:B------:R-:W-:Y:S01]  /*0fd0*/  MOV R0, UR4 ;  /* 0x0000000400007c02 */ /* 0x000fe20008000f00 */
[----:B------:R-:W-:Y:S04]  /*0fe0*/  STL [R1+0x24], RZ ;  /* 0x000024ff01007387 */ /* 0x000fe80000100800 */
[----:B------:R-:W-:Y:S04]  /*0ff0*/  STL [R1+0x28], RZ ;  /* 0x000028ff01007387 */ /* 0x000fe80000100800 */
[----:B------:R1:W-:Y:S02]  /*1000*/  STL [R1+0x20], R0 ;  /* 0x0000200001007387 */ /* 0x0003e40000100800 */
[----:B-1----:R-:W-:-:S05]  /*1010*/  MOV R0, c[0x0][0x53c] ;  /* 0x00014f0000007a02 */ /* 0x002fca0000000f00 */
[----:B------:R1:W-:Y:S02]  /*1020*/  STL [R1+0x2c], R0 ;  /* 0x00002c0001007387 */ /* 0x0003e40000100800 */
.L_x_474:
[----:B------:R-:W3:Y:S04]  /*1030*/  LDL R4, [R1+0x20] ;  /* 0x0000200001047983 */ /* 0x000ee80000100800 */
[----:B------:R-:W3:Y:S04]  /*1040*/  LDL R5, [R1+0x24] ;  /* 0x0000240001057983 */ /* 0x000ee80000100800 */
[----:B------:R-:W3:Y:S04]  /*1050*/  LDL R6, [R1+0x28] ;  /* 0x0000280001067983 */ /* 0x000ee80000100800 */
[----:B------:R-:W3:Y:S01]  /*1060*/  LDL R7, [R1+0x2c] ;  /* 0x00002c0001077983 */ /* 0x000ee20000100800 */
[----:B------:R-:W-:Y:S01]  /*1070*/  ISETP.NE.AND P0, PT, R13, RZ, PT ;  /* 0x000000ff0d00720c */ /* 0x000fe20003f05270 */
[----:B------:R-:W-:-:S12]  /*1080*/  WARPSYNC 0xffffffff ;  /* 0xffffffff00007948 */ /* 0x000fd80003800000 */
[----:B---3--:R3:W-:Y:S04]  /*1090*/  @!P0 STS.128 [0xc080], R4 ;  /* 0x00c08004ff008388 */ /* 0x0087e80000000c00 */
[----:B------:R-:W-:Y:S06]  /*10a0*/  BAR.ARV 0x5, 0x80 ;  /* 0x0142000000007b1d */ /* 0x000fec0000002000 */
.L_x_460:
[----:B-12---:R-:W2:Y:S02]  /*10b0*/  LDL R0, [R1+0x2c] ;  /* 0x00002c0001007983 */ /* 0x006ea40000100800 */
[----:B--2---:R-:W-:-:S13]  /*10c0*/  ISETP.GE.AND P0, PT, R0, c[0x0][0x53c], PT ;  /* 0x00014f0000007a0c */ /* 0x004fda0003f06270 */
[----:B------:R-:W-:Y:S05]  /*10d0*/  @P0 EXIT ;  /* 0x000000000000094d */ /* 0x000fea0003800000 */
[----:B------:R-:W1:Y:S02]  /*10e0*/  S2R R11, SR_TID.X ;  /* 0x00000000000b7919 */ /* 0x000e640000002100 */
[----:B-1----:R-:W-:-:S04]  /*10f0*/  SHF.R.S32.HI R8, RZ, 0x1f, R11 ;  /* 0x0000001fff087819 */ /* 0x002fc8000001140b */
[CC--:B------:R-:W-:Y:S02]  /*1100*/  LEA.HI R17, R8.reuse, R11.reuse, RZ, 0x3 ;  /* 0x0000000b08117211 */ /* 0x0c0fe400078f18ff */
[----:B------:R-:W-:Y:S02]  /*1110*/  LEA.HI R3, R8, R11, RZ, 0x4 ;  /* 0x0000000b08037211 */ /* 0x000fe400078f20ff */
[----:B------:R-:W-:Y:S02]  /*1120*/  LOP3.LUT R2, R17, 0xfffffff8, RZ, 0xc0, !PT ;  /* 0xfffffff811027812 */ /* 0x000fe400078ec0ff */
[----:B---3--:R-:W-:Y:S02]  /*1130*/  SHF.R.S32.HI R5, RZ, 0x4, R3 ;  /* 0x00000004ff057819 */ /* 0x008fe40000011403 */
[----:B------:R-:W-:Y:S01]  /*1140*/  LOP3.LUT R0, R3, 0xfffffff0, RZ, 0xc0, !PT ;  /* 0xfffffff003007812 */ /* 0x000fe200078ec0ff */
[----:B------:R-:W-:Y:S01]  /*1150*/  IMAD.IADD R2, R11, 0x1, -R2 ;  /* 0x000000010b027824 */ /* 0x000fe200078e0a02 */
[----:B------:R-:W-:-:S02]  /*1160*/  LEA.HI R3, R3, R5, RZ, 0x1 ;  /* 0x0000000503037211 */ /* 0x000fc400078f08ff */
[----:B------:R-:W-:Y:S01]  /*1170*/  LEA.HI R6, R8, R11, RZ, 0x2 ;  /* 0x0000000b08067211 */ /* 0x000fe200078f10ff */
[----:B------:R-:W-:Y:S01]  /*1180*/  IMAD.IADD R0, R11, 0x1, -R0 ;  /* 0x000000010b007824 */ /* 0x000fe200078e0a00 */
[----:B------:R-:W-:Y:S02]  /*1190*/  LEA.HI R7, R2, R2, RZ, 0x1 ;  /* 0x0000000202077211 */ /* 0x000fe400078f08ff */
[----:B------:R-:W-:Y:S02]  /*11a0*/  LOP3.LUT R4, R3, 0xfffffffe, RZ, 0xc0, !PT ;  /* 0xfffffffe03047812 */ /* 0x000fe400078ec0ff */
[----:B------:R-:W-:Y:S02]  /*11b0*/  LOP3.LUT R3, R7, 0x3fffffe, RZ, 0xc0, !PT ;  /* 0x03fffffe07037812 */ /* 0x000fe400078ec0ff */
[----:B------:R-:W-:Y:S01]  /*11c0*/  LEA.HI R10, R0, R0, RZ, 0x1 ;  /* 0x00000000000a7211 */ /* 0x000fe200078f08ff */
[----:B------:R-:W-:Y:S01]  /*11d0*/  IMAD.IADD R12, R5, 0x1, -R4 ;  /* 0x00000001050c7824 */ /* 0x000fe200078e0a04 */
[----:B------:R-:W-:Y:S01]  /*11e0*/  SHF.R.S32.HI R4, RZ, 0x3, R17 ;  /* 0x00000003ff047819 */ /* 0x000fe20000011411 */
[----:B------:R-:W-:Y:S01]  /*11f0*/  IMAD.IADD R15, R2, 0x1, -R3 ;  /* 0x00000001020f7824 */ /* 0x000fe200078e0a03 */
[----:B------:R-:W-:-:S02]  /*1200*/  LOP3.LUT R2, R10, 0x7fffffe, RZ, 0xc0, !PT ;  /* 0x07fffffe0a027812 */ /* 0x000fc400078ec0ff */
[----:B------:R-:W-:Y:S02]  /*1210*/  SHF.R.S32.HI R3, RZ, 0x1f, R0 ;  /* 0x0000001fff037819 */ /* 0x000fe40000011400 */
[----:B------:R-:W-:Y:S01]  /*1220*/  LOP3.LUT R5, R6, 0xfffffffc, RZ, 0xc0, !PT ;  /* 0xfffffffc06057812 */ /* 0x000fe200078ec0ff */
[----:B------:R-:W-:Y:S01]  /*1230*/  IMAD.IADD R13, R0, 0x1, -R2 ;  /* 0x00000001000d7824 */ /* 0x000fe200078e0a02 */
[----:B------:R-:W-:Y:S01]  /*1240*/  LEA.HI R16, R3, R0, RZ, 0x3 ;  /* 0x0000000003107211 */ /* 0x000fe200078f18ff */
[----:B------:R-:W-:Y:S01]  /*1250*/  IMAD.SHL.U32 R0, R4, 0x40, RZ ;  /* 0x0000004004007824 */ /* 0x000fe200078e00ff */
[----:B------:R-:W-:Y:S01]  /*1260*/  LEA.HI R8, R8, R11, RZ, 0x5 ;  /* 0x0000000b08087211 */ /* 0x000fe200078f28ff */
[----:B------:R-:W-:Y:S01]  /*1270*/  IMAD.IADD R18, R11, 0x1, -R5 ;  /* 0x000000010b127824 */ /* 0x000fe200078e0a05 */
[----:B------:R-:W-:Y:S02]  /*1280*/  SHF.R.S32.HI R14, RZ, 0x2, R6 ;  /* 0x00000002ff0e7819 */ /* 0x000fe40000011406 */
[----:B------:R-:W-:Y:S01]  /*1290*/  LOP3.LUT R2, R8, 0xffffffe0, RZ, 0xc0, !PT ;  /* 0xffffffe008027812 */ /* 0x000fe200078ec0ff */
[----:B------:R-:W-:Y:S01]  /*12a0*/  IMAD.SHL.U32 R22, R18, 0x8, RZ ;  /* 0x0000000812167824 */ /* 0x000fe200078e00ff */
[----:B------:R-:W-:-:S02]  /*12b0*/  LOP3.LUT R0, R0, 0xc0, RZ, 0xc0, !PT ;  /* 0x000000c000007812 */ /* 0x000fc400078ec0ff */
[----:B------:R-:W-:Y:S01]  /*12c0*/  LEA.HI R5, R6, R14, RZ, 0x1 ;  /* 0x0000000e06057211 */ /* 0x000fe200078f08ff */
[----:B------:R-:W-:Y:S01]  /*12d0*/  IMAD.IADD R21, R11, 0x1, -R2 ;  /* 0x000000010b157824 */ /* 0x000fe200078e0a02 */
[----:B------:R-:W-:Y:S02]  /*12e0*/  SHF.R.U32.HI R4, RZ, 0x3, R0 ;  /* 0x00000003ff047819 */ /* 0x000fe40000011600 */
[----:B------:R-:W-:Y:S02]  /*12f0*/  LOP3.LUT R3, R0, 0x18, R22, 0xf8, !PT ;  /* 0x0000001800037812 */ /* 0x000fe400078ef816 */
[--C-:B------:R-:W-:Y:S02]  /*1300*/  SHF.R.S32.HI R9, RZ, 0x5, R8.reuse ;  /* 0x00000005ff097819 */ /* 0x100fe40000011408 */
[----:B------:R-:W-:Y:S02]  /*1310*/  SHF.R.S32.HI R0, RZ, 0x1f, R8 ;  /* 0x0000001fff007819 */ /* 0x000fe40000011408 */
[----:B------:R-:W-:-:S02]  /*1320*/  LOP3.LUT R2, R5, 0x7fffffe, RZ, 0xc0, !PT ;  /* 0x07fffffe05027812 */ /* 0x000fc400078ec0ff */
[----:B------:R-:W-:Y:S02]  /*1330*/  LEA.HI R0, R0, R9, RZ, 0x2 ;  /* 0x0000000900007211 */ /* 0x000fe400078f10ff */
[----:B------:R-:W-:Y:S01]  /*1340*/  LOP3.LUT R5, R3, R4, RZ, 0x3c, !PT ;  /* 0x0000000403057212 */ /* 0x000fe200078e3cff */
[----:B------:R-:W-:Y:S01]  /*1350*/  IMAD.IADD R2, R14, 0x1, -R2 ;  /* 0x000000010e027824 */ /* 0x000fe200078e0a02 */
[----:B------:R-:W-:Y:S02]  /*1360*/  SHF.R.S32.HI R4, RZ, 0x1f, R6 ;  /* 0x0000001fff047819 */ /* 0x000fe40000011406 */
[----:B------:R-:W-:Y:S02]  /*1370*/  SHF.R.S32.HI R8, RZ, 0x1f, R21 ;  /* 0x0000001fff087819 */ /* 0x000fe40000011415 */
[----:B------:R-:W-:Y:S01]  /*1380*/  LOP3.LUT R3, R0, 0xffffffc, RZ, 0xc0, !PT ;  /* 0x0ffffffc00037812 */ /* 0x000fe200078ec0ff */
[----:B------:R-:W-:Y:S01]  /*1390*/  IMAD R0, R9, 0x8, R2 ;  /* 0x0000000809007824 */ /* 0x000fe200078e0202 */
[----:B------:R-:W-:-:S02]  /*13a0*/  LEA.HI R2, R4, R14, RZ, 0x3 ;  /* 0x0000000e04027211 */ /* 0x000fc400078f18ff */
[----:B------:R-:W-:Y:S01]  /*13b0*/  LEA.HI R11, R8, R21, RZ, 0x2 ;  /* 0x00000015080b7211 */ /* 0x000fe200078f10ff */
[C---:B------:R-:W-:Y:S01]  /*13c0*/  IMAD.IADD R4, R9.reuse, 0x1, -R3 ;  /* 0x0000000109047824 */ /* 0x040fe200078e0a03 */
[----:B------:R-:W-:Y:S01]  /*13d0*/  LOP3.LUT R2, R2, 0xfffffff8, RZ, 0xc0, !PT ;  /* 0xfffffff802027812 */ /* 0x000fe200078ec0ff */
[----:B------:R-:W-:Y:S01]  /*13e0*/  IMAD.U32 R5, R0, 0x20, R5 ;  /* 0x0000002000057824 */ /* 0x000fe200078e0005 */
[----:B------:R-:W-:Y:S01]  /*13f0*/  SHF.R.S32.HI R3, RZ, 0x2, R11 ;  /* 0x00000002ff037819 */ /* 0x000fe2000001140b */
[----:B------:R-:W-:Y:S01]  /*1400*/  IMAD.SHL.U32 R9, R9, 0x200, RZ ;  /* 0x0000020009097824 */ /* 0x000fe200078e00ff */
[----:B------:R-:W-:Y:S01]  /*1410*/  LEA.HI R0, R18, R18, RZ, 0x1 ;  /* 0x0000001212007211 */ /* 0x000fe200078f08ff */
[----:B------:R-:W-:Y:S01]  /*1420*/  IMAD.IADD R6, R14, 0x1, -R2 ;  /* 0x000000010e067824 */ /* 0x000fe200078e0a02 */
[----:B------:R-:W-:Y:S01]  /*1430*/  SHF.R.S32.HI R8, RZ, 0x1, R10 ;  /* 0x00000001ff087819 */ /* 0x000fe2000001140a */
[----:B------:R-:W-:Y:S01]  /*1440*/  IMAD R19, R4, 0x10, R3 ;  /* 0x0000001004137824 */ /* 0x000fe200078e0203 */
[C---:B------:R-:W-:Y:S01]  /*1450*/  LOP3.LUT R2, R0.reuse, 0x1ffffffe, RZ, 0xc0, !PT ;  /* 0x1ffffffe00027812 */ /* 0x040fe200078ec0ff */
[----:B------:R-:W-:Y:S01]  /*1460*/  IMAD.SHL.U32 R0, R0, 0x20, RZ ;  /* 0x0000002000007824 */ /* 0x000fe200078e00ff */
[----:B------:R-:W-:Y:S01]  /*1470*/  SHF.R.S32.HI R3, RZ, 0x1, R7 ;  /* 0x00000001ff037819 */ /* 0x000fe20000011407 */
[----:B------:R1:W-:Y:S01]  /*1480*/  STL [R1+0x5c], R5 ;  /* 0x00005c0501007387 */ /* 0x0003e20000100800 */
[----:B------:R-:W-:Y:S01]  /*1490*/  LEA.HI R7, R6, R6, RZ, 0x1 ;  /* 0x0000000606077211 */ /* 0x000fe200078f08ff */
[----:B------:R-:W-:Y:S01]  /*14a0*/  IMAD.IADD R4, R18, 0x1, -R2 ;  /* 0x0000000112047824 */ /* 0x000fe200078e0a02 */
[----:B------:R-:W-:Y:S01]  /*14b0*/  LOP3.LUT R0, R0, 0xffffffc0, RZ, 0xc0, !PT ;  /* 0xffffffc000007812 */ /* 0x000fe200078ec0ff */
[C---:B------:R-:W-:Y:S01]  /*14c0*/  IMAD.SHL.U32 R2, R3.reuse, 0x40, RZ ;  /* 0x0000004003027824 */ /* 0x040fe200078e00ff */
[----:B------:R-:W-:Y:S01]  /*14d0*/  SHF.R.S32.HI R10, RZ, 0x1f, R10 ;  /* 0x0000001fff0a7819 */ /* 0x000fe2000001140a */
[----:B------:R-:W-:Y:S01]  /*14e0*/  STL [R1+0x64], R19 ;  /* 0x0000641301007387 */ /* 0x000fe20000100800 */
[----:B------:R-:W-:Y:S01]  /*14f0*/  LOP3.LUT P2, RZ, R3, 0x2, RZ, 0xc0, !PT ;  /* 0x0000000203ff7812 */ /* 0x000fe2000784c0ff */
[----:B------:R-:W-:Y:S01]  /*1500*/  IMAD R14, R4, 0x8, R0 ;  /* 0x00000008040e7824 */ /* 0x000fe200078e0200 */
[----:B------:R-:W-:-:S02]  /*1510*/  LEA.HI R3, R10, R8, RZ, 0x2 ;  /* 0x000000080a037211 */ /* 0x000fc400078f10ff */
[----:B------:R-:W-:Y:S02]  /*1520*/  LOP3.LUT R0, R2, 0xc0, RZ, 0xc0, !PT ;  /* 0x000000c002007812 */ /* 0x000fe400078ec0ff */
[----:B------:R-:W-:Y:S01]  /*1530*/  LOP3.LUT R2, R3, 0xfffffffc, RZ, 0xc0, !PT ;  /* 0xfffffffc03027812 */ /* 0x000fe200078ec0ff */
[----:B------:R-:W-:Y:S01]  /*1540*/  IMAD R3, R18, 0x2, R9 ;  /* 0x0000000212037824 */ /* 0x000fe200078e0209 */
[----:B------:R-:W-:Y:S02]  /*1550*/  SHF.R.U32.HI R4, RZ, 0x3, R0 ;  /* 0x00000003ff047819 */ /* 0x000fe40000011600 */
[----:B------:R-:W-:Y:S01]  /*1560*/  IADD3 R20, R22, 0x20, RZ ;  /* 0x0000002016147810 */ /* 0x000fe20007ffe0ff */
[----:B------:R-:W-:Y:S01]  /*1570*/  IMAD.IADD R2, R8, 0x1, -R2 ;  /* 0x0000000108027824 */ /* 0x000fe200078e0a02 */
[----:B------:R-:W-:Y:S01]  /*1580*/  SHF.R.S32.HI R23, RZ, 0x1f, R22 ;  /* 0x0000001fff177819 */ /* 0x000fe20000011416 */
[----:B------:R-:W-:-:S03]  /*1590*/  IMAD R8, R12, 0x8, R15 ;  /* 0x000000080c087824 */ /* 0x000fc600078e020f */
[C---:B------:R-:W-:Y:S01]  /*15a0*/  LOP3.LUT P3, RZ, R2.reuse, 0x2, RZ, 0xc0, !PT ;  /* 0x0000000202ff7812 */ /* 0x040fe2000786c0ff */
[----:B------:R-:W-:Y:S01]  /*15b0*/  IMAD.SHL.U32 R2, R2, 0x40, RZ ;  /* 0x0000004002027824 */ /* 0x000fe200078e00ff */
[----:B-1----:R-:W-:-:S04]  /*15c0*/  LOP3.LUT R5, R7, 0x3fffffe, RZ, 0xc0, !PT ;  /* 0x03fffffe07057812 */ /* 0x002fc800078ec0ff */
[----:B------:R-:W-:Y:S01]  /*15d0*/  LOP3.LUT R2, R2, 0xc0, RZ, 0xc0, !PT ;  /* 0x000000c002027812 */ /* 0x000fe200078ec0ff */
[----:B------:R-:W-:Y:S01]  /*15e0*/  IMAD.IADD R6, R6, 0x1, -R5 ;  /* 0x0000000106067824 */ /* 0x000fe200078e0a05 */
[----:B------:R-:W-:Y:S02]  /*15f0*/  LOP3.LUT R5, R0, 0x8, R17, 0xf8, !PT ;  /* 0x0000000800057812 */ /* 0x000fe400078ef811 */
[----:B------:R-:W-:Y:S01]  /*1600*/  SHF.R.S32.HI R0, RZ, 0x1, R7 ;  /* 0x00000001ff007819 */ /* 0x000fe20000011407 */
[----:B------:R-:W-:Y:S01]  /*1610*/  IMAD R6, R6, 0x20, R3 ;  /* 0x0000002006067824 */ /* 0x000fe200078e0203 */
[----:B------:R-:W-:Y:S01]  /*1620*/  LOP3.LUT R10, R5, R4, RZ, 0x3c, !PT ;  /* 0x00000004050a7212 */ /* 0x000fe200078e3cff */
[----:B------:R-:W-:Y:S01]  /*1630*/  IMAD.SHL.U32 R5, R16, 0x20, RZ ;  /* 0x0000002010057824 */ /* 0x000fe200078e00ff */
[C---:B------:R-:W-:Y:S01]  /*1640*/  LOP3.LUT P0, RZ, R0.reuse, 0x2, RZ, 0xc0, !PT ;  /* 0x0000000200ff7812 */ /* 0x040fe2000780c0ff */
[C---:B------:R-:W-:Y:S01]  /*1650*/  IMAD.SHL.U32 R3, R0.reuse, 0x40, RZ ;  /* 0x0000004000037824 */ /* 0x040fe200078e00ff */
[----:B------:R-:W-:Y:S01]  /*1660*/  LOP3.LUT R4, R0, 0x1, RZ, 0xc0, !PT ;  /* 0x0000000100047812 */ /* 0x000fe200078ec0ff */
[----:B------:R-:W-:Y:S01]  /*1670*/  IMAD.SHL.U32 R7, R12, 0x8, RZ ;  /* 0x000000080c077824 */ /* 0x000fe200078e00ff */
[----:B------:R-:W-:-:S02]  /*1680*/  LOP3.LUT R0, R5, 0xffffff00, RZ, 0xc0, !PT ;  /* 0xffffff0005007812 */ /* 0x000fc400078ec0ff */
[----:B------:R-:W-:Y:S02]  /*1690*/  LOP3.LUT R3, R3, 0xc0, RZ, 0xc0, !PT ;  /* 0x000000c003037812 */ /* 0x000fe400078ec0ff */
[----:B------:R-:W-:Y:S01]  /*16a0*/  ISETP.NE.U32.AND P1, PT, R4, 0x1, PT ;  /* 0x000000010400780c */ /* 0x000fe20003f25070 */
[----:B------:R-:W-:Y:S01]  /*16b0*/  IMAD.IADD R4, R0, 0x1, R9 ;  /* 0x0000000100047824 */ /* 0x000fe200078e0209 */
[----:B------:R-:W-:Y:S02]  /*16c0*/  LEA.HI R3, R3, R3, RZ, 0x1d ;  /* 0x0000000303037211 */ /* 0x000fe400078fe8ff */
[----:B------:R-:W-:-:S03]  /*16d0*/  SHF.R.U32.HI R5, RZ, 0x3, R2 ;  /* 0x00000003ff057819 */ /* 0x000fc60000011602 */
[----:B------:R-:W-:Y:S01]  /*16e0*/  IMAD.IADD R3, R3, 0x1, R6 ;  /* 0x0000000103037824 */ /* 0x000fe200078e0206 */
[----:B------:R-:W-:Y:S01]  /*16f0*/  LOP3.LUT R6, R2, 0x8, R7, 0xf8, !PT ;  /* 0x0000000802067812 */ /* 0x000fe200078ef807 */
[----:B------:R-:W-:Y:S01]  /*1700*/  IMAD R2, R13, 0x20, R4 ;  /* 0x000000200d027824 */ /* 0x000fe200078e0204 */
[----:B------:R-:W-:Y:S01]  /*1710*/  LOP3.LUT R4, R11, 0x7ffffffc, RZ, 0xc0, !PT ;  /* 0x7ffffffc0b047812 */ /* 0x000fe200078ec0ff */
[----:B------:R-:W-:Y:S01]  /*1720*/  IMAD.SHL.U32 R18, R3, 0x2, RZ ;  /* 0x0000000203127824 */ /* 0x000fe200078e00ff */
[----:B------:R-:W-:Y:S01]  /*1730*/  LOP3.LUT R3, R6, R5, RZ, 0x3c, !PT ;  /* 0x0000000506037212 */ /* 0x000fe200078e3cff */
[----:B------:R-:W-:Y:S02]  /*1740*/  IMAD R7, R13, 0x20, R0 ;  /* 0x000000200d077824 */ /* 0x000fe400078e0200 */
[----:B------:R-:W-:Y:S01]  /*1750*/  IMAD.IADD R4, R21, 0x1, -R4 ;  /* 0x0000000115047824 */ /* 0x000fe200078e0a04 */
[C---:B------:R-:W-:Y:S01]  /*1760*/  IADD3 R5, R18.reuse, 0x80, RZ ;  /* 0x0000008012057810 */ /* 0x040fe20007ffe0ff */
[----:B------:R-:W-:Y:S01]  /*1770*/  IMAD.MOV.U32 R6, RZ, RZ, 0x20 ;  /* 0x00000020ff067424 */ /* 0x000fe200078e00ff */
[----:B------:R-:W-:Y:S01]  /*1780*/  IADD3 R17, R18, 0x70, RZ ;  /* 0x0000007012117810 */ /* 0x000fe20007ffe0ff */
[----:B------:R-:W-:Y:S01]  /*1790*/  IMAD.SHL.U32 R236, R4, 0x2, RZ ;  /* 0x0000000204ec7824 */ /* 0x000fe200078e00ff */
[----:B------:R-:W-:Y:S01]  /*17a0*/  @P1 IADD3 R17, R5, 0x10, RZ ;  /* 0x0000001005111810 */ /* 0x000fe20007ffe0ff */
[----:B------:R-:W-:Y:S01]  /*17b0*/  STL [R1+0x44], R18 ;  /* 0x0000441201007387 */ /* 0x000fe20000100800 */
[----:B------:R-:W-:Y:S01]  /*17c0*/  IADD3 R5, R22, 0x40, RZ ;  /* 0x0000004016057810 */ /* 0x000fe20007ffe0ff */
[C---:B------:R-:W-:Y:S01]  /*17d0*/  IMAD.IADD R2, R3.reuse, 0x1, R2 ;  /* 0x0000000103027824 */ /* 0x040fe200078e0202 */
[----:B------:R-:W-:Y:S01]  /*17e0*/  IADD3 R16, R236, 0x10, RZ ;  /* 0x00000010ec107810 */ /* 0x000fe20007ffe0ff */
[----:B------:R-:W-:Y:S01]  /*17f0*/  IMAD.U32 R0, R8, 0x20, R10 ;  /* 0x0000002008007824 */ /* 0x000fe200078e000a */
[----:B------:R-:W-:Y:S01]  /*1800*/  STL [R1+0x48], R17 ;  /* 0x0000481101007387 */ /* 0x000fe20000100800 */
[----:B------:R-:W-:Y:S01]  /*1810*/  IMAD.IADD R3, R3, 0x1, R7 ;  /* 0x0000000103037824 */ /* 0x000fe200078e0207 */
[----:B------:R-:W-:-:S02]  /*1820*/  SHF.R.S32.HI R7, RZ, 0x1f, R20 ;  /* 0x0000001fff077819 */ /* 0x000fc40000011414 */
[----:B------:R-:W-:Y:S01]  /*1830*/  STL [R1+0x1c], R20 ;  /* 0x00001c1401007387 */ /* 0x000fe20000100800 */
[----:B------:R-:W-:Y:S02]  /*1840*/  SHF.R.S32.HI R4, RZ, 0x1f, R5 ;  /* 0x0000001fff047819 */ /* 0x000fe40000011405 */
[C---:B------:R-:W-:Y:S01]  /*1850*/  IADD3 R10, R236.reuse, 0x40, RZ ;  /* 0x00000040ec0a7810 */ /* 0x040fe20007ffe0ff */
[----:B------:R1:W-:Y:S01]  /*1860*/  STL [R1+0x38], R5 ;  /* 0x0000380501007387 */ /* 0x0003e20000100800 */
[----:B------:R-:W-:Y:S02]  /*1870*/  IADD3 R8, R236, 0x50, RZ ;  /* 0x00000050ec087810 */ /* 0x000fe40007ffe0ff */
[----:B------:R-:W-:Y:S01]  /*1880*/  LEA R184, R0, 0x3c80, 0x1 ;  /* 0x00003c8000b87811 */ /* 0x000fe200078e08ff */
[----:B------:R-:W-:Y:S01]  /*1890*/  STL.64 [R1+0x30], R22 ;  /* 0x0000301601007387 */ /* 0x000fe20000100a00 */
[----:B------:R-:W-:Y:S02]  /*18a0*/  SHF.R.S32.HI R0, RZ, 0x1f, R10 ;  /* 0x0000001fff007819 */ /* 0x000fe4000001140a */
[----:B------:R-:W-:Y:S01]  /*18b0*/  SHF.R.S32.HI R0, RZ, 0x1f, R8 ;  /* 0x0000001fff007819 */ /* 0x000fe20000011408 */
[----:B------:R2:W-:Y:S01]  /*18c0*/  STL [R1+0x58], R7 ;  /* 0x0000580701007387 */ /* 0x0005e20000100800 */
[----:B------:R-:W-:-:S02]  /*18d0*/  IADD3 R13, R236, 0x28, RZ ;  /* 0x00000028ec0d7810 */ /* 0x000fc40007ffe0ff */
[----:B------:R-:W-:Y:S01]  /*18e0*/  IADD3 R11, R236, 0x38, RZ ;  /* 0x00000038ec0b7810 */ /* 0x000fe20007ffe0ff */
[----:B------:R3:W-:Y:S01]  /*18f0*/  STL [R1+0x54], R4 ;  /* 0x0000540401007387 */ /* 0x0007e20000100800 */
[----:B------:R-:W-:Y:S02]  /*1900*/  IADD3 R189, R184, 0x20, RZ ;  /* 0x00000020b8bd7810 */ /* 0x000fe40007ffe0ff */
[----:B------:R-:W-:Y:S02]  /*1910*/  LEA R187, R2, 0x6080, 0x1 ;  /* 0x0000608002bb7811 */ /* 0x000fe400078e08ff */
[----:B------:R-:W-:Y:S02]  /*1920*/  LEA R185, R3, 0x1880, 0x1 ;  /* 0x0000188003b97811 */ /* 0x000fe400078e08ff */
[C---:B------:R-:W-:Y:S02]  /*1930*/  IADD3 R15, R236.reuse, 0x18, RZ ;  /* 0x00000018ec0f7810 */ /* 0x040fe40007ffe0ff */
[----:B------:R-:W-:-:S02]  /*1940*/  IADD3 R12, R236, 0x30, RZ ;  /* 0x00000030ec0c7810 */ /* 0x000fc40007ffe0ff */
[----:B------:R-:W-:Y:S02]  /*1950*/  IADD3 R9, R236, 0x48, RZ ;  /* 0x00000048ec097810 */ /* 0x000fe40007ffe0ff */
[----:B-1----:R-:W-:Y:S02]  /*1960*/  SEL R5, R6, 0xffffffe0, !P0 ;  /* 0xffffffe006057807 */ /* 0x002fe40004000000 */
[----:B------:R-:W-:Y:S02]  /*1970*/  @P2 IADD3 R189, R184, -0x20, RZ ;  /* 0xffffffe0b8bd2810 */ /* 0x000fe40007ffe0ff */
[----:B------:R-:W-:Y:S01]  /*1980*/  SHF.R.S32.HI R15, RZ, 0x1f, R15 ;  /* 0x0000001fff0f7819 */ /* 0x000fe2000001140f */
[----:B------:R-:W-:Y:S01]  /*1990*/  IMAD.IADD R0, R18, 0x1, R5 ;  /* 0x0000000112007824 */ /* 0x000fe200078e0205 */
[----:B------:R-:W-:Y:S01]  /*19a0*/  SHF.R.S32.HI R12, RZ, 0x1f, R12 ;  /* 0x0000001fff0c7819 */ /* 0x000fe2000001140c */
[----:B--2---:R-:W-:Y:S01]  /*19b0*/  IMAD.IADD R7, R19, 0x1, R14 ;  /* 0x0000000113077824 */ /* 0x004fe200078e020e */
[----:B------:R-:W-:-:S02]  /*19c0*/  IADD3 R19, R236, 0x8, RZ ;  /* 0x00000008ec137810 */ /* 0x000fc40007ffe0ff */
[----:B------:R-:W-:Y:S02]  /*19d0*/  IADD3 R14, R236, 0x20, RZ ;  /* 0x00000020ec0e7810 */ /* 0x000fe40007ffe0ff */
[----:B------:R1:W-:Y:S01]  /*19e0*/  STL [R1+0x3c], R7 ;  /* 0x00003c0701007387 */ /* 0x0003e20000100800 */
[----:B---3--:R-:W-:Y:S02]  /*19f0*/  SHF.R.S32.HI R4, RZ, 0x1f, R236 ;  /* 0x0000001fff047819 */ /* 0x008fe400000114ec */
[----:B------:R-:W-:Y:S01]  /*1a00*/  SEL R4, R6, 0xffffffe0, !P3 ;  /* 0xffffffe006047807 */ /* 0x000fe20005800000 */
[----:B------:R2:W-:Y:S01]  /*1a10*/  STL [R1+0x50], R0 ;  /* 0x0000500001007387 */ /* 0x0005e20000100800 */
[----:B------:R-:W-:Y:S02]  /*1a20*/  SHF.R.S32.HI R6, RZ, 0x1f, R16 ;  /* 0x0000001fff067819 */ /* 0x000fe40000011410 */
[----:B------:R-:W-:Y:S01]  /*1a30*/  SHF.R.S32.HI R6, RZ, 0x1f, R13 ;  /* 0x0000001fff067819 */ /* 0x000fe2000001140d */
[----:B------:R-:W-:Y:S01]  /*1a40*/  IMAD.IADD R188, R187, 0x1, R4 ;  /* 0x00000001bbbc7824 */ /* 0x000fe200078e0204 */
[----:B------:R-:W-:Y:S01]  /*1a50*/  SHF.R.S32.HI R6, RZ, 0x1f, R11 ;  /* 0x0000001fff067819 */ /* 0x000fe2000001140b */
[----:B------:R-:W-:Y:S01]  /*1a60*/  IMAD.IADD R186, R4, 0x1, R185 ;  /* 0x0000000104ba7824 */ /* 0x000fe200078e02b9 */
[----:B------:R-:W-:-:S02]  /*1a70*/  SHF.R.S32.HI R19, RZ, 0x1f, R19 ;  /* 0x0000001fff137819 */ /* 0x000fc40000011413 */
[----:B------:R-:W-:Y:S02]  /*1a80*/  SHF.R.S32.HI R14, RZ, 0x1f, R14 ;  /* 0x0000001fff0e7819 */ /* 0x000fe4000001140e */
[----:B------:R-:W-:Y:S02]  /*1a90*/  SHF.R.S32.HI R9, RZ, 0x1f, R9 ;  /* 0x0000001fff097819 */ /* 0x000fe40000011409 */
[C---:B------:R-:W-:Y:S02]  /*1aa0*/  IADD3 R197, R189.reuse, 0x400, RZ ;  /* 0x00000400bdc57810 */ /* 0x040fe40007ffe0ff */
[C---:B------:R-:W-:Y:S02]  /*1ab0*/  IADD3 R196, R189.reuse, 0x800, RZ ;  /* 0x00000800bdc47810 */ /* 0x040fe40007ffe0ff */
[C---:B------:R-:W-:Y:S02]  /*1ac0*/  IADD3 R195, R189.reuse, 0xc00, RZ ;  /* 0x00000c00bdc37810 */ /* 0x040fe40007ffe0ff */
[----:B------:R-:W-:-:S02]  /*1ad0*/  IADD3 R194, R189, 0x1000, RZ ;  /* 0x00001000bdc27810 */ /* 0x000fc40007ffe0ff */
[----:B-1----:R-:W-:Y:S02]  /*1ae0*/  IADD3 R7, R236, 0x58, RZ ;  /* 0x00000058ec077810 */ /* 0x002fe40007ffe0ff */
[----:B------:R-:W-:Y:S01]  /*1af0*/  IADD3 R193, R189, 0x1400, RZ ;  /* 0x00001400bdc17810 */ /* 0x000fe20007ffe0ff */
[----:B--2---:R-:W-:Y:S01]  /*1b00*/  IMAD.IADD R0, R5, 0x1, R17 ;  /* 0x0000000105007824 */ /* 0x004fe200078e0211 */
[----:B------:R-:W-:Y:S02]  /*1b10*/  SHF.R.S32.HI R6, RZ, 0x1f, R7 ;  /* 0x0000001fff067819 */ /* 0x000fe40000011407 */
[C---:B------:R-:W-:Y:S02]  /*1b20*/  IADD3 R192, R189.reuse, 0x1800, RZ ;  /* 0x00001800bdc07810 */ /* 0x040fe40007ffe0ff */
[----:B------:R1:W-:Y:S01]  /*1b30*/  STL [R1+0x4c], R0 ;  /* 0x00004c0001007387 */ /* 0x0003e20000100800 */
[C---:B------:R-:W-:Y:S02]  /*1b40*/  IADD3 R191, R189.reuse, 0x1c00, RZ ;  /* 0x00001c00bdbf7810 */ /* 0x040fe40007ffe0ff */
[----:B------:R-:W-:-:S02]  /*1b50*/  IADD3 R190, R189, 0x2000, RZ ;  /* 0x00002000bdbe7810 */ /* 0x000fc40007ffe0ff */
.L_x_644:
[----:B------:R-:W2:Y:S04]  /*1b60*/  LDL R77, [R1+0x2c] ;  /* 0x00002c00014d7983 */ /* 0x000ea80000100800 */
[----:B------:R-:W3:Y:S01]  /*1b70*/  LDL R15, [R1+0x28] ;  /* 0x00002800010f7983 */ /* 0x000ee20000100800 */
[----:B------:R-:W-:-:S02]  /*1b80*/  ISETP.NE.U32.AND P0, PT, RZ, c[0x0][0x370], PT ;  /* 0x0000dc00ff007a0c */ /* 0x000fc40003f05070 */
[----:B------:R-:W-:Y:S02]  /*1b90*/  ISETP.NE.U32.AND P2, PT, RZ, c[0x0][0x360], PT ;  /* 0x0000d800ff007a0c */ /* 0x000fe40003f45070 */
[----:B------:R-:W-:Y:S02]  /*1ba0*/  ISETP.NE.AND.EX P1, PT, RZ, c[0x0][0x374], PT, P0 ;  /* 0x0000dd00ff007a0c */ /* 0x000fe40003f25300 */
[----:B------:R-:W-:Y:S02]  /*1bb0*/  ISETP.NE.AND.EX P0, PT, RZ, c[0x0][0x364], PT, P2 ;  /* 0x0000d900ff007a0c */ /* 0x000fe40003f05320 */
[----:B------:R-:W-:Y:S02]  /*1bc0*/  ISETP.NE.U32.AND P3, PT, RZ, c[0x0][0x348], PT ;  /* 0x0000d200ff007a0c */ /* 0x000fe40003f65070 */
[----:B------:R-:W-:Y:S02]  /*1bd0*/  ISETP.NE.U32.AND P4, PT, RZ, c[0x0][0x350], PT ;  /* 0x0000d400ff007a0c */ /* 0x000fe40003f85070 */
[----:B------:R-:W-:-:S02]  /*1be0*/  ISETP.NE.AND.EX P3, PT, RZ, c[0x0][0x34c], PT, P3 ;  /* 0x0000d300ff007a0c */ /* 0x000fc40003f65330 */
[----:B------:R-:W-:Y:S01]  /*1bf0*/  ISETP.NE.AND.EX P4, PT, RZ, c[0x0][0x354], PT, P4 ;  /* 0x0000d500ff007a0c */ /* 0x000fe20003f85340 */
[----:B------:R-:W-:Y:S01]  /*1c00*/  IMAD.MOV.U32 R14, RZ, RZ, 0x4 ;  /* 0x00000004ff0e7424 */ /* 0x000fe200078e00ff */
[----:B------:R-:W-:Y:S01]  /*1c10*/  CS2R R12, SRZ ;  /* 0x00000000000c7805 */ /* 0x000fe2000001ff00 */
[----:B------:R-:W-:Y:S02]  /*1c20*/  IMAD.MOV.U32 R4, RZ, RZ, RZ ;  /* 0x000000ffff047224 */ /* 0x000fe400078e00ff */
[----:B--2---:R-:W-:-:S04]  /*1c30*/  @P1 IMAD.WIDE R10, R77, R14, c[0x0][0x370] ;  /* 0x0000dc004d0a1625 */ /* 0x004fc800078e020e */
[CC--:B------:R-:W-:Y:S01]  /*1c40*/  @P0 IMAD.WIDE R8, R77.reuse, R14.reuse, c[0x0][0x360] ;  /* 0x0000d8004d080625 */ /* 0x0c0fe200078e020e */
[----:B------:R2:W5:Y:S03]  /*1c50*/  @P1 LDG.E R4, [R10.64] ;  /* 0x000000060a041981 */ /* 0x000566000c1e1900 */
[CC--:B------:R-:W-:Y:S01]  /*1c60*/  IMAD.WIDE R6, R77.reuse, R14.reuse, c[0x0][0x348] ;  /* 0x0000d2004d067625 */ /* 0x0c0fe200078e020e */
[----:B------:R2:W5:Y:S03]  /*1c70*/  @P0 LDG.E R226, [R8.64] ;  /* 0x0000000608e20981 */ /* 0x000566000c1e1900 */
[----:B------:R-:W-:Y:S01]  /*1c80*/  IMAD.WIDE R2, R77, R14, c[0x0][0x350] ;  /* 0x0000d4004d027625 */ /* 0x000fe200078e020e */
[----:B------:R2:W5:Y:S04]  /*1c90*/  @P3 LDG.E R13, [R6.64] ;  /* 0x00000006060d3981 */ /* 0x000568000c1e1900 */
[----:B------:R2:W5:Y:S01]  /*1ca0*/  @P4 LDG.E R12, [R2.64] ;  /* 0x00000006020c4981 */ /* 0x000562000c1e1900 */
[----:B---3--:R-:W-:-:S05]  /*1cb0*/  LOP3.LUT R76, R15, 0xffff, RZ, 0xc0, !PT ;  /* 0x0000ffff0f4c7812 */ /* 0x008fca00078ec0ff */
[----:B------:R2:W-:Y:S01]  /*1cc0*/  STL [R1+0x40], R76 ;  /* 0x0000404c01007387 */ /* 0x0005e20000100800 */
[----:B------:R-:W-:Y:S01]  /*1cd0*/  YIELD ;  /* 0x0000000000007946 */ /* 0x000fe20003800000 */
[----:B------:R-:W-:Y:S05]  /*1ce0*/  @P0 BRA `(.L_x_475) ;  /* 0x0000005000000947 */ /* 0x000fea0003800000 */
[----:B-----5:R-:W-:Y:S01]  /*1cf0*/  MOV R226, c[0x0][0x168] ;  /* 0x00005a0000e27a02 */ /* 0x020fe20000000f00 */
[----:B------:R-:W-:Y:S05]  /*1d00*/  @!P3 BRA `(.L_x_475) ;  /* 0x000000300000b947 */ /* 0x000fea0003800000 */
[----:B------:R-:W3:Y:S04]  /*1d10*/  LDG.E R5, [R6.64] ;  /* 0x0000000606057981 */ /* 0x000ee8000c1e1900 */
[----:B-1----:R-:W3:Y:S02]  /*1d20*/  LDG.E R0, [R6.64+0x4] ;  /* 0x0000040606007981 */ /* 0x002ee4000c1e1900 */
[----:B---3--:R-:W-:Y:S02]  /*1d30*/  IADD3 R226, -R5, R0, RZ ;  /* 0x0000000005e27210 */ /* 0x008fe40007ffe1ff */
.L_x_475:
[----:B------:R-:W-:-:S04]  /*1d40*/  ISETP.NE.U32.AND P0, PT, RZ, c[0x0][0x368], PT ;  /* 0x0000da00ff007a0c */ /* 0x000fc80003f05070 */
[----:B------:R-:W-:-:S13]  /*1d50*/  ISETP.NE.AND.EX P0, PT, RZ, c[0x0][0x36c], PT, P0 ;  /* 0x0000db00ff007a0c */ /* 0x000fda0003f05300 */
[----:B------:R-:W-:Y:S05]  /*1d60*/  @!P0 BRA `(.L_x_476) ;  /* 0x0000003000008947 */ /* 0x000fea0003800000 */
[----:B--2---:R-:W-:-:S05]  /*1d70*/  IMAD.WIDE R2, R77, R14, c[0x0][0x368] ;  /* 0x0000da004d027625 */ /* 0x004fca00078e020e */
[----:B-1----:R1:W5:Y:S01]  /*1d80*/  LDG.E R0, [R2.64] ;  /* 0x0000000602007981 */ /* 0x002362000c1e1900 */
[----:B------:R-:W-:Y:S05]  /*1d90*/  BRA `(.L_x_477) ;  /* 0x0000005000007947 */ /* 0x000fea0003800000 */
.L_x_476:
[----:B-1----:R-:W-:Y:S01]  /*1da0*/  MOV R0, c[0x0][0x1d0] ;  /* 0x0000740000007a02 */ /* 0x002fe20000000f00 */
[----:B------:R-:W-:Y:S05]  /*1db0*/  @!P4 BRA `(.L_x_477) ;  /* 0x000000300000c947 */ /* 0x000fea0003800000 */
[----:B------:R-:W3:Y:S04]  /*1dc0*/  LDG.E R5, [R2.64] ;  /* 0x0000000602057981 */ /* 0x000ee8000c1e1900 */
[----:B------:R-:W3:Y:S02]  /*1dd0*/  LDG.E R0, [R2.64+0x4] ;  /* 0x0000040602007981 */ /* 0x000ee4000c1e1900 */
[----:B---3--:R-:W-:Y:S02]  /*1de0*/  IADD3 R0, -R5, R0, RZ ;  /* 0x0000000005007210 */ /* 0x008fe40007ffe1ff */
.L_x_477:
[----:B-12---:R-:W2:Y:S01]  /*1df0*/  LDL.LU R2, [R1+0x24] ;  /* 0x0000240001027983 */ /* 0x006ea20000300800 */
[----:B------:R-:W-:Y:S01]  /*1e00*/  IMAD.MOV.U32 R3, RZ, RZ, c[0x0][0x2c4] ;  /* 0x0000b100ff037624 */ /* 0x000fe200078e00ff */
[----:B------:R-:W-:Y:S01]  /*1e10*/  LOP3.LUT R198, R198, 0xfffff7ff, RZ, 0xc0, !PT ;  /* 0xfffff7ffc6c67812 */ /* 0x000fe200078ec0ff */
[----:B------:R-:W-:-:S02]  /*1e20*/  IMAD.MOV.U32 R6, RZ, RZ, c[0x0][0x32c] ;  /* 0x0000cb00ff067624 */ /* 0x000fc400078e00ff */
[--C-:B-----5:R-:W-:Y:S01]  /*1e30*/  IMAD.IADD R227, R0, 0x1, -R4.reuse ;  /* 0x0000000100e37824 */ /* 0x120fe200078e0a04 */
[----:B------:R-:W-:Y:S01]  /*1e40*/  ISETP.NE.AND P5, PT, R3, 0x1, PT ;  /* 0x000000010300780c */ /* 0x000fe20003fa5270 */
[----:B------:R-:W-:Y:S01]  /*1e50*/  IMAD.IADD R12, R12, 0x1, R4 ;  /* 0x000000010c0c7824 */ /* 0x000fe200078e0204 */
[----:B------:R-:W-:-:S11]  /*1e60*/  ISETP.GE.AND P1, PT, R6, 0x1, PT ;  /* 0x000000010600780c */ /* 0x000fd60003f26270 */
[----:B------:R-:W-:-:S04]  /*1e70*/  @P5 LOP3.LUT R198, R198, 0x800, RZ, 0xfc, !PT ;  /* 0x00000800c6c65812 */ /* 0x000fc800078efcff */
[----:B------:R-:W-:-:S04]  /*1e80*/  LOP3.LUT R198, R198, 0xfffffbff, RZ, 0xc0, !PT ;  /* 0xfffffbffc6c67812 */ /* 0x000fc800078ec0ff */
[----:B------:R-:W-:Y:S01]  /*1e90*/  @P1 LOP3.LUT R198, R198, 0x400, RZ, 0xfc, !PT ;  /* 0x00000400c6c61812 */ /* 0x000fe200078efcff */
[----:B--2---:R-:W-:-:S05]  /*1ea0*/  IMAD.SHL.U32 R20, R2, 0x80, RZ ;  /* 0x0000008002147824 */ /* 0x004fca00078e00ff */
[----:B------:R1:W-:Y:S01]  /*1eb0*/  STL [R1+0x18], R20 ;  /* 0x0000181401007387 */ /* 0x0003e20000100800 */
[----:B------:R-:W-:-:S05]  /*1ec0*/  IADD3 R2, R20, 0x7f, RZ ;  /* 0x0000007f14027810 */ /* 0x000fca0007ffe0ff */
[----:B------:R-:W-:-:S04]  /*1ed0*/  @P5 IMAD.HI.U32 R3, R2, c[0x0][0x2c8], RZ ;  /* 0x0000b20002035a27 */ /* 0x000fc800078e00ff */
[----:B------:R-:W-:Y:S01]  /*1ee0*/  IMAD.MOV.U32 R0, RZ, RZ, R2 ;  /* 0x000000ffff007224 */ /* 0x000fe200078e0002 */
[----:B------:R-:W-:Y:S02]  /*1ef0*/  IADD3 R2, R227, 0x1, -R226 ;  /* 0x00000001e3027810 */ /* 0x000fe40007ffe8e2 */
[----:B------:R-:W-:-:S05]  /*1f00*/  @P5 SHF.R.U32.HI R0, RZ, c[0x0][0x2cc], R3 ;  /* 0x0000b300ff005a19 */ /* 0x000fca0000011603 */
[----:B------:R-:W-:-:S05]  /*1f10*/  IMAD.IADD R0, R2, 0x1, R0 ;  /* 0x0000000102007824 */ /* 0x000fca00078e0200 */
[----:B------:R-:W-:Y:S01]  /*1f20*/  IADD3 R3, R0, c[0x0][0x328], RZ ;  /* 0x0000ca0000037a10 */ /* 0x000fe20007ffe0ff */
[----:B------:R-:W-:Y:S05]  /*1f30*/  @!P1 BRA `(.L_x_478) ;  /* 0x0000010000009947 */ /* 0x000fea0003800000 */
[C---:B------:R-:W-:Y:S01]  /*1f40*/  ISETP.GT.AND P0, PT, R0.reuse, RZ, PT ;  /* 0x000000ff0000720c */ /* 0x040fe20003f04270 */
[----:B------:R-:W-:Y:S01]  /*1f50*/  BSSY B0, `(.L_x_479) ;  /* 0x000000c000007945 */ /* 0x000fe20003800000 */
[----:B------:R-:W-:-:S11]  /*1f60*/  IADD3 R2, R0, -0x1, RZ ;  /* 0xffffffff00027810 */ /* 0x000fd60007ffe0ff */
[----:B------:R-:W-:Y:S05]  /*1f70*/  @P0 BRA `(.L_x_480) ;  /* 0x0000006000000947 */ /* 0x000fea0003800000 */
[----:B------:R-:W-:Y:S01]  /*1f80*/  ISETP.NE.AND P0, PT, R6, 0x1, PT ;  /* 0x000000010600780c */ /* 0x000fe20003f05270 */
[----:B------:R-:W-:-:S12]  /*1f90*/  IMAD.MOV R0, RZ, RZ, -R0 ;  /* 0x000000ffff007224 */ /* 0x000fd800078e0a00 */
[----:B------:R-:W-:-:S05]  /*1fa0*/  @P0 IMAD.HI.U32 R2, R0, c[0x0][0x330], RZ ;  /* 0x0000cc0000020a27 */ /* 0x000fca00078e00ff */
[----:B------:R-:W-:-:S04]  /*1fb0*/  @P0 SHF.R.U32.HI R0, RZ, c[0x0][0x334], R2 ;  /* 0x0000cd00ff000a19 */ /* 0x000fc80000011602 */
[----:B------:R-:W-:Y:S01]  /*1fc0*/  LOP3.LUT R2, RZ, R0, RZ, 0x33, !PT ;  /* 0x00000000ff027212 */ /* 0x000fe200078e33ff */
[----:B------:R-:W-:Y:S05]  /*1fd0*/  BRA `(.L_x_481) ;  /* 0x0000003000007947 */ /* 0x000fea0003800000 */
.L_x_480:
[----:B------:R-:W-:-:S13]  /*1fe0*/  ISETP.NE.AND P0, PT, R6, 0x1, PT ;  /* 0x000000010600780c */ /* 0x000fda0003f05270 */
[----:B------:R-:W-:-:S05]  /*1ff0*/  @P0 IMAD.HI.U32 R0, R2, c[0x0][0x330], RZ ;  /* 0x0000cc0002000a27 */ /* 0x000fca00078e00ff */
[----:B------:R-:W-:Y:S02]  /*2000*/  @P0 SHF.R.U32.HI R2, RZ, c[0x0][0x334], R0 ;  /* 0x0000cd00ff020a19 */ /* 0x000fe40000011600 */
.L_x_481:
[----:B------:R-:W-:Y:S05]  /*2010*/  BSYNC B0 ;  /* 0x0000000000007941 */ /* 0x000fea0003800000 */
.L_x_479:
[----:B------:R-:W-:-:S05]  /*2020*/  IMAD R2, R2, R6, c[0x0][0x32c] ;  /* 0x0000cb0002027624 */ /* 0x000fca00078e0206 */
[----:B------:R-:W-:-:S04]  /*2030*/  IMNMX R3, R3, R2, PT ;  /* 0x0000000203037217 */ /* 0x000fc80003800200 */
.L_x_478:
[----:B------:R-:W-:Y:S01]  /*2040*/  IADD3 R3, R3, 0x2f, RZ ;  /* 0x0000002f03037810 */ /* 0x000fe20007ffe0ff */
[----:B------:R-:W-:Y:S01]  /*2050*/  @P5 IMAD.HI.U32 R4, R20, c[0x0][0x2c8], RZ ;  /* 0x0000b20014045a27 */ /* 0x000fe200078e00ff */
[----:B------:R-:W-:-:S03]  /*2060*/  IADD3 R2, R227, 0x2f, RZ ;  /* 0x0000002fe3027810 */ /* 0x000fc60007ffe0ff */
[----:B------:R-:W-:-:S04]  /*2070*/  IMAD.HI R5, R3, 0x2aaaaaab, RZ ;  /* 0x2aaaaaab03057827 */ /* 0x000fc800078e02ff */
[----:B------:R-:W-:-:S04]  /*2080*/  IMAD.HI R2, R2, 0x2aaaaaab, RZ ;  /* 0x2aaaaaab02027827 */ /* 0x000fc800078e02ff */
[----:B------:R-:W-:Y:S01]  /*2090*/  IMAD.MOV.U32 R0, RZ, RZ, R20 ;  /* 0x000000ffff007224 */ /* 0x000fe200078e0014 */
[----:B------:R-:W-:Y:S01]  /*20a0*/  @P5 SHF.R.U32.HI R0, RZ, c[0x0][0x2cc], R4 ;  /* 0x0000b300ff005a19 */ /* 0x000fe20000011604 */
[----:B------:R-:W-:Y:S01]  /*20b0*/  IMAD.IADD R240, R227, 0x1, -R226 ;  /* 0x00000001e3f07824 */ /* 0x000fe200078e0ae2 */
[----:B------:R-:W-:Y:S02]  /*20c0*/  SHF.R.U32.HI R4, RZ, 0x1f, R5 ;  /* 0x0000001fff047819 */ /* 0x000fe40000011605 */
[----:B------:R-:W-:Y:S01]  /*20d0*/  SHF.R.U32.HI R3, RZ, 0x1f, R2 ;  /* 0x0000001fff037819 */ /* 0x000fe20000011602 */
[----:B------:R-:W-:Y:S01]  /*20e0*/  IMAD.IADD R0, R240, 0x1, R0 ;  /* 0x00000001f0007824 */ /* 0x000fe200078e0200 */
[----:B------:R-:W-:Y:S02]  /*20f0*/  LEA.HI.SX32 R4, R5, R4, 0x1d ;  /* 0x0000000405047211 */ /* 0x000fe400078feaff */
[----:B------:R-:W-:Y:S02]  /*2100*/  LEA.HI.SX32 R3, R2, R3, 0x1d ;  /* 0x0000000302037211 */ /* 0x000fe400078feaff */
[----:B------:R-:W-:-:S02]  /*2110*/  IADD3 R2, R0, -c[0x0][0x324], RZ ;  /* 0x8000c90000027a10 */ /* 0x000fc40007ffe0ff */
[----:B------:R-:W-:Y:S01]  /*2120*/  IMNMX R10, R3, R4, PT ;  /* 0x00000004030a7217 */ /* 0x000fe20003800200 */
[----:B------:R-:W-:Y:S05]  /*2130*/  @!P1 BRA `(.L_x_482) ;  /* 0x000000f000009947 */ /* 0x000fea0003800000 */
[----:B------:R-:W-:Y:S01]  /*2140*/  ISETP.GT.AND P0, PT, R0, -0x1, PT ;  /* 0xffffffff0000780c */ /* 0x000fe20003f04270 */
[----:B------:R-:W-:-:S12]  /*2150*/  BSSY B0, `(.L_x_483) ;  /* 0x000000b000007945 */ /* 0x000fd80003800000 */
[----:B------:R-:W-:Y:S05]  /*2160*/  @P0 BRA `(.L_x_484) ;  /* 0x0000006000000947 */ /* 0x000fea0003800000 */
[----:B------:R-:W-:Y:S02]  /*2170*/  ISETP.NE.AND P0, PT, R6, 0x1, PT ;  /* 0x000000010600780c */ /* 0x000fe40003f05270 */
[----:B------:R-:W-:-:S11]  /*2180*/  LOP3.LUT R0, RZ, R0, RZ, 0x33, !PT ;  /* 0x00000000ff007212 */ /* 0x000fd600078e33ff */
[----:B------:R-:W-:-:S05]  /*2190*/  @P0 IMAD.HI.U32 R3, R0, c[0x0][0x330], RZ ;  /* 0x0000cc0000030a27 */ /* 0x000fca00078e00ff */
[----:B------:R-:W-:-:S04]  /*21a0*/  @P0 SHF.R.U32.HI R0, RZ, c[0x0][0x334], R3 ;  /* 0x0000cd00ff000a19 */ /* 0x000fc80000011603 */
[----:B------:R-:W-:Y:S01]  /*21b0*/  LOP3.LUT R0, RZ, R0, RZ, 0x33, !PT ;  /* 0x00000000ff007212 */ /* 0x000fe200078e33ff */
[----:B------:R-:W-:Y:S05]  /*21c0*/  BRA `(.L_x_485) ;  /* 0x0000003000007947 */ /* 0x000fea0003800000 */
.L_x_484:
[----:B------:R-:W-:-:S13]  /*21d0*/  ISETP.NE.AND P0, PT, R6, 0x1, PT ;  /* 0x000000010600780c */ /* 0x000fda0003f05270 */
[----:B------:R-:W-:-:S05]  /*21e0*/  @P0 IMAD.HI.U32 R3, R0, c[0x0][0x330], RZ ;  /* 0x0000cc0000030a27 */ /* 0x000fca00078e00ff */
[----:B------:R-:W-:Y:S02]  /*21f0*/  @P0 SHF.R.U32.HI R0, RZ, c[0x0][0x334], R3 ;  /* 0x0000cd00ff000a19 */ /* 0x000fe40000011603 */
.L_x_485:
[----:B------:R-:W-:Y:S05]  /*2200*/  BSYNC B0 ;  /* 0x0000000000007941 */ /* 0x000fea0003800000 */
.L_x_483:
[----:B------:R-:W-:-:S05]  /*2210*/  IMAD R0, R0, c[0x0][0x32c], RZ ;  /* 0x0000cb0000007a24 */ /* 0x000fca00078e02ff */
[----:B------:R-:W-:-:S05]  /*2220*/  IMNMX R2, R2, R0, !PT ;  /* 0x0000000002027217 */ /* 0x000fca0007800200 */
.L_x_482:
[----:B------:R-:W-:Y:S01]  /*2230*/  IMAD.HI R2, R2, 0x2aaaaaab, RZ ;  /* 0x2aaaaaab02027827 */ /* 0x000fe200078e02ff */
[C---:B------:R-:W-:Y:S01]  /*2240*/  LOP3.LUT R3, R15.reuse, 0xff000000, RZ, 0xc0, !PT ;  /* 0xff0000000f037812 */ /* 0x040fe200078ec0ff */
[----:B------:R-:W-:Y:S03]  /*2250*/  BSSY B0, `(.L_x_486) ;  /* 0x000002d000007945 */ /* 0x000fe60003800000 */
[----:B------:R-:W-:Y:S02]  /*2260*/  SHF.R.U32.HI R0, RZ, 0x1f, R2 ;  /* 0x0000001fff007819 */ /* 0x000fe40000011602 */
[----:B------:R-:W-:Y:S02]  /*2270*/  SHF.R.U32.HI R3, RZ, 0x8, R3 ;  /* 0x00000008ff037819 */ /* 0x000fe40000011603 */
[----:B------:R-:W-:Y:S02]  /*2280*/  LEA.HI.SX32 R2, R2, R0, 0x1d ;  /* 0x0000000002027211 */ /* 0x000fe400078feaff */
[----:B------:R-:W-:-:S02]  /*2290*/  LOP3.LUT R0, R15, 0xff0000, RZ, 0xc0, !PT ;  /* 0x00ff00000f007812 */ /* 0x000fc400078ec0ff */
[----:B------:R-:W-:Y:S01]  /*22a0*/  IMNMX R6, RZ, R2, !PT ;  /* 0x00000002ff067217 */ /* 0x000fe20007800200 */
[----:B------:R-:W-:Y:S01]  /*22b0*/  IMAD.MOV.U32 R2, RZ, RZ, RZ ;  /* 0x000000ffff027224 */ /* 0x000fe200078e00ff */
[----:B------:R-:W-:Y:S02]  /*22c0*/  LEA.HI R0, R0, R3, RZ, 0x10 ;  /* 0x0000000300007211 */ /* 0x000fe400078f80ff */
[----:B------:R-:W-:Y:S02]  /*22d0*/  ISETP.GT.AND P0, PT, R10, R6, PT ;  /* 0x000000060a00720c */ /* 0x000fe40003f04270 */
[----:B------:R-:W-:Y:S02]  /*22e0*/  LOP3.LUT R15, R0, 0xff, RZ, 0xc0, !PT ;  /* 0x000000ff000f7812 */ /* 0x000fe400078ec0ff */
[----:B------:R-:W-:-:S03]  /*22f0*/  SHF.R.U32.HI R5, RZ, 0x10, R0 ;  /* 0x00000010ff057819 */ /* 0x000fc60000011600 */
[----:B------:R2:W-:Y:S04]  /*2300*/  STL [R1+0x28], R15 ;  /* 0x0000280f01007387 */ /* 0x0005e80000100800 */
[----:B------:R2:W-:Y:S02]  /*2310*/  STL [R1+0x24], R5 ;  /* 0x0000240501007387 */ /* 0x0005e40000100800 */
[----:B------:R-:W-:Y:S05]  /*2320*/  @!P0 BRA `(.L_x_487) ;  /* 0x000001f000008947 */ /* 0x000fea0003800000 */
[----:B------:R-:W-:-:S04]  /*2330*/  ISETP.NE.AND P0, PT, R5, RZ, PT ;  /* 0x000000ff0500720c */ /* 0x000fc80003f05270 */
[----:B------:R-:W-:-:S04]  /*2340*/  SEL R0, R5, c[0x0][0x338], P0 ;  /* 0x0000ce0005007a07 */ /* 0x000fc80000000000 */
[----:B------:R-:W-:Y:S02]  /*2350*/  IABS R3, R0 ;  /* 0x0000000000037213 */ /* 0x000fe40000000000 */
[----:B------:R-:W-:Y:S02]  /*2360*/  IADD3 R7, R0, -0x1, R10 ;  /* 0xffffffff00077810 */ /* 0x000fe40007ffe00a */
[----:B------:R-:W3:Y:S03]  /*2370*/  I2F.RP R2, R3 ;  /* 0x0000000300027306 */ /* 0x000ee60000209400 */
[----:B------:R-:W-:-:S05]  /*2380*/  IMAD.IADD R7, R7, 0x1, -R6 ;  /* 0x0000000107077824 */ /* 0x000fca00078e0a06 */
[----:B------:R-:W-:Y:S01]  /*2390*/  IABS R11, R7 ;  /* 0x00000007000b7213 */ /* 0x000fe20000000000 */
[----:B---3--:R-:W3:Y:S02]  /*23a0*/  MUFU.RCP R2, R2 ;  /* 0x0000000200027308 */ /* 0x008ee40000001000 */
[----:B---3--:R-:W-:-:S06]  /*23b0*/  IADD3 R2, R2, 0xffffffe, RZ ;  /* 0x0ffffffe02027810 */ /* 0x008fcc0007ffe0ff */
[----:B--2---:R-:W2:Y:S02]  /*23c0*/  F2I.FTZ.U32.TRUNC.NTZ R5, R2 ;  /* 0x0000000200057305 */ /* 0x004ea4000021f000 */
[----:B--2---:R-:W-:-:S04]  /*23d0*/  IMAD.MOV R2, RZ, RZ, -R5 ;  /* 0x000000ffff027224 */ /* 0x004fc800078e0a05 */
        /* <DEDUP_REMOVED lines=20> */
.L_x_487:
[----:B------:R-:W-:Y:S05]  /*2520*/  BSYNC B0 ;  /* 0x0000000000007941 */ /* 0x000fea0003800000 */
.L_x_486:
[----:B------:R-:W-:Y:S01]  /*2530*/  IMAD R3, R15, R2, R6 ;  /* 0x000000020f037224 */ /* 0x000fe200078e0206 */
        /* <DEDUP_REMOVED lines=56> */
[----:B---3--:R-:W-:Y:S01]  /*28c0*/  ISETP.NE.U32.AND P0, PT, RZ, c[0x0][0x340], PT ;  /* 0x0000d000ff007a0c */ /* 0x008fe20003f05070 */
[----:B------:R-:W3:Y:S03]  /*28d0*/  LDL.64 R74, [R1+0x30] ;  /* 0x00003000014a7983 */ /* 0x000ee60000100a00 */
[----:B------:R-:W-:Y:S01]  /*28e0*/  ISETP.NE.AND.EX P0, PT, RZ, c[0x0][0x344], PT, P0 ;  /* 0x0000d100ff007a0c */ /* 0x000fe20003f05300 */
[----:B------:R-:W4:Y:S04]  /*28f0*/  LDL R21, [R1+0x1c] ;  /* 0x00001c0001157983 */ /* 0x000f280000100800 */
[----:B------:R-:W5:Y:S04]  /*2900*/  LDL R18, [R1+0x38] ;  /* 0x0000380001127983 */ /* 0x000f680000100800 */
[----:B--2---:R-:W2:Y:S04]  /*2910*/  S2R R5, SR_TID.X ;  /* 0x0000000000057919 */ /* 0x004ea80000002100 */
[----:B------:R-:W-:-:S05]  /*2920*/  @P0 IMAD.WIDE R2, R77, R14, c[0x0][0x340] ;  /* 0x0000d0004d020625 */ /* 0x000fca00078e020e */
[----:B------:R1:W5:Y:S01]  /*2930*/  @P0 LDG.E R16, [R2.64] ;  /* 0x0000000602100981 */ /* 0x000362000c1e1900 */
[----:B------:R-:W-:-:S05]  /*2940*/  SHF.R.S32.HI R0, RZ, 0x1f, R13 ;  /* 0x0000001fff007819 */ /* 0x000fca000001140d */
[----:B------:R-:W-:Y:S01]  /*2950*/  IMAD R0, R0, c[0x0][0x178], RZ ;  /* 0x00005e0000007a24 */ /* 0x000fe200078e02ff */
[--C-:B--2---:R-:W-:Y:S02]  /*2960*/  SHF.R.S32.HI R7, RZ, 0x1f, R5.reuse ;  /* 0x0000001fff077819 */ /* 0x104fe40000011405 */
[----:B------:R-:W-:Y:S02]  /*2970*/  SHF.R.S32.HI R19, RZ, 0x1f, R5 ;  /* 0x0000001fff137819 */ /* 0x000fe40000011405 */
[-C--:B------:R-:W-:Y:S02]  /*2980*/  LEA.HI R7, R7, R5.reuse, RZ, 0x2 ;  /* 0x0000000507077211 */ /* 0x080fe400078f10ff */
[----:B------:R-:W-:Y:S02]  /*2990*/  LEA.HI R19, R19, R5, RZ, 0x2 ;  /* 0x0000000513137211 */ /* 0x000fe400078f10ff */
[----:B------:R-:W-:Y:S01]  /*29a0*/  LOP3.LUT R7, R7, 0xfffffffc, RZ, 0xc0, !PT ;  /* 0xfffffffc07077812 */ /* 0x000fe200078ec0ff */
[C---:B------:R-:W-:Y:S01]  /*29b0*/  IMAD R0, R13.reuse, c[0x0][0x17c], R0 ;  /* 0x00005f000d007a24 */ /* 0x040fe200078e0200 */
[----:B------:R-:W-:Y:S01]  /*29c0*/  SHF.R.S32.HI R19, RZ, 0x2, R19 ;  /* 0x00000002ff137819 */ /* 0x000fe20000011413 */
[----:B-1----:R-:W-:-:S04]  /*29d0*/  IMAD.WIDE.U32 R2, R13, c[0x0][0x178], RZ ;  /* 0x00005e000d027a25 */ /* 0x002fc800078e00ff */
[----:B------:R-:W-:Y:S02]  /*29e0*/  IMAD.IADD R7, R5, 0x1, -R7 ;  /* 0x0000000105077824 */ /* 0x000fe400078e0a07 */
[----:B------:R-:W-:Y:S01]  /*29f0*/  IMAD.IADD R5, R3, 0x1, R0 ;  /* 0x0000000103057824 */ /* 0x000fe200078e0200 */
[----:B------:R-:W-:Y:S02]  /*2a00*/  SHF.R.S32.HI R14, RZ, 0x1f, R77 ;  /* 0x0000001fff0e7819 */ /* 0x000fe4000001144d */
[----:B------:R-:W-:Y:S01]  /*2a10*/  LEA R0, R7, R19, 0x5 ;  /* 0x0000001307007211 */ /* 0x000fe200078e28ff */
[----:B------:R-:W-:Y:S01]  /*2a20*/  IMAD.MOV.U32 R4, RZ, RZ, R2 ;  /* 0x000000ffff047224 */ /* 0x000fe200078e0002 */
[----:B------:R-:W-:Y:S02]  /*2a30*/  SEL R6, R14, RZ, !P3 ;  /* 0x000000ff0e067207 */ /* 0x000fe40005800000 */
[----:B------:R-:W-:Y:S01]  /*2a40*/  SHF.R.S32.HI R9, RZ, 0x1f, R12 ;  /* 0x0000001fff097819 */ /* 0x000fe2000001140c */
[----:B------:R-:W-:Y:S01]  /*2a50*/  IMAD.IADD R8, R20, 0x1, R0 ;  /* 0x0000000114087824 */ /* 0x000fe200078e0200 */
[----:B------:R-:W-:Y:S01]  /*2a60*/  IADD3 R2, P1, R19, R12, RZ ;  /* 0x0000000c13027210 */ /* 0x000fe20007f3e0ff */
[----:B------:R-:W-:Y:S01]  /*2a70*/  IMAD.WIDE.U32 R4, R76, c[0x0][0x1b8], R4 ;  /* 0x00006e004c047a25 */ /* 0x000fe200078e0004 */
[----:B------:R-:W-:-:S02]  /*2a80*/  SEL R3, R77, RZ, !P3 ;  /* 0x000000ff4d037207 */ /* 0x000fc40005800000 */
[----:B------:R-:W-:Y:S01]  /*2a90*/  LEA.HI.X.SX32 R9, R19, R9, 0x1, P1 ;  /* 0x0000000913097211 */ /* 0x000fe200008f0eff */
[----:B------:R-:W-:Y:S01]  /*2aa0*/  @P5 IMAD.HI.U32 R7, R8, c[0x0][0x2c8], RZ ;  /* 0x0000b20008075a27 */ /* 0x000fe200078e00ff */
[----:B------:R-:W-:-:S03]  /*2ab0*/  MOV R0, R8 ;  /* 0x0000000800007202 */ /* 0x000fc60000000f00 */
[----:B------:R-:W-:Y:S02]  /*2ac0*/  IMAD R5, R76, c[0x0][0x1bc], R5 ;  /* 0x00006f004c057a24 */ /* 0x000fe400078e0205 */
[----:B------:R-:W-:Y:S01]  /*2ad0*/  IMAD R6, R6, c[0x0][0x1c0], RZ ;  /* 0x0000700006067a24 */ /* 0x000fe200078e02ff */
[----:B------:R-:W-:Y:S01]  /*2ae0*/  @P5 SHF.R.U32.HI R0, RZ, c[0x0][0x2cc], R7 ;  /* 0x0000b300ff005a19 */ /* 0x000fe20000011607 */
[----:B------:R-:W-:-:S04]  /*2af0*/  IMAD.WIDE.U32 R4, R3, c[0x0][0x1c0], R4 ;  /* 0x0000700003047a25 */ /* 0x000fc800078e0004 */
[----:B------:R-:W-:Y:S02]  /*2b00*/  IMAD R12, R3, c[0x0][0x1c4], R6 ;  /* 0x00007100030c7a24 */ /* 0x000fe400078e0206 */
[C---:B------:R-:W-:Y:S02]  /*2b10*/  IMAD R13, R9.reuse, c[0x0][0x1e0], RZ ;  /* 0x00007800090d7a24 */ /* 0x040fe400078e02ff */
[----:B------:R-:W-:Y:S02]  /*2b20*/  IMAD R3, R9, c[0x0][0x208], RZ ;  /* 0x0000820009037a24 */ /* 0x000fe400078e02ff */
[C---:B------:R-:W-:Y:S02]  /*2b30*/  IMAD R13, R2.reuse, c[0x0][0x1e4], R13 ;  /* 0x00007900020d7a24 */ /* 0x040fe400078e020d */
[----:B------:R-:W-:Y:S02]  /*2b40*/  IMAD.MOV R9, RZ, RZ, -R0 ;  /* 0x000000ffff097224 */ /* 0x000fe400078e0a00 */
[----:B------:R-:W-:-:S02]  /*2b50*/  IMAD R15, R2, c[0x0][0x20c], R3 ;  /* 0x00008300020f7a24 */ /* 0x000fc400078e0203 */
[----:B------:R-:W-:Y:S02]  /*2b60*/  IMAD.IADD R3, R5, 0x1, R12 ;  /* 0x0000000105037824 */ /* 0x000fe400078e020c */
[----:B------:R-:W-:Y:S01]  /*2b70*/  IMAD R12, R9, c[0x0][0x2c4], R8 ;  /* 0x0000b100090c7a24 */ /* 0x000fe200078e0208 */
[----:B------:R-:W-:Y:S02]  /*2b80*/  LOP3.LUT R198, R198, 0xffffff7f, RZ, 0xc0, !PT ;  /* 0xffffff7fc6c67812 */ /* 0x000fe400078ec0ff */
[----:B------:R-:W-:Y:S01]  /*2b90*/  IADD3 R96, R200, -0x1, RZ ;  /* 0xffffffffc8607810 */ /* 0x000fe20007ffe0ff */
[----:B---3--:R-:W-:-:S04]  /*2ba0*/  IMAD.WIDE.U32 R6, R2, c[0x0][0x1e0], R74 ;  /* 0x0000780002067a25 */ /* 0x008fc800078e004a */
[----:B------:R-:W-:Y:S01]  /*2bb0*/  IMAD.WIDE.U32 R10, R2, c[0x0][0x208], R74 ;  /* 0x00008200020a7a25 */ /* 0x000fe200078e004a */
[----:B----4-:R-:W-:Y:S02]  /*2bc0*/  ISETP.GE.AND P3, PT, R21, c[0x0][0x1d4], PT ;  /* 0x0000750015007a0c */ /* 0x010fe40003f66270 */
[----:B------:R-:W-:Y:S02]  /*2bd0*/  SHF.R.S32.HI R2, RZ, 0x1f, R0 ;  /* 0x0000001fff027819 */ /* 0x000fe40000011400 */
[----:B------:R-:W-:Y:S02]  /*2be0*/  SEL R8, RZ, 0xffffffff, P3 ;  /* 0xffffffffff087807 */ /* 0x000fe40001800000 */
[----:B------:R-:W-:Y:S01]  /*2bf0*/  ISETP.GE.AND P2, PT, R74, c[0x0][0x1d4], PT ;  /* 0x000075004a007a0c */ /* 0x000fe20003f46270 */
[----:B------:R-:W-:Y:S01]  /*2c00*/  IMAD R5, R2, c[0x0][0x1b0], RZ ;  /* 0x00006c0002057a24 */ /* 0x000fe200078e02ff */
[----:B------:R-:W-:Y:S01]  /*2c10*/  MOV R2, R4 ;  /* 0x0000000400027202 */ /* 0x000fe20000000f00 */
[----:B------:R-:W-:Y:S01]  /*2c20*/  IMAD.SHL.U32 R8, R8, 0x2, RZ ;  /* 0x0000000208087824 */ /* 0x000fe200078e00ff */
[----:B------:R-:W-:Y:S01]  /*2c30*/  SEL R4, RZ, 0x1, P2 ;  /* 0x00000001ff047807 */ /* 0x000fe20001000000 */
[----:B------:R-:W-:-:S02]  /*2c40*/  IMAD R5, R0, c[0x0][0x1b4], R5 ;  /* 0x00006d0000057a24 */ /* 0x000fc400078e0205 */
[----:B------:R-:W-:Y:S01]  /*2c50*/  IMAD.WIDE.U32 R2, R0, c[0x0][0x1b0], R2 ;  /* 0x00006c0000027a25 */ /* 0x000fe200078e0002 */
[----:B------:R-:W-:Y:S02]  /*2c60*/  SHF.R.S32.HI R0, RZ, 0x1f, R12 ;  /* 0x0000001fff007819 */ /* 0x000fe4000001140c */
[----:B------:R-:W-:Y:S01]  /*2c70*/  LOP3.LUT R17, R8, 0x2, R4, 0xe2, !PT ;  /* 0x0000000208117812 */ /* 0x000fe200078ee204 */
[----:B------:R-:W-:Y:S01]  /*2c80*/  IMAD.IADD R9, R7, 0x1, R13 ;  /* 0x0000000107097824 */ /* 0x000fe200078e020d */
[----:B------:R-:W-:Y:S01]  /*2c90*/  IADD3 R7, R11, R15, RZ ;  /* 0x0000000f0b077210 */ /* 0x000fe20007ffe0ff */
[----:B------:R-:W-:Y:S01]  /*2ca0*/  IMAD.MOV.U32 R8, RZ, RZ, R6 ;  /* 0x000000ffff087224 */ /* 0x000fe200078e0006 */
[----:B------:R-:W-:Y:S01]  /*2cb0*/  MOV R6, R10 ;  /* 0x0000000a00067202 */ /* 0x000fe20000000f00 */
[----:B------:R-:W-:Y:S02]  /*2cc0*/  IMAD.IADD R5, R3, 0x1, R5 ;  /* 0x0000000103057824 */ /* 0x000fe400078e0205 */
[----:B------:R-:W-:Y:S01]  /*2cd0*/  IMAD.MOV.U32 R4, RZ, RZ, R2 ;  /* 0x000000ffff047224 */ /* 0x000fe200078e0002 */
[----:B-----5:R-:W-:Y:S01]  /*2ce0*/  @P0 SHF.R.S32.HI R3, RZ, 0x1f, R16 ;  /* 0x0000001fff030819 */ /* 0x020fe20000011410 */
[----:B------:R-:W-:-:S02]  /*2cf0*/  IMAD R0, R0, c[0x0][0x1a8], RZ ;  /* 0x00006a0000007a24 */ /* 0x000fc400078e02ff */
[----:B------:R-:W-:Y:S01]  /*2d00*/  @P0 IMAD.MOV.U32 R2, RZ, RZ, R16 ;  /* 0x000000ffff020224 */ /* 0x000fe200078e0010 */
[----:B------:R-:W-:Y:S01]  /*2d10*/  @!P0 MOV R2, R77 ;  /* 0x0000004d00028202 */ /* 0x000fe20000000f00 */
[----:B------:R-:W-:Y:S01]  /*2d20*/  @!P0 IMAD.MOV.U32 R3, RZ, RZ, R14 ;  /* 0x000000ffff038224 */ /* 0x000fe200078e000e */
[----:B------:R-:W-:Y:S01]  /*2d30*/  ISETP.GE.AND P1, PT, R18, c[0x0][0x1d4], PT ;  /* 0x0000750012007a0c */ /* 0x000fe20003f26270 */
[----:B------:R-:W-:Y:S01]  /*2d40*/  IMAD.WIDE.U32 R10, R12, c[0x0][0x1a8], R4 ;  /* 0x00006a000c0a7a25 */ /* 0x000fe200078e0004 */
[----:B------:R-:W-:-:S03]  /*2d50*/  @P3 LOP3.LUT R198, R198, 0x80, RZ, 0xfc, !PT ;  /* 0x00000080c6c63812 */ /* 0x000fc600078efcff */
[----:B------:R-:W-:Y:S02]  /*2d60*/  IMAD R13, R12, c[0x0][0x1ac], R0 ;  /* 0x00006b000c0d7a24 */ /* 0x000fe400078e0200 */
[----:B------:R-:W-:Y:S01]  /*2d70*/  IMAD.WIDE.U32 R4, R76, c[0x0][0x1e8], R8 ;  /* 0x00007a004c047a25 */ /* 0x000fe200078e0008 */
[----:B------:R-:W-:-:S03]  /*2d80*/  SEL R8, R2, RZ, !P4 ;  /* 0x000000ff02087207 */ /* 0x000fc60006000000 */
[C---:B------:R-:W-:Y:S01]  /*2d90*/  IMAD.WIDE.U32 R6, R76.reuse, c[0x0][0x210], R6 ;  /* 0x000084004c067a25 */ /* 0x040fe200078e0006 */
[----:B------:R-:W-:Y:S02]  /*2da0*/  SEL R2, RZ, 0x4, P1 ;  /* 0x00000004ff027807 */ /* 0x000fe40000800000 */
[----:B------:R-:W-:Y:S01]  /*2db0*/  SEL R0, R3, RZ, !P4 ;  /* 0x000000ff03007207 */ /* 0x000fe20006000000 */
[----:B------:R-:W-:Y:S01]  /*2dc0*/  IMAD R3, R76, c[0x0][0x214], R7 ;  /* 0x000085004c037a24 */ /* 0x000fe200078e0207 */
[----:B------:R-:W-:Y:S02]  /*2dd0*/  IADD3 R7, R11, R13, RZ ;  /* 0x0000000d0b077210 */ /* 0x000fe40007ffe0ff */
[----:B------:R-:W-:Y:S02]  /*2de0*/  LOP3.LUT R198, R198, 0xfffffeff, RZ, 0xc0, !PT ;  /* 0xfffffeffc6c67812 */ /* 0x000fe400078ec0ff */
[----:B------:R-:W-:Y:S01]  /*2df0*/  LOP3.LUT R13, R17, R2, RZ, 0xfc, !PT ;  /* 0x00000002110d7212 */ /* 0x000fe200078efcff */
[----:B------:R-:W-:-:S02]  /*2e00*/  IMAD.MOV.U32 R2, RZ, RZ, R6 ;  /* 0x000000ffff027224 */ /* 0x000fc400078e0006 */
[----:B------:R-:W-:Y:S01]  /*2e10*/  IMAD R6, R0, c[0x0][0x1f0], RZ ;  /* 0x00007c0000067a24 */ /* 0x000fe200078e02ff */
[----:B------:R-:W-:Y:S01]  /*2e20*/  @P2 LOP3.LUT R198, R198, 0x100, RZ, 0xfc, !PT ;  /* 0x00000100c6c62812 */ /* 0x000fe200078efcff */
[----:B------:R-:W-:Y:S02]  /*2e30*/  IMAD R0, R0, c[0x0][0x218], RZ ;  /* 0x0000860000007a24 */ /* 0x000fe400078e02ff */
[----:B------:R-:W-:Y:S01]  /*2e40*/  IMAD R5, R76, c[0x0][0x1ec], R5 ;  /* 0x00007b004c057a24 */ /* 0x000fe200078e0205 */
[----:B------:R-:W-:Y:S01]  /*2e50*/  LOP3.LUT R198, R198, 0xffffffbf, RZ, 0xc0, !PT ;  /* 0xffffffbfc6c67812 */ /* 0x000fe200078ec0ff */
[----:B------:R-:W-:Y:S01]  /*2e60*/  IMAD.WIDE.U32 R228, R8, c[0x0][0x218], R2 ;  /* 0x0000860008e47a25 */ /* 0x000fe200078e0002 */
[----:B------:R-:W-:-:S03]  /*2e70*/  LEA R12, P0, R10, c[0x0][0x160], 0x1 ;  /* 0x000058000a0c7a11 */ /* 0x000fc600078008ff */
[C---:B------:R-:W-:Y:S02]  /*2e80*/  IMAD R0, R8.reuse, c[0x0][0x21c], R0 ;  /* 0x0000870008007a24 */ /* 0x040fe400078e0200 */
[----:B------:R-:W-:-:S04]  /*2e90*/  IMAD.WIDE.U32 R246, R8, c[0x0][0x1f0], R4 ;  /* 0x00007c0008f67a25 */ /* 0x000fc800078e0004 */
[----:B------:R-:W-:Y:S01]  /*2ea0*/  IMAD R2, R8, c[0x0][0x1f4], R6 ;  /* 0x00007d0008027a24 */ /* 0x000fe200078e0206 */
[----:B------:R-:W-:Y:S02]  /*2eb0*/  @P1 LOP3.LUT R198, R198, 0x40, RZ, 0xfc, !PT ;  /* 0x00000040c6c61812 */ /* 0x000fe400078efcff */
[----:B------:R-:W-:Y:S01]  /*2ec0*/  LEA.HI.X R11, R10, c[0x0][0x164], R7, 0x1, P0 ;  /* 0x000059000a0b7a11 */ /* 0x000fe200000f0c07 */
[----:B------:R-:W-:Y:S01]  /*2ed0*/  IMAD.IADD R252, R247, 0x1, R2 ;  /* 0x00000001f7fc7824 */ /* 0x000fe200078e0202 */
[----:B------:R-:W-:Y:S02]  /*2ee0*/  ISETP.GE.AND P4, PT, R74, c[0x0][0x198], PT ;  /* 0x000066004a007a0c */ /* 0x000fe40003f86270 */
[----:B------:R-:W-:Y:S02]  /*2ef0*/  ISETP.GE.AND P3, PT, R21, c[0x0][0x198], PT ;  /* 0x0000660015007a0c */ /* 0x000fe40003f66270 */
[----:B------:R-:W-:Y:S02]  /*2f00*/  IADD3 R9, R19, R20, RZ ;  /* 0x0000001413097210 */ /* 0x000fe40007ffe0ff */
[----:B------:R-:W-:-:S02]  /*2f10*/  IADD3 R232, R229, R0, RZ ;  /* 0x00000000e5e87210 */ /* 0x000fc40007ffe0ff */
[----:B------:R-:W-:Y:S01]  /*2f20*/  ISETP.GE.AND P2, PT, R18, c[0x0][0x198], PT ;  /* 0x0000660012007a0c */ /* 0x000fe20003f46270 */
[----:B------:R-:W-:Y:S10]  /*2f30*/  BRA.DIV ~URZ, `(.L_x_489) ;  /* 0x00015c527f007947 */ /* 0x000ff4000b800000 */
[----:B------:R1:W2:Y:S02]  /*2f40*/  SHFL.IDX PT, R8, R11, RZ, 0x1c1f ;  /* 0x001c1fff0b087589 */ /* 0x0002a400000e0000 */
.L_x_649:
[----:B------:R-:W-:Y:S05]  /*2f50*/  BRA.DIV ~URZ, `(.L_x_490) ;  /* 0x00015ca27f007947 */ /* 0x000fea000b800000 */
[----:B------:R3:W4:Y:S02]  /*2f60*/  SHFL.IDX PT, R0, R12, RZ, 0x1c1f ;  /* 0x001c1fff0c007589 */ /* 0x00072400000e0000 */
.L_x_650:
[----:B------:R-:W-:Y:S01]  /*2f70*/  IMAD R10, R226, c[0x0][0x2c4], RZ ;  /* 0x0000b100e20a7a24 */ /* 0x000fe200078e02ff */
[----:B------:R-:W-:Y:S04]  /*2f80*/  BSSY B0, `(.L_x_491) ;  /* 0x0000016000007945 */ /* 0x000fe80003800000 */
[----:B------:R-:W-:-:S13]  /*2f90*/  ISETP.GE.AND P0, PT, R9, R10, PT ;  /* 0x0000000a0900720c */ /* 0x000fda0003f06270 */
[----:B------:R-:W-:Y:S05]  /*2fa0*/  @P0 BRA `(.L_x_492) ;  /* 0x0000013000000947 */ /* 0x000fea0003800000 */
[----:B------:R-:W5:Y:S04]  /*2fb0*/  LDL.64 R4, [R1+0x30] ;  /* 0x0000300001047983 */ /* 0x000f680000100a00 */
[----:B---3--:R-:W3:Y:S04]  /*2fc0*/  LDL R2, [R1+0x1c] ;  /* 0x00001c0001027983 */ /* 0x008ee80000100800 */
[----:B----4-:R-:W4:Y:S04]  /*2fd0*/  LDL R3, [R1+0x58] ;  /* 0x0000580001037983 */ /* 0x010f280000100800 */
[----:B--2---:R-:W2:Y:S04]  /*2fe0*/  LDL R15, [R1+0x38] ;  /* 0x00003800010f7983 */ /* 0x004ea80000100800 */
[----:B------:R-:W2:Y:S04]  /*2ff0*/  LDL R14, [R1+0x5c] ;  /* 0x00005c00010e7983 */ /* 0x000ea80000100800 */
[----:B------:R-:W2:Y:S01]  /*3000*/  LDL R16, [R1+0x54] ;  /* 0x0000540001107983 */ /* 0x000ea20000100800 */
[----:B-----5:R-:W-:-:S04]  /*3010*/  LEA R6, P0, R4, R0, 0x1 ;  /* 0x0000000004067211 */ /* 0x020fc800078008ff */
[----:B------:R-:W-:Y:S02]  /*3020*/  LEA.HI.X R7, R4, R8, R5, 0x1, P0 ;  /* 0x0000000804077211 */ /* 0x000fe400000f0c05 */
[----:B---3--:R-:W-:-:S04]  /*3030*/  LEA R4, P0, R2, R0, 0x1 ;  /* 0x0000000002047211 */ /* 0x008fc800078008ff */
[----:B----4-:R-:W-:Y:S02]  /*3040*/  LEA.HI.X R5, R2, R8, R3, 0x1, P0 ;  /* 0x0000000802057211 */ /* 0x010fe400000f0c03 */
[----:B--2---:R-:W-:Y:S01]  /*3050*/  LEA R2, P0, R15, R0, 0x1 ;  /* 0x000000000f027211 */ /* 0x004fe200078008ff */
[----:B------:R-:W-:-:S03]  /*3060*/  IMAD.SHL.U32 R0, R14, 0x2, RZ ;  /* 0x000000020e007824 */ /* 0x000fc600078e00ff */
[----:B------:R-:W-:Y:S02]  /*3070*/  LEA.HI.X R3, R15, R8, R16, 0x1, P0 ;  /* 0x000000080f037211 */ /* 0x000fe400000f0c10 */
[----:B------:R-:W-:Y:S01]  /*3080*/  @!PT LDS RZ, [RZ] ;  /* 0x00000000fffff984 */ /* 0x000fe20000000800 */
[----:B------:R-:W-:Y:S01]  /*3090*/  @!PT LDS RZ, [RZ] ;  /* 0x00000000fffff984 */ /* 0x000fe20000000800 */
[----:B------:R-:W-:Y:S01]  /*30a0*/  @!PT LDS RZ, [RZ] ;  /* 0x00000000fffff984 */ /* 0x000fe20000000800 */
[----:B------:R2:W-:Y:S04]  /*30b0*/  LDGSTS.E.BYPASS.LTC128B.128 [R0+0x6080], [R6.64], !P4 ;  /* 0x0608000006007fae */ /* 0x0005e8000e101d46 */
[----:B------:R2:W-:Y:S04]  /*30c0*/  LDGSTS.E.BYPASS.LTC128B.128 [R0+0x8080], [R4.64], !P3 ;  /* 0x0808000004007fae */ /* 0x0005e8000d901d46 */
[----:B------:R2:W-:Y:S02]  /*30d0*/  LDGSTS.E.BYPASS.LTC128B.128 [R0+0xa080], [R2.64], !P2 ;  /* 0x0a08000002007fae */ /* 0x0005e4000d101d46 */
.L_x_492:
[----:B------:R-:W-:Y:S05]  /*30e0*/  BSYNC B0 ;  /* 0x0000000000007941 */ /* 0x000fea0003800000 */
.L_x_491:
[----:B------:R-:W-:Y:S05]  /*30f0*/  BRA.DIV ~URZ, `(.L_x_493) ;  /* 0x00015b627f007947 */ /* 0x000fea000b800000 */
[----:B--2---:R2:W1:Y:S04]  /*3100*/  SHFL.IDX PT, R8, R11, 0x1, 0x1c1f ;  /* 0x003c1f000b087f89 */ /* 0x00446800000e0000 */
[----:B----4-:R2:W4:Y:S02]  /*3110*/  SHFL.IDX PT, R0, R12, 0x1, 0x1c1f ;  /* 0x003c1f000c007f89 */ /* 0x01052400000e0000 */
.L_x_651:
[----:B------:R-:W-:Y:S01]  /*3120*/  IADD3 R2, R9, 0x20, RZ ;  /* 0x0000002009027810 */ /* 0x000fe20007ffe0ff */
[----:B------:R-:W-:Y:S03]  /*3130*/  BSSY B0, `(.L_x_494) ;  /* 0x0000016000007945 */ /* 0x000fe60003800000 */
[----:B------:R-:W-:-:S13]  /*3140*/  ISETP.GE.AND P0, PT, R2, R10, PT ;  /* 0x0000000a0200720c */ /* 0x000fda0003f06270 */
[----:B------:R-:W-:Y:S05]  /*3150*/  @P0 BRA `(.L_x_495) ;  /* 0x0000013000000947 */ /* 0x000fea0003800000 */
[----:B------:R-:W5:Y:S04]  /*3160*/  LDL.64 R4, [R1+0x30] ;  /* 0x0000300001047983 */ /* 0x000f680000100a00 */
[----:B--2---:R-:W2:Y:S04]  /*3170*/  LDL R3, [R1+0x1c] ;  /* 0x00001c0001037983 */ /* 0x004ea80000100800 */
[----:B---3--:R-:W3:Y:S04]  /*3180*/  LDL R17, [R1+0x58] ;  /* 0x0000580001117983 */ /* 0x008ee80000100800 */
[----:B----4-:R-:W4:Y:S04]  /*3190*/  LDL R15, [R1+0x38] ;  /* 0x00003800010f7983 */ /* 0x010f280000100800 */
[----:B------:R-:W4:Y:S04]  /*31a0*/  LDL R14, [R1+0x5c] ;  /* 0x00005c00010e7983 */ /* 0x000f280000100800 */
[----:B------:R-:W4:Y:S01]  /*31b0*/  LDL R16, [R1+0x54] ;  /* 0x0000540001107983 */ /* 0x000f220000100800 */
[----:B-----5:R-:W-:-:S04]  /*31c0*/  LEA R6, P0, R4, R0, 0x1 ;  /* 0x0000000004067211 */ /* 0x020fc800078008ff */
[----:B-1----:R-:W-:Y:S02]  /*31d0*/  LEA.HI.X R7, R4, R8, R5, 0x1, P0 ;  /* 0x0000000804077211 */ /* 0x002fe400000f0c05 */
[----:B--2---:R-:W-:-:S04]  /*31e0*/  LEA R4, P0, R3, R0, 0x1 ;  /* 0x0000000003047211 */ /* 0x004fc800078008ff */
[----:B---3--:R-:W-:Y:S02]  /*31f0*/  LEA.HI.X R5, R3, R8, R17, 0x1, P0 ;  /* 0x0000000803057211 */ /* 0x008fe400000f0c11 */
[----:B----4-:R-:W-:Y:S01]  /*3200*/  LEA R2, P0, R15, R0, 0x1 ;  /* 0x000000000f027211 */ /* 0x010fe200078008ff */
        /* <DEDUP_REMOVED lines=8> */
.L_x_495:
[----:B------:R-:W-:Y:S05]  /*3290*/  BSYNC B0 ;  /* 0x0000000000007941 */ /* 0x000fea0003800000 */
.L_x_494:
[----:B------:R-:W-:Y:S05]  /*32a0*/  BRA.DIV ~URZ, `(.L_x_496) ;  /* 0x00015a727f007947 */ /* 0x000fea000b800000 */
[----:B-1----:R1:W2:Y:S02]  /*32b0*/  SHFL.IDX PT, R8, R11, 0x2, 0x1c1f ;  /* 0x005c1f000b087f89 */ /* 0x0022a400000e0000 */
.L_x_652:
[----:B------:R-:W-:Y:S05]  /*32c0*/  BRA.DIV ~URZ, `(.L_x_497) ;  /* 0x00015ac27f007947 */ /* 0x000fea000b800000 */
[----:B----4-:R4:W1:Y:S02]  /*32d0*/  SHFL.IDX PT, R0, R12, 0x2, 0x1c1f ;  /* 0x005c1f000c007f89 */ /* 0x01086400000e0000 */
.L_x_653:
[----:B------:R-:W-:Y:S01]  /*32e0*/  IADD3 R2, R9, 0x40, RZ ;  /* 0x0000004009027810 */ /* 0x000fe20007ffe0ff */
[----:B------:R-:W-:Y:S03]  /*32f0*/  BSSY B0, `(.L_x_498) ;  /* 0x0000016000007945 */ /* 0x000fe60003800000 */
        /* <DEDUP_REMOVED lines=8> */
[----:B-1---5:R-:W-:-:S04]  /*3380*/  LEA R6, P0, R4, R0, 0x1 ;  /* 0x0000000004067211 */ /* 0x022fc800078008ff */
        /* <DEDUP_REMOVED lines=12> */
.L_x_499:
[----:B------:R-:W-:Y:S05]  /*3450*/  BSYNC B0 ;  /* 0x0000000000007941 */ /* 0x000fea0003800000 */
.L_x_498:
[----:B------:R-:W-:Y:S05]  /*3460*/  BRA.DIV ~URZ, `(.L_x_500) ;  /* 0x000159827f007947 */ /* 0x000fea000b800000 */
[----:B-1----:R1:W3:Y:S04]  /*3470*/  SHFL.IDX PT, R7, R11, 0x3, 0x1c1f ;  /* 0x007c1f000b077f89 */ /* 0x0022e800000e0000 */
[----:B------:R1:W4:Y:S02]  /*3480*/  SHFL.IDX PT, R0, R12, 0x3, 0x1c1f ;  /* 0x007c1f000c007f89 */ /* 0x00032400000e0000 */
.L_x_654:
[----:B------:R-:W5:Y:S04]  /*3490*/  LDL.64 R16, [R1+0x30] ;  /* 0x0000300001107983 */ /* 0x000f680000100a00 */
[----:B----4-:R-:W4:Y:S04]  /*34a0*/  LDL R6, [R1+0x1c] ;  /* 0x00001c0001067983 */ /* 0x010f280000100800 */
[----:B---3--:R-:W3:Y:S04]  /*34b0*/  LDL R14, [R1+0x58] ;  /* 0x00005800010e7983 */ /* 0x008ee80000100800 */
[----:B-12---:R-:W2:Y:S04]  /*34c0*/  LDL R11, [R1+0x38] ;  /* 0x00003800010b7983 */ /* 0x006ea80000100800 */
[----:B------:R-:W2:Y:S04]  /*34d0*/  LDL R8, [R1+0x5c] ;  /* 0x00005c0001087983 */ /* 0x000ea80000100800 */
[----:B------:R-:W2:Y:S01]  /*34e0*/  LDL R12, [R1+0x54] ;  /* 0x00005400010c7983 */ /* 0x000ea20000100800 */
[----:B------:R-:W-:-:S03]  /*34f0*/  IADD3 R2, R9, 0x60, RZ ;  /* 0x0000006009027810 */ /* 0x000fc60007ffe0ff */
[----:B------:R-:W1:Y:S01]  /*3500*/  S2R R24, SR_TID.X ;  /* 0x0000000000187919 */ /* 0x000e620000002100 */
[----:B------:R-:W-:Y:S02]  /*3510*/  ISETP.GE.AND P0, PT, R2, R10, PT ;  /* 0x0000000a0200720c */ /* 0x000fe40003f06270 */
[----:B------:R-:W-:Y:S01]  /*3520*/  SHF.R.S32.HI R9, RZ, 0x1f, R96 ;  /* 0x0000001fff097819 */ /* 0x000fe20000011460 */
[----:B------:R-:W2:Y:S01]  /*3530*/  LDL R241, [R1+0x10] ;  /* 0x0000100001f17983 */ /* 0x000ea20000100800 */
[----:B------:R-:W-:Y:S02]  /*3540*/  MOV R98, R246 ;  /* 0x000000f600627202 */ /* 0x000fe40000000f00 */
[----:B-1----:R-:W-:-:S04]  /*3550*/  SHF.R.S32.HI R132, RZ, 0x1f, R24 ;  /* 0x0000001fff847819 */ /* 0x002fc80000011418 */
[----:B------:R-:W-:-:S04]  /*3560*/  LEA.HI R132, R132, R24, RZ, 0x2 ;  /* 0x0000001884847211 */ /* 0x000fc800078f10ff */
[----:B------:R-:W-:Y:S02]  /*3570*/  SHF.R.S32.HI R132, RZ, 0x2, R132 ;  /* 0x00000002ff847819 */ /* 0x000fe40000011484 */
[----:B------:R-:W-:Y:S02]  /*3580*/  MOV R99, R252 ;  /* 0x000000fc00637202 */ /* 0x000fe40000000f00 */
[C---:B------:R-:W-:Y:S02]  /*3590*/  LOP3.LUT P6, RZ, R198.reuse, 0x80, RZ, 0xc0, !PT ;  /* 0x00000080c6ff7812 */ /* 0x040fe400078cc0ff */
[----:B------:R-:W-:Y:S02]  /*35a0*/  LOP3.LUT P5, RZ, R198, 0x40, RZ, 0xc0, !PT ;  /* 0x00000040c6ff7812 */ /* 0x000fe400078ac0ff */
[----:B-----5:R-:W-:-:S04]  /*35b0*/  @!P0 LEA R4, P1, R16, R0, 0x1 ;  /* 0x0000000010048211 */ /* 0x020fc800078208ff */
[----:B------:R-:W-:Y:S02]  /*35c0*/  @!P0 LEA.HI.X R5, R16, R7, R17, 0x1, P1 ;  /* 0x0000000710058211 */ /* 0x000fe400008f0c11 */
[----:B----4-:R-:W-:-:S04]  /*35d0*/  @!P0 LEA R2, P1, R6, R0, 0x1 ;  /* 0x0000000006028211 */ /* 0x010fc800078208ff */
[----:B---3--:R-:W-:Y:S02]  /*35e0*/  @!P0 LEA.HI.X R3, R6, R7, R14, 0x1, P1 ;  /* 0x0000000706038211 */ /* 0x008fe400008f0c0e */
[----:B--2---:R-:W-:Y:S02]  /*35f0*/  @!P0 LEA R6, P1, R11, R0, 0x1 ;  /* 0x000000000b068211 */ /* 0x004fe400078208ff */
[----:B------:R-:W-:Y:S02]  /*3600*/  MOV R0, 0x30 ;  /* 0x0000003000007802 */ /* 0x000fe40000000f00 */
[----:B------:R-:W-:-:S03]  /*3610*/  SHF.L.U32 R199, R8, 0x1, RZ ;  /* 0x0000000108c77819 */ /* 0x000fc600000006ff */
[----:B------:R-:W-:Y:S02]  /*3620*/  IMAD R0, R200, -0x30, R0 ;  /* 0xffffffd0c8007824 */ /* 0x000fe400078e0200 */
[----:B------:R-:W-:Y:S01]  /*3630*/  @!PT LDS RZ, [RZ] ;  /* 0x00000000fffff984 */ /* 0x000fe20000000800 */
[----:B------:R-:W-:Y:S01]  /*3640*/  @!PT LDS RZ, [RZ] ;  /* 0x00000000fffff984 */ /* 0x000fe20000000800 */
[----:B------:R-:W-:Y:S01]  /*3650*/  @!PT LDS RZ, [RZ] ;  /* 0x00000000fffff984 */ /* 0x000fe20000000800 */
[----:B------:R1:W-:Y:S03]  /*3660*/  @!P0 LDGSTS.E.BYPASS.LTC128B.128 [R199+0x7880], [R4.64], !P4 ;  /* 0x0788000004c78fae */ /* 0x0003e6000e101d46 */
[----:B------:R-:W-:Y:S01]  /*3670*/  IADD3 R97, R227, R0, RZ ;  /* 0x00000000e3617210 */ /* 0x000fe20007ffe0ff */
[----:B------:R2:W-:Y:S01]  /*3680*/  @!P0 LDGSTS.E.BYPASS.LTC128B.128 [R199+0x9880], [R2.64], !P3 ;  /* 0x0988000002c78fae */ /* 0x0005e2000d901d46 */
[----:B------:R-:W-:-:S05]  /*3690*/  @!P0 LEA.HI.X R7, R11, R7, R12, 0x1, P1 ;  /* 0x000000070b078211 */ /* 0x000fca00008f0c0c */
[----:B------:R3:W-:Y:S04]  /*36a0*/  @!P0 LDGSTS.E.BYPASS.LTC128B.128 [R199+0xb880], [R6.64], !P2 ;  /* 0x0b88000006c78fae */ /* 0x0007e8000d101d46 */
[----:B------:R-:W0:Y:S01]  /*36b0*/  LDGDEPBAR ;  /* 0x00000000000079af */ /* 0x000e220000000000 */
[----:B------:R-:W-:Y:S03]  /*36c0*/  WARPSYNC 0xffffffff ;  /* 0xffffffff00007948 */ /* 0x000fe60003800000 */
[----:B------:R-:W-:Y:S01]  /*36d0*/  BAR.SYNC.DEFER_BLOCKING 0x0 ;  /* 0x0000000000007b1d */ /* 0x000fe20000010000 */
[----:B-1----:R-:W-:Y:S01]  /*36e0*/  IMNMX R4, R97, 0x30, PT ;  /* 0x0000003061047817 */ /* 0x002fe20003800200 */
[----:B------:R-:W-:-:S03]  /*36f0*/  IMAD R5, R9, c[0x0][0x1e0], RZ ;  /* 0x0000780009057a24 */ /* 0x000fc600078e02ff */
[----:B------:R-:W-:Y:S01]  /*3700*/  IADD3 R8, -R132, R4, RZ ;  /* 0x0000000484087210 */ /* 0x000fe20007ffe1ff */
[----:B--2---:R-:W-:-:S04]  /*3710*/  IMAD.WIDE.U32 R2, R96, c[0x0][0x1e0], RZ ;  /* 0x0000780060027a25 */ /* 0x004fc800078e00ff */
[----:B------:R-:W-:Y:S01]  /*3720*/  IMAD R4, R96, c[0x0][0x1e4], R5 ;  /* 0x0000790060047a24 */ /* 0x000fe200078e0205 */
[----:B------:R-:W-:-:S04]  /*3730*/  ISETP.GE.AND P1, PT, R8, 0x1, PT ;  /* 0x000000010800780c */ /* 0x000fc80003f26270 */
[----:B------:R-:W-:Y:S01]  /*3740*/  IADD3 R4, R3, R4, RZ ;  /* 0x0000000403047210 */ /* 0x000fe20007ffe0ff */
[----:B------:R-:W-:-:S04]  /*3750*/  IMAD.WIDE.U32 R2, R2, 0x30, R98 ;  /* 0x0000003002027825 */ /* 0x000fc800078e0062 */
[----:B------:R-:W-:Y:S01]  /*3760*/  IMAD R4, R4, 0x30, RZ ;  /* 0x0000003004047824 */ /* 0x000fe200078e02ff */
[----:B------:R-:W-:-:S04]  /*3770*/  LOP3.LUT P4, RZ, R198, 0x100, RZ, 0xc0, !PT ;  /* 0x00000100c6ff7812 */ /* 0x000fc8000788c0ff */
[----:B------:R-:W-:Y:S02]  /*3780*/  IADD3 R3, R3, R4, RZ ;  /* 0x0000000403037210 */ /* 0x000fe40007ffe0ff */
[----:B------:R-:W-:-:S04]  /*3790*/  @P1 LEA R4, P0, R2, c[0x0][0x1c8], 0x1 ;  /* 0x0000720002041a11 */ /* 0x000fc800078008ff */
[----:B------:R-:W-:Y:S02]  /*37a0*/  @P1 LEA.HI.X R5, R2, c[0x0][0x1cc], R3, 0x1, P0 ;  /* 0x0000730002051a11 */ /* 0x000fe400000f0c03 */
[----:B------:R-:W-:Y:S02]  /*37b0*/  ISETP.GE.AND P0, PT, R8, 0x21, PT ;  /* 0x000000210800780c */ /* 0x000fe40003f06270 */
[----:B---3--:R-:W-:Y:S01]  /*37c0*/  MOV R6, 0x20 ;  /* 0x0000002000067802 */ /* 0x008fe20000000f00 */
[----:B------:R-:W-:Y:S01]  /*37d0*/  @!PT LDS RZ, [RZ] ;  /* 0x00000000fffff984 */ /* 0x000fe20000000800 */
[----:B------:R-:W-:Y:S01]  /*37e0*/  @!PT LDS RZ, [RZ] ;  /* 0x00000000fffff984 */ /* 0x000fe20000000800 */
[----:B------:R-:W-:Y:S01]  /*37f0*/  @!PT LDS RZ, [RZ] ;  /* 0x00000000fffff984 */ /* 0x000fe20000000800 */
[----:B------:R1:W-:Y:S04]  /*3800*/  @P1 LDGSTS.E.BYPASS.LTC128B.128 [R199+0x3c80], [R4.64], !P4 ;  /* 0x03c8000004c71fae */ /* 0x0003e8000e101d46 */
[C---:B------:R-:W-:Y:S01]  /*3810*/  IMAD.WIDE.U32 R10, R6.reuse, c[0x0][0x1e0], RZ ;  /* 0x00007800060a7a25 */ /* 0x040fe200078e00ff */
[----:B------:R1:W-:Y:S04]  /*3820*/  @P1 LDGSTS.E.BYPASS.LTC128B.128 [R199+0x4880], [R4.64+0x40], !P6 ;  /* 0x0488004004c71fae */ /* 0x0003e8000f101d46 */
[----:B------:R1:W-:Y:S02]  /*3830*/  @P1 LDGSTS.E.BYPASS.LTC128B.128 [R199+0x5480], [R4.64+0x80], !P5 ;  /* 0x0548008004c71fae */ /* 0x0003e4000e901d46 */
[----:B-1----:R-:W-:Y:S01]  /*3840*/  IMAD R4, R6, c[0x0][0x1e4], RZ ;  /* 0x0000790006047a24 */ /* 0x002fe200078e02ff */
[----:B------:R-:W-:-:S04]  /*3850*/  @P0 IADD3 R6, P1, R2, R10, RZ ;  /* 0x0000000a02060210 */ /* 0x000fc80007f3e0ff */
[----:B------:R-:W-:Y:S02]  /*3860*/  @P0 IADD3.X R3, R3, R11, R4, P1, !PT ;  /* 0x0000000b03030210 */ /* 0x000fe40000ffe404 */
[----:B------:R-:W-:-:S04]  /*3870*/  @P0 LEA R2, P1, R6, c[0x0][0x1c8], 0x1 ;  /* 0x0000720006020a11 */ /* 0x000fc800078208ff */
[----:B------:R-:W-:-:S05]  /*3880*/  @P0 LEA.HI.X R3, R6, c[0x0][0x1cc], R3, 0x1, P1 ;  /* 0x0000730006030a11 */ /* 0x000fca00008f0c03 */
        /* <DEDUP_REMOVED lines=8> */
[----:B------:R-:W-:Y:S02]  /*3910*/  IADD3 R7, R5, R7, RZ ;  /* 0x0000000705077210 */ /* 0x000fe40007ffe0ff */
[----:B-1----:R-:W-:Y:S01]  /*3920*/  MOV R2, R228 ;  /* 0x000000e400027202 */ /* 0x002fe20000000f00 */
[----:B------:R-:W-:-:S04]  /*3930*/  DEPBAR.LE SB0, 0x1 ;  /* 0x000080400000791a */ /* 0x000fc80000000000 */
[----:B------:R-:W-:Y:S01]  /*3940*/  MOV R3, R232 ;  /* 0x000000e800037202 */ /* 0x000fe20000000f00 */
[----:B------:R-:W-:-:S04]  /*3950*/  DEPBAR.LE SB0, 0x0 ;  /* 0x000080000000791a */ /* 0x000fc80000000000 */
[----:B------:R-:W-:Y:S01]  /*3960*/  IMAD.WIDE.U32 R4, R4, 0x30, R2 ;  /* 0x0000003004047825 */ /* 0x000fe200078e0002 */
[----:B------:R-:W-:Y:S03]  /*3970*/  BAR.SYNC.DEFER_BLOCKING 0x0 ;  /* 0x0000000000007b1d */ /* 0x000fe60000010000 */
[----:B------:R-:W-:Y:S01]  /*3980*/  IMAD R3, R7, 0x30, RZ ;  /* 0x0000003007037824 */ /* 0x000fe200078e02ff */
[----:B------:R-:W-:-:S04]  /*3990*/  LEA R2, P0, R4, c[0x0][0x1f8], 0x1 ;  /* 0x00007e0004027a11 */ /* 0x000fc800078008ff */
[----:B------:R-:W-:Y:S02]  /*39a0*/  IADD3 R3, R5, R3, RZ ;  /* 0x0000000305037210 */ /* 0x000fe40007ffe0ff */
[----:B------:R-:W-:Y:S02]  /*39b0*/  @!P3 MOV R5, c[0x0][0x208] ;  /* 0x000082000005ba02 */ /* 0x000fe40000000f00 */
[----:B------:R-:W-:Y:S02]  /*39c0*/  LEA.HI.X R3, R4, c[0x0][0x1fc], R3, 0x1, P0 ;  /* 0x00007f0004037a11 */ /* 0x000fe400000f0c03 */
[----:B------:R-:W-:Y:S02]  /*39d0*/  @!P3 MOV R4, c[0x0][0x20c] ;  /* 0x000083000004ba02 */ /* 0x000fe40000000f00 */
[----:B------:R-:W-:Y:S02]  /*39e0*/  @!P3 LEA R14, P0, R5, R2, 0x6 ;  /* 0x00000002050eb211 */ /* 0x000fe400078030ff */
[----:B------:R-:W-:-:S02]  /*39f0*/  LOP3.LUT P2, RZ, R13, 0x1, RZ, 0xc0, !PT ;  /* 0x000000010dff7812 */ /* 0x000fc4000784c0ff */
[----:B------:R-:W-:Y:S02]  /*3a00*/  IADD3 R12, R0, R227, -R132 ;  /* 0x000000e3000c7210 */ /* 0x000fe40007ffe884 */
[----:B------:R-:W-:Y:S02]  /*3a10*/  @!P3 LEA.HI.X R15, R5, R3, R4, 0x6, P0 ;  /* 0x00000003050fb211 */ /* 0x000fe400000f3404 */
[----:B------:R-:W-:Y:S01]  /*3a20*/  ISETP.LT.OR P0, PT, R12, 0x1, !P2 ;  /* 0x000000010c00780c */ /* 0x000fe20005701670 */
        /* <DEDUP_REMOVED lines=14> */
[----:B------:R-:W-:-:S04]  /*3b10*/  LOP3.LUT P0, RZ, R13, 0x2, RZ, 0xc0, !PT ;  /* 0x000000020dff7812 */ /* 0x000fc8000780c0ff */
[----:B------:R-:W-:Y:S02]  /*3b20*/  ISETP.LT.OR P1, PT, R12, 0x1, !P0 ;  /* 0x000000010c00780c */ /* 0x000fe40004721670 */
[----:B------:R-:W-:-:S04]  /*3b30*/  LOP3.LUT R198, R198, 0xfffffdff, RZ, 0xc0, !PT ;  /* 0xfffffdffc6c67812 */ /* 0x000fc800078ec0ff */
[----:B------:R-:W-:-:S07]  /*3b40*/  @P3 LOP3.LUT R198, R198, 0x200, RZ, 0xfc, !PT ;  /* 0x00000200c6c63812 */ /* 0x000fce00078efcff */
[----:B------:R5:W-:Y:S01]  /*3b50*/  LDGSTS.E.BYPASS.LTC128B.128 [R199+0x2480], [R2.64+0x40], !P1 ;  /* 0x0248004002c77fae */ /* 0x000be2000c901d46 */
[----:B------:R-:W-:-:S04]  /*3b60*/  LOP3.LUT P1, RZ, R13, 0x4, RZ, 0xc0, !PT ;  /* 0x000000040dff7812 */ /* 0x000fc8000782c0ff */
[----:B------:R-:W-:-:S13]  /*3b70*/  ISETP.LT.OR P3, PT, R12, 0x1, !P1 ;  /* 0x000000010c00780c */ /* 0x000fda0004f61670 */
[----:B------:R5:W-:Y:S01]  /*3b80*/  LDGSTS.E.BYPASS.LTC128B.128 [R199+0x3080], [R2.64+0x80], !P3 ;  /* 0x0308008002c77fae */ /* 0x000be2000d901d46 */
[----:B------:R-:W-:-:S13]  /*3b90*/  ISETP.GT.AND P3, PT, R24, 0x3f, PT ;  /* 0x0000003f1800780c */ /* 0x000fda0003f64270 */
[C---:B------:R-:W-:Y:S02]  /*3ba0*/  @!P3 ISETP.LT.OR P2, PT, R12.reuse, 0x21, !P2 ;  /* 0x000000210c00b80c */ /* 0x040fe40005741670 */
[C---:B------:R-:W-:Y:S01]  /*3bb0*/  @!P3 ISETP.LT.OR P0, PT, R12.reuse, 0x21, !P0 ;  /* 0x000000210c00b80c */ /* 0x040fe20004701670 */
[-C--:B-1----:R-:W-:Y:S10]  /*3bc0*/  HMMA.16816.F32.BF16 R24, R8, R16.reuse, RZ ;  /* 0x000000100818723c */ /* 0x082ff400000418ff */
[----:B------:R1:W-:Y:S04]  /*3bd0*/  @!P3 LDGSTS.E.BYPASS.LTC128B.128 [R199+0x2080], [R14.64], !P2 ;  /* 0x020800000ec7bfae */ /* 0x0003e8000d101d46 */
[----:B------:R1:W-:Y:S01]  /*3be0*/  @!P3 LDGSTS.E.BYPASS.LTC128B.128 [R199+0x2c80], [R14.64+0x40], !P0 ;  /* 0x02c800400ec7bfae */ /* 0x0003e2000c101d46 */
[----:B------:R-:W-:Y:S01]  /*3bf0*/  @!P3 ISETP.LT.OR P0, PT, R12, 0x21, !P1 ;  /* 0x000000210c00b80c */ /* 0x000fe20004f01670 */
[C---:B------:R-:W-:Y:S11]  /*3c00*/  HMMA.16816.F32.BF16 R52, R4.reuse, R16, RZ ;  /* 0x000000100434723c */ /* 0x040ff600000418ff */
[----:B------:R-:W-:Y:S01]  /*3c10*/  @!UPT UIADD3 URZ, URZ, URZ, URZ ;  /* 0x0000003f3f3ff290 */ /* 0x000fe2000fffe03f */
[----:B------:R1:W-:Y:S04]  /*3c20*/  @!P3 LDGSTS.E.BYPASS.LTC128B.128 [R199+0x3880], [R14.64+0x80], !P0 ;  /* 0x038800800ec7bfae */ /* 0x0003e8000c101d46 */
[----:B------:R-:W-:Y:S04]  /*3c30*/  LDSM.16.M88.4 R60, [R184+0xc00] ;  /* 0x000c0000b83c783b */ /* 0x000fe80000000200 */
[----:B------:R-:W4:Y:S01]  /*3c40*/  LDSM.16.M88.4 R36, [R187+0x2000] ;  /* 0x00200000bb24783b */ /* 0x000f220000000200 */
[C---:B--2---:R-:W-:Y:S03]  /*3c50*/  HMMA.16816.F32.BF16 R76, R4.reuse, R20, RZ ;  /* 0x00000014044c723c */ /* 0x044fe600000418ff */
[----:B------:R-:W2:Y:S04]  /*3c60*/  LDSM.16.M88.4 R28, [R187+0x3000] ;  /* 0x00300000bb1c783b */ /* 0x000ea80000000200 */
[----:B------:R-:W-:Y:S01]  /*3c70*/  LDSM.16.M88.4 R56, [R195] ;  /* 0x00000000c338783b */ /* 0x000fe20000000200 */
[C---:B---3--:R-:W-:Y:S03]  /*3c80*/  HMMA.16816.F32.BF16 R64, R4.reuse, R44, RZ ;  /* 0x0000002c0440723c */ /* 0x048fe600000418ff */
[----:B------:R-:W0:Y:S05]  /*3c90*/  LDGDEPBAR ;  /* 0x00000000000079af */ /* 0x000e2a0000000000 */
[C---:B------:R-:W-:Y:S08]  /*3ca0*/  HMMA.16816.F32.BF16 R68, R4.reuse, R22, RZ ;  /* 0x000000160444723c */ /* 0x040ff000000418ff */
[C---:B-1----:R-:W-:Y:S08]  /*3cb0*/  HMMA.16816.F32.BF16 R12, R4.reuse, R18, RZ ;  /* 0x00000012040c723c */ /* 0x042ff000000418ff */
[----:B------:R-:W-:Y:S08]  /*3cc0*/  HMMA.16816.F32.BF16 R80, R4, R46, RZ ;  /* 0x0000002e0450723c */ /* 0x000ff000000418ff */
[----:B----4-:R-:W-:Y:S01]  /*3cd0*/  HMMA.16816.F32.BF16 R4, R40, R48, R24 ;  /* 0x000000302804723c */ /* 0x010fe20000041818 */
        /* <DEDUP_REMOVED lines=10> */
[----:B------:R-:W4:Y:S07]  /*3d80*/  LDSM.16.M88.4 R52, [R184+0x1800] ;  /* 0x00180000b834783b */ /* 0x000f2e0000000200 */
[----:B------:R-:W-:Y:S08]  /*3d90*/  HMMA.16816.F32.BF16 R4, R36, R60, R4 ;  /* 0x0000003c2404723c */ /* 0x000ff00000041804 */
[-C--:B------:R-:W-:Y:S01]  /*3da0*/  HMMA.16816.F32.BF16 R100, R32, R50.reuse, R12 ;  /* 0x000000322064723c */ /* 0x080fe2000004180c */
[----:B------:R-:W3:Y:S07]  /*3db0*/  LDSM.16.M88.4 R12, [R187+0x5000] ;  /* 0x00500000bb0c783b */ /* 0x000eee0000000200 */
[----:B------:R-:W-:Y:S08]  /*3dc0*/  HMMA.16816.F32.BF16 R72, R40, R50, R72 ;  /* 0x000000322848723c */ /* 0x000ff00000041848 */
[----:B--2---:R-:W-:Y:S01]  /*3dd0*/  HMMA.16816.F32.BF16 R48, R28, R60, R8 ;  /* 0x0000003c1c30723c */ /* 0x004fe20000041808 */
[----:B------:R-:W2:Y:S07]  /*3de0*/  LDSM.16.M88.4 R8, [R188+0x4000] ;  /* 0x00400000bc08783b */ /* 0x000eae0000000200 */
        /* <DEDUP_REMOVED lines=8> */
[-C--:B------:R-:W-:Y:S08]  /*3e70*/  HMMA.16816.F32.BF16 R72, R36, R62.reuse, R72 ;  /* 0x0000003e2448723c */ /* 0x080ff00000041848 */
[----:B------:R-:W-:Y:S01]  /*3e80*/  HMMA.16816.F32.BF16 R76, R28, R62, R100 ;  /* 0x0000003e1c4c723c */ /* 0x000fe20000041864 */
[----:B------:R-:W3:Y:S07]  /*3e90*/  LDSM.16.M88.4 R60, [R194] ;  /* 0x00000000c23c783b */ /* 0x000eee0000000200 */
[----:B----4-:R-:W-:Y:S08]  /*3ea0*/  HMMA.16816.F32.BF16 R68, R16, R52, R64 ;  /* 0x000000341044723c */ /* 0x010ff00000041840 */
[----:B------:R-:W-:Y:S08]  /*3eb0*/  HMMA.16816.F32.BF16 R92, R40, R88, R92 ;  /* 0x00000058285c723c */ /* 0x000ff0000004185c */
[----:B------:R-:W-:Y:S08]  /*3ec0*/  HMMA.16816.F32.BF16 R32, R12, R52, R32 ;  /* 0x000000340c20723c */ /* 0x000ff00000041820 */
[-C--:B------:R-:W-:Y:S08]  /*3ed0*/  HMMA.16816.F32.BF16 R64, R24, R58.reuse, R72 ;  /* 0x0000003a1840723c */ /* 0x080ff00000041848 */
[----:B------:R-:W-:Y:S08]  /*3ee0*/  HMMA.16816.F32.BF16 R72, R20, R58, R76 ;  /* 0x0000003a1448723c */ /* 0x000ff0000004184c */
[----:B--2---:R-:W-:Y:S08]  /*3ef0*/  HMMA.16816.F32.BF16 R80, R8, R44, R68 ;  /* 0x0000002c0850723c */ /* 0x004ff00000041844 */
[----:B-1----:R-:W-:Y:S08]  /*3f00*/  HMMA.16816.F32.BF16 R68, R36, R48, R92 ;  /* 0x000000302444723c */ /* 0x002ff0000004185c */
[C---:B------:R-:W-:Y:S08]  /*3f10*/  HMMA.16816.F32.BF16 R104, R40.reuse, R84, R104 ;  /* 0x000000542868723c */ /* 0x040ff00000041868 */
[----:B------:R-:W-:Y:S08]  /*3f20*/  HMMA.16816.F32.BF16 R112, R40, R86, R112 ;  /* 0x000000562870723c */ /* 0x000ff00000041870 */
[----:B------:R-:W-:Y:S01]  /*3f30*/  HMMA.16816.F32.BF16 R84, R4, R44, R32 ;  /* 0x0000002c0454723c */ /* 0x000fe20000041820 */
[----:B------:R-:W1:Y:S07]  /*3f40*/  LDSM.16.M88.4 R32, [R184+0x1c00] ;  /* 0x001c0000b820783b */ /* 0x000e6e0000000200 */
[----:B------:R-:W-:Y:S01]  /*3f50*/  HMMA.16816.F32.BF16 R56, R16, R54, R64 ;  /* 0x000000361038723c */ /* 0x000fe20000041840 */
[----:B-----5:R-:W-:-:S07]  /*3f60*/  FMUL.FTZ R2, R80, c[0x0][0x320] ;  /* 0x0000c80050027a20 */ /* 0x020fce0000410000 */
[----:B------:R-:W-:Y:S01]  /*3f70*/  HMMA.16816.F32.BF16 R100, R40, R90, R116 ;  /* 0x0000005a2864723c */ /* 0x000fe20000041874 */
[----:B------:R2:W4:Y:S07]  /*3f80*/  MUFU.TANH R116, R2 ;  /* 0x0000000200747308 */ /* 0x00052e0000002400 */
[----:B------:R-:W-:Y:S08]  /*3f90*/  HMMA.16816.F32.BF16 R40, R28, R48, R108 ;  /* 0x000000301c28723c */ /* 0x000ff0000004186c */
[----:B------:R-:W-:Y:S01]  /*3fa0*/  HMMA.16816.F32.BF16 R52, R12, R54, R72 ;  /* 0x000000360c34723c */ /* 0x000fe20000041848 */
[----:B--2---:R-:W-:-:S04]  /*3fb0*/  FMUL.FTZ R2, R81, c[0x0][0x320] ;  /* 0x0000c80051027a20 */ /* 0x004fc80000410000 */
[----:B------:R2:W1:Y:S03]  /*3fc0*/  MUFU.TANH R108, R2 ;  /* 0x00000002006c7308 */ /* 0x0004660000002400 */
[----:B---3--:R-:W-:Y:S08]  /*3fd0*/  HMMA.16816.F32.BF16 R68, R24, R60, R68 ;  /* 0x0000003c1844723c */ /* 0x008ff00000041844 */
[----:B------:R-:W-:Y:S01]  /*3fe0*/  HMMA.16816.F32.BF16 R76, R8, R46, R56 ;  /* 0x0000002e084c723c */ /* 0x000fe20000041838 */
[----:B------:R-:W-:Y:S01]  /*3ff0*/  LDSM.16.M88.4 R56, [R191] ;  /* 0x00000000bf38783b */ /* 0x000fe20000000200 */
[----:B--2---:R-:W-:-:S04]  /*4000*/  FMUL.FTZ R2, R82, c[0x0][0x320] ;  /* 0x0000c80052027a20 */ /* 0x004fc80000410000 */
[----:B------:R2:W3:Y:S02]  /*4010*/  MUFU.TANH R111, R2 ;  /* 0x00000002006f7308 */ /* 0x0004e40000002400 */
[----:B------:R-:W-:Y:S01]  /*4020*/  HMMA.16816.F32.BF16 R40, R20, R60, R40 ;  /* 0x0000003c1428723c */ /* 0x000fe20000041828 */
[----:B--2---:R-:W-:-:S05]  /*4030*/  FMUL.FTZ R2, R83, c[0x0][0x320] ;  /* 0x0000c80053027a20 */ /* 0x004fca0000410000 */
[----:B------:R2:W1:Y:S02]  /*4040*/  MUFU.TANH R109, R2 ;  /* 0x00000002006d7308 */ /* 0x0004640000002400 */
        /* <DEDUP_REMOVED lines=127> */
[----:B------:R-:W-:Y:S02]  /*4840*/  IADD3 R4, R200, -0x2, RZ ;  /* 0xfffffffec8047810 */ /* 0x000fe40007ffe0ff */
[----:B------:R-:W-:-:S02]  /*4850*/  ISETP.GE.AND P0, PT, R6, 0x21, PT ;  /* 0x000000210600780c */ /* 0x000fc40003f06270 */
[----:B-1----:R-:W-:-:S05]  /*4860*/  SHF.R.S32.HI R2, RZ, 0x1f, R4 ;  /* 0x0000001fff027819 */ /* 0x002fca0000011404 */
[----:B------:R-:W-:-:S04]  /*4870*/  IMAD R2, R2, c[0x0][0x1e0], RZ ;  /* 0x0000780002027a24 */ /* 0x000fc800078e02ff */
[----:B------:R-:W-:Y:S02]  /*4880*/  IMAD R7, R4, c[0x0][0x1e4], R2 ;  /* 0x0000790004077a24 */ /* 0x000fe400078e0202 */
[----:B------:R-:W-:Y:S02]  /*4890*/  @P0 IMAD.MOV.U32 R5, RZ, RZ, c[0x0][0x1e0] ;  /* 0x00007800ff050624 */ /* 0x000fe400078e00ff */
[----:B------:R-:W-:Y:S02]  /*48a0*/  @P0 IMAD.MOV.U32 R3, RZ, RZ, 0x5 ;  /* 0x00000005ff030424 */ /* 0x000fe400078e00ff */
[----:B------:R-:W-:-:S03]  /*48b0*/  @P0 IMAD.SHL.U32 R2, R5, 0x20, RZ ;  /* 0x0000002005020824 */ /* 0x000fc600078e00ff */
[----:B------:R-:W-:Y:S01]  /*48c0*/  @P0 SHF.L.U64.HI R3, R5, R3, c[0x0][0x1e4] ;  /* 0x0000790005030619 */ /* 0x000fe20000010203 */
[----:B------:R-:W-:-:S04]  /*48d0*/  IMAD.WIDE.U32 R4, R4, c[0x0][0x1e0], RZ ;  /* 0x0000780004047a25 */ /* 0x000fc800078e00ff */
[----:B------:R-:W-:Y:S02]  /*48e0*/  IMAD.IADD R5, R5, 0x1, R7 ;  /* 0x0000000105057824 */ /* 0x000fe400078e0207 */
[----:B------:R-:W-:-:S04]  /*48f0*/  @P0 IMAD.WIDE.U32 R2, R4, 0x30, R2 ;  /* 0x0000003004020825 */ /* 0x000fc800078e0002 */
[----:B------:R-:W-:Y:S01]  /*4900*/  @P0 IMAD R8, R5, 0x30, RZ ;  /* 0x0000003005080824 */ /* 0x000fe200078e02ff */
[----:B------:R-:W-:-:S04]  /*4910*/  @P0 IADD3 R7, P1, R246, R2, RZ ;  /* 0x00000002f6070210 */ /* 0x000fc80007f3e0ff */
[----:B------:R-:W-:Y:S02]  /*4920*/  @P0 IADD3.X R8, R252, R8, R3, P1, !PT ;  /* 0x00000008fc080210 */ /* 0x000fe40000ffe403 */
[----:B------:R-:W-:-:S13]  /*4930*/  ISETP.GE.AND P1, PT, R6, 0x1, PT ;  /* 0x000000010600780c */ /* 0x000fda0003f26270 */
[----:B------:R-:W-:-:S04]  /*4940*/  @P1 IMAD.WIDE.U32 R2, R4, 0x30, R98 ;  /* 0x0000003004021825 */ /* 0x000fc800078e0062 */
[----:B------:R-:W-:Y:S01]  /*4950*/  @P1 IMAD R5, R5, 0x30, RZ ;  /* 0x0000003005051824 */ /* 0x000fe200078e02ff */
[----:B------:R-:W-:-:S03]  /*4960*/  @P1 LEA R4, P2, R2, c[0x0][0x1c8], 0x1 ;  /* 0x0000720002041a11 */ /* 0x000fc600078408ff */
[----:B------:R-:W-:-:S05]  /*4970*/  @P1 IMAD.IADD R3, R3, 0x1, R5 ;  /* 0x0000000103031824 */ /* 0x000fca00078e0205 */
[----:B------:R-:W-:Y:S02]  /*4980*/  @P1 LEA.HI.X R5, R2, c[0x0][0x1cc], R3, 0x1, P2 ;  /* 0x0000730002051a11 */ /* 0x000fe400010f0c03 */
[----:B------:R-:W-:-:S03]  /*4990*/  @P0 LEA R2, P2, R7, c[0x0][0x1c8], 0x1 ;  /* 0x0000720007020a11 */ /* 0x000fc600078408ff */
[----:B------:R-:W-:Y:S01]  /*49a0*/  @!PT LDS RZ, [RZ] ;  /* 0x00000000fffff984 */ /* 0x000fe20000000800 */
[----:B------:R-:W-:Y:S01]  /*49b0*/  @!PT LDS RZ, [RZ] ;  /* 0x00000000fffff984 */ /* 0x000fe20000000800 */
[----:B------:R-:W-:Y:S01]  /*49c0*/  @!PT LDS RZ, [RZ] ;  /* 0x00000000fffff984 */ /* 0x000fe20000000800 */
[----:B------:R1:W-:Y:S01]  /*49d0*/  @P1 LDGSTS.E.BYPASS.LTC128B.128 [R199+0x3c80], [R4.64], !P4 ;  /* 0x03c8000004c71fae */ /* 0x0003e2000e101d46 */
[----:B------:R-:W-:-:S03]  /*49e0*/  @P0 LEA.HI.X R3, R7, c[0x0][0x1cc], R8, 0x1, P2 ;  /* 0x0000730007030a11 */ /* 0x000fc600010f0c08 */
[----:B------:R1:W-:Y:S04]  /*49f0*/  @P1 LDGSTS.E.BYPASS.LTC128B.128 [R199+0x4880], [R4.64+0x40], !P6 ;  /* 0x0488004004c71fae */ /* 0x0003e8000f101d46 */
[----:B------:R1:W-:Y:S04]  /*4a00*/  @P1 LDGSTS.E.BYPASS.LTC128B.128 [R199+0x5480], [R4.64+0x80], !P5 ;  /* 0x0548008004c71fae */ /* 0x0003e8000e901d46 */
[----:B------:R1:W-:Y:S04]  /*4a10*/  @P0 LDGSTS.E.BYPASS.LTC128B.128 [R199+0x4480], [R2.64], !P4 ;  /* 0x0448000002c70fae */ /* 0x0003e8000e101d46 */
[----:B------:R1:W-:Y:S04]  /*4a20*/  @P0 LDGSTS.E.BYPASS.LTC128B.128 [R199+0x5080], [R2.64+0x40], !P6 ;  /* 0x0508004002c70fae */ /* 0x0003e8000f101d46 */
[----:B------:R1:W-:Y:S02]  /*4a30*/  @P0 LDGSTS.E.BYPASS.LTC128B.128 [R199+0x5c80], [R2.64+0x80], !P5 ;  /* 0x05c8008002c70fae */ /* 0x0003e4000e901d46 */
.L_x_502:
[----:B--234-:R-:W-:Y:S05]  /*4a40*/  BSYNC B0 ;  /* 0x0000000000007941 */ /* 0x01cfea0003800000 */
.L_x_501:
[----:B-1----:R-:W2:Y:S01]  /*4a50*/  LDL R2, [R1+0x3c] ;  /* 0x00003c0001027983 */ /* 0x002ea20000100800 */
[----:B------:R-:W-:-:S03]  /*4a60*/  IMAD.MOV.U32 R244, RZ, RZ, c[0x0][0x2c4] ;  /* 0x0000b100fff47624 */ /* 0x000fc600078e00ff */
[----:B------:R-:W2:Y:S01]  /*4a70*/  LDL R243, [R1+0x18] ;  /* 0x0000180001f37983 */ /* 0x000ea20000100800 */
[----:B------:R-:W-:Y:S01]  /*4a80*/  IMAD.MOV.U32 R242, RZ, RZ, c[0x0][0x32c] ;  /* 0x0000cb00fff27624 */ /* 0x000fe200078e00ff */
[----:B------:R-:W-:Y:S01]  /*4a90*/  ISETP.NE.AND P0, PT, R244, 0x1, PT ;  /* 0x00000001f400780c */ /* 0x000fe20003f05270 */
[----:B------:R-:W-:Y:S01]  /*4aa0*/  ULDC UR4, c[0x0][0x324] ;  /* 0x0000c90000047ab9 */ /* 0x000fe20000000800 */
[--C-:B------:R-:W-:Y:S01]  /*4ab0*/  IMAD.IADD R8, R97, 0x1, -R236.reuse ;  /* 0x0000000161087824 */ /* 0x100fe200078e0aec */
[----:B------:R-:W-:Y:S01]  /*4ac0*/  ULOP3.LUT UR4, URZ, UR4, URZ, 0x33, !UPT ;  /* 0x000000043f047292 */ /* 0x000fe2000f8e333f */
[----:B------:R-:W0:Y:S01]  /*4ad0*/  LDGDEPBAR ;  /* 0x00000000000079af */ /* 0x000e220000000000 */
[----:B------:R-:W-:Y:S02]  /*4ae0*/  IMAD.IADD R9, R0, 0x1, -R236 ;  /* 0x0000000100097824 */ /* 0x000fe400078e0aec */
[----:B--2---:R-:W-:-:S06]  /*4af0*/  IMAD.IADD R2, R2, 0x1, R243 ;  /* 0x0000000102027824 */ /* 0x004fcc00078e02f3 */
[----:B------:R-:W-:-:S04]  /*4b00*/  @P0 IMAD.HI.U32 R3, R2, c[0x0][0x2c8], RZ ;  /* 0x0000b20002030a27 */ /* 0x000fc800078e00ff */
[----:B------:R-:W-:Y:S01]  /*4b10*/  IMAD.MOV.U32 R5, RZ, RZ, R2 ;  /* 0x000000ffff057224 */ /* 0x000fe200078e0002 */
[----:B------:R-:W-:Y:S02]  /*4b20*/  @P0 SHF.R.U32.HI R5, RZ, c[0x0][0x2cc], R3 ;  /* 0x0000b300ff050a19 */ /* 0x000fe40000011603 */
[----:B------:R-:W-:Y:S02]  /*4b30*/  IADD3 R2, -R236, 0x1, R97 ;  /* 0x00000001ec027810 */ /* 0x000fe40007ffe161 */
[----:B------:R-:W-:Y:S01]  /*4b40*/  ISETP.GE.AND P0, PT, R242, 0x1, PT ;  /* 0x00000001f200780c */ /* 0x000fe20003f06270 */
[----:B------:R-:W1:Y:S01]  /*4b50*/  SHFL.IDX PT, R4, R5, RZ, 0x1c1f ;  /* 0x001c1fff05047589 */ /* 0x000e6200000e0000 */
[----:B------:R-:W-:-:S04]  /*4b60*/  IADD3 R2, R2, -R226, RZ ;  /* 0x800000e202027210 */ /* 0x000fc80007ffe0ff */
[C---:B------:R-:W-:Y:S02]  /*4b70*/  IADD3 R6, R2.reuse, c[0x0][0x328], RZ ;  /* 0x0000ca0002067a10 */ /* 0x040fe40007ffe0ff */
[----:B------:R-:W-:Y:S02]  /*4b80*/  IADD3 R7, R2, UR4, RZ ;  /* 0x0000000402077c10 */ /* 0x000fe4000fffe0ff */
[-C--:B-1----:R-:W-:Y:S02]  /*4b90*/  IADD3 R3, R6, R4.reuse, RZ ;  /* 0x0000000406037210 */ /* 0x082fe40007ffe0ff */
[----:B------:R-:W-:Y:S02]  /*4ba0*/  IADD3 R2, R7, R4, RZ ;  /* 0x0000000407027210 */ /* 0x000fe40007ffe0ff */
[----:B------:R-:W-:Y:S01]  /*4bb0*/  IMNMX R3, R8, R3, PT ;  /* 0x0000000308037217 */ /* 0x000fe20003800200 */
[----:B------:R-:W-:Y:S05]  /*4bc0*/  @!P0 BRA `(.L_x_503) ;  /* 0x0000014000008947 */ /* 0x000fea0003800000 */
[----:B------:R-:W-:Y:S01]  /*4bd0*/  IADD3 R4, -R226, R227, R4 ;  /* 0x000000e3e2047210 */ /* 0x000fe20007ffe104 */
[----:B------:R-:W-:Y:S03]  /*4be0*/  BSSY B0, `(.L_x_504) ;  /* 0x000000e000007945 */ /* 0x000fe60003800000 */
        /* <DEDUP_REMOVED lines=9> */
.L_x_505:
[----:B------:R-:W-:-:S04]  /*4c80*/  MOV R10, c[0x0][0x32c] ;  /* 0x0000cb00000a7a02 */ /* 0x000fc80000000f00 */
[----:B------:R-:W-:-:S13]  /*4c90*/  ISETP.NE.AND P0, PT, R10, 0x1, PT ;  /* 0x000000010a00780c */ /* 0x000fda0003f05270 */
[----:B------:R-:W-:-:S05]  /*4ca0*/  @P0 IMAD.HI.U32 R10, R4, c[0x0][0x330], RZ ;  /* 0x0000cc00040a0a27 */ /* 0x000fca00078e00ff */
[----:B------:R-:W-:Y:S02]  /*4cb0*/  @P0 SHF.R.U32.HI R4, RZ, c[0x0][0x334], R10 ;  /* 0x0000cd00ff040a19 */ /* 0x000fe4000001160a */
.L_x_506:
[----:B------:R-:W-:Y:S05]  /*4cc0*/  BSYNC B0 ;  /* 0x0000000000007941 */ /* 0x000fea0003800000 */
.L_x_504:
[----:B------:R-:W-:-:S05]  /*4cd0*/  IMAD R4, R4, c[0x0][0x32c], R9 ;  /* 0x0000cb0004047a24 */ /* 0x000fca00078e0209 */
[----:B------:R-:W-:Y:S02]  /*4ce0*/  IADD3 R10, R4, c[0x0][0x32c], RZ ;  /* 0x0000cb00040a7a10 */ /* 0x000fe40007ffe0ff */
[----:B------:R-:W-:Y:S02]  /*4cf0*/  IMNMX R2, R2, R4, !PT ;  /* 0x0000000402027217 */ /* 0x000fe40007800200 */
[----:B------:R-:W-:Y:S02]  /*4d00*/  IMNMX R3, R3, R10, PT ;  /* 0x0000000a03037217 */ /* 0x000fe40003800200 */
.L_x_503:
[C---:B------:R-:W-:Y:S02]  /*4d10*/  ISETP.GE.AND P0, PT, R0.reuse, 0x2, PT ;  /* 0x000000020000780c */ /* 0x040fe40003f06270 */
[----:B------:R-:W-:Y:S02]  /*4d20*/  ISETP.GE.AND P1, PT, R0, 0x9, PT ;  /* 0x000000090000780c */ /* 0x000fe40003f26270 */
[----:B------:R-:W-:Y:S02]  /*4d30*/  P2R R13, PR, RZ, 0x1 ;  /* 0x00000001ff0d7803 */ /* 0x000fe40000000000 */
[----:B------:R-:W-:-:S02]  /*4d40*/  ISETP.GT.AND P0, PT, R2, 0x1, !P0 ;  /* 0x000000010200780c */ /* 0x000fc40004704270 */
[----:B------:R-:W-:Y:S02]  /*4d50*/  P2R R12, PR, RZ, 0x2 ;  /* 0x00000002ff0c7803 */ /* 0x000fe40000000000 */
[----:B------:R-:W-:Y:S02]  /*4d60*/  ISETP.LT.OR P0, PT, R3, 0x2, P0 ;  /* 0x000000020300780c */ /* 0x000fe40000701670 */
[----:B------:R-:W-:Y:S02]  /*4d70*/  ISETP.GE.AND P6, PT, R0, 0x12, PT ;  /* 0x000000120000780c */ /* 0x000fe40003fc6270 */
[----:B------:R-:W-:Y:S02]  /*4d80*/  FSEL R17, R108, -INF , !P0 ;  /* 0xff8000006c117808 */ /* 0x000fe40004000000 */
[----:B------:R-:W-:Y:S02]  /*4d90*/  ISETP.GT.AND P0, PT, R2, 0x8, !P1 ;  /* 0x000000080200780c */ /* 0x000fe40004f04270 */
[----:B------:R-:W-:-:S02]  /*4da0*/  ISETP.GE.AND P1, PT, R0, 0xa, PT ;  /* 0x0000000a0000780c */ /* 0x000fc40003f26270 */
[----:B------:R-:W-:Y:S02]  /*4db0*/  ISETP.LT.OR P0, PT, R3, 0x9, P0 ;  /* 0x000000090300780c */ /* 0x000fe40000701670 */
[----:B------:R-:W-:Y:S02]  /*4dc0*/  P2R R11, PR, RZ, 0x2 ;  /* 0x00000002ff0b7803 */ /* 0x000fe40000000000 */
[----:B------:R-:W-:Y:S02]  /*4dd0*/  FSEL R18, R93, -INF , !P0 ;  /* 0xff8000005d127808 */ /* 0x000fe40004000000 */
[----:B------:R-:W-:Y:S02]  /*4de0*/  ISETP.GT.AND P0, PT, R2, 0x9, !P1 ;  /* 0x000000090200780c */ /* 0x000fe40004f04270 */
[----:B------:R-:W-:Y:S02]  /*4df0*/  ISETP.GE.AND P1, PT, R0, 0x11, PT ;  /* 0x000000110000780c */ /* 0x000fe40003f26270 */
[----:B------:R-:W-:-:S02]  /*4e00*/  ISETP.LT.OR P0, PT, R3, 0xa, P0 ;  /* 0x0000000a0300780c */ /* 0x000fc40000701670 */
[----:B------:R-:W-:Y:S02]  /*4e10*/  ISETP.GE.AND P5, PT, R0, 0x19, PT ;  /* 0x000000190000780c */ /* 0x000fe40003fa6270 */
[----:B------:R-:W-:Y:S02]  /*4e20*/  FSEL R19, R92, -INF , !P0 ;  /* 0xff8000005c137808 */ /* 0x000fe40004000000 */
[----:B------:R-:W-:Y:S02]  /*4e30*/  ISETP.GT.AND P0, PT, R2, 0x10, !P1 ;  /* 0x000000100200780c */ /* 0x000fe40004f04270 */
[C---:B------:R-:W-:Y:S02]  /*4e40*/  ISETP.GE.AND P4, PT, R0.reuse, 0x1a, PT ;  /* 0x0000001a0000780c */ /* 0x040fe40003f86270 */
[----:B------:R-:W-:Y:S02]  /*4e50*/  ISETP.LT.OR P0, PT, R3, 0x11, P0 ;  /* 0x000000110300780c */ /* 0x000fe40000701670 */
[----:B------:R-:W-:-:S02]  /*4e60*/  ISETP.GE.AND P3, PT, R0, 0x21, PT ;  /* 0x000000210000780c */ /* 0x000fc40003f66270 */
[----:B------:R-:W-:Y:S02]  /*4e70*/  FSEL R21, R85, -INF , !P0 ;  /* 0xff80000055157808 */ /* 0x000fe40004000000 */
[----:B------:R-:W-:Y:S02]  /*4e80*/  ISETP.GT.AND P0, PT, R2, 0x11, !P6 ;  /* 0x000000110200780c */ /* 0x000fe40007704270 */
[----:B------:R-:W-:Y:S02]  /*4e90*/  ISETP.GE.AND P2, PT, R0, 0x22, PT ;  /* 0x000000220000780c */ /* 0x000fe40003f46270 */
[----:B------:R-:W-:Y:S02]  /*4ea0*/  ISETP.LT.OR P0, PT, R3, 0x12, P0 ;  /* 0x000000120300780c */ /* 0x000fe40000701670 */
[----:B------:R-:W-:Y:S02]  /*4eb0*/  P2R R10, PR, RZ, 0x2 ;  /* 0x00000002ff0a7803 */ /* 0x000fe40000000000 */
[----:B------:R-:W-:-:S02]  /*4ec0*/  FSEL R23, R84, -INF , !P0 ;  /* 0xff80000054177808 */ /* 0x000fc40004000000 */
[----:B------:R-:W-:Y:S02]  /*4ed0*/  ISETP.GT.AND P0, PT, R2, 0x18, !P5 ;  /* 0x000000180200780c */ /* 0x000fe40006f04270 */
[----:B------:R-:W-:Y:S02]  /*4ee0*/  ISETP.GE.AND P1, PT, R0, 0x29, PT ;  /* 0x000000290000780c */ /* 0x000fe40003f26270 */
[----:B------:R-:W-:-:S04]  /*4ef0*/  ISETP.LT.OR P0, PT, R3, 0x19, P0 ;  /* 0x000000190300780c */ /* 0x000fc80000701670 */
[----:B------:R-:W-:Y:S02]  /*4f00*/  FSEL R25, R53, -INF , !P0 ;  /* 0xff80000035197808 */ /* 0x000fe40004000000 */
[----:B------:R-:W-:-:S04]  /*4f10*/  ISETP.GT.AND P0, PT, R2, 0x19, !P4 ;  /* 0x000000190200780c */ /* 0x000fc80006704270 */
        /* <DEDUP_REMOVED lines=11> */
[----:B------:R-:W-:-:S04]  /*4fd0*/  ISETP.GE.AND P0, PT, R0, 0x1, PT ;  /* 0x000000010000780c */ /* 0x000fc80003f06270 */
[----:B------:R-:W-:Y:S02]  /*4fe0*/  P2R R14, PR, RZ, 0x1 ;  /* 0x00000001ff0e7803 */ /* 0x000fe40000000000 */
[----:B------:R-:W-:-:S04]  /*4ff0*/  ISETP.GT.AND P0, PT, R2, RZ, !P0 ;  /* 0x000000ff0200720c */ /* 0x000fc80004704270 */
[----:B------:R-:W-:-:S04]  /*5000*/  ISETP.LT.OR P0, PT, R3, 0x1, P0 ;  /* 0x000000010300780c */ /* 0x000fc80000701670 */
[----:B------:R-:W-:Y:S02]  /*5010*/  FSEL R16, R116, -INF , !P0 ;  /* 0xff80000074107808 */ /* 0x000fe40004000000 */
[----:B------:R-:W-:-:S04]  /*5020*/  ISETP.GE.AND P0, PT, R0, 0x2a, PT ;  /* 0x0000002a0000780c */ /* 0x000fc80003f06270 */
[----:B------:R-:W-:Y:S02]  /*5030*/  P2R R4, PR, RZ, 0x1 ;  /* 0x00000001ff047803 */ /* 0x000fe40000000000 */
[----:B------:R-:W-:-:S04]  /*5040*/  ISETP.GT.AND P0, PT, R2, 0x29, !P0 ;  /* 0x000000290200780c */ /* 0x000fc80004704270 */
[----:B------:R-:W-:Y:S02]  /*5050*/  ISETP.LT.OR P0, PT, R3, 0x2a, P0 ;  /* 0x0000002a0300780c */ /* 0x000fe40000701670 */
[----:B------:R-:W1:Y:S02]  /*5060*/  SHFL.IDX PT, R3, R5, 0x1, 0x1c1f ;  /* 0x003c1f0005037f89 */ /* 0x000e6400000e0000 */
[----:B------:R-:W-:Y:S02]  /*5070*/  FSEL R123, R15, -INF , !P0 ;  /* 0xff8000000f7b7808 */ /* 0x000fe40004000000 */
[----:B------:R-:W-:Y:S01]  /*5080*/  ISETP.GE.AND P0, PT, R242, 0x1, PT ;  /* 0x00000001f200780c */ /* 0x000fe20003f06270 */
[--C-:B-1----:R-:W-:Y:S02]  /*5090*/  IMAD.IADD R2, R6, 0x1, R3.reuse ;  /* 0x0000000106027824 */ /* 0x102fe400078e0203 */
[----:B------:R-:W-:-:S03]  /*50a0*/  IMAD.IADD R0, R7, 0x1, R3 ;  /* 0x0000000107007824 */ /* 0x000fc600078e0203 */
[----:B------:R-:W-:-:S07]  /*50b0*/  IMNMX R2, R8, R2, PT ;  /* 0x0000000208027217 */ /* 0x000fce0003800200 */
        /* <DEDUP_REMOVED lines=12> */
.L_x_509:
[----:B------:R-:W-:-:S04]  /*5180*/  MOV R15, c[0x0][0x32c] ;  /* 0x0000cb00000f7a02 */ /* 0x000fc80000000f00 */
[----:B------:R-:W-:-:S13]  /*5190*/  ISETP.NE.AND P0, PT, R15, 0x1, PT ;  /* 0x000000010f00780c */ /* 0x000fda0003f05270 */
[----:B------:R-:W-:-:S05]  /*51a0*/  @P0 IMAD.HI.U32 R15, R3, c[0x0][0x330], RZ ;  /* 0x0000cc00030f0a27 */ /* 0x000fca00078e00ff */
[----:B------:R-:W-:Y:S02]  /*51b0*/  @P0 SHF.R.U32.HI R3, RZ, c[0x0][0x334], R15 ;  /* 0x0000cd00ff030a19 */ /* 0x000fe4000001160f */
.L_x_510:
[----:B------:R-:W-:Y:S05]  /*51c0*/  BSYNC B0 ;  /* 0x0000000000007941 */ /* 0x000fea0003800000 */
.L_x_508:
[----:B------:R-:W-:-:S05]  /*51d0*/  IMAD R3, R3, c[0x0][0x32c], R9 ;  /* 0x0000cb0003037a24 */ /* 0x000fca00078e0209 */
[----:B------:R-:W-:Y:S02]  /*51e0*/  IADD3 R15, R3, c[0x0][0x32c], RZ ;  /* 0x0000cb00030f7a10 */ /* 0x000fe40007ffe0ff */
[----:B------:R-:W-:Y:S02]  /*51f0*/  IMNMX R0, R0, R3, !PT ;  /* 0x0000000300007217 */ /* 0x000fe40007800200 */
[----:B------:R-:W-:Y:S02]  /*5200*/  IMNMX R2, R2, R15, PT ;  /* 0x0000000f02027217 */ /* 0x000fe40003800200 */
.L_x_507:
[----:B------:R-:W-:Y:S01]  /*5210*/  ISETP.NE.AND P0, PT, R13, RZ, PT ;  /* 0x000000ff0d00720c */ /* 0x000fe20003f05270 */
[----:B------:R-:W1:Y:S03]  /*5220*/  SHFL.IDX PT, R3, R5, 0x2, 0x1c1f ;  /* 0x005c1f0005037f89 */ /* 0x000e6600000e0000 */
[----:B------:R-:W-:-:S04]  /*5230*/  ISETP.GT.AND P0, PT, R0, 0x1, !P0 ;  /* 0x000000010000780c */ /* 0x000fc80004704270 */
[----:B------:R-:W-:-:S04]  /*5240*/  ISETP.LT.OR P0, PT, R2, 0x2, P0 ;  /* 0x000000020200780c */ /* 0x000fc80000701670 */
[----:B------:R-:W-:Y:S02]  /*5250*/  FSEL R24, R109, -INF , !P0 ;  /* 0xff8000006d187808 */ /* 0x000fe40004000000 */
        /* <DEDUP_REMOVED lines=34> */
[----:B------:R-:W-:-:S04]  /*5480*/  ISETP.NE.AND P0, PT, R4, RZ, PT ;  /* 0x000000ff0400720c */ /* 0x000fc80003f05270 */
[----:B------:R-:W-:Y:S01]  /*5490*/  ISETP.GT.AND P0, PT, R0, 0x29, !P0 ;  /* 0x000000290000780c */ /* 0x000fe20004704270 */
[----:B-1----:R-:W-:-:S03]  /*54a0*/  IMAD.IADD R0, R7, 0x1, R3 ;  /* 0x0000000107007824 */ /* 0x002fc600078e0203 */
[----:B------:R-:W-:Y:S01]  /*54b0*/  ISETP.LT.OR P0, PT, R2, 0x2a, P0 ;  /* 0x0000002a0200780c */ /* 0x000fe20000701670 */
[----:B------:R-:W-:-:S03]  /*54c0*/  IMAD.IADD R2, R6, 0x1, R3 ;  /* 0x0000000106027824 */ /* 0x000fc600078e0203 */
[----:B------:R-:W-:Y:S02]  /*54d0*/  FSEL R111, R20, -INF , !P0 ;  /* 0xff800000146f7808 */ /* 0x000fe40004000000 */
[----:B------:R-:W-:Y:S02]  /*54e0*/  ISETP.GE.AND P0, PT, R242, 0x1, PT ;  /* 0x00000001f200780c */ /* 0x000fe40003f06270 */
[----:B------:R-:W-:-:S11]  /*54f0*/  IMNMX R2, R8, R2, PT ;  /* 0x0000000208027217 */ /* 0x000fd60003800200 */
        /* <DEDUP_REMOVED lines=12> */
.L_x_513:
[----:B------:R-:W-:-:S04]  /*55c0*/  MOV R15, c[0x0][0x32c] ;  /* 0x0000cb00000f7a02 */ /* 0x000fc80000000f00 */
[----:B------:R-:W-:-:S13]  /*55d0*/  ISETP.NE.AND P0, PT, R15, 0x1, PT ;  /* 0x000000010f00780c */ /* 0x000fda0003f05270 */
[----:B------:R-:W-:-:S05]  /*55e0*/  @P0 IMAD.HI.U32 R15, R3, c[0x0][0x330], RZ ;  /* 0x0000cc00030f0a27 */ /* 0x000fca00078e00ff */
[----:B------:R-:W-:Y:S02]  /*55f0*/  @P0 SHF.R.U32.HI R3, RZ, c[0x0][0x334], R15 ;  /* 0x0000cd00ff030a19 */ /* 0x000fe4000001160f */
.L_x_514:
[----:B------:R-:W-:Y:S05]  /*5600*/  BSYNC B0 ;  /* 0x0000000000007941 */ /* 0x000fea0003800000 */
.L_x_512:
[----:B------:R-:W-:-:S05]  /*5610*/  IMAD R3, R3, c[0x0][0x32c], R9 ;  /* 0x0000cb0003037a24 */ /* 0x000fca00078e0209 */
[----:B------:R-:W-:Y:S02]  /*5620*/  IADD3 R15, R3, c[0x0][0x32c], RZ ;  /* 0x0000cb00030f7a10 */ /* 0x000fe40007ffe0ff */
[----:B------:R-:W-:Y:S02]  /*5630*/  IMNMX R0, R0, R3, !PT ;  /* 0x0000000300007217 */ /* 0x000fe40007800200 */
[----:B------:R-:W-:Y:S02]  /*5640*/  IMNMX R2, R2, R15, PT ;  /* 0x0000000f02027217 */ /* 0x000fe40003800200 */
.L_x_511:
        /* <DEDUP_REMOVED lines=59> */
.L_x_517:
[----:B------:R-:W-:-:S04]  /*5a00*/  MOV R5, c[0x0][0x32c] ;  /* 0x0000cb0000057a02 */ /* 0x000fc80000000f00 */
[----:B------:R-:W-:-:S13]  /*5a10*/  ISETP.NE.AND P0, PT, R5, 0x1, PT ;  /* 0x000000010500780c */ /* 0x000fda0003f05270 */
[----:B------:R-:W-:-:S05]  /*5a20*/  @P0 IMAD.HI.U32 R5, R3, c[0x0][0x330], RZ ;  /* 0x0000cc0003050a27 */ /* 0x000fca00078e00ff */
[----:B------:R-:W-:Y:S02]  /*5a30*/  @P0 SHF.R.U32.HI R3, RZ, c[0x0][0x334], R5 ;  /* 0x0000cd00ff030a19 */ /* 0x000fe40000011605 */
.L_x_518:
[----:B------:R-:W-:Y:S05]  /*5a40*/  BSYNC B0 ;  /* 0x0000000000007941 */ /* 0x000fea0003800000 */
.L_x_516:
[----:B------:R-:W-:-:S05]  /*5a50*/  IMAD R3, R3, c[0x0][0x32c], R9 ;  /* 0x0000cb0003037a24 */ /* 0x000fca00078e0209 */
[----:B------:R-:W-:Y:S02]  /*5a60*/  IADD3 R5, R3, c[0x0][0x32c], RZ ;  /* 0x0000cb0003057a10 */ /* 0x000fe40007ffe0ff */
[----:B------:R-:W-:Y:S02]  /*5a70*/  IMNMX R0, R0, R3, !PT ;  /* 0x0000000300007217 */ /* 0x000fe40007800200 */
[----:B------:R-:W-:Y:S02]  /*5a80*/  IMNMX R2, R2, R5, PT ;  /* 0x0000000502027217 */ /* 0x000fe40003800200 */
.L_x_515:
[----:B------:R-:W-:Y:S01]  /*5a90*/  ISETP.NE.AND P0, PT, R13, RZ, PT ;  /* 0x000000ff0d00720c */ /* 0x000fe20003f05270 */
[----:B------:R-:W-:Y:S01]  /*5aa0*/  LDSM.16.MT88.4 R64, [R186+0xc00] ;  /* 0x000c0000ba40783b */ /* 0x000fe20000004200 */
[----:B------:R-:W-:Y:S02]  /*5ab0*/  FMNMX.FTZ R3, R16, R17, !PT ;  /* 0x0000001110037209 */ /* 0x000fe40007810000 */
[----:B------:R-:W-:Y:S01]  /*5ac0*/  ISETP.GT.AND P0, PT, R0, 0x1, !P0 ;  /* 0x000000010000780c */ /* 0x000fe20004704270 */
[----:B------:R-:W-:Y:S01]  /*5ad0*/  LDSM.16.MT88.4 R60, [R185+0x1800] ;  /* 0x00180000b93c783b */ /* 0x000fe20000004200 */
[----:B------:R-:W-:-:S02]  /*5ae0*/  FMNMX.FTZ R3, R18, R3, !PT ;  /* 0x0000000312037209 */ /* 0x000fc40007810000 */
[----:B------:R-:W-:Y:S01]  /*5af0*/  ISETP.LT.OR P0, PT, R2, 0x2, P0 ;  /* 0x000000020200780c */ /* 0x000fe20000701670 */
[----:B------:R-:W-:Y:S01]  /*5b00*/  LDSM.16.MT88.4 R152, [R185+0x1400] ;  /* 0x00140000b998783b */ /* 0x000fe20000004200 */
[----:B------:R-:W-:Y:S02]  /*5b10*/  FMNMX.FTZ R3, R19, R3, !PT ;  /* 0x0000000313037209 */ /* 0x000fe40007810000 */
[----:B------:R-:W-:Y:S01]  /*5b20*/  FSEL R9, R102, -INF , !P0 ;  /* 0xff80000066097808 */ /* 0x000fe20004000000 */
[----:B------:R-:W-:Y:S01]  /*5b30*/  LDSM.16.MT88.4 R136, [R186+0x800] ;  /* 0x00080000ba88783b */ /* 0x000fe20000004200 */
        /* <DEDUP_REMOVED lines=15> */
[----:B------:R-:W-:Y:S02]  /*5c30*/  FMNMX.FTZ R3, R128, R3, !PT ;  /* 0x0000000380037209 */ /* 0x000fe40007810000 */
[----:B------:R-:W-:Y:S02]  /*5c40*/  ISETP.GT.AND P0, PT, R0, 0x10, !P0 ;  /* 0x000000100000780c */ /* 0x000fe40004704270 */
[----:B------:R-:W-:Y:S02]  /*5c50*/  FMNMX.FTZ R3, R123, R3, !PT ;  /* 0x000000037b037209 */ /* 0x000fe40007810000 */
[----:B------:R-:W-:Y:S02]  /*5c60*/  ISETP.LT.OR P0, PT, R2, 0x11, P0 ;  /* 0x000000110200780c */ /* 0x000fe40000701670 */
[----:B------:R-:W-:Y:S02]  /*5c70*/  IADD3 R200, R200, -0x2, RZ ;  /* 0xfffffffec8c87810 */ /* 0x000fe40007ffe0ff */
[----:B------:R-:W-:-:S02]  /*5c80*/  FSEL R37, R72, -INF , !P0 ;  /* 0xff80000048257808 */ /* 0x000fc40004000000 */
[----:B------:R-:W-:Y:S02]  /*5c90*/  ISETP.GT.AND P0, PT, R0, 0x11, !P6 ;  /* 0x000000110000780c */ /* 0x000fe40007704270 */
[----:B------:R-:W-:Y:S02]  /*5ca0*/  ISETP.NE.AND P6, PT, R14, RZ, PT ;  /* 0x000000ff0e00720c */ /* 0x000fe40003fc5270 */
[----:B------:R-:W-:-:S04]  /*5cb0*/  ISETP.LT.OR P0, PT, R2, 0x12, P0 ;  /* 0x000000120200780c */ /* 0x000fc80000701670 */
[----:B------:R-:W-:Y:S02]  /*5cc0*/  FSEL R10, R59, -INF , !P0 ;  /* 0xff8000003b0a7808 */ /* 0x000fe40004000000 */
[----:B------:R-:W-:-:S04]  /*5cd0*/  ISETP.GT.AND P0, PT, R0, 0x18, !P5 ;  /* 0x000000180000780c */ /* 0x000fc80006f04270 */
[----:B------:R-:W-:-:S04]  /*5ce0*/  ISETP.LT.OR P0, PT, R2, 0x19, P0 ;  /* 0x000000190200780c */ /* 0x000fc80000701670 */
[----:B------:R-:W-:Y:S02]  /*5cf0*/  FSEL R68, R58, -INF , !P0 ;  /* 0xff8000003a447808 */ /* 0x000fe40004000000 */
[----:B------:R-:W-:Y:S01]  /*5d00*/  ISETP.GT.AND P0, PT, R0, 0x19, !P4 ;  /* 0x000000190000780c */ /* 0x000fe20006704270 */
[----:B------:R-:W-:Y:S03]  /*5d10*/  LDSM.16.MT88.4 R56, [R185+0xc00] ;  /* 0x000c0000b938783b */ /* 0x000fe60000004200 */
[----:B------:R-:W-:-:S04]  /*5d20*/  ISETP.LT.OR P0, PT, R2, 0x1a, P0 ;  /* 0x0000001a0200780c */ /* 0x000fc80000701670 */
[----:B------:R-:W-:Y:S02]  /*5d30*/  FSEL R69, R54, -INF , !P0 ;  /* 0xff80000036457808 */ /* 0x000fe40004000000 */
[----:B------:R-:W-:Y:S01]  /*5d40*/  ISETP.GT.AND P0, PT, R0, 0x20, !P3 ;  /* 0x000000200000780c */ /* 0x000fe20005f04270 */
[----:B------:R-:W-:Y:S03]  /*5d50*/  LDSM.16.MT88.4 R52, [R185+0x400] ;  /* 0x00040000b934783b */ /* 0x000fe60000004200 */
        /* <DEDUP_REMOVED lines=8> */
[----:B------:R-:W-:Y:S01]  /*5de0*/  ISETP.GT.AND P0, PT, R0, RZ, !P6 ;  /* 0x000000ff0000720c */ /* 0x000fe20007704270 */
[----:B------:R-:W-:Y:S01]  /*5df0*/  LDSM.16.MT88.4 R40, [R186] ;  /* 0x00000000ba28783b */ /* 0x000fe20000004200 */
[----:B------:R-:W-:Y:S02]  /*5e00*/  ISETP.NE.AND P6, PT, R4, RZ, PT ;  /* 0x000000ff0400720c */ /* 0x000fe40003fc5270 */
[----:B------:R-:W-:Y:S01]  /*5e10*/  ISETP.LT.OR P0, PT, R2, 0x1, P0 ;  /* 0x000000010200780c */ /* 0x000fe20000701670 */
[----:B------:R-:W1:Y:S03]  /*5e20*/  SHFL.BFLY PT, R4, R3, 0x2, 0x1f ;  /* 0x0c401f0003047f89 */ /* 0x000e6600000e0000 */
[----:B------:R-:W-:-:S02]  /*5e30*/  FSEL R8, R118, -INF , !P0 ;  /* 0xff80000076087808 */ /* 0x000fc40004000000 */
[----:B-1----:R-:W-:-:S05]  /*5e40*/  FMNMX.FTZ R3, R3, R4, !PT ;  /* 0x0000000403037209 */ /* 0x002fca0007810000 */
[----:B------:R-:W1:Y:S02]  /*5e50*/  SHFL.BFLY PT, R4, R3, 0x1, 0x1f ;  /* 0x0c201f0003047f89 */ /* 0x000e6400000e0000 */
[----:B-1----:R-:W-:-:S04]  /*5e60*/  FMNMX.FTZ R108, R3, R4, !PT ;  /* 0x00000004036c7209 */ /* 0x002fc80007810000 */
[C---:B------:R-:W-:Y:S01]  /*5e70*/  FSETP.NEU.FTZ.AND P0, PT, R108.reuse, -INF , PT ;  /* 0xff8000006c00780b */ /* 0x040fe20003f1d000 */
[----:B------:R-:W-:-:S05]  /*5e80*/  FMUL.FTZ R3, R108, c[0x0][0x2d0] ;  /* 0x0000b4006c037a20 */ /* 0x000fca0000410000 */
[----:B------:R-:W-:Y:S02]  /*5e90*/  FSEL R20, R3, RZ, P0 ;  /* 0x000000ff03147208 */ /* 0x000fe40000000000 */
[----:B------:R-:W-:-:S03]  /*5ea0*/  FMNMX.FTZ R3, R22, R24, !PT ;  /* 0x0000001816037209 */ /* 0x000fc60007810000 */
[--C-:B------:R-:W-:Y:S01]  /*5eb0*/  FFMA.FTZ R5, R16, c[0x0][0x2d0], -R20.reuse ;  /* 0x0000b40010057a23 */ /* 0x100fe20000010814 */
[----:B------:R-:W-:Y:S01]  /*5ec0*/  FMNMX.FTZ R3, R26, R3, !PT ;  /* 0x000000031a037209 */ /* 0x000fe20007810000 */
[----:B------:R-:W-:Y:S02]  /*5ed0*/  FFMA.FTZ R6, R21, c[0x0][0x2d0], -R20 ;  /* 0x0000b40015067a23 */ /* 0x000fe40000010814 */
[----:B------:R1:W-:Y:S01]  /*5ee0*/  MUFU.EX2 R237, R5 ;  /* 0x0000000500ed7308 */ /* 0x0003e20000000800 */
[----:B------:R-:W-:-:S04]  /*5ef0*/  FMNMX.FTZ R3, R27, R3, !PT ;  /* 0x000000031b037209 */ /* 0x000fc80007810000 */
[----:B------:R-:W-:-:S03]  /*5f00*/  FMNMX.FTZ R3, R29, R3, !PT ;  /* 0x000000031d037209 */ /* 0x000fc60007810000 */
[----:B------:R-:W-:Y:S01]  /*5f10*/  MUFU.EX2 R235, R6 ;  /* 0x0000000600eb7308 */ /* 0x000fe20000000800 */
[----:B------:R-:W-:-:S04]  /*5f20*/  FMNMX.FTZ R3, R31, R3, !PT ;  /* 0x000000031f037209 */ /* 0x000fc80007810000 */
[----:B------:R-:W-:Y:S01]  /*5f30*/  FMNMX.FTZ R3, R32, R3, !PT ;  /* 0x0000000320037209 */ /* 0x000fe20007810000 */
[----:B-1----:R-:W-:-:S03]  /*5f40*/  FFMA.FTZ R5, R17, c[0x0][0x2d0], -R20 ;  /* 0x0000b40011057a23 */ /* 0x002fc60000010814 */
[----:B------:R-:W-:Y:S01]  /*5f50*/  FMNMX.FTZ R3, R34, R3, !PT ;  /* 0x0000000322037209 */ /* 0x000fe20007810000 */
[----:B------:R1:W2:Y:S03]  /*5f60*/  MUFU.EX2 R233, R5 ;  /* 0x0000000500e97308 */ /* 0x0002a60000000800 */
[----:B------:R-:W-:-:S04]  /*5f70*/  FMNMX.FTZ R3, R122, R3, !PT ;  /* 0x000000037a037209 */ /* 0x000fc80007810000 */
[----:B------:R-:W-:-:S04]  /*5f80*/  FMNMX.FTZ R3, R121, R3, !PT ;  /* 0x0000000379037209 */ /* 0x000fc80007810000 */
[----:B------:R-:W-:-:S04]  /*5f90*/  FMNMX.FTZ R3, R120, R3, !PT ;  /* 0x0000000378037209 */ /* 0x000fc80007810000 */
[----:B------:R-:W-:Y:S01]  /*5fa0*/  FMNMX.FTZ R3, R111, R3, !PT ;  /* 0x000000036f037209 */ /* 0x000fe20007810000 */
[----:B-1----:R-:W-:Y:S01]  /*5fb0*/  FFMA.FTZ R5, R18, c[0x0][0x2d0], -R20 ;  /* 0x0000b40012057a23 */ /* 0x002fe20000010814 */
[----:B--2---:R-:W-:-:S03]  /*5fc0*/  F2FP.BF16.PACK_AB R16, R233, R237 ;  /* 0x000000ede910723e */ /* 0x004fc600000010ff */
[----:B------:R-:W1:Y:S01]  /*5fd0*/  SHFL.BFLY PT, R4, R3, 0x2, 0x1f ;  /* 0x0c401f0003047f89 */ /* 0x000e6200000e0000 */
[----:B------:R2:W-:Y:S02]  /*5fe0*/  MUFU.EX2 R231, R5 ;  /* 0x0000000500e77308 */ /* 0x0005e40000000800 */
[----:B--2---:R-:W-:-:S06]  /*5ff0*/  FFMA.FTZ R5, R19, c[0x0][0x2d0], -R20 ;  /* 0x0000b40013057a23 */ /* 0x004fcc0000010814 */
[----:B------:R2:W3:Y:S01]  /*6000*/  MUFU.EX2 R230, R5 ;  /* 0x0000000500e67308 */ /* 0x0004e20000000800 */
[----:B-1----:R-:W-:-:S05]  /*6010*/  FMNMX.FTZ R3, R3, R4, !PT ;  /* 0x0000000403037209 */ /* 0x002fca0007810000 */
[----:B------:R-:W1:Y:S01]  /*6020*/  SHFL.BFLY PT, R4, R3, 0x1, 0x1f ;  /* 0x0c201f0003047f89 */ /* 0x000e6200000e0000 */
[----:B--2---:R-:W-:Y:S02]  /*6030*/  FMNMX.FTZ R5, R8, R9, !PT ;  /* 0x0000000908057209 */ /* 0x004fe40007810000 */
[----:B---3--:R-:W-:Y:S02]  /*6040*/  F2FP.BF16.PACK_AB R18, R230, R231 ;  /* 0x000000e7e612723e */ /* 0x008fe400000010ff */
[----:B------:R-:W-:-:S04]  /*6050*/  FMNMX.FTZ R5, R12, R5, !PT ;  /* 0x000000050c057209 */ /* 0x000fc80007810000 */
[----:B------:R-:W-:Y:S01]  /*6060*/  FMNMX.FTZ R6, R11, R5, !PT ;  /* 0x000000050b067209 */ /* 0x000fe20007810000 */
[----:B------:R-:W-:-:S03]  /*6070*/  FFMA.FTZ R5, R23, c[0x0][0x2d0], -R20 ;  /* 0x0000b40017057a23 */ /* 0x000fc60000010814 */
[----:B------:R-:W-:Y:S01]  /*6080*/  FMNMX.FTZ R6, R37, R6, !PT ;  /* 0x0000000625067209 */ /* 0x000fe20007810000 */
[----:B------:R2:W-:Y:S01]  /*6090*/  MUFU.EX2 R234, R5 ;  /* 0x0000000500ea7308 */ /* 0x0005e20000000800 */
[----:B-1----:R-:W-:Y:S02]  /*60a0*/  FMNMX.FTZ R107, R3, R4, !PT ;  /* 0x00000004036b7209 */ /* 0x002fe40007810000 */
[----:B------:R-:W-:Y:S02]  /*60b0*/  FMNMX.FTZ R4, R15, R30, !PT ;  /* 0x0000001e0f047209 */ /* 0x000fe40007810000 */
[----:B------:R-:W-:Y:S01]  /*60c0*/  FMNMX.FTZ R6, R10, R6, !PT ;  /* 0x000000060a067209 */ /* 0x000fe20007810000 */
[----:B------:R-:W-:Y:S01]  /*60d0*/  FMUL.FTZ R3, R107, c[0x0][0x2d0] ;  /* 0x0000b4006b037a20 */ /* 0x000fe20000410000 */
[----:B------:R-:W-:Y:S02]  /*60e0*/  FMNMX.FTZ R4, R33, R4, !PT ;  /* 0x0000000421047209 */ /* 0x000fe40007810000 */
[----:B------:R-:W-:-:S02]  /*60f0*/  FMNMX.FTZ R6, R68, R6, !PT ;  /* 0x0000000644067209 */ /* 0x000fc40007810000 */
[----:B------:R-:W-:Y:S02]  /*6100*/  FMNMX.FTZ R4, R35, R4, !PT ;  /* 0x0000000423047209 */ /* 0x000fe40007810000 */
[----:B------:R-:W-:Y:S02]  /*6110*/  FSETP.NEU.FTZ.AND P0, PT, R107, -INF , PT ;  /* 0xff8000006b00780b */ /* 0x000fe40003f1d000 */
[----:B------:R-:W-:Y:S01]  /*6120*/  FMNMX.FTZ R4, R36, R4, !PT ;  /* 0x0000000424047209 */ /* 0x000fe20007810000 */
[----:B--2---:R-:W-:Y:S01]  /*6130*/  FFMA.FTZ R5, R25, c[0x0][0x2d0], -R20 ;  /* 0x0000b40019057a23 */ /* 0x004fe20000010814 */
[----:B------:R-:W-:Y:S02]  /*6140*/  FMNMX.FTZ R6, R69, R6, !PT ;  /* 0x0000000645067209 */ /* 0x000fe40007810000 */
[----:B------:R-:W-:Y:S01]  /*6150*/  FMNMX.FTZ R4, R38, R4, !PT ;  /* 0x0000000426047209 */ /* 0x000fe20007810000 */
[----:B------:R1:W-:Y:S01]  /*6160*/  MUFU.EX2 R238, R5 ;  /* 0x0000000500ee7308 */ /* 0x0003e20000000800 */
[----:B------:R-:W-:-:S02]  /*6170*/  FSEL R3, R3, RZ, P0 ;  /* 0x000000ff03037208 */ /* 0x000fc40000000000 */
[----:B------:R-:W-:Y:S02]  /*6180*/  FMNMX.FTZ R4, R48, R4, !PT ;  /* 0x0000000430047209 */ /* 0x000fe40007810000 */
[----:B------:R-:W-:Y:S02]  /*6190*/  ISETP.GT.AND P0, PT, R0, 0x29, !P6 ;  /* 0x000000290000780c */ /* 0x000fe40007704270 */
[----:B------:R-:W-:Y:S02]  /*61a0*/  FMNMX.FTZ R4, R49, R4, !PT ;  /* 0x0000000431047209 */ /* 0x000fe40007810000 */
[----:B------:R-:W-:Y:S02]  /*61b0*/  FMNMX.FTZ R0, R100, R6, !PT ;  /* 0x0000000664007209 */ /* 0x000fe40007810000 */
[----:B------:R-:W-:Y:S02]  /*61c0*/  FMNMX.FTZ R4, R110, R4, !PT ;  /* 0x000000046e047209 */ /* 0x000fe40007810000 */
[----:B------:R-:W-:-:S02]  /*61d0*/  ISETP.LT.OR P0, PT, R2, 0x2a, P0 ;  /* 0x0000002a0200780c */ /* 0x000fc40000701670 */
[----:B------:R-:W-:Y:S01]  /*61e0*/  FMNMX.FTZ R4, R109, R4, !PT ;  /* 0x000000046d047209 */ /* 0x000fe20007810000 */
[----:B-1----:R-:W-:Y:S01]  /*61f0*/  FFMA.FTZ R5, R28, c[0x0][0x2d0], -R20 ;  /* 0x0000b4001c057a23 */ /* 0x002fe20000010814 */
[----:B------:R-:W-:Y:S01]  /*6200*/  FMNMX.FTZ R2, R101, R0, !PT ;  /* 0x0000000065027209 */ /* 0x000fe20007810000 */
[----:B------:R-:W-:Y:S01]  /*6210*/  FFMA.FTZ R0, R22, c[0x0][0x2d0], -R3 ;  /* 0x0000b40016007a23 */ /* 0x000fe20000010803 */
[----:B------:R-:W-:Y:S01]  /*6220*/  FMNMX.FTZ R4, R105, R4, !PT ;  /* 0x0000000469047209 */ /* 0x000fe20007810000 */
[----:B------:R1:W-:Y:S01]  /*6230*/  MUFU.EX2 R239, R5 ;  /* 0x0000000500ef7308 */ /* 0x0003e20000000800 */
[----:B------:R-:W-:Y:S02]  /*6240*/  FSEL R21, R46, -INF , !P0 ;  /* 0xff8000002e157808 */ /* 0x000fe40004000000 */
[----:B------:R-:W-:Y:S01]  /*6250*/  FMNMX.FTZ R4, R104, R4, !PT ;  /* 0x0000000468047209 */ /* 0x000fe20007810000 */
[----:B------:R-:W-:Y:S01]  /*6260*/  LDSM.16.MT88.4 R44, [R185] ;  /* 0x00000000b92c783b */ /* 0x000fe20000004200 */
[----:B------:R-:W-:-:S02]  /*6270*/  FMNMX.FTZ R2, R103, R2, !PT ;  /* 0x0000000267027209 */ /* 0x000fc40007810000 */
[----:B------:R-:W-:Y:S01]  /*6280*/  ISETP.NE.AND P6, PT, R244, 0x1, PT ;  /* 0x00000001f400780c */ /* 0x000fe20003fc5270 */
[----:B------:R-:W2:Y:S01]  /*6290*/  SHFL.BFLY PT, R7, R4, 0x2, 0x1f ;  /* 0x0c401f0004077f89 */ /* 0x000ea200000e0000 */
[----:B------:R2:W-:Y:S01]  /*62a0*/  MUFU.EX2 R221, R0 ;  /* 0x0000000000dd7308 */ /* 0x0005e20000000800 */
[----:B------:R-:W-:-:S05]  /*62b0*/  FMNMX.FTZ R2, R21, R2, !PT ;  /* 0x0000000215027209 */ /* 0x000fca0007810000 */
[----:B-1----:R-:W-:Y:S01]  /*62c0*/  SHFL.BFLY PT, R5, R2, 0x2, 0x1f ;  /* 0x0c401f0002057f89 */ /* 0x002fe200000e0000 */
[----:B--2---:R-:W-:Y:S01]  /*62d0*/  FMNMX.FTZ R0, R4, R7, !PT ;  /* 0x0000000704007209 */ /* 0x004fe20007810000 */
[----:B------:R-:W-:-:S04]  /*62e0*/  FFMA.FTZ R4, R24, c[0x0][0x2d0], -R3 ;  /* 0x0000b40018047a23 */ /* 0x000fc80000010803 */
[----:B------:R-:W1:Y:S01]  /*62f0*/  SHFL.BFLY PT, R6, R0, 0x1, 0x1f ;  /* 0x0c201f0000067f89 */ /* 0x000e6200000e0000 */
[----:B------:R2:W3:Y:S02]  /*6300*/  MUFU.EX2 R218, R4 ;  /* 0x0000000400da7308 */ /* 0x0004e40000000800 */
[----:B--2---:R-:W-:Y:S01]  /*6310*/  FFMA.FTZ R4, R26, c[0x0][0x2d0], -R3 ;  /* 0x0000b4001a047a23 */ /* 0x004fe20000010803 */
[----:B---3--:R-:W-:-:S05]  /*6320*/  F2FP.BF16.PACK_AB R17, R218, R221 ;  /* 0x000000ddda11723e */ /* 0x008fca00000010ff */
[----:B------:R2:W-:Y:S01]  /*6330*/  MUFU.EX2 R219, R4 ;  /* 0x0000000400db7308 */ /* 0x0005e20000000800 */
[----:B-1----:R-:W-:Y:S02]  /*6340*/  FMNMX.FTZ R106, R0, R6, !PT ;  /* 0x00000006006a7209 */ /* 0x002fe40007810000 */
[----:B------:R-:W-:Y:S02]  /*6350*/  FMNMX.FTZ R0, R2, R5, !PT ;  /* 0x0000000502007209 */ /* 0x000fe40007810000 */
[C---:B------:R-:W-:Y:S01]  /*6360*/  FSETP.NEU.FTZ.AND P0, PT, R106.reuse, -INF , PT ;  /* 0xff8000006a00780b */ /* 0x040fe20003f1d000 */
[----:B------:R-:W-:Y:S02]  /*6370*/  FMUL.FTZ R2, R106, c[0x0][0x2d0] ;  /* 0x0000b4006a027a20 */ /* 0x000fe40000410000 */
[----:B------:R-:W1:Y:S03]  /*6380*/  SHFL.BFLY PT, R5, R0, 0x1, 0x1f ;  /* 0x0c201f0000057f89 */ /* 0x000e6600000e0000 */
[----:B------:R-:W-:Y:S01]  /*6390*/  FSEL R2, R2, RZ, P0 ;  /* 0x000000ff02027208 */ /* 0x000fe20000000000 */
[----:B--2---:R-:W-:-:S02]  /*63a0*/  FFMA.FTZ R4, R27, c[0x0][0x2d0], -R3 ;  /* 0x0000b4001b047a23 */ /* 0x004fc40000010803 */
[----:B------:R-:W-:Y:S02]  /*63b0*/  LDSM.16.MT88.4 R24, [R186+0x1800] ;  /* 0x00180000ba18783b */ /* 0x000fe40000004200 */
[----:B------:R-:W2:Y:S01]  /*63c0*/  MUFU.EX2 R220, R4 ;  /* 0x0000000400dc7308 */ /* 0x000ea20000000800 */
[----:B-1----:R-:W-:Y:S01]  /*63d0*/  FMNMX.FTZ R102, R0, R5, !PT ;  /* 0x0000000500667209 */ /* 0x002fe20007810000 */
[----:B------:R-:W-:Y:S01]  /*63e0*/  FFMA.FTZ R0, R35, c[0x0][0x2d0], -R2 ;  /* 0x0000b40023007a23 */ /* 0x000fe20000010802 */
[----:B--2---:R-:W-:Y:S01]  /*63f0*/  F2FP.BF16.PACK_AB R19, R220, R219 ;  /* 0x000000dbdc13723e */ /* 0x004fe200000010ff */
[----:B------:R-:W-:Y:S01]  /*6400*/  FFMA.FTZ R4, R29, c[0x0][0x2d0], -R3 ;  /* 0x0000b4001d047a23 */ /* 0x000fe20000010803 */
[----:B------:R-:W-:-:S03]  /*6410*/  FSETP.NEU.FTZ.AND P0, PT, R102, -INF , PT ;  /* 0xff8000006600780b */ /* 0x000fc60003f1d000 */
[----:B------:R1:W-:Y:S01]  /*6420*/  MUFU.EX2 R215, R0 ;  /* 0x0000000000d77308 */ /* 0x0003e20000000800 */
[----:B------:R-:W-:Y:S01]  /*6430*/  FFMA.FTZ R5, R49, c[0x0][0x2d0], -R2 ;  /* 0x0000b40031057a23 */ /* 0x000fe20000010802 */
[C---:B------:R-:W-:Y:S06]  /*6440*/  HMMA.16816.F32.BF16 R96, R16.reuse, R56, RZ ;  /* 0x000000381060723c */ /* 0x040fec00000418ff */
[----:B------:R2:W-:Y:S02]  /*6450*/  MUFU.EX2 R222, R4 ;  /* 0x0000000400de7308 */ /* 0x0005e40000000800 */
[----:B------:R-:W-:Y:S01]  /*6460*/  HMMA.16816.F32.BF16 R92, R16, R64, RZ ;  /* 0x00000040105c723c */ /* 0x000fe200000418ff */
[----:B-1----:R-:W-:-:S05]  /*6470*/  FMUL.FTZ R0, R102, c[0x0][0x2d0] ;  /* 0x0000b40066007a20 */ /* 0x002fca0000410000 */
[----:B------:R-:W-:Y:S02]  /*6480*/  MUFU.EX2 R217, R5 ;  /* 0x0000000500d97308 */ /* 0x000fe40000000800 */
[----:B------:R-:W-:Y:S01]  /*6490*/  HMMA.16816.F32.BF16 R88, R16, R60, RZ ;  /* 0x0000003c1058723c */ /* 0x000fe200000418ff */
[----:B------:R-:W-:Y:S01]  /*64a0*/  FSEL R0, R0, RZ, P0 ;  /* 0x000000ff00007208 */ /* 0x000fe20000000000 */
[----:B--2---:R-:W-:-:S04]  /*64b0*/  FFMA.FTZ R4, R31, c[0x0][0x2d0], -R3 ;  /* 0x0000b4001f047a23 */ /* 0x004fc80000010803 */
[----:B------:R1:W-:Y:S02]  /*64c0*/  MUFU.EX2 R224, R4 ;  /* 0x0000000400e07308 */ /* 0x0003e40000000800 */
[C---:B------:R-:W-:Y:S08]  /*64d0*/  HMMA.16816.F32.BF16 R116, R16.reuse, R44, RZ ;  /* 0x0000002c1074723c */ /* 0x040ff000000418ff */
[----:B------:R-:W-:Y:S01]  /*64e0*/  HMMA.16816.F32.BF16 R112, R16, R40, RZ ;  /* 0x000000281070723c */ /* 0x000fe200000418ff */
[----:B-1----:R-:W-:-:S04]  /*64f0*/  FFMA.FTZ R4, R32, c[0x0][0x2d0], -R3 ;  /* 0x0000b40020047a23 */ /* 0x002fc80000010803 */
[----:B------:R1:W-:Y:S02]  /*6500*/  MUFU.EX2 R223, R4 ;  /* 0x0000000400df7308 */ /* 0x0003e40000000800 */
[----:B-1----:R-:W-:-:S06]  /*6510*/  FFMA.FTZ R4, R34, c[0x0][0x2d0], -R3 ;  /* 0x0000b40022047a23 */ /* 0x002fcc0000010803 */
[----:B------:R1:W-:Y:S02]  /*6520*/  MUFU.EX2 R225, R4 ;  /* 0x0000000400e17308 */ /* 0x0003e40000000800 */
[----:B-1----:R-:W-:-:S06]  /*6530*/  FFMA.FTZ R4, R15, c[0x0][0x2d0], -R2 ;  /* 0x0000b4000f047a23 */ /* 0x002fcc0000010802 */
[----:B------:R1:W-:Y:S02]  /*6540*/  MUFU.EX2 R212, R4 ;  /* 0x0000000400d47308 */ /* 0x0003e40000000800 */
[--C-:B-1----:R-:W-:Y:S02]  /*6550*/  FFMA.FTZ R4, R30, c[0x0][0x2d0], -R2.reuse ;  /* 0x0000b4001e047a23 */ /* 0x102fe40000010802 */
[----:B------:R-:W1:Y:S04]  /*6560*/  LDSM.16.MT88.4 R28, [R185+0x1000] ;  /* 0x00100000b91c783b */ /* 0x000e680000004200 */
[----:B------:R2:W-:Y:S02]  /*6570*/  MUFU.EX2 R210, R4 ;  /* 0x0000000400d27308 */ /* 0x0005e40000000800 */
[----:B--2---:R-:W-:-:S02]  /*6580*/  FFMA.FTZ R4, R33, c[0x0][0x2d0], -R2 ;  /* 0x0000b40021047a23 */ /* 0x004fc40000010802 */
[----:B------:R-:W-:Y:S04]  /*6590*/  LDSM.16.MT88.4 R32, [R186+0x400] ;  /* 0x00040000ba20783b */ /* 0x000fe80000004200 */
[----:B------:R2:W3:Y:S02]  /*65a0*/  MUFU.EX2 R211, R4 ;  /* 0x0000000400d37308 */ /* 0x0004e40000000800 */
[----:B--2---:R-:W-:Y:S01]  /*65b0*/  FFMA.FTZ R4, R36, c[0x0][0x2d0], -R2 ;  /* 0x0000b40024047a23 */ /* 0x004fe20000010802 */
[----:B---3--:R-:W-:-:S05]  /*65c0*/  F2FP.BF16.PACK_AB R14, R215, R211 ;  /* 0x000000d3d70e723e */ /* 0x008fca00000010ff */
[----:B------:R2:W-:Y:S02]  /*65d0*/  MUFU.EX2 R216, R4 ;  /* 0x0000000400d87308 */ /* 0x0005e40000000800 */
[----:B--2---:R-:W-:Y:S01]  /*65e0*/  FFMA.FTZ R4, R8, c[0x0][0x2d0], -R0 ;  /* 0x0000b40008047a23 */ /* 0x004fe20000010800 */
[----:B------:R-:W-:-:S05]  /*65f0*/  F2FP.BF16.PACK_AB R8, R234, R235 ;  /* 0x000000ebea08723e */ /* 0x000fca00000010ff */
[----:B------:R2:W-:Y:S02]  /*6600*/  MUFU.EX2 R22, R4 ;  /* 0x0000000400167308 */ /* 0x0005e40000000800 */
[----:B--2---:R-:W-:Y:S01]  /*6610*/  FFMA.FTZ R4, R9, c[0x0][0x2d0], -R0 ;  /* 0x0000b40009047a23 */ /* 0x004fe20000010800 */
[----:B------:R-:W-:-:S05]  /*6620*/  F2FP.BF16.PACK_AB R9, R224, R222 ;  /* 0x000000dee009723e */ /* 0x000fca00000010ff */
        /* <DEDUP_REMOVED lines=8> */
[----:B--2---:R-:W-:Y:S01]  /*66b0*/  FFMA.FTZ R4, R38, c[0x0][0x2d0], -R2 ;  /* 0x0000b40026047a23 */ /* 0x004fe20000010802 */
[----:B---3--:R-:W-:-:S05]  /*66c0*/  F2FP.BF16.PACK_AB R15, R209, R208 ;  /* 0x000000d0d10f723e */ /* 0x008fca00000010ff */
[----:B------:R2:W-:Y:S02]  /*66d0*/  MUFU.EX2 R213, R4 ;  /* 0x0000000400d57308 */ /* 0x0005e40000000800 */
[C---:B------:R-:W-:Y:S08]  /*66e0*/  HMMA.16816.F32.BF16 R84, R12.reuse, R44, RZ ;  /* 0x0000002c0c54723c */ /* 0x040ff000000418ff */
[----:B------:R-:W-:Y:S01]  /*66f0*/  HMMA.16816.F32.BF16 R80, R12, R40, RZ ;  /* 0x000000280c50723c */ /* 0x000fe200000418ff */
[----:B--2---:R-:W-:-:S02]  /*6700*/  FFMA.FTZ R4, R48, c[0x0][0x2d0], -R2 ;  /* 0x0000b40030047a23 */ /* 0x004fc40000010802 */
[----:B------:R-:W2:Y:S02]  /*6710*/  LDSM.16.MT88.4 R48, [R185+0x1c00] ;  /* 0x001c0000b930783b */ /* 0x000ea40000004200 */
[----:B------:R3:W4:Y:S03]  /*6720*/  MUFU.EX2 R214, R4 ;  /* 0x0000000400d67308 */ /* 0x0007260000000800 */
[C---:B------:R-:W-:Y:S08]  /*6730*/  HMMA.16816.F32.BF16 R76, R12.reuse, R56, RZ ;  /* 0x000000380c4c723c */ /* 0x040ff000000418ff */
[----:B------:R-:W-:Y:S01]  /*6740*/  HMMA.16816.F32.BF16 R72, R12, R64, RZ ;  /* 0x000000400c48723c */ /* 0x000fe200000418ff */
[--C-:B---3--:R-:W-:Y:S01]  /*6750*/  FFMA.FTZ R4, R37, c[0x0][0x2d0], -R0.reuse ;  /* 0x0000b40025047a23 */ /* 0x108fe20000010800 */
[----:B----4-:R-:W-:Y:S01]  /*6760*/  F2FP.BF16.PACK_AB R6, R217, R214 ;  /* 0x000000d6d906723e */ /* 0x010fe200000010ff */
[----:B------:R-:W3:Y:S02]  /*6770*/  LDSM.16.MT88.4 R36, [R186+0x1000] ;  /* 0x00100000ba24783b */ /* 0x000ee40000004200 */
[----:B------:R4:W-:Y:S02]  /*6780*/  MUFU.EX2 R160, R4 ;  /* 0x0000000400a07308 */ /* 0x0009e40000000800 */
[----:B----4-:R-:W-:Y:S01]  /*6790*/  FFMA.FTZ R4, R10, c[0x0][0x2d0], -R0 ;  /* 0x0000b4000a047a23 */ /* 0x010fe20000010800 */
[----:B------:R-:W-:-:S05]  /*67a0*/  F2FP.BF16.PACK_AB R10, R239, R238 ;  /* 0x000000eeef0a723e */ /* 0x000fca00000010ff */
[----:B------:R4:W5:Y:S02]  /*67b0*/  MUFU.EX2 R23, R4 ;  /* 0x0000000400177308 */ /* 0x0009640000000800 */
[C---:B-1----:R-:W-:Y:S08]  /*67c0*/  HMMA.16816.F32.BF16 R144, R8.reuse, R28, R96 ;  /* 0x0000001c0890723c */ /* 0x042ff00000041860 */
[----:B--2---:R-:W-:Y:S01]  /*67d0*/  HMMA.16816.F32.BF16 R168, R8, R48, R88 ;  /* 0x0000003008a8723c */ /* 0x004fe20000041858 */
[----:B----4-:R-:W-:Y:S01]  /*67e0*/  FFMA.FTZ R4, R68, c[0x0][0x2d0], -R0 ;  /* 0x0000b40044047a23 */ /* 0x010fe20000010800 */
[----:B-----5:R-:W-:-:S03]  /*67f0*/  F2FP.BF16.PACK_AB R5, R23, R160 ;  /* 0x000000a01705723e */ /* 0x020fc600000010ff */
[----:B------:R1:W-:Y:S03]  /*6800*/  MUFU.EX2 R162, R4 ;  /* 0x0000000400a27308 */ /* 0x0003e60000000800 */
[----:B---3--:R-:W-:Y:S08]  /*6810*/  HMMA.16816.F32.BF16 R172, R8, R36, R92 ;  /* 0x0000002408ac723c */ /* 0x008ff0000004185c */
[----:B------:R-:W-:Y:S01]  /*6820*/  HMMA.16816.F32.BF16 R88, R12, R66, RZ ;  /* 0x000000420c58723c */ /* 0x000fe200000418ff */
[----:B-1----:R-:W-:-:S07]  /*6830*/  FFMA.FTZ R4, R69, c[0x0][0x2d0], -R0 ;  /* 0x0000b40045047a23 */ /* 0x002fce0000010800 */
[C---:B------:R-:W-:Y:S01]  /*6840*/  HMMA.16816.F32.BF16 R96, R12.reuse, R62, RZ ;  /* 0x0000003e0c60723c */ /* 0x040fe200000418ff */
[----:B------:R1:W2:Y:S07]  /*6850*/  MUFU.EX2 R161, R4 ;  /* 0x0000000400a17308 */ /* 0x0002ae0000000800 */
[C---:B------:R-:W-:Y:S08]  /*6860*/  HMMA.16816.F32.BF16 R68, R12.reuse, R60, RZ ;  /* 0x0000003c0c44723c */ /* 0x040ff000000418ff */
[----:B------:R-:W-:Y:S01]  /*6870*/  HMMA.16816.F32.BF16 R92, R12, R26, RZ ;  /* 0x0000001a0c5c723c */ /* 0x000fe200000418ff */
[----:B-1----:R-:W-:-:S02]  /*6880*/  F2FP.BF16.PACK_AB R4, R213, R216 ;  /* 0x000000d8d504723e */ /* 0x002fc400000010ff */
[----:B--2---:R-:W-:-:S05]  /*6890*/  F2FP.BF16.PACK_AB R7, R161, R162 ;  /* 0x000000a2a107723e */ /* 0x004fca00000010ff */
[----:B------:R-:W-:Y:S08]  /*68a0*/  HMMA.16816.F32.BF16 R64, R16, R66, RZ ;  /* 0x000000421040723c */ /* 0x000ff000000418ff */
[C---:B------:R-:W-:Y:S08]  /*68b0*/  HMMA.16816.F32.BF16 R124, R4.reuse, R52, R84 ;  /* 0x00000034047c723c */ /* 0x040ff00000041854 */
[C---:B------:R-:W-:Y:S08]  /*68c0*/  HMMA.16816.F32.BF16 R132, R4.reuse, R32, R80 ;  /* 0x000000200484723c */ /* 0x040ff00000041850 */
[C---:B------:R-:W-:Y:S08]  /*68d0*/  HMMA.16816.F32.BF16 R148, R4.reuse, R28, R76 ;  /* 0x0000001c0494723c */ /* 0x040ff0000004184c */
[----:B------:R-:W-:Y:S08]  /*68e0*/  HMMA.16816.F32.BF16 R180, R4, R36, R72 ;  /* 0x0000002404b4723c */ /* 0x000ff00000041848 */
[C---:B------:R-:W-:Y:S08]  /*68f0*/  HMMA.16816.F32.BF16 R72, R12.reuse, R24, RZ ;  /* 0x000000180c48723c */ /* 0x040ff000000418ff */
[C---:B------:R-:W-:Y:S08]  /*6900*/  HMMA.16816.F32.BF16 R76, R12.reuse, R46, RZ ;  /* 0x0000002e0c4c723c */ /* 0x040ff000000418ff */
[C---:B------:R-:W-:Y:S08]  /*6910*/  HMMA.16816.F32.BF16 R80, R12.reuse, R42, RZ ;  /* 0x0000002a0c50723c */ /* 0x040ff000000418ff */
[----:B------:R-:W-:Y:S01]  /*6920*/  HMMA.16816.F32.BF16 R84, R12, R58, RZ ;  /* 0x0000003a0c54723c */ /* 0x000fe200000418ff */
[----:B------:R-:W1:Y:S07]  /*6930*/  LDSM.16.MT88.4 R12, [R186+0x1c00] ;  /* 0x001c0000ba0c783b */ /* 0x000e6e0000004200 */
[----:B------:R-:W-:Y:S08]  /*6940*/  HMMA.16816.F32.BF16 R176, R4, R48, R68 ;  /* 0x0000003004b0723c */ /* 0x000ff00000041844 */
[C---:B------:R-:W-:Y:S08]  /*6950*/  HMMA.16816.F32.BF16 R68, R16.reuse, R46, RZ ;  /* 0x0000002e1044723c */ /* 0x040ff000000418ff */
[C---:B------:R-:W-:Y:S08]  /*6960*/  HMMA.16816.F32.BF16 R44, R16.reuse, R42, RZ ;  /* 0x0000002a102c723c */ /* 0x040ff000000418ff */
[C---:B------:R-:W-:Y:S08]  /*6970*/  HMMA.16816.F32.BF16 R56, R16.reuse, R58, RZ ;  /* 0x0000003a1038723c */ /* 0x040ff000000418ff */
[C---:B------:R-:W-:Y:S08]  /*6980*/  HMMA.16816.F32.BF16 R60, R16.reuse, R62, RZ ;  /* 0x0000003e103c723c */ /* 0x040ff000000418ff */
[C---:B------:R-:W-:Y:S08]  /*6990*/  HMMA.16816.F32.BF16 R40, R16.reuse, R24, RZ ;  /* 0x000000181028723c */ /* 0x040ff000000418ff */
[----:B------:R-:W-:Y:S08]  /*69a0*/  HMMA.16816.F32.BF16 R16, R16, R26, RZ ;  /* 0x0000001a1010723c */ /* 0x000ff000000418ff */
[C---:B------:R-:W-:Y:S08]  /*69b0*/  HMMA.16816.F32.BF16 R116, R8.reuse, R52, R116 ;  /* 0x000000340874723c */ /* 0x040ff00000041874 */
[C---:B-1----:R-:W-:Y:S08]  /*69c0*/  HMMA.16816.F32.BF16 R156, R8.reuse, R12, R40 ;  /* 0x0000000c089c723c */ /* 0x042ff00000041828 */
[C---:B------:R-:W-:Y:S08]  /*69d0*/  HMMA.16816.F32.BF16 R140, R8.reuse, R32, R112 ;  /* 0x00000020088c723c */ /* 0x040ff00000041870 */
[C---:B------:R-:W-:Y:S08]  /*69e0*/  HMMA.16816.F32.BF16 R68, R8.reuse, R54, R68 ;  /* 0x000000360844723c */ /* 0x040ff00000041844 */
[C---:B------:R-:W-:Y:S08]  /*69f0*/  HMMA.16816.F32.BF16 R44, R8.reuse, R34, R44 ;  /* 0x00000022082c723c */ /* 0x040ff0000004182c */
[C---:B------:R-:W-:Y:S08]  /*6a00*/  HMMA.16816.F32.BF16 R56, R8.reuse, R30, R56 ;  /* 0x0000001e0838723c */ /* 0x040ff00000041838 */
[C---:B------:R-:W-:Y:S08]  /*6a10*/  HMMA.16816.F32.BF16 R64, R8.reuse, R38, R64 ;  /* 0x000000260840723c */ /* 0x040ff00000041840 */
[C---:B------:R-:W-:Y:S01]  /*6a20*/  HMMA.16816.F32.BF16 R40, R8.reuse, R50, R60 ;  /* 0x000000320828723c */ /* 0x040fe2000004183c */
[----:B------:R-:W-:Y:S07]  /*6a30*/  LDSM.16.MT88.4 R60, [R186+0x1400] ;  /* 0x00140000ba3c783b */ /* 0x000fee0000004200 */
[----:B------:R-:W-:Y:S07]  /*6a40*/  HMMA.16816.F32.BF16 R24, R8, R14, R16 ;  /* 0x0000000e0818723c */ /* 0x000fee0000041810 */
[----:B------:R-:W-:Y:S01]  /*6a50*/  FFMA.FTZ R8, R130, c[0x0][0x2d0], -R20 ;  /* 0x0000b40082087a23 */ /* 0x000fe20000010814 */
[----:B------:R-:W-:Y:S01]  /*6a60*/  HMMA.16816.F32.BF16 R88, R4, R38, R88 ;  /* 0x000000260458723c */ /* 0x000fe20000041858 */
[----:B------:R-:W-:-:S02]  /*6a70*/  FADD.FTZ R11, R237, R233 ;  /* 0x000000e9ed0b7221 */ /* 0x000fc40000010000 */
[----:B------:R1:W-:Y:S02]  /*6a80*/  MUFU.EX2 R204, R8 ;  /* 0x0000000800cc7308 */ /* 0x0003e40000000800 */
[----:B------:R-:W-:-:S03]  /*6a90*/  FADD.FTZ R11, R231, R11 ;  /* 0x0000000be70b7221 */ /* 0x000fc60000010000 */
[----:B------:R-:W-:Y:S01]  /*6aa0*/  HMMA.16816.F32.BF16 R164, R4, R12, R72 ;  /* 0x0000000c04a4723c */ /* 0x000fe20000041848 */
[----:B------:R-:W-:-:S04]  /*6ab0*/  FADD.FTZ R11, R230, R11 ;  /* 0x0000000be60b7221 */ /* 0x000fc80000010000 */
[----:B------:R-:W-:Y:S02]  /*6ac0*/  FADD.FTZ R11, R235, R11 ;  /* 0x0000000beb0b7221 */ /* 0x000fe40000010000 */
[----:B------:R-:W-:Y:S01]  /*6ad0*/  FADD.FTZ R13, R221, R218 ;  /* 0x000000dadd0d7221 */ /* 0x000fe20000010000 */
[C---:B------:R-:W-:Y:S01]  /*6ae0*/  HMMA.16816.F32.BF16 R52, R4.reuse, R54, R76 ;  /* 0x000000360434723c */ /* 0x040fe2000004184c */
[----:B------:R-:W-:Y:S01]  /*6af0*/  LDSM.16.MT88.4 R76, [R185+0x2000] ;  /* 0x00200000b94c783b */ /* 0x000fe20000004200 */
[----:B------:R-:W-:Y:S02]  /*6b00*/  FADD.FTZ R12, R212, R210 ;  /* 0x000000d2d40c7221 */ /* 0x000fe40000010000 */
[----:B-1----:R-:W-:Y:S02]  /*6b10*/  FFMA.FTZ R8, R129, c[0x0][0x2d0], -R20 ;  /* 0x0000b40081087a23 */ /* 0x002fe40000010814 */
[----:B------:R-:W-:Y:S02]  /*6b20*/  FADD.FTZ R13, R219, R13 ;  /* 0x0000000ddb0d7221 */ /* 0x000fe40000010000 */
[----:B------:R1:W2:Y:S01]  /*6b30*/  MUFU.EX2 R205, R8 ;  /* 0x0000000800cd7308 */ /* 0x0002a20000000800 */
        /* <DEDUP_REMOVED lines=8> */
[----:B-1----:R-:W-:-:S03]  /*6bc0*/  FFMA.FTZ R8, R128, c[0x0][0x2d0], -R20 ;  /* 0x0000b40080087a23 */ /* 0x002fc60000010814 */
[C---:B------:R-:W-:Y:S01]  /*6bd0*/  HMMA.16816.F32.BF16 R48, R4.reuse, R50, R96 ;  /* 0x000000320430723c */ /* 0x040fe20000041860 */
[----:B------:R1:W-:Y:S06]  /*6be0*/  MUFU.EX2 R206, R8 ;  /* 0x0000000800ce7308 */ /* 0x0003ec0000000800 */
[----:B--2---:R-:W-:Y:S01]  /*6bf0*/  F2FP.BF16.PACK_AB R96, R205, R204 ;  /* 0x000000cccd60723e */ /* 0x004fe200000010ff */
[----:B------:R-:W-:Y:S01]  /*6c00*/  HMMA.16816.F32.BF16 R16, R4, R14, R92 ;  /* 0x0000000e0410723c */ /* 0x000fe2000004185c */
[----:B------:R-:W2:Y:S01]  /*6c10*/  LDSM.16.MT88.4 R4, [R186+0x2000] ;  /* 0x00200000ba04783b */ /* 0x000ea20000004200 */
[----:B-1----:R-:W-:-:S04]  /*6c20*/  FFMA.FTZ R8, R123, c[0x0][0x2d0], -R20 ;  /* 0x0000b4007b087a23 */ /* 0x002fc80000010814 */
[----:B------:R1:W3:Y:S02]  /*6c30*/  MUFU.EX2 R203, R8 ;  /* 0x0000000800cb7308 */ /* 0x0002e40000000800 */
[----:B-1----:R-:W-:Y:S01]  /*6c40*/  FFMA.FTZ R8, R122, c[0x0][0x2d0], -R3 ;  /* 0x0000b4007a087a23 */ /* 0x002fe20000010803 */
[----:B---3--:R-:W-:-:S05]  /*6c50*/  F2FP.BF16.PACK_AB R98, R203, R206 ;  /* 0x000000cecb62723e */ /* 0x008fca00000010ff */
[----:B------:R1:W-:Y:S02]  /*6c60*/  MUFU.EX2 R163, R8 ;  /* 0x0000000800a37308 */ /* 0x0003e40000000800 */
[----:B-1----:R-:W-:-:S06]  /*6c70*/  FFMA.FTZ R8, R121, c[0x0][0x2d0], -R3 ;  /* 0x0000b40079087a23 */ /* 0x002fcc0000010803 */
[----:B------:R1:W3:Y:S02]  /*6c80*/  MUFU.EX2 R201, R8 ;  /* 0x0000000800c97308 */ /* 0x0002e40000000800 */
[--C-:B-1----:R-:W-:Y:S01]  /*6c90*/  FFMA.FTZ R8, R120, c[0x0][0x2d0], -R3.reuse ;  /* 0x0000b40078087a23 */ /* 0x102fe20000010803 */
[----:B---3--:R-:W-:Y:S01]  /*6ca0*/  F2FP.BF16.PACK_AB R97, R201, R163 ;  /* 0x000000a3c961723e */ /* 0x008fe200000010ff */
[----:B------:R-:W-:Y:S01]  /*6cb0*/  FFMA.FTZ R3, R111, c[0x0][0x2d0], -R3 ;  /* 0x0000b4006f037a23 */ /* 0x000fe20000010803 */
[----:B------:R-:W1:Y:S03]  /*6cc0*/  LDSM.16.MT88.4 R120, [R185+0x800] ;  /* 0x00080000b978783b */ /* 0x000e660000004200 */
[----:B------:R-:W-:Y:S08]  /*6cd0*/  MUFU.EX2 R202, R8 ;  /* 0x0000000800ca7308 */ /* 0x000ff00000000800 */
[----:B------:R3:W4:Y:S02]  /*6ce0*/  MUFU.EX2 R39, R3 ;  /* 0x0000000300277308 */ /* 0x0007240000000800 */
[----:B---3--:R-:W-:Y:S01]  /*6cf0*/  FFMA.FTZ R3, R110, c[0x0][0x2d0], -R2 ;  /* 0x0000b4006e037a23 */ /* 0x008fe20000010802 */
[----:B----4-:R-:W-:-:S05]  /*6d00*/  F2FP.BF16.PACK_AB R99, R39, R202 ;  /* 0x000000ca2763723e */ /* 0x010fca00000010ff */
[----:B------:R3:W-:Y:S02]  /*6d10*/  MUFU.EX2 R20, R3 ;  /* 0x0000000300147308 */ /* 0x0007e40000000800 */
[C---:B--2---:R-:W-:Y:S08]  /*6d20*/  HMMA.16816.F32.BF16 R84, R96.reuse, R4, R156 ;  /* 0x000000046054723c */ /* 0x044ff0000004189c */
[----:B-1----:R-:W-:Y:S01]  /*6d30*/  HMMA.16816.F32.BF16 R112, R96, R120, R116 ;  /* 0x000000786070723c */ /* 0x002fe20000041874 */
[----:B---3--:R-:W-:-:S04]  /*6d40*/  FFMA.FTZ R3, R109, c[0x0][0x2d0], -R2 ;  /* 0x0000b4006d037a23 */ /* 0x008fc80000010802 */
[----:B------:R1:W2:Y:S03]  /*6d50*/  MUFU.EX2 R36, R3 ;  /* 0x0000000300247308 */ /* 0x0002a60000000800 */
[C---:B------:R-:W-:Y:S08]  /*6d60*/  HMMA.16816.F32.BF16 R156, R96.reuse, R154, R56 ;  /* 0x0000009a609c723c */ /* 0x040ff00000041838 */
[----:B------:R-:W-:Y:S01]  /*6d70*/  HMMA.16816.F32.BF16 R64, R96, R62, R64 ;  /* 0x0000003e6040723c */ /* 0x000fe20000041840 */
[--C-:B-1----:R-:W-:Y:S01]  /*6d80*/  FFMA.FTZ R3, R105, c[0x0][0x2d0], -R2.reuse ;  /* 0x0000b40069037a23 */ /* 0x102fe20000010802 */
[----:B--2---:R-:W-:Y:S01]  /*6d90*/  F2FP.BF16.PACK_AB R92, R36, R20 ;  /* 0x00000014245c723e */ /* 0x004fe200000010ff */
[----:B------:R-:W-:-:S05]  /*6da0*/  FFMA.FTZ R2, R104, c[0x0][0x2d0], -R2 ;  /* 0x0000b40068027a23 */ /* 0x000fca0000010802 */
[C---:B------:R-:W-:Y:S01]  /*6db0*/  HMMA.16816.F32.BF16 R128, R96.reuse, R136, R140 ;  /* 0x000000886080723c */ /* 0x040fe2000004188c */
[----:B------:R-:W-:Y:S07]  /*6dc0*/  MUFU.EX2 R37, R3 ;  /* 0x0000000300257308 */ /* 0x000fee0000000800 */
[C---:B------:R-:W-:Y:S01]  /*6dd0*/  HMMA.16816.F32.BF16 R140, R96.reuse, R138, R44 ;  /* 0x0000008a608c723c */ /* 0x040fe2000004182c */
[----:B------:R1:W2:Y:S07]  /*6de0*/  MUFU.EX2 R38, R2 ;  /* 0x0000000200267308 */ /* 0x0002ae0000000800 */
[C---:B------:R-:W-:Y:S08]  /*6df0*/  HMMA.16816.F32.BF16 R144, R96.reuse, R152, R144 ;  /* 0x000000986090723c */ /* 0x040ff00000041890 */
[----:B------:R-:W-:Y:S01]  /*6e00*/  HMMA.16816.F32.BF16 R80, R96, R78, R40 ;  /* 0x0000004e6050723c */ /* 0x000fe20000041828 */
[----:B-1----:R-:W-:Y:S01]  /*6e10*/  FFMA.FTZ R2, R100, c[0x0][0x2d0], -R0 ;  /* 0x0000b40064027a23 */ /* 0x002fe20000010800 */
[----:B--2---:R-:W-:-:S03]  /*6e20*/  F2FP.BF16.PACK_AB R94, R38, R37 ;  /* 0x00000025265e723e */ /* 0x004fc600000010ff */
[----:B------:R1:W-:Y:S02]  /*6e30*/  MUFU.EX2 R10, R2 ;  /* 0x00000002000a7308 */ /* 0x0003e40000000800 */
[----:B-1----:R-:W-:-:S06]  /*6e40*/  FFMA.FTZ R2, R101, c[0x0][0x2d0], -R0 ;  /* 0x0000b40065027a23 */ /* 0x002fcc0000010800 */
[----:B------:R1:W2:Y:S02]  /*6e50*/  MUFU.EX2 R9, R2 ;  /* 0x0000000200097308 */ /* 0x0002a40000000800 */
[--C-:B-1----:R-:W-:Y:S01]  /*6e60*/  FFMA.FTZ R2, R103, c[0x0][0x2d0], -R0.reuse ;  /* 0x0000b40067027a23 */ /* 0x102fe20000010800 */
[----:B--2---:R-:W-:Y:S01]  /*6e70*/  F2FP.BF16.PACK_AB R93, R9, R10 ;  /* 0x0000000a095d723e */ /* 0x004fe200000010ff */
[----:B------:R-:W-:-:S04]  /*6e80*/  FFMA.FTZ R0, R21, c[0x0][0x2d0], -R0 ;  /* 0x0000b40015007a23 */ /* 0x000fc80000010800 */
[----:B------:R1:W-:Y:S08]  /*6e90*/  MUFU.EX2 R3, R2 ;  /* 0x0000000200037308 */ /* 0x0003f00000000800 */
[----:B------:R2:W3:Y:S01]  /*6ea0*/  MUFU.EX2 R8, R0 ;  /* 0x0000000000087308 */ /* 0x0004e20000000800 */
[----:B-1----:R-:W-:-:S04]  /*6eb0*/  @P6 IMAD.HI.U32 R2, R243, c[0x0][0x2c8], RZ ;  /* 0x0000b200f3026a27 */ /* 0x002fc800078e00ff */
[----:B--2---:R-:W-:Y:S01]  /*6ec0*/  IMAD.MOV.U32 R0, RZ, RZ, R243 ;  /* 0x000000ffff007224 */ /* 0x004fe200078e00f3 */
[----:B------:R-:W-:Y:S02]  /*6ed0*/  @P6 SHF.R.U32.HI R0, RZ, c[0x0][0x2cc], R2 ;  /* 0x0000b300ff006a19 */ /* 0x000fe40000011602 */
[----:B---3--:R-:W-:Y:S02]  /*6ee0*/  F2FP.BF16.PACK_AB R95, R8, R3 ;  /* 0x00000003085f723e */ /* 0x008fe400000010ff */
[----:B------:R-:W-:Y:S01]  /*6ef0*/  ISETP.GE.AND P6, PT, R242, 0x1, PT ;  /* 0x00000001f200780c */ /* 0x000fe20003fc6270 */
[----:B------:R-:W-:Y:S02]  /*6f00*/  IMAD.IADD R2, R240, 0x1, R0 ;  /* 0x00000001f0027824 */ /* 0x000fe400078e0200 */
[----:B------:R-:W-:Y:S02]  /*6f10*/  FADD.FTZ R0, R22, R207 ;  /* 0x000000cf16007221 */ /* 0x000fe40000010000 */
[----:B------:R-:W-:Y:S02]  /*6f20*/  HMMA.16816.F32.BF16 R116, R92, R120, R124 ;  /* 0x000000785c74723c */ /* 0x000fe4000004187c */
[----:B------:R-:W-:-:S04]  /*6f30*/  FADD.FTZ R0, R208, R0 ;  /* 0x00000000d0007221 */ /* 0x000fc80000010000 */
[----:B------:R-:W-:Y:S02]  /*6f40*/  FADD.FTZ R0, R209, R0 ;  /* 0x00000000d1007221 */ /* 0x000fe40000010000 */
[-C--:B------:R-:W-:Y:S08]  /*6f50*/  HMMA.16816.F32.BF16 R124, R96, R122.reuse, R68 ;  /* 0x0000007a607c723c */ /* 0x080ff00000041844 */
[----:B------:R-:W-:Y:S08]  /*6f60*/  HMMA.16816.F32.BF16 R120, R92, R122, R52 ;  /* 0x0000007a5c78723c */ /* 0x000ff00000041834 */
[-C--:B------:R-:W-:Y:S08]  /*6f70*/  HMMA.16816.F32.BF16 R52, R96, R60.reuse, R172 ;  /* 0x0000003c6034723c */ /* 0x080ff000000418ac */
[C---:B------:R-:W-:Y:S08]  /*6f80*/  HMMA.16816.F32.BF16 R56, R92.reuse, R60, R180 ;  /* 0x0000003c5c38723c */ /* 0x040ff000000418b4 */
[C---:B------:R-:W-:Y:S08]  /*6f90*/  HMMA.16816.F32.BF16 R60, R92.reuse, R62, R88 ;  /* 0x0000003e5c3c723c */ /* 0x040ff00000041858 */
        /* <DEDUP_REMOVED lines=12> */
[-C--:B------:R-:W-:Y:S01]  /*7060*/  HMMA.16816.F32.BF16 R68, R96, R76.reuse, R168 ;  /* 0x0000004c6044723c */ /* 0x080fe200000418a8 */
[----:B------:R-:W-:Y:S02]  /*7070*/  FADD.FTZ R0, R161, R0 ;  /* 0x00000000a1007221 */ /* 0x000fe40000010000 */
[----:B------:R-:W-:Y:S02]  /*7080*/  FADD.FTZ R5, R204, R5 ;  /* 0x00000005cc057221 */ /* 0x000fe40000010000 */
[----:B------:R-:W-:Y:S02]  /*7090*/  FADD.FTZ R0, R10, R0 ;  /* 0x000000000a007221 */ /* 0x000fe40000010000 */
[----:B------:R-:W-:Y:S01]  /*70a0*/  FADD.FTZ R5, R205, R5 ;  /* 0x00000005cd057221 */ /* 0x000fe20000010000 */
[C---:B------:R-:W-:Y:S08]  /*70b0*/  HMMA.16816.F32.BF16 R72, R92.reuse, R76, R176 ;  /* 0x0000004c5c48723c */ /* 0x040ff000000418b0 */
[C---:B------:R-:W-:Y:S08]  /*70c0*/  HMMA.16816.F32.BF16 R136, R92.reuse, R138, R32 ;  /* 0x0000008a5c88723c */ /* 0x040ff00000041820 */
[C---:B------:R-:W-:Y:S08]  /*70d0*/  HMMA.16816.F32.BF16 R152, R92.reuse, R154, R28 ;  /* 0x0000009a5c98723c */ /* 0x040ff0000004181c */
[----:B------:R-:W-:Y:S08]  /*70e0*/  HMMA.16816.F32.BF16 R76, R92, R78, R48 ;  /* 0x0000004e5c4c723c */ /* 0x000ff00000041830 */
[-C--:B------:R-:W-:Y:S08]  /*70f0*/  HMMA.16816.F32.BF16 R96, R96, R6.reuse, R24 ;  /* 0x000000066060723c */ /* 0x080ff00000041818 */
[----:B------:R-:W-:Y:S07]  /*7100*/  HMMA.16816.F32.BF16 R92, R92, R6, R16 ;  /* 0x000000065c5c723c */ /* 0x000fee0000041810 */
        /* <DEDUP_REMOVED lines=12> */
[----:B------:R-:W-:Y:S01]  /*71d0*/  FADD.FTZ R3, R3, R4 ;  /* 0x0000000403037221 */ /* 0x000fe20000010000 */
[----:B------:R-:W-:Y:S01]  /*71e0*/  STL [R1+0x4], R7 ;  /* 0x0000040701007387 */ /* 0x000fe20000100800 */
[----:B------:R-:W-:-:S03]  /*71f0*/  FADD.FTZ R4, R38, R6 ;  /* 0x0000000626047221 */ /* 0x000fc60000010000 */
[----:B------:R1:W-:Y:S04]  /*7200*/  STL [R1], R0 ;  /* 0x0000000001007387 */ /* 0x0003e80000100800 */
[----:B------:R2:W-:Y:S01]  /*7210*/  STL [R1+0x8], R4 ;  /* 0x0000080401007387 */ /* 0x0005e20000100800 */
[----:B-1----:R-:W-:Y:S01]  /*7220*/  FADD.FTZ R0, R8, R3 ;  /* 0x0000000308007221 */ /* 0x002fe20000010000 */
[----:B------:R-:W-:-:S04]  /*7230*/  IADD3 R3, R2, c[0x0][0x328], RZ ;  /* 0x0000ca0002037a10 */ /* 0x000fc80007ffe0ff */
[----:B------:R2:W-:Y:S01]  /*7240*/  STL [R1+0xc], R0 ;  /* 0x00000c0001007387 */ /* 0x0005e20000100800 */
[----:B------:R-:W-:Y:S05]  /*7250*/  @!P6 BRA `(.L_x_519) ;  /* 0x000001100000e947 */ /* 0x000fea0003800000 */
[C---:B------:R-:W-:Y:S01]  /*7260*/  ISETP.GT.AND P0, PT, R2.reuse, RZ, PT ;  /* 0x000000ff0200720c */ /* 0x040fe20003f04270 */
[----:B------:R-:W-:Y:S01]  /*7270*/  BSSY B0, `(.L_x_520) ;  /* 0x000000d000007945 */ /* 0x000fe20003800000 */
[----:B--2---:R-:W-:Y:S01]  /*7280*/  IADD3 R0, R2, -0x1, RZ ;  /* 0xffffffff02007810 */ /* 0x004fe20007ffe0ff */
[----:B------:R-:W-:-:S10]  /*7290*/  IMAD.MOV.U32 R4, RZ, RZ, c[0x0][0x32c] ;  /* 0x0000cb00ff047624 */ /* 0x000fd400078e00ff */
[----:B------:R-:W-:Y:S05]  /*72a0*/  @P0 BRA `(.L_x_521) ;  /* 0x0000006000000947 */ /* 0x000fea0003800000 */
[----:B------:R-:W-:Y:S01]  /*72b0*/  ISETP.NE.AND P0, PT, R4, 0x1, PT ;  /* 0x000000010400780c */ /* 0x000fe20003f05270 */
[----:B------:R-:W-:-:S12]  /*72c0*/  IMAD.MOV R0, RZ, RZ, -R2 ;  /* 0x000000ffff007224 */ /* 0x000fd800078e0a02 */
[----:B------:R-:W-:-:S05]  /*72d0*/  @P0 IMAD.HI.U32 R2, R0, c[0x0][0x330], RZ ;  /* 0x0000cc0000020a27 */ /* 0x000fca00078e00ff */
[----:B------:R-:W-:-:S04]  /*72e0*/  @P0 SHF.R.U32.HI R0, RZ, c[0x0][0x334], R2 ;  /* 0x0000cd00ff000a19 */ /* 0x000fc80000011602 */
[----:B------:R-:W-:Y:S01]  /*72f0*/  LOP3.LUT R0, RZ, R0, RZ, 0x33, !PT ;  /* 0x00000000ff007212 */ /* 0x000fe200078e33ff */
[----:B------:R-:W-:Y:S05]  /*7300*/  BRA `(.L_x_522) ;  /* 0x0000003000007947 */ /* 0x000fea0003800000 */
.L_x_521:
[----:B------:R-:W-:-:S13]  /*7310*/  ISETP.NE.AND P0, PT, R4, 0x1, PT ;  /* 0x000000010400780c */ /* 0x000fda0003f05270 */
[----:B------:R-:W-:-:S05]  /*7320*/  @P0 IMAD.HI.U32 R2, R0, c[0x0][0x330], RZ ;  /* 0x0000cc0000020a27 */ /* 0x000fca00078e00ff */
[----:B------:R-:W-:Y:S02]  /*7330*/  @P0 SHF.R.U32.HI R0, RZ, c[0x0][0x334], R2 ;  /* 0x0000cd00ff000a19 */ /* 0x000fe40000011602 */
.L_x_522:
[----:B------:R-:W-:Y:S05]  /*7340*/  BSYNC B0 ;  /* 0x0000000000007941 */ /* 0x000fea0003800000 */
.L_x_520:
[----:B------:R-:W-:-:S05]  /*7350*/  IMAD R0, R0, R4, c[0x0][0x32c] ;  /* 0x0000cb0000007624 */ /* 0x000fca00078e0204 */
[----:B------:R-:W-:-:S05]  /*7360*/  IMNMX R3, R3, R0, PT ;  /* 0x0000000003037217 */ /* 0x000fca0003800200 */
.L_x_519:
[----:B------:R-:W-:-:S05]  /*7370*/  IMAD.HI R3, R3, 0x2aaaaaab, RZ ;  /* 0x2aaaaaab03037827 */ /* 0x000fca00078e02ff */
[----:B--2---:R-:W-:-:S04]  /*7380*/  SHF.R.U32.HI R0, RZ, 0x1f, R3 ;  /* 0x0000001fff007819 */ /* 0x004fc80000011603 */
[----:B------:R-:W-:-:S04]  /*7390*/  LEA.HI.SX32 R3, R3, R0, 0x1d ;  /* 0x0000000003037211 */ /* 0x000fc800078feaff */
[----:B------:R-:W-:-:S04]  /*73a0*/  IMNMX R2, R241, R3, !PT ;  /* 0x00000003f1027217 */ /* 0x000fc80007800200 */
[----:B------:R-:W-:Y:S01]  /*73b0*/  ISETP.GE.AND P0, PT, R200, R2, PT ;  /* 0x00000002c800720c */ /* 0x000fe20003f06270 */
[----:B------:R1:W-:-:S12]  /*73c0*/  STL [R1+0x14], R2 ;  /* 0x0000140201007387 */ /* 0x0003d80000100800 */
[----:B------:R-:W-:Y:S05]  /*73d0*/  @!P0 BRA `(.L_x_523) ;  /* 0x0000439000008947 */ /* 0x000fea0003800000 */
[----:B------:R-:W-:Y:S01]  /*73e0*/  IMAD.MOV.U32 R101, RZ, RZ, R107 ;  /* 0x000000ffff657224 */ /* 0x000fe200078e006b */
[----:B------:R-:W-:Y:S01]  /*73f0*/  MOV R104, R102 ;  /* 0x0000006600687202 */ /* 0x000fe20000000f00 */
[----:B------:R-:W-:Y:S01]  /*7400*/  IMAD.MOV.U32 R100, RZ, RZ, R108 ;  /* 0x000000ffff647224 */ /* 0x000fe200078e006c */
[----:B------:R-:W-:Y:S02]  /*7410*/  MOV R103, R106 ;  /* 0x0000006a00677202 */ /* 0x000fe40000000f00 */
.L_x_544:
[----:B------:R-:W2:Y:S01]  /*7420*/  LDL R180, [R1+0x10] ;  /* 0x0000100001b47983 */ /* 0x000ea20000100800 */
[----:B------:R-:W-:Y:S04]  /*7430*/  DEPBAR.LE SB0, 0x0 ;  /* 0x000080000000791a */ /* 0x000fe80000000000 */
[----:B------:R-:W3:Y:S01]  /*7440*/  S2R R181, SR_TID.X ;  /* 0x0000000000b57919 */ /* 0x000ee20000002100 */
[----:B------:R-:W-:Y:S01]  /*7450*/  WARPSYNC 0xffffffff ;  /* 0xffffffff00007948 */ /* 0x000fe20003800000 */
[----:B------:R-:W-:Y:S02]  /*7460*/  BSSY B0, `(.L_x_524) ;  /* 0x0000030000007945 */ /* 0x000fe40003800000 */
[----:B------:R-:W-:Y:S01]  /*7470*/  BAR.SYNC.DEFER_BLOCKING 0x0 ;  /* 0x0000000000007b1d */ /* 0x000fe20000010000 */
[C---:B------:R-:W-:Y:S02]  /*7480*/  LOP3.LUT P5, RZ, R198.reuse, 0x100, RZ, 0xc0, !PT ;  /* 0x00000100c6ff7812 */ /* 0x040fe400078ac0ff */
[C---:B------:R-:W-:Y:S02]  /*7490*/  LOP3.LUT P4, RZ, R198.reuse, 0x80, RZ, 0xc0, !PT ;  /* 0x00000080c6ff7812 */ /* 0x040fe4000788c0ff */
[----:B------:R-:W-:Y:S01]  /*74a0*/  LOP3.LUT P3, RZ, R198, 0x40, RZ, 0xc0, !PT ;  /* 0x00000040c6ff7812 */ /* 0x000fe2000786c0ff */
[----:B------:R4:W1:Y:S04]  /*74b0*/  LDSM.16.M88.4 R48, [R187] ;  /* 0x00000000bb30783b */ /* 0x0008680000000200 */
[----:B------:R4:W1:Y:S04]  /*74c0*/  LDSM.16.M88.4 R44, [R187+0x1000] ;  /* 0x00100000bb2c783b */ /* 0x0008680000000200 */
[----:B------:R4:W1:Y:S04]  /*74d0*/  LDSM.16.M88.4 R16, [R184] ;  /* 0x00000000b810783b */ /* 0x0008680000000200 */
[----:B------:R4:W1:Y:S04]  /*74e0*/  LDSM.16.M88.4 R32, [R184+0x400] ;  /* 0x00040000b820783b */ /* 0x0008680000000200 */
[----:B------:R4:W1:Y:S04]  /*74f0*/  LDSM.16.M88.4 R108, [R184+0x800] ;  /* 0x00080000b86c783b */ /* 0x0008680000000200 */
[----:B------:R4:W1:Y:S04]  /*7500*/  LDSM.16.M88.4 R160, [R188] ;  /* 0x00000000bca0783b */ /* 0x0008680000000200 */
[----:B------:R4:W1:Y:S04]  /*7510*/  LDSM.16.M88.4 R168, [R188+0x1000] ;  /* 0x00100000bca8783b */ /* 0x0008680000000200 */
[----:B------:R4:W1:Y:S04]  /*7520*/  LDSM.16.M88.4 R164, [R189] ;  /* 0x00000000bda4783b */ /* 0x0008680000000200 */
[----:B------:R4:W1:Y:S04]  /*7530*/  LDSM.16.M88.4 R172, [R197] ;  /* 0x00000000c5ac783b */ /* 0x0008680000000200 */
[----:B------:R4:W1:Y:S01]  /*7540*/  LDSM.16.M88.4 R176, [R196] ;  /* 0x00000000c4b0783b */ /* 0x0008620000000200 */
[----:B--2---:R-:W-:Y:S11]  /*7550*/  ISETP.GT.AND P0, PT, R180, R200, PT ;  /* 0x000000c8b400720c */ /* 0x004ff60003f04270 */
[----:B------:R-:W-:Y:S02]  /*7560*/  @!UPT UIADD3 URZ, URZ, URZ, URZ ;  /* 0x0000003f3f3ff290 */ /* 0x000fe4000fffe03f */
[----:B------:R-:W-:-:S05]  /*7570*/  @P0 BRA `(.L_x_525) ;  /* 0x000001e000000947 */ /* 0x000fca0003800000 */
[----:B-1-34-:R-:W-:Y:S01]  /*7580*/  SHF.R.S32.HI R0, RZ, 0x1f, R200 ;  /* 0x0000001fff007819 */ /* 0x01afe200000114c8 */
[----:B------:R-:W-:Y:S01]  /*7590*/  IMAD.WIDE.U32 R2, R200, c[0x0][0x208], RZ ;  /* 0x00008200c8027a25 */ /* 0x000fe200078e00ff */
[----:B------:R-:W-:Y:S03]  /*75a0*/  ISETP.GT.AND P1, PT, R181, 0x3f, PT ;  /* 0x0000003fb500780c */ /* 0x000fe60003f24270 */
[----:B------:R-:W-:Y:S04]  /*75b0*/  IMAD R0, R0, c[0x0][0x208], RZ ;  /* 0x0000820000007a24 */ /* 0x000fe800078e02ff */
[----:B------:R-:W-:Y:S04]  /*75c0*/  IMAD R0, R200, c[0x0][0x20c], R0 ;  /* 0x00008300c8007a24 */ /* 0x000fe800078e0200 */
[----:B------:R-:W-:Y:S02]  /*75d0*/  IMAD.IADD R0, R3, 0x1, R0 ;  /* 0x0000000103007824 */ /* 0x000fe400078e0200 */
[----:B------:R-:W-:Y:S02]  /*75e0*/  @!P1 IMAD.MOV.U32 R4, RZ, RZ, c[0x0][0x208] ;  /* 0x00008200ff049624 */ /* 0x000fe400078e00ff */
[----:B------:R-:W-:Y:S04]  /*75f0*/  IMAD.WIDE.U32 R2, R2, 0x30, RZ ;  /* 0x0000003002027825 */ /* 0x000fe800078e00ff */
[----:B------:R-:W-:Y:S01]  /*7600*/  IMAD R0, R0, 0x30, RZ ;  /* 0x0000003000007824 */ /* 0x000fe200078e02ff */
[C---:B------:R-:W-:Y:S01]  /*7610*/  @!P1 LEA R6, P0, R4.reuse, R2, 0x5 ;  /* 0x0000000204069211 */ /* 0x040fe200078028ff */
[----:B------:R-:W-:Y:S03]  /*7620*/  @!P1 IMAD.MOV.U32 R5, RZ, RZ, c[0x0][0x20c] ;  /* 0x00008300ff059624 */ /* 0x000fe600078e00ff */
[----:B------:R-:W-:Y:S04]  /*7630*/  IADD3 R0, R3, R0, RZ ;  /* 0x0000000003007210 */ /* 0x000fe80007ffe0ff */
[----:B------:R-:W-:Y:S02]  /*7640*/  @!P1 LEA.HI.X R3, R4, R0, R5, 0x5, P0 ;  /* 0x0000000004039211 */ /* 0x000fe400000f2c05 */
[----:B------:R-:W-:Y:S05]  /*7650*/  IADD3 R2, P0, R228, R2, RZ ;  /* 0x00000002e4027210 */ /* 0x000fea0007f1e0ff */
[----:B------:R-:W-:Y:S01]  /*7660*/  IMAD.X R0, R0, 0x1, R232, P0 ;  /* 0x0000000100007824 */ /* 0x000fe200000e06e8 */
[C---:B------:R-:W-:Y:S04]  /*7670*/  LEA R4, P0, R2.reuse, c[0x0][0x1f8], 0x1 ;  /* 0x00007e0002047a11 */ /* 0x040fe800078008ff */
[----:B------:R-:W-:Y:S02]  /*7680*/  LEA.HI.X R5, R2, c[0x0][0x1fc], R0, 0x1, P0 ;  /* 0x00007f0002057a11 */ /* 0x000fe400000f0c00 */
[----:B------:R-:W-:Y:S03]  /*7690*/  @!P1 IADD3 R0, P0, R6, R228, RZ ;  /* 0x000000e406009210 */ /* 0x000fe60007f1e0ff */
[----:B------:R-:W-:Y:S01]  /*76a0*/  @!PT LDS RZ, [RZ] ;  /* 0x00000000fffff984 */ /* 0x000fe20000000800 */
[----:B------:R-:W-:Y:S01]  /*76b0*/  @!PT LDS RZ, [RZ] ;  /* 0x00000000fffff984 */ /* 0x000fe20000000800 */
[----:B------:R-:W-:Y:S01]  /*76c0*/  @!PT LDS RZ, [RZ] ;  /* 0x00000000fffff984 */ /* 0x000fe20000000800 */
[----:B------:R1:W-:Y:S01]  /*76d0*/  LDGSTS.E.BYPASS.LTC128B.128 [R199+0x1880], [R4.64], !P5 ;  /* 0x0188000004c77fae */ /* 0x0003e2000e901d46 */
[----:B------:R-:W-:Y:S02]  /*76e0*/  @!P1 IADD3.X R3, R3, R232, RZ, P0, !PT ;  /* 0x000000e803039210 */ /* 0x000fe400007fe4ff */
[C---:B------:R-:W-:Y:S01]  /*76f0*/  @!P1 LEA R2, P0, R0.reuse, c[0x0][0x1f8], 0x1 ;  /* 0x00007e0000029a11 */ /* 0x040fe200078008ff */
[----:B------:R1:W-:Y:S03]  /*7700*/  LDGSTS.E.BYPASS.LTC128B.128 [R199+0x2480], [R4.64+0x40], !P4 ;  /* 0x0248004004c77fae */ /* 0x0003e6000e101d46 */
[----:B------:R-:W-:Y:S01]  /*7710*/  @!P1 LEA.HI.X R3, R0, c[0x0][0x1fc], R3, 0x1, P0 ;  /* 0x00007f0000039a11 */ /* 0x000fe200000f0c03 */
[----:B------:R1:W-:Y:S04]  /*7720*/  LDGSTS.E.BYPASS.LTC128B.128 [R199+0x3080], [R4.64+0x80], !P3 ;  /* 0x0308008004c77fae */ /* 0x0003e8000d901d46 */
[----:B------:R1:W-:Y:S04]  /*7730*/  @!P1 LDGSTS.E.BYPASS.LTC128B.128 [R199+0x2080], [R2.64], !P5 ;  /* 0x0208000002c79fae */ /* 0x0003e8000e901d46 */
[----:B------:R1:W-:Y:S04]  /*7740*/  @!P1 LDGSTS.E.BYPASS.LTC128B.128 [R199+0x2c80], [R2.64+0x40], !P4 ;  /* 0x02c8004002c79fae */ /* 0x0003e8000e101d46 */
[----:B------:R1:W-:Y:S02]  /*7750*/  @!P1 LDGSTS.E.BYPASS.LTC128B.128 [R199+0x3880], [R2.64+0x80], !P3 ;  /* 0x0388008002c79fae */ /* 0x0003e4000d901d46 */
.L_x_525:
[----:B-1-34-:R-:W-:Y:S05]  /*7760*/  BSYNC B0 ;  /* 0x0000000000007941 */ /* 0x01afea0003800000 */
.L_x_524:
[-C--:B------:R-:W-:Y:S01]  /*7770*/  HMMA.16816.F32.BF16 R4, R48, R16.reuse, RZ ;  /* 0x000000103004723c */ /* 0x080fe200000418ff */
[----:B------:R-:W0:Y:S01]  /*7780*/  LDGDEPBAR ;  /* 0x00000000000079af */ /* 0x000e220000000000 */
[----:B------:R-:W-:Y:S01]  /*7790*/  BSSY B0, `(.L_x_526) ;  /* 0x00000e7000007945 */ /* 0x000fe20003800000 */
[----:B------:R-:W-:Y:S05]  /*77a0*/  ISETP.GT.AND P0, PT, R200, R180, PT ;  /* 0x000000b4c800720c */ /* 0x000fea0003f04270 */
[C---:B------:R-:W-:Y:S08]  /*77b0*/  HMMA.16816.F32.BF16 R8, R44.reuse, R16, RZ ;  /* 0x000000102c08723c */ /* 0x040ff000000418ff */
[-C--:B------:R-:W-:Y:S08]  /*77c0*/  HMMA.16816.F32.BF16 R12, R44, R18.reuse, RZ ;  /* 0x000000122c0c723c */ /* 0x080ff000000418ff */
        /* <DEDUP_REMOVED lines=8> */
[----:B------:R-:W-:Y:S01]  /*7850*/  HMMA.16816.F32.BF16 R48, R48, R110, RZ ;  /* 0x0000006e3030723c */ /* 0x000fe200000418ff */
[----:B------:R-:W-:Y:S07]  /*7860*/  LDSM.16.M88.4 R108, [R187+0x2000] ;  /* 0x00200000bb6c783b */ /* 0x000fee0000000200 */
[-C--:B------:R-:W-:Y:S08]  /*7870*/  HMMA.16816.F32.BF16 R4, R160, R164.reuse, R4 ;  /* 0x000000a4a004723c */ /* 0x080ff00000041804 */
[C---:B------:R-:W-:Y:S08]  /*7880*/  HMMA.16816.F32.BF16 R8, R168.reuse, R164, R8 ;  /* 0x000000a4a808723c */ /* 0x040ff00000041808 */
[-C--:B------:R-:W-:Y:S08]  /*7890*/  HMMA.16816.F32.BF16 R12, R168, R166.reuse, R12 ;  /* 0x000000a6a80c723c */ /* 0x080ff0000004180c */
[C---:B------:R-:W-:Y:S01]  /*78a0*/  HMMA.16816.F32.BF16 R16, R160.reuse, R166, R16 ;  /* 0x000000a6a010723c */ /* 0x040fe20000041810 */
[----:B------:R-:W1:Y:S07]  /*78b0*/  LDSM.16.M88.4 R164, [R184+0xc00] ;  /* 0x000c0000b8a4783b */ /* 0x000e6e0000000200 */
        /* <DEDUP_REMOVED lines=24> */
[----:B------:R-:W2:Y:S07]  /*7a40*/  LDSM.16.M88.4 R168, [R188+0x3000] ;  /* 0x00300000bca8783b */ /* 0x000eae0000000200 */
        /* <DEDUP_REMOVED lines=44> */
[----:B------:R-:W3:Y:S01]  /*7d10*/  MUFU.TANH R211, R3 ;  /* 0x0000000300d37308 */ /* 0x000ee20000002400 */
[----:B-1----:R-:W-:Y:S02]  /*7d20*/  FMUL.FTZ R0, R5, c[0x0][0x320] ;  /* 0x0000c80005007a20 */ /* 0x002fe40000410000 */
[----:B------:R-:W-:Y:S07]  /*7d30*/  FMUL.FTZ R2, R11, c[0x0][0x320] ;  /* 0x0000c8000b027a20 */ /* 0x000fee0000410000 */
[----:B------:R1:W4:Y:S10]  /*7d40*/  MUFU.TANH R175, R0 ;  /* 0x0000000000af7308 */ /* 0x0003340000002400 */
[----:B------:R-:W2:Y:S01]  /*7d50*/  MUFU.TANH R210, R2 ;  /* 0x0000000200d27308 */ /* 0x000ea20000002400 */
[----:B-1----:R-:W-:Y:S09]  /*7d60*/  FMUL.FTZ R0, R6, c[0x0][0x320] ;  /* 0x0000c80006007a20 */ /* 0x002ff20000410000 */
[----:B------:R1:W1:Y:S02]  /*7d70*/  MUFU.TANH R201, R0 ;  /* 0x0000000000c97308 */ /* 0x0002640000002400 */
[----:B-1----:R-:W-:Y:S02]  /*7d80*/  FMUL.FTZ R0, R7, c[0x0][0x320] ;  /* 0x0000c80007007a20 */ /* 0x002fe40000410000 */
[----:B------:R-:W1:Y:S06]  /*7d90*/  LDSM.16.M88.4 R4, [R191] ;  /* 0x00000000bf04783b */ /* 0x000e6c0000000200 */
[----:B------:R5:W1:Y:S02]  /*7da0*/  MUFU.TANH R183, R0 ;  /* 0x0000000000b77308 */ /* 0x000a640000002400 */
[----:B-----5:R-:W-:Y:S08]  /*7db0*/  FMUL.FTZ R0, R8, c[0x0][0x320] ;  /* 0x0000c80008007a20 */ /* 0x020ff00000410000 */
[----:B------:R5:W2:Y:S01]  /*7dc0*/  MUFU.TANH R209, R0 ;  /* 0x0000000000d17308 */ /* 0x000aa20000002400 */
[-C--:B-1----:R-:W-:Y:S08]  /*7dd0*/  HMMA.16816.F32.BF16 R20, R160, R4.reuse, R20 ;  /* 0x00000004a014723c */ /* 0x082ff00000041814 */
[C---:B------:R-:W-:Y:S04]  /*7de0*/  HMMA.16816.F32.BF16 R24, R168.reuse, R4, R24 ;  /* 0x00000004a818723c */ /* 0x040fe80000041818 */
[----:B-----5:R-:W-:Y:S02]  /*7df0*/  FMUL.FTZ R0, R9, c[0x0][0x320] ;  /* 0x0000c80009007a20 */ /* 0x020fe40000410000 */
[----:B------:R-:W1:Y:S02]  /*7e00*/  LDSM.16.M88.4 R8, [R190] ;  /* 0x00000000be08783b */ /* 0x000e640000000200 */
[----:B------:R-:W-:Y:S04]  /*7e10*/  DEPBAR.LE SB0, 0x0 ;  /* 0x000080000000791a */ /* 0x000fe80000000000 */
[----:B------:R5:W1:Y:S01]  /*7e20*/  MUFU.TANH R202, R0 ;  /* 0x0000000000ca7308 */ /* 0x000a620000002400 */
[-C--:B------:R-:W-:Y:S01]  /*7e30*/  HMMA.16816.F32.BF16 R28, R168, R6.reuse, R28 ;  /* 0x00000006a81c723c */ /* 0x080fe2000004181c */
[----:B------:R-:W-:Y:S07]  /*7e40*/  BAR.SYNC.DEFER_BLOCKING 0x0 ;  /* 0x0000000000007b1d */ /* 0x000fee0000010000 */
[C---:B------:R-:W-:Y:S04]  /*7e50*/  HMMA.16816.F32.BF16 R32, R160.reuse, R6, R32 ;  /* 0x00000006a020723c */ /* 0x040fe80000041820 */
[----:B------:R-:W-:Y:S02]  /*7e60*/  FMUL.FTZ R2, R27, c[0x0][0x320] ;  /* 0x0000c8001b027a20 */ /* 0x000fe40000410000 */
[----:B------:R-:W-:Y:S02]  /*7e70*/  FMUL.FTZ R3, R26, c[0x0][0x320] ;  /* 0x0000c8001a037a20 */ /* 0x000fe40000410000 */
[----:B------:R-:W2:Y:S01]  /*7e80*/  MUFU.TANH R177, R2 ;  /* 0x0000000200b17308 */ /* 0x000ea20000002400 */
[----:B-----5:R-:W-:Y:S09]  /*7e90*/  FMUL.FTZ R0, R12, c[0x0][0x320] ;  /* 0x0000c8000c007a20 */ /* 0x020ff20000410000 */
[----:B------:R-:W2:Y:S01]  /*7ea0*/  MUFU.TANH R178, R3 ;  /* 0x0000000300b27308 */ /* 0x000ea20000002400 */
[-C--:B-1----:R-:W-:Y:S09]  /*7eb0*/  HMMA.16816.F32.BF16 R36, R160, R8.reuse, R36 ;  /* 0x00000008a024723c */ /* 0x082ff20000041824 */
[----:B------:R1:W1:Y:S01]  /*7ec0*/  MUFU.TANH R182, R0 ;  /* 0x0000000000b67308 */ /* 0x0002620000002400 */
[C---:B------:R-:W-:Y:S08]  /*7ed0*/  HMMA.16816.F32.BF16 R40, R168.reuse, R8, R40 ;  /* 0x00000008a828723c */ /* 0x040ff00000041828 */
[-C--:B------:R-:W-:Y:S08]  /*7ee0*/  HMMA.16816.F32.BF16 R44, R168, R10.reuse, R44 ;  /* 0x0000000aa82c723c */ /* 0x080ff0000004182c */
[----:B------:R-:W-:Y:S04]  /*7ef0*/  HMMA.16816.F32.BF16 R48, R160, R10, R48 ;  /* 0x0000000aa030723c */ /* 0x000fe80000041830 */
[----:B-1----:R-:W-:Y:S04]  /*7f00*/  FMUL.FTZ R0, R13, c[0x0][0x320] ;  /* 0x0000c8000d007a20 */ /* 0x002fe80000410000 */
[----:B------:R1:W1:Y:S04]  /*7f10*/  MUFU.TANH R179, R0 ;  /* 0x0000000000b37308 */ /* 0x0002680000002400 */
[----:B-1----:R-:W-:Y:S06]  /*7f20*/  FMUL.FTZ R0, R14, c[0x0][0x320] ;  /* 0x0000c8000e007a20 */ /* 0x002fec0000410000 */
        /* <DEDUP_REMOVED lines=70> */
[----:B------:R1:W1:Y:S01]  /*8390*/  MUFU.TANH R14, R0 ;  /* 0x00000000000e7308 */ /* 0x0002620000002400 */
[----:B------:R-:W-:-:S05]  /*83a0*/  @!P0 BRA `(.L_x_527) ;  /* 0x0000025000008947 */ /* 0x000fca0003800000 */
[----:B--234-:R-:W-:Y:S02]  /*83b0*/  SHF.R.S32.HI R180, RZ, 0x1f, R181 ;  /* 0x0000001fffb47819 */ /* 0x01cfe400000114b5 */
[----:B-1----:R-:W-:Y:S02]  /*83c0*/  IADD3 R0, R200, -0x1, RZ ;  /* 0xffffffffc8007810 */ /* 0x002fe40007ffe0ff */
[----:B------:R-:W-:Y:S02]  /*83d0*/  LEA.HI R180, R180, R181, RZ, 0x2 ;  /* 0x000000b5b4b47211 */ /* 0x000fe400078f10ff */
[----:B------:R-:W-:Y:S02]  /*83e0*/  SHF.R.S32.HI R2, RZ, 0x1f, R0 ;  /* 0x0000001fff027819 */ /* 0x000fe40000011400 */
[----:B------:R-:W-:Y:S03]  /*83f0*/  SHF.R.S32.HI R180, RZ, 0x2, R180 ;  /* 0x00000002ffb47819 */ /* 0x000fe600000114b4 */
[----:B------:R-:W-:Y:S01]  /*8400*/  IMAD R5, R2, c[0x0][0x1e0], RZ ;  /* 0x0000780002057a24 */ /* 0x000fe200078e02ff */
[----:B------:R-:W-:Y:S01]  /*8410*/  IADD3 R4, -R180, 0x30, RZ ;  /* 0x00000030b4047810 */ /* 0x000fe20007ffe1ff */
[----:B------:R-:W-:Y:S03]  /*8420*/  IMAD.WIDE.U32 R2, R0, c[0x0][0x1e0], RZ ;  /* 0x0000780000027a25 */ /* 0x000fe600078e00ff */
[----:B------:R-:W-:Y:S01]  /*8430*/  ISETP.GE.AND P0, PT, R4, 0x21, PT ;  /* 0x000000210400780c */ /* 0x000fe20003f06270 */
[----:B------:R-:W-:Y:S04]  /*8440*/  IMAD R0, R0, c[0x0][0x1e4], R5 ;  /* 0x0000790000007a24 */ /* 0x000fe800078e0205 */
[----:B------:R-:W-:Y:S02]  /*8450*/  IMAD.IADD R0, R3, 0x1, R0 ;  /* 0x0000000103007824 */ /* 0x000fe400078e0200 */
[----:B------:R-:W-:Y:S04]  /*8460*/  IMAD.WIDE.U32 R2, R2, 0x30, RZ ;  /* 0x0000003002027825 */ /* 0x000fe800078e00ff */
[----:B------:R-:W-:Y:S02]  /*8470*/  IMAD R0, R0, 0x30, RZ ;  /* 0x0000003000007824 */ /* 0x000fe400078e02ff */
[----:B------:R-:W-:Y:S02]  /*8480*/  @P0 IMAD.MOV.U32 R6, RZ, RZ, c[0x0][0x1e0] ;  /* 0x00007800ff060624 */ /* 0x000fe400078e00ff */
[----:B------:R-:W-:Y:S02]  /*8490*/  @P0 IMAD.MOV.U32 R5, RZ, RZ, c[0x0][0x1e4] ;  /* 0x00007900ff050624 */ /* 0x000fe400078e00ff */
[----:B------:R-:W-:Y:S01]  /*84a0*/  IMAD.IADD R0, R3, 0x1, R0 ;  /* 0x0000000103007824 */ /* 0x000fe200078e0200 */
[C---:B------:R-:W-:Y:S04]  /*84b0*/  @P0 LEA R3, P1, R6.reuse, R2, 0x5 ;  /* 0x0000000206030211 */ /* 0x040fe800078228ff */
[----:B------:R-:W-:Y:S02]  /*84c0*/  @P0 LEA.HI.X R6, R6, R0, R5, 0x5, P1 ;  /* 0x0000000006060211 */ /* 0x000fe400008f2c05 */
[----:B------:R-:W-:Y:S11]  /*84d0*/  ISETP.GE.AND P1, PT, R4, 0x1, PT ;  /* 0x000000010400780c */ /* 0x000ff60003f26270 */
[----:B------:R-:W-:Y:S02]  /*84e0*/  @!UPT UIADD3 URZ, URZ, URZ, URZ ;  /* 0x0000003f3f3ff290 */ /* 0x000fe4000fffe03f */
[----:B------:R-:W-:Y:S05]  /*84f0*/  @P1 IADD3 R2, P2, R246, R2, RZ ;  /* 0x00000002f6021210 */ /* 0x000fea0007f5e0ff */
[----:B------:R-:W-:Y:S01]  /*8500*/  @P1 IMAD.X R0, R0, 0x1, R252, P2 ;  /* 0x0000000100001824 */ /* 0x000fe200010e06fc */
[C---:B------:R-:W-:Y:S04]  /*8510*/  @P1 LEA R4, P2, R2.reuse, c[0x0][0x1c8], 0x1 ;  /* 0x0000720002041a11 */ /* 0x040fe800078408ff */
[----:B------:R-:W-:Y:S02]  /*8520*/  @P1 LEA.HI.X R5, R2, c[0x0][0x1cc], R0, 0x1, P2 ;  /* 0x0000730002051a11 */ /* 0x000fe400010f0c00 */
[----:B------:R-:W-:Y:S03]  /*8530*/  @P0 IADD3 R0, P2, R3, R246, RZ ;  /* 0x000000f603000210 */ /* 0x000fe60007f5e0ff */
[----:B------:R-:W-:Y:S01]  /*8540*/  @!PT LDS RZ, [RZ] ;  /* 0x00000000fffff984 */ /* 0x000fe20000000800 */
[----:B------:R-:W-:Y:S01]  /*8550*/  @!PT LDS RZ, [RZ] ;  /* 0x00000000fffff984 */ /* 0x000fe20000000800 */
[----:B------:R-:W-:Y:S01]  /*8560*/  @!PT LDS RZ, [RZ] ;  /* 0x00000000fffff984 */ /* 0x000fe20000000800 */
[----:B------:R1:W-:Y:S02]  /*8570*/  @P1 LDGSTS.E.BYPASS.LTC128B.128 [R199+0x3c80], [R4.64], !P5 ;  /* 0x03c8000004c71fae */ /* 0x0003e4000e901d46 */
[----:B------:R-:W-:Y:S01]  /*8580*/  @P0 IMAD.X R3, R6, 0x1, R252, P2 ;  /* 0x0000000106030824 */ /* 0x000fe200010e06fc */
[C---:B------:R-:W-:Y:S01]  /*8590*/  @P0 LEA R2, P2, R0.reuse, c[0x0][0x1c8], 0x1 ;  /* 0x0000720000020a11 */ /* 0x040fe200078408ff */
[----:B------:R1:W-:Y:S03]  /*85a0*/  @P1 LDGSTS.E.BYPASS.LTC128B.128 [R199+0x4880], [R4.64+0x40], !P4 ;  /* 0x0488004004c71fae */ /* 0x0003e6000e101d46 */
[----:B------:R-:W-:Y:S01]  /*85b0*/  @P0 LEA.HI.X R3, R0, c[0x0][0x1cc], R3, 0x1, P2 ;  /* 0x0000730000030a11 */ /* 0x000fe200010f0c03 */
[----:B------:R1:W-:Y:S04]  /*85c0*/  @P1 LDGSTS.E.BYPASS.LTC128B.128 [R199+0x5480], [R4.64+0x80], !P3 ;  /* 0x0548008004c71fae */ /* 0x0003e8000d901d46 */
[----:B------:R1:W-:Y:S04]  /*85d0*/  @P0 LDGSTS.E.BYPASS.LTC128B.128 [R199+0x4480], [R2.64], !P5 ;  /* 0x0448000002c70fae */ /* 0x0003e8000e901d46 */
[----:B------:R1:W-:Y:S04]  /*85e0*/  @P0 LDGSTS.E.BYPASS.LTC128B.128 [R199+0x5080], [R2.64+0x40], !P4 ;  /* 0x0508004002c70fae */ /* 0x0003e8000e101d46 */
[----:B------:R1:W-:Y:S02]  /*85f0*/  @P0 LDGSTS.E.BYPASS.LTC128B.128 [R199+0x5c80], [R2.64+0x80], !P3 ;  /* 0x05c8008002c70fae */ /* 0x0003e4000d901d46 */
.L_x_527:
[----:B--234-:R-:W-:Y:S05]  /*8600*/  BSYNC B0 ;  /* 0x0000000000007941 */ /* 0x01cfea0003800000 */
.L_x_526:
[----:B-1----:R-:W2:Y:S01]  /*8610*/  LDL R2, [R1+0x18] ;  /* 0x0000180001027983 */ /* 0x002ea20000100800 */
[----:B------:R-:W-:Y:S01]  /*8620*/  IMAD.MOV.U32 R3, RZ, RZ, c[0x0][0x2c4] ;  /* 0x0000b100ff037624 */ /* 0x000fe200078e00ff */
[----:B------:R-:W-:Y:S01]  /*8630*/  ULDC UR4, c[0x0][0x324] ;  /* 0x0000c90000047ab9 */ /* 0x000fe20000000800 */
[----:B------:R-:W-:Y:S01]  /*8640*/  IMAD.MOV.U32 R33, RZ, RZ, c[0x0][0x32c] ;  /* 0x0000cb00ff217624 */ /* 0x000fe200078e00ff */
[----:B------:R-:W2:Y:S01]  /*8650*/  LDL R0, [R1+0x3c] ;  /* 0x00003c0001007983 */ /* 0x000ea20000100800 */
[----:B------:R-:W-:Y:S01]  /*8660*/  ULOP3.LUT UR4, URZ, UR4, URZ, 0x33, !UPT ;  /* 0x000000043f047292 */ /* 0x000fe2000f8e333f */
[----:B------:R-:W-:Y:S02]  /*8670*/  ISETP.NE.AND P0, PT, R3, 0x1, PT ;  /* 0x000000010300780c */ /* 0x000fe40003f05270 */
[----:B------:R-:W0:Y:S01]  /*8680*/  LDGDEPBAR ;  /* 0x00000000000079af */ /* 0x000e220000000000 */
[----:B--2---:R-:W-:Y:S10]  /*8690*/  IMAD.IADD R5, R0, 0x1, R2 ;  /* 0x0000000100057824 */ /* 0x004ff400078e0202 */
[----:B------:R-:W-:Y:S05]  /*86a0*/  @P0 IMAD.HI.U32 R0, R5, c[0x0][0x2c8], RZ ;  /* 0x0000b20005000a27 */ /* 0x000fea00078e00ff */
[----:B------:R-:W-:Y:S01]  /*86b0*/  @P0 SHF.R.U32.HI R5, RZ, c[0x0][0x2cc], R0 ;  /* 0x0000b300ff050a19 */ /* 0x000fe20000011600 */
[----:B------:R-:W-:Y:S01]  /*86c0*/  IMAD R0, R200, -0x30, RZ ;  /* 0xffffffd0c8007824 */ /* 0x000fe200078e02ff */
[----:B------:R-:W-:Y:S03]  /*86d0*/  ISETP.GE.AND P0, PT, R33, 0x1, PT ;  /* 0x000000012100780c */ /* 0x000fe60003f06270 */
[----:B------:R-:W1:Y:S01]  /*86e0*/  SHFL.IDX PT, R4, R5, RZ, 0x1c1f ;  /* 0x001c1fff05047589 */ /* 0x000e6200000e0000 */
[----:B------:R-:W-:Y:S04]  /*86f0*/  IADD3 R2, -R236, 0x1, R0 ;  /* 0x00000001ec027810 */ /* 0x000fe80007ffe100 */
[----:B------:R-:W-:Y:S04]  /*8700*/  IADD3 R2, -R226, R2, R227 ;  /* 0x00000002e2027210 */ /* 0x000fe80007ffe1e3 */
[C---:B------:R-:W-:Y:S02]  /*8710*/  IADD3 R6, R2.reuse, c[0x0][0x328], RZ ;  /* 0x0000ca0002067a10 */ /* 0x040fe40007ffe0ff */
[----:B------:R-:W-:Y:S03]  /*8720*/  IADD3 R7, R2, UR4, RZ ;  /* 0x0000000402077c10 */ /* 0x000fe6000fffe0ff */
[----:B-1----:R-:W-:Y:S02]  /*8730*/  IMAD.IADD R3, R6, 0x1, R4 ;  /* 0x0000000106037824 */ /* 0x002fe400078e0204 */
[----:B------:R-:W-:Y:S01]  /*8740*/  IMAD.IADD R2, R4, 0x1, R7 ;  /* 0x0000000104027824 */ /* 0x000fe200078e0207 */
[----:B------:R-:W-:-:S05]  /*8750*/  @!P0 BRA `(.L_x_528) ;  /* 0x0000018000008947 */ /* 0x000fca0003800000 */
[----:B------:R-:W-:Y:S01]  /*8760*/  IADD3 R4, -R226, R227, R4 ;  /* 0x000000e3e2047210 */ /* 0x000fe20007ffe104 */
[----:B------:R-:W-:Y:S03]  /*8770*/  BSSY B0, `(.L_x_529) ;  /* 0x0000011000007945 */ /* 0x000fe60003800000 */
        /* <DEDUP_REMOVED lines=11> */
.L_x_530:
[----:B------:R-:W-:Y:S04]  /*8830*/  MOV R8, c[0x0][0x32c] ;  /* 0x0000cb0000087a02 */ /* 0x000fe80000000f00 */
[----:B------:R-:W-:Y:S11]  /*8840*/  ISETP.NE.AND P0, PT, R8, 0x1, PT ;  /* 0x000000010800780c */ /* 0x000ff60003f05270 */
[----:B------:R-:W-:Y:S02]  /*8850*/  @!UPT UIADD3 URZ, URZ, URZ, URZ ;  /* 0x0000003f3f3ff290 */ /* 0x000fe4000fffe03f */
[----:B------:R-:W-:Y:S05]  /*8860*/  @P0 IMAD.HI.U32 R8, R4, c[0x0][0x330], RZ ;  /* 0x0000cc0004080a27 */ /* 0x000fea00078e00ff */
[----:B------:R-:W-:Y:S02]  /*8870*/  @P0 SHF.R.U32.HI R4, RZ, c[0x0][0x334], R8 ;  /* 0x0000cd00ff040a19 */ /* 0x000fe40000011608 */
.L_x_531:
[----:B------:R-:W-:Y:S05]  /*8880*/  BSYNC B0 ;  /* 0x0000000000007941 */ /* 0x000fea0003800000 */
.L_x_529:
[----:B------:R-:W-:Y:S04]  /*8890*/  IMAD.IADD R8, R0, 0x1, -R236 ;  /* 0x0000000100087824 */ /* 0x000fe800078e0aec */
[----:B------:R-:W-:Y:S05]  /*88a0*/  IMAD R4, R4, c[0x0][0x32c], R8 ;  /* 0x0000cb0004047a24 */ /* 0x000fea00078e0208 */
[----:B------:R-:W-:Y:S02]  /*88b0*/  IADD3 R8, R4, c[0x0][0x32c], RZ ;  /* 0x0000cb0004087a10 */ /* 0x000fe40007ffe0ff */
[----:B------:R-:W-:Y:S02]  /*88c0*/  IMNMX R2, R2, R4, !PT ;  /* 0x0000000402027217 */ /* 0x000fe40007800200 */
[----:B------:R-:W-:Y:S02]  /*88d0*/  IMNMX R3, R3, R8, PT ;  /* 0x0000000803037217 */ /* 0x000fe40003800200 */
.L_x_528:
[C---:B------:R-:W-:Y:S01]  /*88e0*/  ISETP.GE.AND P0, PT, R0.reuse, 0x1, PT ;  /* 0x000000010000780c */ /* 0x040fe20003f06270 */
[----:B------:R-:W1:Y:S01]  /*88f0*/  SHFL.IDX PT, R4, R5, 0x1, 0x1c1f ;  /* 0x003c1f0005047f89 */ /* 0x000e6200000e0000 */
[----:B------:R-:W-:Y:S02]  /*8900*/  ISETP.GE.AND P1, PT, R0, 0x2, PT ;  /* 0x000000020000780c */ /* 0x000fe40003f26270 */
[----:B------:R-:W-:Y:S02]  /*8910*/  LOP3.LUT R198, R198, 0xffffffef, RZ, 0xc0, !PT ;  /* 0xffffffefc6c67812 */ /* 0x000fe400078ec0ff */
[C---:B------:R-:W-:Y:S02]  /*8920*/  ISETP.GE.AND P6, PT, R0.reuse, 0x12, PT ;  /* 0x000000120000780c */ /* 0x040fe40003fc6270 */
[C---:B------:R-:W-:Y:S02]  /*8930*/  ISETP.GE.AND P5, PT, R0.reuse, 0x19, PT ;  /* 0x000000190000780c */ /* 0x040fe40003fa6270 */
[C---:B------:R-:W-:Y:S02]  /*8940*/  ISETP.GE.AND P4, PT, R0.reuse, 0x1a, PT ;  /* 0x0000001a0000780c */ /* 0x040fe40003f86270 */
[----:B------:R-:W-:Y:S02]  /*8950*/  ISETP.GE.AND P3, PT, R0, 0x21, PT ;  /* 0x000000210000780c */ /* 0x000fe40003f66270 */
[----:B------:R-:W-:Y:S02]  /*8960*/  @P0 LOP3.LUT R198, R198, 0x10, RZ, 0xfc, !PT ;  /* 0x00000010c6c60812 */ /* 0x000fe400078efcff */
[----:B------:R-:W-:Y:S02]  /*8970*/  ISETP.GT.AND P0, PT, R2, RZ, !P0 ;  /* 0x000000ff0200720c */ /* 0x000fe40004704270 */
[----:B------:R-:W-:Y:S02]  /*8980*/  LOP3.LUT R198, R198, 0xfffffff7, RZ, 0xc0, !PT ;  /* 0xfffffff7c6c67812 */ /* 0x000fe400078ec0ff */
[C---:B------:R-:W-:Y:S02]  /*8990*/  ISETP.LT.OR P0, PT, R3.reuse, 0x1, P0 ;  /* 0x000000010300780c */ /* 0x040fe40000701670 */
[----:B------:R-:W-:Y:S02]  /*89a0*/  @P1 LOP3.LUT R198, R198, 0x8, RZ, 0xfc, !PT ;  /* 0x00000008c6c61812 */ /* 0x000fe400078efcff */
[----:B------:R-:W-:Y:S02]  /*89b0*/  FSEL R9, R176, -INF , !P0 ;  /* 0xff800000b0097808 */ /* 0x000fe40004000000 */
[----:B------:R-:W-:Y:S02]  /*89c0*/  ISETP.GT.AND P0, PT, R2, 0x1, !P1 ;  /* 0x000000010200780c */ /* 0x000fe40004f04270 */
[----:B------:R-:W-:Y:S02]  /*89d0*/  ISETP.GE.AND P1, PT, R0, 0x9, PT ;  /* 0x000000090000780c */ /* 0x000fe40003f26270 */
[----:B------:R-:W-:Y:S02]  /*89e0*/  ISETP.LT.OR P0, PT, R3, 0x2, P0 ;  /* 0x000000020300780c */ /* 0x000fe40000701670 */
[----:B------:R-:W-:Y:S02]  /*89f0*/  LOP3.LUT R198, R198, 0xfffffffb, RZ, 0xc0, !PT ;  /* 0xfffffffbc6c67812 */ /* 0x000fe400078ec0ff */
[----:B------:R-:W-:Y:S02]  /*8a00*/  FSEL R11, R175, -INF , !P0 ;  /* 0xff800000af0b7808 */ /* 0x000fe40004000000 */
[----:B------:R-:W-:Y:S02]  /*8a10*/  ISETP.GT.AND P0, PT, R2, 0x8, !P1 ;  /* 0x000000080200780c */ /* 0x000fe40004f04270 */
[----:B------:R-:W-:Y:S02]  /*8a20*/  ISETP.GE.AND P2, PT, R0, 0x22, PT ;  /* 0x000000220000780c */ /* 0x000fe40003f46270 */
[C---:B------:R-:W-:Y:S02]  /*8a30*/  ISETP.LT.OR P0, PT, R3.reuse, 0x9, P0 ;  /* 0x000000090300780c */ /* 0x040fe40000701670 */
[----:B------:R-:W-:Y:S02]  /*8a40*/  @P1 LOP3.LUT R198, R198, 0x4, RZ, 0xfc, !PT ;  /* 0x00000004c6c61812 */ /* 0x000fe400078efcff */
[----:B------:R-:W-:Y:S02]  /*8a50*/  ISETP.GE.AND P1, PT, R0, 0xa, PT ;  /* 0x0000000a0000780c */ /* 0x000fe40003f26270 */
[----:B------:R-:W-:Y:S02]  /*8a60*/  FSEL R12, R12, -INF , !P0 ;  /* 0xff8000000c0c7808 */ /* 0x000fe40004000000 */
[----:B------:R-:W-:Y:S02]  /*8a70*/  LOP3.LUT R198, R198, 0xfffffffd, RZ, 0xc0, !PT ;  /* 0xfffffffdc6c67812 */ /* 0x000fe400078ec0ff */
[----:B------:R-:W-:Y:S04]  /*8a80*/  ISETP.GT.AND P0, PT, R2, 0x9, !P1 ;  /* 0x000000090200780c */ /* 0x000fe80004f04270 */
[----:B------:R-:W-:Y:S03]  /*8a90*/  ISETP.LT.OR P0, PT, R3, 0xa, P0 ;  /* 0x0000000a0300780c */ /* 0x000fe60000701670 */
[----:B------:R-:W-:Y:S02]  /*8aa0*/  @P1 LOP3.LUT R198, R198, 0x2, RZ, 0xfc, !PT ;  /* 0x00000002c6c61812 */ /* 0x000fe400078efcff */
[----:B------:R-:W-:Y:S02]  /*8ab0*/  ISETP.GE.AND P1, PT, R0, 0x11, PT ;  /* 0x000000110000780c */ /* 0x000fe40003f26270 */
[----:B------:R-:W-:Y:S02]  /*8ac0*/  FSEL R18, R111, -INF , !P0 ;  /* 0xff8000006f127808 */ /* 0x000fe40004000000 */
[----:B------:R-:W-:Y:S02]  /*8ad0*/  ISETP.GT.AND P0, PT, R2, 0x10, !P1 ;  /* 0x000000100200780c */ /* 0x000fe40004f04270 */
[----:B------:R-:W-:Y:S02]  /*8ae0*/  LOP3.LUT R198, R198, 0xfffffffe, RZ, 0xc0, !PT ;  /* 0xfffffffec6c67812 */ /* 0x000fe400078ec0ff */
[C---:B------:R-:W-:Y:S04]  /*8af0*/  ISETP.LT.OR P0, PT, R3.reuse, 0x11, P0 ;  /* 0x000000110300780c */ /* 0x040fe80000701670 */
[----:B------:R-:W-:Y:S02]  /*8b00*/  FSEL R167, R106, -INF , !P0 ;  /* 0xff8000006aa77808 */ /* 0x000fe40004000000 */
[----:B------:R-:W-:Y:S02]  /*8b10*/  ISETP.GT.AND P0, PT, R2, 0x11, !P6 ;  /* 0x000000110200780c */ /* 0x000fe40007704270 */
[----:B------:R-:W-:Y:S02]  /*8b20*/  @P1 LOP3.LUT R198, R198, 0x1, RZ, 0xfc, !PT ;  /* 0x00000001c6c61812 */ /* 0x000fe400078efcff */
[C---:B------:R-:W-:Y:S02]  /*8b30*/  ISETP.LT.OR P0, PT, R3.reuse, 0x12, P0 ;  /* 0x000000120300780c */ /* 0x040fe40000701670 */
[----:B------:R-:W-:Y:S02]  /*8b40*/  ISETP.GE.AND P1, PT, R0, 0x29, PT ;  /* 0x000000290000780c */ /* 0x000fe40003f26270 */
[----:B------:R-:W-:Y:S02]  /*8b50*/  FSEL R166, R102, -INF , !P0 ;  /* 0xff80000066a67808 */ /* 0x000fe40004000000 */
[----:B------:R-:W-:Y:S02]  /*8b60*/  ISETP.GT.AND P0, PT, R2, 0x18, !P5 ;  /* 0x000000180200780c */ /* 0x000fe40006f04270 */
[----:B------:R-:W-:Y:S02]  /*8b70*/  LOP3.LUT R198, R198, 0xffffffdf, RZ, 0xc0, !PT ;  /* 0xffffffdfc6c67812 */ /* 0x000fe400078ec0ff */
[----:B------:R-:W-:Y:S04]  /*8b80*/  ISETP.LT.OR P0, PT, R3, 0x19, P0 ;  /* 0x000000190300780c */ /* 0x000fe80000701670 */
[----:B------:R-:W-:Y:S02]  /*8b90*/  FSEL R180, R21, -INF , !P0 ;  /* 0xff80000015b47808 */ /* 0x000fe40004000000 */
[C---:B------:R-:W-:Y:S04]  /*8ba0*/  ISETP.GT.AND P0, PT, R2.reuse, 0x19, !P4 ;  /* 0x000000190200780c */ /* 0x040fe80006704270 */
[----:B------:R-:W-:Y:S04]  /*8bb0*/  ISETP.LT.OR P0, PT, R3, 0x1a, P0 ;  /* 0x0000001a0300780c */ /* 0x000fe80000701670 */
[----:B------:R-:W-:Y:S02]  /*8bc0*/  FSEL R181, R19, -INF , !P0 ;  /* 0xff80000013b57808 */ /* 0x000fe40004000000 */
[C---:B------:R-:W-:Y:S04]  /*8bd0*/  ISETP.GT.AND P0, PT, R2.reuse, 0x20, !P3 ;  /* 0x000000200200780c */ /* 0x040fe80005f04270 */
[----:B------:R-:W-:Y:S04]  /*8be0*/  ISETP.LT.OR P0, PT, R3, 0x21, P0 ;  /* 0x000000210300780c */ /* 0x000fe80000701670 */
[----:B------:R-:W-:Y:S02]  /*8bf0*/  FSEL R205, R17, -INF , !P0 ;  /* 0xff80000011cd7808 */ /* 0x000fe40004000000 */
[----:B------:R-:W-:Y:S04]  /*8c00*/  ISETP.GT.AND P0, PT, R2, 0x21, !P2 ;  /* 0x000000210200780c */ /* 0x000fe80005704270 */
[C---:B------:R-:W-:Y:S04]  /*8c10*/  ISETP.LT.OR P0, PT, R3.reuse, 0x22, P0 ;  /* 0x000000220300780c */ /* 0x040fe80000701670 */
[----:B------:R-:W-:Y:S02]  /*8c20*/  FSEL R208, R16, -INF , !P0 ;  /* 0xff80000010d07808 */ /* 0x000fe40004000000 */
[----:B------:R-:W-:Y:S04]  /*8c30*/  ISETP.GT.AND P0, PT, R2, 0x28, !P1 ;  /* 0x000000280200780c */ /* 0x000fe80004f04270 */
[----:B------:R-:W-:Y:S04]  /*8c40*/  ISETP.LT.OR P0, PT, R3, 0x29, P0 ;  /* 0x000000290300780c */ /* 0x000fe80000701670 */
[----:B------:R-:W-:Y:S02]  /*8c50*/  FSEL R207, R13, -INF , !P0 ;  /* 0xff8000000dcf7808 */ /* 0x000fe40004000000 */
[----:B------:R-:W-:Y:S11]  /*8c60*/  ISETP.GE.AND P0, PT, R0, 0x2a, PT ;  /* 0x0000002a0000780c */ /* 0x000ff60003f06270 */
[----:B------:R-:W-:Y:S02]  /*8c70*/  @!UPT UIADD3 URZ, URZ, URZ, URZ ;  /* 0x0000003f3f3ff290 */ /* 0x000fe4000fffe03f */
[----:B------:R-:W-:Y:S02]  /*8c80*/  @P0 LOP3.LUT R198, R198, 0x20, RZ, 0xfc, !PT ;  /* 0x00000020c6c60812 */ /* 0x000fe400078efcff */
[----:B------:R-:W-:Y:S01]  /*8c90*/  ISETP.GT.AND P0, PT, R2, 0x29, !P0 ;  /* 0x000000290200780c */ /* 0x000fe20004704270 */
[--C-:B-1----:R-:W-:Y:S03]  /*8ca0*/  IMAD.IADD R2, R7, 0x1, R4.reuse ;  /* 0x0000000107027824 */ /* 0x102fe600078e0204 */
[----:B------:R-:W-:Y:S01]  /*8cb0*/  ISETP.LT.OR P0, PT, R3, 0x2a, P0 ;  /* 0x0000002a0300780c */ /* 0x000fe20000701670 */
[----:B------:R-:W-:Y:S03]  /*8cc0*/  IMAD.IADD R3, R6, 0x1, R4 ;  /* 0x0000000106037824 */ /* 0x000fe600078e0204 */
[----:B------:R-:W-:Y:S02]  /*8cd0*/  FSEL R206, R10, -INF , !P0 ;  /* 0xff8000000ace7808 */ /* 0x000fe40004000000 */
[----:B------:R-:W-:Y:S11]  /*8ce0*/  ISETP.GE.AND P0, PT, R33, 0x1, PT ;  /* 0x000000012100780c */ /* 0x000ff60003f06270 */
[----:B------:R-:W-:Y:S02]  /*8cf0*/  @!UPT UIADD3 URZ, URZ, URZ, URZ ;  /* 0x0000003f3f3ff290 */ /* 0x000fe4000fffe03f */
        /* <DEDUP_REMOVED lines=14> */
.L_x_534:
[----:B------:R-:W-:Y:S04]  /*8de0*/  MOV R8, c[0x0][0x32c] ;  /* 0x0000cb0000087a02 */ /* 0x000fe80000000f00 */
[----:B------:R-:W-:Y:S11]  /*8df0*/  ISETP.NE.AND P0, PT, R8, 0x1, PT ;  /* 0x000000010800780c */ /* 0x000ff60003f05270 */
[----:B------:R-:W-:Y:S02]  /*8e00*/  @!UPT UIADD3 URZ, URZ, URZ, URZ ;  /* 0x0000003f3f3ff290 */ /* 0x000fe4000fffe03f */
[----:B------:R-:W-:Y:S05]  /*8e10*/  @P0 IMAD.HI.U32 R8, R4, c[0x0][0x330], RZ ;  /* 0x0000cc0004080a27 */ /* 0x000fea00078e00ff */
[----:B------:R-:W-:Y:S02]  /*8e20*/  @P0 SHF.R.U32.HI R4, RZ, c[0x0][0x334], R8 ;  /* 0x0000cd00ff040a19 */ /* 0x000fe40000011608 */
.L_x_535:
[----:B------:R-:W-:Y:S05]  /*8e30*/  BSYNC B0 ;  /* 0x0000000000007941 */ /* 0x000fea0003800000 */
.L_x_533:
[----:B------:R-:W-:Y:S04]  /*8e40*/  IMAD.IADD R8, R0, 0x1, -R236 ;  /* 0x0000000100087824 */ /* 0x000fe800078e0aec */
[----:B------:R-:W-:Y:S05]  /*8e50*/  IMAD R4, R4, c[0x0][0x32c], R8 ;  /* 0x0000cb0004047a24 */ /* 0x000fea00078e0208 */
[----:B------:R-:W-:Y:S02]  /*8e60*/  IADD3 R8, R4, c[0x0][0x32c], RZ ;  /* 0x0000cb0004087a10 */ /* 0x000fe40007ffe0ff */
[----:B------:R-:W-:Y:S02]  /*8e70*/  IMNMX R2, R2, R4, !PT ;  /* 0x0000000402027217 */ /* 0x000fe40007800200 */
[----:B------:R-:W-:Y:S02]  /*8e80*/  IMNMX R3, R3, R8, PT ;  /* 0x0000000803037217 */ /* 0x000fe40003800200 */
.L_x_532:
[----:B------:R-:W-:Y:S01]  /*8e90*/  LOP3.LUT P0, RZ, R198, 0x8, RZ, 0xc0, !PT ;  /* 0x00000008c6ff7812 */ /* 0x000fe2000780c0ff */
[----:B------:R-:W1:Y:S03]  /*8ea0*/  SHFL.IDX PT, R4, R5, 0x2, 0x1c1f ;  /* 0x005c1f0005047f89 */ /* 0x000e6600000e0000 */
[----:B------:R-:W-:Y:S04]  /*8eb0*/  ISETP.GT.AND P0, PT, R2, 0x1, !P0 ;  /* 0x000000010200780c */ /* 0x000fe80004704270 */
[----:B------:R-:W-:Y:S04]  /*8ec0*/  ISETP.LT.OR P0, PT, R3, 0x2, P0 ;  /* 0x000000020300780c */ /* 0x000fe80000701670 */
[----:B------:R-:W-:Y:S02]  /*8ed0*/  FSEL R13, R183, -INF , !P0 ;  /* 0xff800000b70d7808 */ /* 0x000fe40004000000 */
[----:B------:R-:W-:Y:S04]  /*8ee0*/  LOP3.LUT P0, RZ, R198, 0x4, RZ, 0xc0, !PT ;  /* 0x00000004c6ff7812 */ /* 0x000fe8000780c0ff */
[----:B------:R-:W-:Y:S04]  /*8ef0*/  ISETP.GT.AND P0, PT, R2, 0x8, !P0 ;  /* 0x000000080200780c */ /* 0x000fe80004704270 */
[----:B------:R-:W-:Y:S04]  /*8f00*/  ISETP.LT.OR P0, PT, R3, 0x9, P0 ;  /* 0x000000090300780c */ /* 0x000fe80000701670 */
[----:B------:R-:W-:Y:S02]  /*8f10*/  FSEL R17, R165, -INF , !P0 ;  /* 0xff800000a5117808 */ /* 0x000fe40004000000 */
[----:B------:R-:W-:Y:S04]  /*8f20*/  LOP3.LUT P0, RZ, R198, 0x2, RZ, 0xc0, !PT ;  /* 0x00000002c6ff7812 */ /* 0x000fe8000780c0ff */
[----:B------:R-:W-:Y:S04]  /*8f30*/  ISETP.GT.AND P0, PT, R2, 0x9, !P0 ;  /* 0x000000090200780c */ /* 0x000fe80004704270 */
[C---:B------:R-:W-:Y:S04]  /*8f40*/  ISETP.LT.OR P0, PT, R3.reuse, 0xa, P0 ;  /* 0x0000000a0300780c */ /* 0x040fe80000701670 */
[----:B------:R-:W-:Y:S02]  /*8f50*/  FSEL R21, R164, -INF , !P0 ;  /* 0xff800000a4157808 */ /* 0x000fe40004000000 */
[----:B------:R-:W-:Y:S04]  /*8f60*/  LOP3.LUT P0, RZ, R198, 0x1, RZ, 0xc0, !PT ;  /* 0x00000001c6ff7812 */ /* 0x000fe8000780c0ff */
[C---:B------:R-:W-:Y:S04]  /*8f70*/  ISETP.GT.AND P0, PT, R2.reuse, 0x10, !P0 ;  /* 0x000000100200780c */ /* 0x040fe80004704270 */
[----:B------:R-:W-:Y:S04]  /*8f80*/  ISETP.LT.OR P0, PT, R3, 0x11, P0 ;  /* 0x000000110300780c */ /* 0x000fe80000701670 */
[----:B------:R-:W-:Y:S02]  /*8f90*/  FSEL R164, R109, -INF , !P0 ;  /* 0xff8000006da47808 */ /* 0x000fe40004000000 */
[----:B------:R-:W-:Y:S04]  /*8fa0*/  ISETP.GT.AND P0, PT, R2, 0x11, !P6 ;  /* 0x000000110200780c */ /* 0x000fe80007704270 */
[C---:B------:R-:W-:Y:S04]  /*8fb0*/  ISETP.LT.OR P0, PT, R3.reuse, 0x12, P0 ;  /* 0x000000120300780c */ /* 0x040fe80000701670 */
        /* <DEDUP_REMOVED lines=14> */
[----:B------:R-:W-:Y:S04]  /*90a0*/  ISETP.LT.OR P0, PT, R3, 0x29, P0 ;  /* 0x000000290300780c */ /* 0x000fe80000701670 */
[----:B------:R-:W-:Y:S02]  /*90b0*/  FSEL R218, R15, -INF , !P0 ;  /* 0xff8000000fda7808 */ /* 0x000fe40004000000 */
[----:B------:R-:W-:Y:S04]  /*90c0*/  LOP3.LUT P0, RZ, R198, 0x10, RZ, 0xc0, !PT ;  /* 0x00000010c6ff7812 */ /* 0x000fe8000780c0ff */
[----:B------:R-:W-:Y:S04]  /*90d0*/  ISETP.GT.AND P0, PT, R2, RZ, !P0 ;  /* 0x000000ff0200720c */ /* 0x000fe80004704270 */
[----:B------:R-:W-:Y:S04]  /*90e0*/  ISETP.LT.OR P0, PT, R3, 0x1, P0 ;  /* 0x000000010300780c */ /* 0x000fe80000701670 */
[----:B------:R-:W-:Y:S02]  /*90f0*/  FSEL R10, R201, -INF , !P0 ;  /* 0xff800000c90a7808 */ /* 0x000fe40004000000 */
[----:B------:R-:W-:Y:S04]  /*9100*/  LOP3.LUT P0, RZ, R198, 0x20, RZ, 0xc0, !PT ;  /* 0x00000020c6ff7812 */ /* 0x000fe8000780c0ff */
        /* <DEDUP_REMOVED lines=21> */
.L_x_538:
[----:B------:R-:W-:Y:S04]  /*9260*/  MOV R8, c[0x0][0x32c] ;  /* 0x0000cb0000087a02 */ /* 0x000fe80000000f00 */
[----:B------:R-:W-:Y:S11]  /*9270*/  ISETP.NE.AND P0, PT, R8, 0x1, PT ;  /* 0x000000010800780c */ /* 0x000ff60003f05270 */
[----:B------:R-:W-:Y:S02]  /*9280*/  @!UPT UIADD3 URZ, URZ, URZ, URZ ;  /* 0x0000003f3f3ff290 */ /* 0x000fe4000fffe03f */
[----:B------:R-:W-:Y:S05]  /*9290*/  @P0 IMAD.HI.U32 R8, R4, c[0x0][0x330], RZ ;  /* 0x0000cc0004080a27 */ /* 0x000fea00078e00ff */
[----:B------:R-:W-:Y:S02]  /*92a0*/  @P0 SHF.R.U32.HI R4, RZ, c[0x0][0x334], R8 ;  /* 0x0000cd00ff040a19 */ /* 0x000fe40000011608 */
.L_x_539:
[----:B------:R-:W-:Y:S05]  /*92b0*/  BSYNC B0 ;  /* 0x0000000000007941 */ /* 0x000fea0003800000 */
.L_x_537:
[----:B------:R-:W-:Y:S04]  /*92c0*/  IMAD.IADD R8, R0, 0x1, -R236 ;  /* 0x0000000100087824 */ /* 0x000fe800078e0aec */
[----:B------:R-:W-:Y:S05]  /*92d0*/  IMAD R4, R4, c[0x0][0x32c], R8 ;  /* 0x0000cb0004047a24 */ /* 0x000fea00078e0208 */
[----:B------:R-:W-:Y:S02]  /*92e0*/  IADD3 R8, R4, c[0x0][0x32c], RZ ;  /* 0x0000cb0004087a10 */ /* 0x000fe40007ffe0ff */
[----:B------:R-:W-:Y:S02]  /*92f0*/  IMNMX R2, R2, R4, !PT ;  /* 0x0000000402027217 */ /* 0x000fe40007800200 */
[----:B------:R-:W-:Y:S02]  /*9300*/  IMNMX R3, R3, R8, PT ;  /* 0x0000000803037217 */ /* 0x000fe40003800200 */
.L_x_536:
[----:B------:R-:W-:Y:S01]  /*9310*/  LOP3.LUT P0, RZ, R198, 0x8, RZ, 0xc0, !PT ;  /* 0x00000008c6ff7812 */ /* 0x000fe2000780c0ff */
[----:B------:R-:W1:Y:S03]  /*9320*/  SHFL.IDX PT, R4, R5, 0x3, 0x1c1f ;  /* 0x007c1f0005047f89 */ /* 0x000e6600000e0000 */
[----:B------:R-:W-:Y:S04]  /*9330*/  ISETP.GT.AND P0, PT, R2, 0x1, !P0 ;  /* 0x000000010200780c */ /* 0x000fe80004704270 */
[C---:B------:R-:W-:Y:S04]  /*9340*/  ISETP.LT.OR P0, PT, R3.reuse, 0x2, P0 ;  /* 0x000000020300780c */ /* 0x040fe80000701670 */
[----:B------:R-:W-:Y:S02]  /*9350*/  FSEL R15, R202, -INF , !P0 ;  /* 0xff800000ca0f7808 */ /* 0x000fe40004000000 */
[----:B------:R-:W-:Y:S04]  /*9360*/  LOP3.LUT P0, RZ, R198, 0x4, RZ, 0xc0, !PT ;  /* 0x00000004c6ff7812 */ /* 0x000fe8000780c0ff */
[----:B------:R-:W-:Y:S04]  /*9370*/  ISETP.GT.AND P0, PT, R2, 0x8, !P0 ;  /* 0x000000080200780c */ /* 0x000fe80004704270 */
[C---:B------:R-:W-:Y:S04]  /*9380*/  ISETP.LT.OR P0, PT, R3.reuse, 0x9, P0 ;  /* 0x000000090300780c */ /* 0x040fe80000701670 */
        /* <DEDUP_REMOVED lines=9> */
[C---:B------:R-:W-:Y:S04]  /*9420*/  ISETP.GT.AND P0, PT, R2.reuse, 0x11, !P6 ;  /* 0x000000110200780c */ /* 0x040fe80007704270 */
        /* <DEDUP_REMOVED lines=43> */
.L_x_542:
[----:B------:R-:W-:Y:S04]  /*96e0*/  MOV R5, c[0x0][0x32c] ;  /* 0x0000cb0000057a02 */ /* 0x000fe80000000f00 */
[----:B------:R-:W-:Y:S11]  /*96f0*/  ISETP.NE.AND P0, PT, R5, 0x1, PT ;  /* 0x000000010500780c */ /* 0x000ff60003f05270 */
[----:B------:R-:W-:Y:S02]  /*9700*/  @!UPT UIADD3 URZ, URZ, URZ, URZ ;  /* 0x0000003f3f3ff290 */ /* 0x000fe4000fffe03f */
[----:B------:R-:W-:Y:S05]  /*9710*/  @P0 IMAD.HI.U32 R5, R4, c[0x0][0x330], RZ ;  /* 0x0000cc0004050a27 */ /* 0x000fea00078e00ff */
[----:B------:R-:W-:Y:S02]  /*9720*/  @P0 SHF.R.U32.HI R4, RZ, c[0x0][0x334], R5 ;  /* 0x0000cd00ff040a19 */ /* 0x000fe40000011605 */
.L_x_543:
[----:B------:R-:W-:Y:S05]  /*9730*/  BSYNC B0 ;  /* 0x0000000000007941 */ /* 0x000fea0003800000 */
.L_x_541:
[----:B------:R-:W-:Y:S04]  /*9740*/  IMAD.IADD R0, R0, 0x1, -R236 ;  /* 0x0000000100007824 */ /* 0x000fe800078e0aec */
[----:B------:R-:W-:Y:S05]  /*9750*/  IMAD R0, R4, c[0x0][0x32c], R0 ;  /* 0x0000cb0004007a24 */ /* 0x000fea00078e0200 */
[----:B------:R-:W-:Y:S02]  /*9760*/  IADD3 R4, R0, c[0x0][0x32c], RZ ;  /* 0x0000cb0000047a10 */ /* 0x000fe40007ffe0ff */
[----:B------:R-:W-:Y:S02]  /*9770*/  IMNMX R2, R2, R0, !PT ;  /* 0x0000000002027217 */ /* 0x000fe40007800200 */
[----:B------:R-:W-:Y:S02]  /*9780*/  IMNMX R3, R3, R4, PT ;  /* 0x0000000403037217 */ /* 0x000fe40003800200 */
.L_x_540:
[----:B------:R-:W-:Y:S01]  /*9790*/  LOP3.LUT P0, RZ, R198, 0x10, RZ, 0xc0, !PT ;  /* 0x00000010c6ff7812 */ /* 0x000fe2000780c0ff */
[----:B------:R-:W-:Y:S01]  /*97a0*/  LDSM.16.MT88.4 R36, [R186] ;  /* 0x00000000ba24783b */ /* 0x000fe20000004200 */
[----:B------:R-:W-:Y:S02]  /*97b0*/  FMNMX.FTZ R0, R9, R100, !PT ;  /* 0x0000006409007209 */ /* 0x000fe40007810000 */
[----:B------:R-:W-:Y:S02]  /*97c0*/  ISETP.GT.AND P0, PT, R2, RZ, !P0 ;  /* 0x000000ff0200720c */ /* 0x000fe40004704270 */
[----:B------:R-:W-:Y:S02]  /*97d0*/  FMNMX.FTZ R0, R11, R0, !PT ;  /* 0x000000000b007209 */ /* 0x000fe40007810000 */
[----:B------:R-:W-:Y:S02]  /*97e0*/  ISETP.LT.OR P0, PT, R3, 0x1, P0 ;  /* 0x000000010300780c */ /* 0x000fe40000701670 */
[----:B------:R-:W-:Y:S02]  /*97f0*/  FMNMX.FTZ R0, R12, R0, !PT ;  /* 0x000000000c007209 */ /* 0x000fe40007810000 */
[----:B------:R-:W-:Y:S02]  /*9800*/  FSEL R14, R211, -INF , !P0 ;  /* 0xff800000d30e7808 */ /* 0x000fe40004000000 */
[----:B------:R-:W-:Y:S02]  /*9810*/  LOP3.LUT P0, RZ, R198, 0x8, RZ, 0xc0, !PT ;  /* 0x00000008c6ff7812 */ /* 0x000fe4000780c0ff */
[----:B------:R-:W-:Y:S02]  /*9820*/  FMNMX.FTZ R0, R18, R0, !PT ;  /* 0x0000000012007209 */ /* 0x000fe40007810000 */
[----:B------:R-:W-:Y:S02]  /*9830*/  ISETP.GT.AND P0, PT, R2, 0x1, !P0 ;  /* 0x000000010200780c */ /* 0x000fe40004704270 */
        /* <DEDUP_REMOVED lines=21> */
[----:B------:R-:W-:Y:S01]  /*9990*/  FMNMX.FTZ R4, R13, R4, !PT ;  /* 0x000000040d047209 */ /* 0x000fe20007810000 */
[----:B------:R-:W1:Y:S01]  /*99a0*/  SHFL.BFLY PT, R6, R0, 0x2, 0x1f ;  /* 0x0c401f0000067f89 */ /* 0x000e6200000e0000 */
[----:B------:R-:W-:Y:S02]  /*99b0*/  ISETP.LT.OR P0, PT, R3, 0x11, P0 ;  /* 0x000000110300780c */ /* 0x000fe40000701670 */
[----:B------:R-:W-:Y:S02]  /*99c0*/  FMNMX.FTZ R4, R17, R4, !PT ;  /* 0x0000000411047209 */ /* 0x000fe40007810000 */
[----:B------:R-:W-:Y:S02]  /*99d0*/  FSEL R171, R178, -INF , !P0 ;  /* 0xff800000b2ab7808 */ /* 0x000fe40004000000 */
[----:B------:R-:W-:Y:S02]  /*99e0*/  ISETP.GT.AND P0, PT, R2, 0x11, !P6 ;  /* 0x000000110200780c */ /* 0x000fe40007704270 */
[----:B------:R-:W-:Y:S02]  /*99f0*/  FMNMX.FTZ R4, R21, R4, !PT ;  /* 0x0000000415047209 */ /* 0x000fe40007810000 */
        /* <DEDUP_REMOVED lines=11> */
[----:B-1----:R-:W-:Y:S02]  /*9ab0*/  FMNMX.FTZ R0, R0, R6, !PT ;  /* 0x0000000600007209 */ /* 0x002fe40007810000 */
[----:B------:R-:W-:Y:S02]  /*9ac0*/  FSEL R179, R110, -INF , !P0 ;  /* 0xff8000006eb37808 */ /* 0x000fe40004000000 */
[----:B------:R-:W-:Y:S01]  /*9ad0*/  ISETP.GT.AND P0, PT, R2, 0x20, !P3 ;  /* 0x000000200200780c */ /* 0x000fe20005f04270 */
[----:B------:R-:W1:Y:S01]  /*9ae0*/  SHFL.BFLY PT, R6, R0, 0x1, 0x1f ;  /* 0x0c201f0000067f89 */ /* 0x000e6200000e0000 */
[----:B------:R-:W-:Y:S02]  /*9af0*/  FMNMX.FTZ R4, R215, R4, !PT ;  /* 0x00000004d7047209 */ /* 0x000fe40007810000 */
[----:B------:R-:W-:Y:S02]  /*9b00*/  ISETP.LT.OR P0, PT, R3, 0x21, P0 ;  /* 0x000000210300780c */ /* 0x000fe40000701670 */
[----:B------:R-:W-:Y:S02]  /*9b10*/  FMNMX.FTZ R4, R216, R4, !PT ;  /* 0x00000004d8047209 */ /* 0x000fe40007810000 */
[----:B------:R-:W-:Y:S02]  /*9b20*/  FSEL R182, R31, -INF , !P0 ;  /* 0xff8000001fb67808 */ /* 0x000fe40004000000 */
[----:B------:R-:W-:Y:S02]  /*9b30*/  FMNMX.FTZ R4, R218, R4, !PT ;  /* 0x00000004da047209 */ /* 0x000fe40007810000 */
[----:B------:R-:W-:Y:S02]  /*9b40*/  ISETP.GT.AND P0, PT, R2, 0x21, !P2 ;  /* 0x000000210200780c */ /* 0x000fe40005704270 */
[----:B------:R-:W-:Y:S02]  /*9b50*/  FMNMX.FTZ R4, R217, R4, !PT ;  /* 0x00000004d9047209 */ /* 0x000fe40007810000 */
[C---:B------:R-:W-:Y:S02]  /*9b60*/  ISETP.LT.OR P0, PT, R3.reuse, 0x22, P0 ;  /* 0x000000220300780c */ /* 0x040fe40000701670 */
[----:B------:R-:W-:Y:S01]  /*9b70*/  LOP3.LUT P6, RZ, R198, 0x20, RZ, 0xc0, !PT ;  /* 0x00000020c6ff7812 */ /* 0x000fe200078cc0ff */
[----:B------:R-:W2:Y:S01]  /*9b80*/  SHFL.BFLY PT, R7, R4, 0x2, 0x1f ;  /* 0x0c401f0004077f89 */ /* 0x000ea200000e0000 */
[----:B------:R-:W-:Y:S02]  /*9b90*/  FSEL R183, R30, -INF , !P0 ;  /* 0xff8000001eb77808 */ /* 0x000fe40004000000 */
[----:B------:R-:W-:Y:S02]  /*9ba0*/  ISETP.GT.AND P0, PT, R2, 0x28, !P1 ;  /* 0x000000280200780c */ /* 0x000fe40004f04270 */
[----:B------:R-:W-:Y:S02]  /*9bb0*/  FMNMX.FTZ R5, R8, R103, !PT ;  /* 0x0000006708057209 */ /* 0x000fe40007810000 */
[----:B------:R-:W-:Y:S02]  /*9bc0*/  ISETP.LT.OR P0, PT, R3, 0x29, P0 ;  /* 0x000000290300780c */ /* 0x000fe40000701670 */
[----:B------:R-:W-:Y:S02]  /*9bd0*/  FMNMX.FTZ R5, R15, R5, !PT ;  /* 0x000000050f057209 */ /* 0x000fe40007810000 */
[----:B------:R-:W-:Y:S02]  /*9be0*/  FSEL R201, R26, -INF , !P0 ;  /* 0xff8000001ac97808 */ /* 0x000fe40004000000 */
[----:B------:R-:W-:Y:S02]  /*9bf0*/  ISETP.GT.AND P0, PT, R2, 0x29, !P6 ;  /* 0x000000290200780c */ /* 0x000fe40007704270 */
[----:B-1----:R-:W-:Y:S02]  /*9c00*/  FMNMX.FTZ R108, R0, R6, !PT ;  /* 0x00000006006c7209 */ /* 0x002fe40007810000 */
[----:B------:R-:W-:Y:S02]  /*9c10*/  ISETP.LT.OR P0, PT, R3, 0x2a, P0 ;  /* 0x0000002a0300780c */ /* 0x000fe40000701670 */
[----:B------:R-:W-:Y:S01]  /*9c20*/  FMNMX.FTZ R5, R16, R5, !PT ;  /* 0x0000000510057209 */ /* 0x000fe20007810000 */
[----:B------:R-:W-:Y:S01]  /*9c30*/  FMUL.FTZ R3, R108, c[0x0][0x2d0] ;  /* 0x0000b4006c037a20 */ /* 0x000fe20000410000 */
[----:B------:R-:W-:Y:S02]  /*9c40*/  FSEL R105, R32, -INF , !P0 ;  /* 0xff80000020697808 */ /* 0x000fe40004000000 */
[----:B------:R-:W-:Y:S02]  /*9c50*/  FSETP.NEU.FTZ.AND P0, PT, R108, -INF , PT ;  /* 0xff8000006c00780b */ /* 0x000fe40003f1d000 */
[----:B------:R-:W-:Y:S02]  /*9c60*/  FMNMX.FTZ R5, R19, R5, !PT ;  /* 0x0000000513057209 */ /* 0x000fe40007810000 */
[----:B------:R-:W-:Y:S02]  /*9c70*/  FSEL R109, R3, RZ, P0 ;  /* 0x000000ff036d7208 */ /* 0x000fe40000000000 */
[----:B------:R-:W-:Y:S02]  /*9c80*/  FMNMX.FTZ R5, R170, R5, !PT ;  /* 0x00000005aa057209 */ /* 0x000fe40007810000 */
[----:B--2---:R-:W-:Y:S01]  /*9c90*/  FMNMX.FTZ R0, R4, R7, !PT ;  /* 0x0000000704007209 */ /* 0x004fe20007810000 */
[--C-:B------:R-:W-:Y:S01]  /*9ca0*/  FFMA.FTZ R4, R11, c[0x0][0x2d0], -R109.reuse ;  /* 0x0000b4000b047a23 */ /* 0x100fe2000001086d */
[----:B------:R-:W-:Y:S01]  /*9cb0*/  FMNMX.FTZ R5, R169, R5, !PT ;  /* 0x00000005a9057209 */ /* 0x000fe20007810000 */
[--C-:B------:R-:W-:Y:S02]  /*9cc0*/  FFMA.FTZ R3, R9, c[0x0][0x2d0], -R109.reuse ;  /* 0x0000b40009037a23 */ /* 0x100fe4000001086d */
[----:B------:R1:W-:Y:S01]  /*9cd0*/  MUFU.EX2 R251, R4 ;  /* 0x0000000400fb7308 */ /* 0x0003e20000000800 */
[----:B------:R-:W-:Y:S04]  /*9ce0*/  FMNMX.FTZ R5, R168, R5, !PT ;  /* 0x00000005a8057209 */ /* 0x000fe80007810000 */
[----:B------:R-:W-:Y:S04]  /*9cf0*/  FMNMX.FTZ R5, R173, R5, !PT ;  /* 0x00000005ad057209 */ /* 0x000fe80007810000 */
[----:B------:R-:W-:Y:S01]  /*9d00*/  FMNMX.FTZ R5, R214, R5, !PT ;  /* 0x00000005d6057209 */ /* 0x000fe20007810000 */
[----:B------:R2:W3:Y:S03]  /*9d10*/  MUFU.EX2 R248, R3 ;  /* 0x0000000300f87308 */ /* 0x0004e60000000800 */
[----:B------:R-:W-:Y:S02]  /*9d20*/  FMNMX.FTZ R2, R213, R5, !PT ;  /* 0x00000005d5027209 */ /* 0x000fe40007810000 */
[----:B------:R-:W4:Y:S02]  /*9d30*/  SHFL.BFLY PT, R5, R0, 0x1, 0x1f ;  /* 0x0c201f0000057f89 */ /* 0x000f2400000e0000 */
[----:B------:R-:W-:Y:S04]  /*9d40*/  FMNMX.FTZ R2, R212, R2, !PT ;  /* 0x00000002d4027209 */ /* 0x000fe80007810000 */
[----:B------:R-:W-:Y:S01]  /*9d50*/  FMNMX.FTZ R2, R202, R2, !PT ;  /* 0x00000002ca027209 */ /* 0x000fe20007810000 */
[--C-:B-1----:R-:W-:Y:S04]  /*9d60*/  FFMA.FTZ R4, R12, c[0x0][0x2d0], -R109.reuse ;  /* 0x0000b4000c047a23 */ /* 0x102fe8000001086d */
[----:B------:R-:W1:Y:S01]  /*9d70*/  SHFL.BFLY PT, R6, R2, 0x2, 0x1f ;  /* 0x0c401f0002067f89 */ /* 0x000e6200000e0000 */
[----:B------:R5:W-:Y:S01]  /*9d80*/  MUFU.EX2 R249, R4 ;  /* 0x0000000400f97308 */ /* 0x000be20000000800 */
[----:B--2---:R-:W-:Y:S02]  /*9d90*/  FMNMX.FTZ R3, R14, R104, !PT ;  /* 0x000000680e037209 */ /* 0x004fe40007810000 */
[----:B---3--:R-:W-:Y:S02]  /*9da0*/  F2FP.BF16.PACK_AB R160, R251, R248 ;  /* 0x000000f8fba0723e */ /* 0x008fe400000010ff */
[----:B------:R-:W-:Y:S02]  /*9db0*/  FMNMX.FTZ R3, R20, R3, !PT ;  /* 0x0000000314037209 */ /* 0x000fe40007810000 */
[----:B----4-:R-:W-:Y:S02]  /*9dc0*/  FMNMX.FTZ R107, R0, R5, !PT ;  /* 0x00000005006b7209 */ /* 0x010fe40007810000 */
[----:B------:R-:W-:Y:S04]  /*9dd0*/  FMNMX.FTZ R3, R24, R3, !PT ;  /* 0x0000000318037209 */ /* 0x000fe80007810000 */
[----:B------:R-:W-:Y:S02]  /*9de0*/  FMNMX.FTZ R0, R25, R3, !PT ;  /* 0x0000000319007209 */ /* 0x000fe40007810000 */
[----:B------:R-:W-:Y:S02]  /*9df0*/  FSEL R3, R108, RZ, P0 ;  /* 0x000000ff6c037208 */ /* 0x000fe40000000000 */
[----:B-1----:R-:W-:Y:S02]  /*9e00*/  FMNMX.FTZ R2, R2, R6, !PT ;  /* 0x0000000602027209 */ /* 0x002fe40007810000 */
[----:B------:R-:W-:Y:S01]  /*9e10*/  FMNMX.FTZ R6, R171, R0, !PT ;  /* 0x00000000ab067209 */ /* 0x000fe20007810000 */
[C---:B------:R-:W-:Y:S01]  /*9e20*/  FMUL.FTZ R0, R107.reuse, c[0x0][0x2d0] ;  /* 0x0000b4006b007a20 */ /* 0x040fe20000410000 */
[----:B------:R-:W-:Y:S01]  /*9e30*/  FSETP.NEU.FTZ.AND P0, PT, R107, -INF , PT ;  /* 0xff8000006b00780b */ /* 0x000fe20003f1d000 */
[----:B-----5:R-:W-:Y:S01]  /*9e40*/  FFMA.FTZ R4, R18, c[0x0][0x2d0], -R109 ;  /* 0x0000b40012047a23 */ /* 0x020fe2000001086d */
[----:B------:R-:W-:Y:S01]  /*9e50*/  FMNMX.FTZ R6, R174, R6, !PT ;  /* 0x00000006ae067209 */ /* 0x000fe20007810000 */
[----:B------:R-:W1:Y:S01]  /*9e60*/  SHFL.BFLY PT, R5, R2, 0x1, 0x1f ;  /* 0x0c201f0002057f89 */ /* 0x000e6200000e0000 */
[----:B------:R-:W-:Y:S01]  /*9e70*/  FSEL R111, R0, RZ, P0 ;  /* 0x000000ff006f7208 */ /* 0x000fe20000000000 */
[----:B------:R2:W3:Y:S04]  /*9e80*/  MUFU.EX2 R28, R4 ;  /* 0x00000004001c7308 */ /* 0x0004e80000000800 */
[--C-:B------:R-:W-:Y:S06]  /*9e90*/  FFMA.FTZ R0, R10, c[0x0][0x2d0], -R111.reuse ;  /* 0x0000b4000a007a23 */ /* 0x100fec000001086f */
[----:B------:R4:W-:Y:S01]  /*9ea0*/  MUFU.EX2 R240, R0 ;  /* 0x0000000000f07308 */ /* 0x0009e20000000800 */
[----:B-1----:R-:W-:Y:S02]  /*9eb0*/  FMNMX.FTZ R106, R2, R5, !PT ;  /* 0x00000005026a7209 */ /* 0x002fe40007810000 */
[----:B--2---:R-:W-:Y:S01]  /*9ec0*/  FMNMX.FTZ R4, R172, R6, !PT ;  /* 0x00000006ac047209 */ /* 0x004fe20007810000 */
[--C-:B------:R-:W-:Y:S01]  /*9ed0*/  FFMA.FTZ R6, R21, c[0x0][0x2d0], -R111.reuse ;  /* 0x0000b40015067a23 */ /* 0x100fe2000001086f */
[----:B------:R-:W-:Y:S02]  /*9ee0*/  FSEL R5, R107, RZ, P0 ;  /* 0x000000ff6b057208 */ /* 0x000fe40000000000 */
[----:B------:R-:W-:Y:S03]  /*9ef0*/  FMNMX.FTZ R4, R179, R4, !PT ;  /* 0x00000004b3047209 */ /* 0x000fe60007810000 */
[----:B------:R-:W-:Y:S01]  /*9f00*/  MUFU.EX2 R27, R6 ;  /* 0x00000006001b7308 */ /* 0x000fe20000000800 */
[----:B------:R-:W-:Y:S02]  /*9f10*/  FSETP.NEU.FTZ.AND P0, PT, R106, -INF , PT ;  /* 0xff8000006a00780b */ /* 0x000fe40003f1d000 */
[----:B---3--:R-:W-:Y:S02]  /*9f20*/  F2FP.BF16.PACK_AB R162, R28, R249 ;  /* 0x000000f91ca2723e */ /* 0x008fe400000010ff */
[----:B----4-:R-:W-:Y:S01]  /*9f30*/  FMNMX.FTZ R0, R182, R4, !PT ;  /* 0x00000004b6007209 */ /* 0x010fe20007810000 */
[--C-:B------:R-:W-:Y:S03]  /*9f40*/  FFMA.FTZ R4, R13, c[0x0][0x2d0], -R111.reuse ;  /* 0x0000b4000d047a23 */ /* 0x100fe6000001086f */
[----:B------:R-:W-:Y:S01]  /*9f50*/  FMNMX.FTZ R0, R183, R0, !PT ;  /* 0x00000000b7007209 */ /* 0x000fe20007810000 */
[----:B------:R1:W2:Y:S03]  /*9f60*/  MUFU.EX2 R241, R4 ;  /* 0x0000000400f17308 */ /* 0x0002a60000000800 */
[----:B------:R-:W-:Y:S04]  /*9f70*/  FMNMX.FTZ R0, R201, R0, !PT ;  /* 0x00000000c9007209 */ /* 0x000fe80007810000 */
[----:B------:R-:W-:Y:S05]  /*9f80*/  FMNMX.FTZ R0, R105, R0, !PT ;  /* 0x0000000069007209 */ /* 0x000fea0007810000 */
[----:B------:R-:W3:Y:S01]  /*9f90*/  SHFL.BFLY PT, R2, R0, 0x2, 0x1f ;  /* 0x0c401f0000027f89 */ /* 0x000ee200000e0000 */
[----:B-1----:R-:W-:Y:S01]  /*9fa0*/  FFMA.FTZ R4, R17, c[0x0][0x2d0], -R111 ;  /* 0x0000b40011047a23 */ /* 0x002fe2000001086f */
[----:B--2---:R-:W-:Y:S03]  /*9fb0*/  F2FP.BF16.PACK_AB R161, R241, R240 ;  /* 0x000000f0f1a1723e */ /* 0x004fe600000010ff */
[----:B------:R1:W2:Y:S02]  /*9fc0*/  MUFU.EX2 R242, R4 ;  /* 0x0000000400f27308 */ /* 0x0002a40000000800 */
[----:B-1----:R-:W-:Y:S01]  /*9fd0*/  FMUL.FTZ R4, R106, c[0x0][0x2d0] ;  /* 0x0000b4006a047a20 */ /* 0x002fe20000410000 */
[----:B--2---:R-:W-:Y:S04]  /*9fe0*/  F2FP.BF16.PACK_AB R163, R27, R242 ;  /* 0x000000f21ba3723e */ /* 0x004fe800000010ff */
[----:B------:R-:W-:Y:S05]  /*9ff0*/  FSEL R110, R4, RZ, P0 ;  /* 0x000000ff046e7208 */ /* 0x000fea0000000000 */
[--C-:B------:R-:W-:Y:S04]  /*a000*/  FFMA.FTZ R4, R8, c[0x0][0x2d0], -R110.reuse ;  /* 0x0000b40008047a23 */ /* 0x100fe8000001086e */
[----:B------:R1:W-:Y:S02]  /*a010*/  MUFU.EX2 R237, R4 ;  /* 0x0000000400ed7308 */ /* 0x0003e40000000800 */
[--C-:B-1----:R-:W-:Y:S08]  /*a020*/  FFMA.FTZ R4, R15, c[0x0][0x2d0], -R110.reuse ;  /* 0x0000b4000f047a23 */ /* 0x102ff0000001086e */
[----:B------:R3:W-:Y:S02]  /*a030*/  MUFU.EX2 R239, R4 ;  /* 0x0000000400ef7308 */ /* 0x0007e40000000800 */
[----:B---3--:R-:W-:Y:S01]  /*a040*/  FMNMX.FTZ R4, R0, R2, !PT ;  /* 0x0000000200047209 */ /* 0x008fe20007810000 */
[--C-:B------:R-:W-:Y:S02]  /*a050*/  FFMA.FTZ R0, R16, c[0x0][0x2d0], -R110.reuse ;  /* 0x0000b40010007a23 */ /* 0x100fe4000001086e */
[----:B------:R-:W-:Y:S05]  /*a060*/  FADD.FTZ R2, -R5, R101 ;  /* 0x0000006505027221 */ /* 0x000fea0000010100 */
[----:B------:R1:W-:Y:S01]  /*a070*/  MUFU.EX2 R250, R0 ;  /* 0x0000000000fa7308 */ /* 0x0003e20000000800 */
[----:B------:R-:W2:Y:S01]  /*a080*/  SHFL.BFLY PT, R6, R4, 0x1, 0x1f ;  /* 0x0c201f0004067f89 */ /* 0x000ea200000e0000 */
[----:B------:R-:W-:Y:S02]  /*a090*/  FMUL.FTZ R2, R2, c[0x0][0x2d0] ;  /* 0x0000b40002027a20 */ /* 0x000fe40000410000 */
[----:B-1----:R-:W-:Y:S01]  /*a0a0*/  FFMA.FTZ R0, R19, c[0x0][0x2d0], -R110 ;  /* 0x0000b40013007a23 */ /* 0x002fe2000001086e */
[----:B--2---:R-:W-:Y:S05]  /*a0b0*/  FMNMX.FTZ R102, R4, R6, !PT ;  /* 0x0000000604667209 */ /* 0x004fea0007810000 */
[----:B------:R1:W-:Y:S01]  /*a0c0*/  MUFU.EX2 R29, R0 ;  /* 0x00000000001d7308 */ /* 0x0003e20000000800 */
[----:B------:R-:W-:Y:S02]  /*a0d0*/  FMUL.FTZ R4, R102, c[0x0][0x2d0] ;  /* 0x0000b40066047a20 */ /* 0x000fe40000410000 */
[----:B-1----:R-:W-:Y:S07]  /*a0e0*/  FADD.FTZ R0, -R3, R100 ;  /* 0x0000006403007221 */ /* 0x002fee0000010100 */
[----:B------:R-:W1:Y:S01]  /*a0f0*/  MUFU.EX2 R3, R2 ;  /* 0x0000000200037308 */ /* 0x000e620000000800 */
[----:B------:R-:W-:Y:S09]  /*a100*/  FMUL.FTZ R0, R0, c[0x0][0x2d0] ;  /* 0x0000b40000007a20 */ /* 0x000ff20000410000 */
[----:B------:R2:W3:Y:S01]  /*a110*/  MUFU.EX2 R100, R0 ;  /* 0x0000000000647308 */ /* 0x0004e20000000800 */
[----:B-1----:R-:W-:Y:S01]  /*a120*/  FMUL.FTZ R6, R3, R114 ;  /* 0x0000007203067220 */ /* 0x002fe20000410000 */
[----:B------:R-:W-:Y:S01]  /*a130*/  F2FP.BF16.PACK_AB R114, R29, R250 ;  /* 0x000000fa1d72723e */ /* 0x000fe200000010ff */
[C---:B------:R-:W-:Y:S02]  /*a140*/  FMUL.FTZ R7, R3.reuse, R115 ;  /* 0x0000007303077220 */ /* 0x040fe40000410000 */
[C---:B------:R-:W-:Y:S02]  /*a150*/  FMUL.FTZ R18, R3.reuse, R126 ;  /* 0x0000007e03127220 */ /* 0x040fe40000410000 */
[C---:B------:R-:W-:Y:S02]  /*a160*/  FMUL.FTZ R19, R3.reuse, R127 ;  /* 0x0000007f03137220 */ /* 0x040fe40000410000 */
[----:B------:R-:W-:Y:S01]  /*a170*/  FMUL.FTZ R34, R3, R142 ;  /* 0x0000008e03227220 */ /* 0x000fe20000410000 */
[----:B--2---:R-:W-:Y:S01]  /*a180*/  FSEL R0, R106, RZ, P0 ;  /* 0x000000ff6a007208 */ /* 0x004fe20000000000 */
[----:B---3--:R-:W-:Y:S01]  /*a190*/  FMUL.FTZ R17, R100, R125 ;  /* 0x0000007d64117220 */ /* 0x008fe20000410000 */
[----:B------:R-:W-:Y:S01]  /*a1a0*/  FSETP.NEU.FTZ.AND P0, PT, R102, -INF , PT ;  /* 0xff8000006600780b */ /* 0x000fe20003f1d000 */
[----:B------:R-:W-:Y:S02]  /*a1b0*/  FMUL.FTZ R16, R100, R124 ;  /* 0x0000007c64107220 */ /* 0x000fe40000410000 */
[----:B------:R-:W-:Y:S01]  /*a1c0*/  FADD.FTZ R0, -R0, R103 ;  /* 0x0000006700007221 */ /* 0x000fe20000010100 */
[----:B------:R-:W-:Y:S01]  /*a1d0*/  FSEL R101, R4, RZ, P0 ;  /* 0x000000ff04657208 */ /* 0x000fe20000000000 */
[----:B------:R-:W-:Y:S02]  /*a1e0*/  FFMA.FTZ R103, R167, c[0x0][0x2d0], -R109 ;  /* 0x0000b400a7677a23 */ /* 0x000fe4000001086d */
[----:B------:R-:W-:Y:S02]  /*a1f0*/  FMUL.FTZ R0, R0, c[0x0][0x2d0] ;  /* 0x0000b40000007a20 */ /* 0x000fe40000410000 */
[----:B------:R1:W-:Y:S01]  /*a200*/  MUFU.EX2 R234, R103 ;  /* 0x0000006700ea7308 */ /* 0x0003e20000000800 */
[--C-:B------:R-:W-:Y:S02]  /*a210*/  FFMA.FTZ R5, R24, c[0x0][0x2d0], -R101.reuse ;  /* 0x0000b40018057a23 */ /* 0x100fe40000010865 */
[----:B------:R-:W-:Y:S02]  /*a220*/  FFMA.FTZ R4, R25, c[0x0][0x2d0], -R101 ;  /* 0x0000b40019047a23 */ /* 0x000fe40000010865 */
[C---:B------:R-:W-:Y:S02]  /*a230*/  FMUL.FTZ R32, R100.reuse, R140 ;  /* 0x0000008c64207220 */ /* 0x040fe40000410000 */
[C---:B------:R-:W-:Y:S02]  /*a240*/  FMUL.FTZ R33, R100.reuse, R141 ;  /* 0x0000008d64217220 */ /* 0x040fe40000410000 */
[C---:B------:R-:W-:Y:S01]  /*a250*/  FMUL.FTZ R35, R3.reuse, R143 ;  /* 0x0000008f03237220 */ /* 0x040fe20000410000 */
[----:B------:R2:W3:Y:S01]  /*a260*/  MUFU.EX2 R2, R0 ;  /* 0x0000000000027308 */ /* 0x0004e20000000800 */
[C---:B------:R-:W-:Y:S01]  /*a270*/  FMUL.FTZ R48, R100.reuse, R156 ;  /* 0x0000009c64307220 */ /* 0x040fe20000410000 */
[----:B------:R-:W-:Y:S01]  /*a280*/  LDSM.16.MT88.4 R140, [R186+0x800] ;  /* 0x00080000ba8c783b */ /* 0x000fe20000004200 */
[C---:B------:R-:W-:Y:S02]  /*a290*/  FMUL.FTZ R49, R100.reuse, R157 ;  /* 0x0000009d64317220 */ /* 0x040fe40000410000 */
[C---:B------:R-:W-:Y:S02]  /*a2a0*/  FMUL.FTZ R50, R3.reuse, R158 ;  /* 0x0000009e03327220 */ /* 0x040fe40000410000 */
[C---:B------:R-:W-:Y:S02]  /*a2b0*/  FMUL.FTZ R51, R3.reuse, R159 ;  /* 0x0000009f03337220 */ /* 0x040fe40000410000 */
[C---:B------:R-:W-:Y:S01]  /*a2c0*/  FMUL.FTZ R52, R100.reuse, R52 ;  /* 0x0000003464347220 */ /* 0x040fe20000410000 */
[----:B------:R4:W-:Y:S01]  /*a2d0*/  MUFU.EX2 R244, R5 ;  /* 0x0000000500f47308 */ /* 0x0009e20000000800 */
[----:B------:R-:W-:Y:S01]  /*a2e0*/  FMUL.FTZ R53, R100, R53 ;  /* 0x0000003564357220 */ /* 0x000fe20000410000 */
[----:B------:R-:W-:Y:S01]  /*a2f0*/  LDSM.16.MT88.4 R156, [R185+0x1400] ;  /* 0x00140000b99c783b */ /* 0x000fe20000004200 */
[C---:B------:R-:W-:Y:S02]  /*a300*/  FMUL.FTZ R54, R3.reuse, R54 ;  /* 0x0000003603367220 */ /* 0x040fe40000410000 */
[----:B-1----:R-:W-:Y:S02]  /*a310*/  FFMA.FTZ R103, R166, c[0x0][0x2d0], -R109 ;  /* 0x0000b400a6677a23 */ /* 0x002fe4000001086d */
[C---:B------:R-:W-:Y:S02]  /*a320*/  FMUL.FTZ R55, R3.reuse, R55 ;  /* 0x0000003703377220 */ /* 0x040fe40000410000 */
[C---:B------:R-:W-:Y:S01]  /*a330*/  FMUL.FTZ R64, R100.reuse, R64 ;  /* 0x0000004064407220 */ /* 0x040fe20000410000 */
[----:B------:R1:W-:Y:S01]  /*a340*/  MUFU.EX2 R235, R103 ;  /* 0x0000006700eb7308 */ /* 0x0003e20000000800 */
[----:B------:R-:W-:Y:S02]  /*a350*/  FMUL.FTZ R65, R100, R65 ;  /* 0x0000004164417220 */ /* 0x000fe40000410000 */
[C---:B------:R-:W-:Y:S02]  /*a360*/  FMUL.FTZ R66, R3.reuse, R66 ;  /* 0x0000004203427220 */ /* 0x040fe40000410000 */
[----:B--2---:R-:W-:Y:S02]  /*a370*/  FFMA.FTZ R0, R14, c[0x0][0x2d0], -R101 ;  /* 0x0000b4000e007a23 */ /* 0x004fe40000010865 */
[C---:B---3--:R-:W-:Y:S02]  /*a380*/  FMUL.FTZ R8, R2.reuse, R116 ;  /* 0x0000007402087220 */ /* 0x048fe40000410000 */
[C---:B------:R-:W-:Y:S01]  /*a390*/  FMUL.FTZ R9, R2.reuse, R117 ;  /* 0x0000007502097220 */ /* 0x040fe20000410000 */
[----:B------:R2:W-:Y:S01]  /*a3a0*/  MUFU.EX2 R238, R0 ;  /* 0x0000000000ee7308 */ /* 0x0005e20000000800 */
[C---:B------:R-:W-:Y:S02]  /*a3b0*/  FMUL.FTZ R12, R2.reuse, R120 ;  /* 0x00000078020c7220 */ /* 0x040fe40000410000 */
[----:B------:R-:W-:Y:S02]  /*a3c0*/  FMUL.FTZ R13, R2, R121 ;  /* 0x00000079020d7220 */ /* 0x000fe40000410000 */
[----:B----4-:R-:W-:Y:S02]  /*a3d0*/  FMUL.FTZ R5, R100, R113 ;  /* 0x0000007164057220 */ /* 0x010fe40000410000 */
[C---:B------:R-:W-:Y:S02]  /*a3e0*/  FMUL.FTZ R24, R2.reuse, R132 ;  /* 0x0000008402187220 */ /* 0x040fe40000410000 */
[C---:B------:R-:W-:Y:S01]  /*a3f0*/  FMUL.FTZ R25, R2.reuse, R133 ;  /* 0x0000008502197220 */ /* 0x040fe20000410000 */
[----:B------:R-:W3:Y:S01]  /*a400*/  MUFU.EX2 R245, R4 ;  /* 0x0000000400f57308 */ /* 0x000ee20000000800 */
[C---:B------:R-:W-:Y:S02]  /*a410*/  FMUL.FTZ R40, R2.reuse, R148 ;  /* 0x0000009402287220 */ /* 0x040fe40000410000 */
[----:B------:R-:W-:Y:S02]  /*a420*/  FMUL.FTZ R41, R2, R149 ;  /* 0x0000009502297220 */ /* 0x000fe40000410000 */
[----:B-1----:R-:W-:Y:S02]  /*a430*/  FFMA.FTZ R103, R164, c[0x0][0x2d0], -R111 ;  /* 0x0000b400a4677a23 */ /* 0x002fe4000001086f */
[C---:B------:R-:W-:Y:S02]  /*a440*/  FMUL.FTZ R44, R2.reuse, R152 ;  /* 0x00000098022c7220 */ /* 0x040fe40000410000 */
[C---:B------:R-:W-:Y:S01]  /*a450*/  FMUL.FTZ R45, R2.reuse, R153 ;  /* 0x00000099022d7220 */ /* 0x040fe20000410000 */
[----:B------:R1:W-:Y:S01]  /*a460*/  MUFU.EX2 R233, R103 ;  /* 0x0000006700e97308 */ /* 0x0003e20000000800 */
[C---:B------:R-:W-:Y:S02]  /*a470*/  FMUL.FTZ R56, R2.reuse, R56 ;  /* 0x0000003802387220 */ /* 0x040fe40000410000 */
[----:B------:R-:W-:Y:S02]  /*a480*/  FMUL.FTZ R57, R2, R57 ;  /* 0x0000003902397220 */ /* 0x000fe40000410000 */
[----:B--2---:R-:W-:Y:S02]  /*a490*/  FFMA.FTZ R0, R20, c[0x0][0x2d0], -R101 ;  /* 0x0000b40014007a23 */ /* 0x004fe40000010865 */
[----:B------:R-:W2:Y:S01]  /*a4a0*/  LDSM.16.MT88.4 R20, [R185] ;  /* 0x00000000b914783b */ /* 0x000ea20000004200 */
[C---:B------:R-:W-:Y:S02]  /*a4b0*/  FMUL.FTZ R60, R2.reuse, R60 ;  /* 0x0000003c023c7220 */ /* 0x040fe40000410000 */
[----:B------:R4:W5:Y:S01]  /*a4c0*/  MUFU.EX2 R243, R0 ;  /* 0x0000000000f37308 */ /* 0x0009620000000800 */
[----:B------:R-:W-:Y:S02]  /*a4d0*/  FMUL.FTZ R61, R2, R61 ;  /* 0x0000003d023d7220 */ /* 0x000fe40000410000 */
[----:B------:R-:W-:Y:S01]  /*a4e0*/  FMUL.FTZ R67, R3, R67 ;  /* 0x0000004303437220 */ /* 0x000fe20000410000 */
[----:B---3--:R-:W-:Y:S01]  /*a4f0*/  F2FP.BF16.PACK_AB R115, R245, R244 ;  /* 0x000000f4f573723e */ /* 0x008fe200000010ff */
[C---:B------:R-:W-:Y:S01]  /*a500*/  FMUL.FTZ R4, R100.reuse, R112 ;  /* 0x0000007064047220 */ /* 0x040fe20000410000 */
[----:B------:R-:W-:Y:S01]  /*a510*/  F2FP.BF16.PACK_AB R112, R239, R237 ;  /* 0x000000edef70723e */ /* 0x000fe200000010ff */
[----:B------:R-:W-:Y:S02]  /*a520*/  FFMA.FTZ R124, R207, c[0x0][0x2d0], -R109 ;  /* 0x0000b400cf7c7a23 */ /* 0x000fe4000001086d */
[C---:B------:R-:W-:Y:S02]  /*a530*/  FMUL.FTZ R68, R100.reuse, R68 ;  /* 0x0000004464447220 */ /* 0x040fe40000410000 */
[----:B------:R-:W-:Y:S02]  /*a540*/  FMUL.FTZ R69, R100, R69 ;  /* 0x0000004564457220 */ /* 0x000fe40000410000 */
[----:B------:R-:W-:Y:S02]  /*a550*/  FMUL.FTZ R70, R3, R70 ;  /* 0x0000004603467220 */ /* 0x000fe40000410000 */
[----:B-1----:R-:W-:Y:S02]  /*a560*/  FFMA.FTZ R103, R165, c[0x0][0x2d0], -R111 ;  /* 0x0000b400a5677a23 */ /* 0x002fe4000001086f */
[----:B------:R-:W-:Y:S02]  /*a570*/  FMUL.FTZ R71, R3, R71 ;  /* 0x0000004703477220 */ /* 0x000fe40000410000 */
[----:B------:R1:W-:Y:S01]  /*a580*/  MUFU.EX2 R231, R103 ;  /* 0x0000006700e77308 */ /* 0x0003e20000000800 */
[C---:B------:R-:W-:Y:S02]  /*a590*/  FMUL.FTZ R72, R2.reuse, R72 ;  /* 0x0000004802487220 */ /* 0x040fe40000410000 */
[----:B------:R-:W-:Y:S01]  /*a5a0*/  FMUL.FTZ R73, R2, R73 ;  /* 0x0000004902497220 */ /* 0x000fe20000410000 */
[----:B----4-:R-:W-:Y:S01]  /*a5b0*/  FSEL R0, R102, RZ, P0 ;  /* 0x000000ff66007208 */ /* 0x010fe20000000000 */
[C---:B------:R-:W-:Y:S01]  /*a5c0*/  FMUL.FTZ R76, R2.reuse, R76 ;  /* 0x0000004c024c7220 */ /* 0x040fe20000410000 */
[----:B-----5:R-:W-:Y:S01]  /*a5d0*/  F2FP.BF16.PACK_AB R113, R243, R238 ;  /* 0x000000eef371723e */ /* 0x020fe200000010ff */
[----:B------:R-:W-:Y:S02]  /*a5e0*/  FMUL.FTZ R77, R2, R77 ;  /* 0x0000004d024d7220 */ /* 0x000fe40000410000 */
[----:B------:R-:W-:Y:S02]  /*a5f0*/  FADD.FTZ R0, -R0, R104 ;  /* 0x0000006800007221 */ /* 0x000fe40000010100 */
[----:B------:R-:W-:Y:S02]  /*a600*/  FMUL.FTZ R80, R100, R80 ;  /* 0x0000005064507220 */ /* 0x000fe40000410000 */
[----:B------:R-:W-:Y:S02]  /*a610*/  FMUL.FTZ R0, R0, c[0x0][0x2d0] ;  /* 0x0000b40000007a20 */ /* 0x000fe40000410000 */
[C---:B------:R-:W-:Y:S01]  /*a620*/  FMUL.FTZ R81, R100.reuse, R81 ;  /* 0x0000005164517220 */ /* 0x040fe20000410000 */
[-C--:B--2---:R-:W-:Y:S01]  /*a630*/  HMMA.16816.F32.BF16 R4, R160, R20.reuse, R4 ;  /* 0x00000014a004723c */ /* 0x084fe20000041804 */
[C---:B------:R-:W-:Y:S02]  /*a640*/  FMUL.FTZ R82, R3.reuse, R82 ;  /* 0x0000005203527220 */ /* 0x040fe40000410000 */
[----:B------:R-:W2:Y:S01]  /*a650*/  MUFU.EX2 R0, R0 ;  /* 0x0000000000007308 */ /* 0x000ea20000000800 */
[C---:B------:R-:W-:Y:S02]  /*a660*/  FMUL.FTZ R83, R3.reuse, R83 ;  /* 0x0000005303537220 */ /* 0x040fe40000410000 */
[----:B------:R-:W-:Y:S02]  /*a670*/  FMUL.FTZ R84, R100, R84 ;  /* 0x0000005464547220 */ /* 0x000fe40000410000 */
[--C-:B-1----:R-:W-:Y:S04]  /*a680*/  FFMA.FTZ R103, R180, c[0x0][0x2d0], -R109.reuse ;  /* 0x0000b400b4677a23 */ /* 0x102fe8000001086d */
[----:B------:R-:W-:Y:S01]  /*a690*/  FMUL.FTZ R85, R100, R85 ;  /* 0x0000005564557220 */ /* 0x000fe20000410000 */
[----:B------:R1:W-:Y:S01]  /*a6a0*/  MUFU.EX2 R230, R103 ;  /* 0x0000006700e67308 */ /* 0x0003e20000000800 */
[C---:B------:R-:W-:Y:S02]  /*a6b0*/  FMUL.FTZ R86, R3.reuse, R86 ;  /* 0x0000005603567220 */ /* 0x040fe40000410000 */
[----:B------:R-:W-:Y:S02]  /*a6c0*/  FMUL.FTZ R87, R3, R87 ;  /* 0x0000005703577220 */ /* 0x000fe40000410000 */
[----:B------:R-:W-:Y:S02]  /*a6d0*/  FFMA.FTZ R104, R181, c[0x0][0x2d0], -R109 ;  /* 0x0000b400b5687a23 */ /* 0x000fe4000001086d */
[C---:B------:R-:W-:Y:S02]  /*a6e0*/  FMUL.FTZ R88, R2.reuse, R88 ;  /* 0x0000005802587220 */ /* 0x040fe40000410000 */
[C---:B------:R-:W-:Y:S01]  /*a6f0*/  FMUL.FTZ R89, R2.reuse, R89 ;  /* 0x0000005902597220 */ /* 0x040fe20000410000 */
[----:B------:R-:W-:Y:S01]  /*a700*/  MUFU.EX2 R225, R104 ;  /* 0x0000006800e17308 */ /* 0x000fe20000000800 */
[C---:B------:R-:W-:Y:S02]  /*a710*/  FMUL.FTZ R92, R2.reuse, R92 ;  /* 0x0000005c025c7220 */ /* 0x040fe40000410000 */
[----:B------:R-:W-:Y:S02]  /*a720*/  FMUL.FTZ R93, R2, R93 ;  /* 0x0000005d025d7220 */ /* 0x000fe40000410000 */
[C---:B--2---:R-:W-:Y:S02]  /*a730*/  FMUL.FTZ R10, R0.reuse, R118 ;  /* 0x00000076000a7220 */ /* 0x044fe40000410000 */
[C---:B------:R-:W-:Y:S02]  /*a740*/  FMUL.FTZ R11, R0.reuse, R119 ;  /* 0x00000077000b7220 */ /* 0x040fe40000410000 */
[----:B------:R-:W2:Y:S01]  /*a750*/  LDSM.16.MT88.4 R116, [R185+0xc00] ;  /* 0x000c0000b974783b */ /* 0x000ea20000004200 */
[C---:B------:R-:W-:Y:S02]  /*a760*/  FMUL.FTZ R14, R0.reuse, R122 ;  /* 0x0000007a000e7220 */ /* 0x040fe40000410000 */
[C---:B------:R-:W-:Y:S02]  /*a770*/  FMUL.FTZ R15, R0.reuse, R123 ;  /* 0x0000007b000f7220 */ /* 0x040fe40000410000 */
[C---:B------:R-:W-:Y:S01]  /*a780*/  HMMA.16816.F32.BF16 R8, R112.reuse, R20, R8 ;  /* 0x000000147008723c */ /* 0x040fe20000041808 */
[----:B------:R-:W-:Y:S02]  /*a790*/  FMUL.FTZ R26, R0, R134 ;  /* 0x00000086001a7220 */ /* 0x000fe40000410000 */
[----:B------:R-:W-:Y:S01]  /*a7a0*/  LDSM.16.MT88.4 R120, [R185+0x400] ;  /* 0x00040000b978783b */ /* 0x000fe20000004200 */
[--C-:B-1----:R-:W-:Y:S02]  /*a7b0*/  FFMA.FTZ R103, R176, c[0x0][0x2d0], -R111.reuse ;  /* 0x0000b400b0677a23 */ /* 0x102fe4000001086f */
[----:B------:R-:W-:Y:S02]  /*a7c0*/  FMUL.FTZ R42, R0, R150 ;  /* 0x00000096002a7220 */ /* 0x000fe40000410000 */
[-C--:B------:R-:W-:Y:S01]  /*a7d0*/  HMMA.16816.F32.BF16 R12, R112, R22.reuse, R12 ;  /* 0x00000016700c723c */ /* 0x080fe2000004180c */
[----:B------:R-:W-:Y:S01]  /*a7e0*/  FMUL.FTZ R21, R100, R129 ;  /* 0x0000008164157220 */ /* 0x000fe20000410000 */
[----:B------:R1:W-:Y:S01]  /*a7f0*/  MUFU.EX2 R223, R103 ;  /* 0x0000006700df7308 */ /* 0x0003e20000000800 */
[----:B------:R-:W3:Y:S01]  /*a800*/  LDL.LU R129, [R1+0xc] ;  /* 0x00000c0001817983 */ /* 0x000ee20000300800 */
[C---:B------:R-:W-:Y:S02]  /*a810*/  FMUL.FTZ R43, R0.reuse, R151 ;  /* 0x00000097002b7220 */ /* 0x040fe40000410000 */
[----:B------:R-:W-:Y:S01]  /*a820*/  FMUL.FTZ R46, R0, R154 ;  /* 0x0000009a002e7220 */ /* 0x000fe20000410000 */
[----:B------:R-:W4:Y:S01]  /*a830*/  LDL.LU R132, [R1+0x8] ;  /* 0x0000080001847983 */ /* 0x000f220000300800 */
[C---:B------:R-:W-:Y:S01]  /*a840*/  HMMA.16816.F32.BF16 R16, R160.reuse, R22, R16 ;  /* 0x00000016a010723c */ /* 0x040fe20000041810 */
[----:B------:R-:W-:Y:S02]  /*a850*/  FMUL.FTZ R20, R100, R128 ;  /* 0x0000008064147220 */ /* 0x000fe40000410000 */
[----:B------:R-:W5:Y:S01]  /*a860*/  LDL.LU R133, [R1] ;  /* 0x0000000001857983 */ /* 0x000f620000300800 */
[----:B------:R-:W-:Y:S01]  /*a870*/  FMUL.FTZ R30, R0, R138 ;  /* 0x0000008a001e7220 */ /* 0x000fe20000410000 */
[----:B------:R-:W-:Y:S01]  /*a880*/  MOV R128, R29 ;  /* 0x0000001d00807202 */ /* 0x000fe20000000f00 */
[----:B------:R-:W-:Y:S01]  /*a890*/  FMUL.FTZ R29, R2, R137 ;  /* 0x00000089021d7220 */ /* 0x000fe20000410000 */
[----:B------:R-:W3:Y:S01]  /*a8a0*/  LDL.LU R134, [R1+0x4] ;  /* 0x0000040001867983 */ /* 0x000ee20000300800 */
[C---:B------:R-:W-:Y:S01]  /*a8b0*/  FMUL.FTZ R22, R3.reuse, R130 ;  /* 0x0000008203167220 */ /* 0x040fe20000410000 */
[----:B------:R-:W-:Y:S03]  /*a8c0*/  MOV R130, R28 ;  /* 0x0000001c00827202 */ /* 0x000fe60000000f00 */
[----:B------:R-:W-:Y:S01]  /*a8d0*/  FMUL.FTZ R23, R3, R131 ;  /* 0x0000008303177220 */ /* 0x000fe20000410000 */
[----:B------:R-:W-:Y:S01]  /*a8e0*/  MOV R131, R27 ;  /* 0x0000001b00837202 */ /* 0x000fe20000000f00 */
[C---:B------:R-:W-:Y:S02]  /*a8f0*/  FMUL.FTZ R47, R0.reuse, R155 ;  /* 0x0000009b002f7220 */ /* 0x040fe40000410000 */
[C---:B------:R-:W-:Y:S02]  /*a900*/  FMUL.FTZ R58, R0.reuse, R58 ;  /* 0x0000003a003a7220 */ /* 0x040fe40000410000 */
[----:B-1----:R-:W-:Y:S01]  /*a910*/  FFMA.FTZ R103, R175, c[0x0][0x2d0], -R111 ;  /* 0x0000b400af677a23 */ /* 0x002fe2000001086f */
[-C--:B------:R-:W-:Y:S01]  /*a920*/  HMMA.16816.F32.BF16 R20, R160, R36.reuse, R20 ;  /* 0x00000024a014723c */ /* 0x080fe20000041814 */
[C---:B------:R-:W-:Y:S02]  /*a930*/  FMUL.FTZ R27, R0.reuse, R135 ;  /* 0x00000087001b7220 */ /* 0x040fe40000410000 */
[----:B------:R1:W-:Y:S01]  /*a940*/  MUFU.EX2 R224, R103 ;  /* 0x0000006700e07308 */ /* 0x0003e20000000800 */
[C---:B------:R-:W-:Y:S02]  /*a950*/  FMUL.FTZ R59, R0.reuse, R59 ;  /* 0x0000003b003b7220 */ /* 0x040fe40000410000 */
[----:B------:R-:W-:Y:S02]  /*a960*/  FMUL.FTZ R62, R0, R62 ;  /* 0x0000003e003e7220 */ /* 0x000fe40000410000 */
[C---:B------:R-:W-:Y:S01]  /*a970*/  HMMA.16816.F32.BF16 R24, R112.reuse, R36, R24 ;  /* 0x000000247018723c */ /* 0x040fe20000041818 */
[----:B------:R-:W-:Y:S03]  /*a980*/  FMUL.FTZ R28, R2, R136 ;  /* 0x00000088021c7220 */ /* 0x000fe60000410000 */
[C---:B------:R-:W-:Y:S02]  /*a990*/  FMUL.FTZ R31, R0.reuse, R139 ;  /* 0x0000008b001f7220 */ /* 0x040fe40000410000 */
[----:B------:R-:W-:Y:S02]  /*a9a0*/  FMUL.FTZ R63, R0, R63 ;  /* 0x0000003f003f7220 */ /* 0x000fe40000410000 */
[C---:B------:R-:W-:Y:S03]  /*a9b0*/  FMUL.FTZ R36, R100.reuse, R144 ;  /* 0x0000009064247220 */ /* 0x040fe60000410000 */
[-C--:B------:R-:W-:Y:S01]  /*a9c0*/  HMMA.16816.F32.BF16 R28, R112, R38.reuse, R28 ;  /* 0x00000026701c723c */ /* 0x080fe2000004181c */
[----:B------:R-:W-:Y:S02]  /*a9d0*/  FMUL.FTZ R37, R100, R145 ;  /* 0x0000009164257220 */ /* 0x000fe40000410000 */
[C---:B------:R-:W-:Y:S02]  /*a9e0*/  FMUL.FTZ R74, R0.reuse, R74 ;  /* 0x0000004a004a7220 */ /* 0x040fe40000410000 */
[C---:B------:R-:W-:Y:S02]  /*a9f0*/  FMUL.FTZ R75, R0.reuse, R75 ;  /* 0x0000004b004b7220 */ /* 0x040fe40000410000 */
[----:B------:R-:W-:Y:S01]  /*aa00*/  FMUL.FTZ R78, R0, R78 ;  /* 0x0000004e004e7220 */ /* 0x000fe20000410000 */
[C---:B------:R-:W-:Y:S01]  /*aa10*/  HMMA.16816.F32.BF16 R32, R160.reuse, R38, R32 ;  /* 0x00000026a020723c */ /* 0x040fe20000041820 */
[--C-:B-1----:R-:W-:Y:S03]  /*aa20*/  FFMA.FTZ R103, R170, c[0x0][0x2d0], -R110.reuse ;  /* 0x0000b400aa677a23 */ /* 0x102fe6000001086e */
[C---:B------:R-:W-:Y:S01]  /*aa30*/  FMUL.FTZ R79, R0.reuse, R79 ;  /* 0x0000004f004f7220 */ /* 0x040fe20000410000 */
[----:B------:R1:W-:Y:S01]  /*aa40*/  MUFU.EX2 R220, R103 ;  /* 0x0000006700dc7308 */ /* 0x0003e20000000800 */
[----:B------:R-:W-:Y:S02]  /*aa50*/  FMUL.FTZ R90, R0, R90 ;  /* 0x0000005a005a7220 */ /* 0x000fe40000410000 */
[C---:B------:R-:W-:Y:S04]  /*aa60*/  FMUL.FTZ R38, R3.reuse, R146 ;  /* 0x0000009203267220 */ /* 0x040fe80000410000 */
[C---:B------:R-:W-:Y:S02]  /*aa70*/  FMUL.FTZ R39, R3.reuse, R147 ;  /* 0x0000009303277220 */ /* 0x040fe40000410000 */
[C---:B------:R-:W-:Y:S02]  /*aa80*/  FMUL.FTZ R96, R100.reuse, R96 ;  /* 0x0000006064607220 */ /* 0x040fe40000410000 */
[----:B------:R-:W-:Y:S02]  /*aa90*/  FMUL.FTZ R97, R100, R97 ;  /* 0x0000006164617220 */ /* 0x000fe40000410000 */
[C---:B------:R-:W-:Y:S01]  /*aaa0*/  FMUL.FTZ R98, R3.reuse, R98 ;  /* 0x0000006203627220 */ /* 0x040fe20000410000 */
[-C--:B--2---:R-:W-:Y:S01]  /*aab0*/  HMMA.16816.F32.BF16 R36, R160, R116.reuse, R36 ;  /* 0x00000074a024723c */ /* 0x084fe20000041824 */
[----:B------:R-:W-:Y:S02]  /*aac0*/  FMUL.FTZ R99, R3, R99 ;  /* 0x0000006303637220 */ /* 0x000fe40000410000 */
[----:B------:R-:W-:Y:S02]  /*aad0*/  FFMA.FTZ R104, R205, c[0x0][0x2d0], -R109 ;  /* 0x0000b400cd687a23 */ /* 0x000fe4000001086d */
[C---:B------:R-:W-:Y:S02]  /*aae0*/  FMUL.FTZ R91, R0.reuse, R91 ;  /* 0x0000005b005b7220 */ /* 0x040fe40000410000 */
[----:B------:R-:W-:Y:S01]  /*aaf0*/  MUFU.EX2 R210, R104 ;  /* 0x0000006800d27308 */ /* 0x000fe20000000800 */
[C---:B------:R-:W-:Y:S01]  /*ab00*/  HMMA.16816.F32.BF16 R40, R112.reuse, R116, R40 ;  /* 0x000000747028723c */ /* 0x040fe20000041828 */
[C---:B------:R-:W-:Y:S03]  /*ab10*/  FMUL.FTZ R94, R0.reuse, R94 ;  /* 0x0000005e005e7220 */ /* 0x040fe60000410000 */
[--C-:B-1----:R-:W-:Y:S02]  /*ab20*/  FFMA.FTZ R103, R169, c[0x0][0x2d0], -R110.reuse ;  /* 0x0000b400a9677a23 */ /* 0x102fe4000001086e */
[----:B------:R-:W-:Y:S02]  /*ab30*/  FMUL.FTZ R95, R0, R95 ;  /* 0x0000005f005f7220 */ /* 0x000fe40000410000 */
[-C--:B------:R-:W-:Y:S01]  /*ab40*/  HMMA.16816.F32.BF16 R44, R112, R118.reuse, R44 ;  /* 0x00000076702c723c */ /* 0x080fe2000004182c */
[----:B------:R1:W2:Y:S07]  /*ab50*/  MUFU.EX2 R221, R103 ;  /* 0x0000006700dd7308 */ /* 0x0002ae0000000800 */
[C---:B------:R-:W-:Y:S01]  /*ab60*/  HMMA.16816.F32.BF16 R48, R160.reuse, R118, R48 ;  /* 0x00000076a030723c */ /* 0x040fe20000041830 */
[----:B------:R-:W2:Y:S03]  /*ab70*/  LDSM.16.MT88.4 R116, [R186+0xc00] ;  /* 0x000c0000ba74783b */ /* 0x000ea60000004200 */
[--C-:B-1----:R-:W-:Y:S04]  /*ab80*/  FFMA.FTZ R103, R168, c[0x0][0x2d0], -R110.reuse ;  /* 0x0000b400a8677a23 */ /* 0x102fe8000001086e */
[----:B------:R1:W-:Y:S01]  /*ab90*/  MUFU.EX2 R222, R103 ;  /* 0x0000006700de7308 */ /* 0x0003e20000000800 */
[-C--:B--2---:R-:W-:Y:S03]  /*aba0*/  HMMA.16816.F32.BF16 R52, R160, R116.reuse, R52 ;  /* 0x00000074a034723c */ /* 0x084fe60000041834 */
[----:B-1----:R-:W-:Y:S05]  /*abb0*/  FFMA.FTZ R103, R173, c[0x0][0x2d0], -R110 ;  /* 0x0000b400ad677a23 */ /* 0x002fea000001086e */
[C---:B------:R-:W-:Y:S01]  /*abc0*/  HMMA.16816.F32.BF16 R56, R112.reuse, R116, R56 ;  /* 0x000000747038723c */ /* 0x040fe20000041838 */
[----:B------:R1:W-:Y:S07]  /*abd0*/  MUFU.EX2 R219, R103 ;  /* 0x0000006700db7308 */ /* 0x0003ee0000000800 */
[-C--:B------:R-:W-:Y:S08]  /*abe0*/  HMMA.16816.F32.BF16 R60, R112, R118.reuse, R60 ;  /* 0x00000076703c723c */ /* 0x080ff0000004183c */
[C---:B------:R-:W-:Y:S01]  /*abf0*/  HMMA.16816.F32.BF16 R64, R160.reuse, R118, R64 ;  /* 0x00000076a040723c */ /* 0x040fe20000041840 */
[----:B------:R-:W2:Y:S03]  /*ac00*/  LDSM.16.MT88.4 R116, [R185+0x1800] ;  /* 0x00180000b974783b */ /* 0x000ea60000004200 */
[--C-:B-1----:R-:W-:Y:S05]  /*ac10*/  FFMA.FTZ R103, R171, c[0x0][0x2d0], -R101.reuse ;  /* 0x0000b400ab677a23 */ /* 0x102fea0000010865 */
[----:B------:R-:W-:Y:S01]  /*ac20*/  LDSM.16.MT88.4 R168, [R186+0x1400] ;  /* 0x00140000baa8783b */ /* 0x000fe20000004200 */
[----:B------:R1:W-:Y:S02]  /*ac30*/  MUFU.EX2 R177, R103 ;  /* 0x0000006700b17308 */ /* 0x0003e40000000800 */
[--C-:B-1----:R-:W-:Y:S01]  /*ac40*/  FFMA.FTZ R103, R174, c[0x0][0x2d0], -R101.reuse ;  /* 0x0000b400ae677a23 */ /* 0x102fe20000010865 */
[-C--:B--2---:R-:W-:Y:S07]  /*ac50*/  HMMA.16816.F32.BF16 R68, R160, R116.reuse, R68 ;  /* 0x00000074a044723c */ /* 0x084fee0000041844 */
[----:B------:R1:W2:Y:S01]  /*ac60*/  MUFU.EX2 R176, R103 ;  /* 0x0000006700b07308 */ /* 0x0002a20000000800 */
[C---:B------:R-:W-:Y:S08]  /*ac70*/  HMMA.16816.F32.BF16 R72, R112.reuse, R116, R72 ;  /* 0x000000747048723c */ /* 0x040ff00000041848 */
[-C--:B------:R-:W-:Y:S08]  /*ac80*/  HMMA.16816.F32.BF16 R76, R112, R118.reuse, R76 ;  /* 0x00000076704c723c */ /* 0x080ff0000004184c */
[C---:B------:R-:W-:Y:S01]  /*ac90*/  HMMA.16816.F32.BF16 R80, R160.reuse, R118, R80 ;  /* 0x00000076a050723c */ /* 0x040fe20000041850 */
[----:B------:R-:W2:Y:S03]  /*aca0*/  LDSM.16.MT88.4 R116, [R186+0x1800] ;  /* 0x00180000ba74783b */ /* 0x000ea60000004200 */
[--C-:B-1----:R-:W-:Y:S04]  /*acb0*/  FFMA.FTZ R103, R172, c[0x0][0x2d0], -R101.reuse ;  /* 0x0000b400ac677a23 */ /* 0x102fe80000010865 */
[----:B------:R1:W-:Y:S01]  /*acc0*/  MUFU.EX2 R178, R103 ;  /* 0x0000006700b27308 */ /* 0x0003e20000000800 */
[----:B------:R-:W-:Y:S03]  /*acd0*/  LDSM.16.MT88.4 R172, [R185+0x2000] ;  /* 0x00200000b9ac783b */ /* 0x000fe60000004200 */
[----:B-1----:R-:W-:Y:S06]  /*ace0*/  FFMA.FTZ R103, R179, c[0x0][0x2d0], -R101 ;  /* 0x0000b400b3677a23 */ /* 0x002fec0000010865 */
[----:B------:R1:W1:Y:S01]  /*acf0*/  MUFU.EX2 R179, R103 ;  /* 0x0000006700b37308 */ /* 0x0002620000000800 */
[-C--:B--2---:R-:W-:Y:S08]  /*ad00*/  HMMA.16816.F32.BF16 R84, R160, R116.reuse, R84 ;  /* 0x00000074a054723c */ /* 0x084ff00000041854 */
[C---:B------:R-:W-:Y:S07]  /*ad10*/  HMMA.16816.F32.BF16 R88, R112.reuse, R116, R88 ;  /* 0x000000747058723c */ /* 0x040fee0000041858 */
[----:B------:R-:W-:Y:S01]  /*ad20*/  F2FP.BF16.PACK_AB R116, R221, R220 ;  /* 0x000000dcdd74723e */ /* 0x000fe200000010ff */
[-C--:B------:R-:W-:Y:S01]  /*ad30*/  HMMA.16816.F32.BF16 R92, R112, R118.reuse, R92 ;  /* 0x00000076705c723c */ /* 0x080fe2000004185c */
[----:B------:R-:W-:Y:S03]  /*ad40*/  F2FP.BF16.PACK_AB R117, R176, R177 ;  /* 0x000000b1b075723e */ /* 0x000fe600000010ff */
[--C-:B-1----:R-:W-:Y:S02]  /*ad50*/  FFMA.FTZ R103, R208, c[0x0][0x2d0], -R109.reuse ;  /* 0x0000b400d0677a23 */ /* 0x102fe4000001086d */
[----:B------:R-:W-:Y:S01]  /*ad60*/  FFMA.FTZ R109, R206, c[0x0][0x2d0], -R109 ;  /* 0x0000b400ce6d7a23 */ /* 0x000fe2000001086d */
[----:B------:R-:W-:Y:S01]  /*ad70*/  F2FP.BF16.PACK_AB R112, R235, R234 ;  /* 0x000000eaeb70723e */ /* 0x000fe200000010ff */
[----:B------:R-:W-:Y:S01]  /*ad80*/  HMMA.16816.F32.BF16 R96, R160, R118, R96 ;  /* 0x00000076a060723c */ /* 0x000fe20000041860 */
[----:B------:R-:W-:Y:S01]  /*ad90*/  F2FP.BF16.PACK_AB R113, R231, R233 ;  /* 0x000000e9e771723e */ /* 0x000fe200000010ff */
[----:B------:R-:W1:Y:S02]  /*ada0*/  MUFU.EX2 R211, R103 ;  /* 0x0000006700d37308 */ /* 0x000e640000000800 */
[----:B------:R-:W-:Y:S02]  /*adb0*/  F2FP.BF16.PACK_AB R114, R225, R230 ;  /* 0x000000e6e172723e */ /* 0x000fe400000010ff */
[----:B------:R-:W-:Y:S02]  /*adc0*/  F2FP.BF16.PACK_AB R115, R224, R223 ;  /* 0x000000dfe073723e */ /* 0x000fe400000010ff */
[----:B------:R-:W-:Y:S04]  /*add0*/  F2FP.BF16.PACK_AB R118, R219, R222 ;  /* 0x000000dedb76723e */ /* 0x000fe800000010ff */
[----:B------:R2:W-:Y:S01]  /*ade0*/  MUFU.EX2 R206, R124 ;  /* 0x0000007c00ce7308 */ /* 0x0005e20000000800 */
[-C--:B------:R-:W-:Y:S01]  /*adf0*/  HMMA.16816.F32.BF16 R4, R112, R120.reuse, R4 ;  /* 0x000000787004723c */ /* 0x080fe20000041804 */
[----:B------:R-:W-:Y:S01]  /*ae00*/  F2FP.BF16.PACK_AB R119, R179, R178 ;  /* 0x000000b2b377723e */ /* 0x000fe200000010ff */
[----:B-----5:R-:W-:Y:S06]  /*ae10*/  FFMA.FTZ R3, R3, R133, R240 ;  /* 0x0000008503037223 */ /* 0x020fec00000100f0 */
[C---:B------:R-:W-:Y:S01]  /*ae20*/  HMMA.16816.F32.BF16 R8, R116.reuse, R120, R8 ;  /* 0x000000787408723c */ /* 0x040fe20000041808 */
[----:B------:R-:W5:Y:S03]  /*ae30*/  MUFU.EX2 R207, R109 ;  /* 0x0000006d00cf7308 */ /* 0x000f660000000800 */
[----:B------:R-:W-:Y:S01]  /*ae40*/  FADD.FTZ R3, R241, R3 ;  /* 0x00000003f1037221 */ /* 0x000fe20000010000 */
[----:B-1----:R-:W-:Y:S01]  /*ae50*/  F2FP.BF16.PACK_AB R160, R211, R210 ;  /* 0x000000d2d3a0723e */ /* 0x002fe200000010ff */
[--C-:B------:R-:W-:Y:S01]  /*ae60*/  FFMA.FTZ R103, R215, c[0x0][0x2d0], -R111.reuse ;  /* 0x0000b400d7677a23 */ /* 0x100fe2000001086f */
[----:B------:R-:W-:Y:S01]  /*ae70*/  MOV R215, R128 ;  /* 0x0000008000d77202 */ /* 0x000fe20000000f00 */
[-C--:B------:R-:W-:Y:S03]  /*ae80*/  HMMA.16816.F32.BF16 R12, R116, R122.reuse, R12 ;  /* 0x0000007a740c723c */ /* 0x080fe6000004180c */
[----:B------:R1:W-:Y:S01]  /*ae90*/  MUFU.EX2 R209, R103 ;  /* 0x0000006700d17308 */ /* 0x0003e20000000800 */
[----:B--2---:R-:W-:Y:S04]  /*aea0*/  LDSM.16.MT88.4 R124, [R185+0x800] ;  /* 0x00080000b97c783b */ /* 0x004fe80000004200 */
[C---:B------:R-:W-:Y:S04]  /*aeb0*/  HMMA.16816.F32.BF16 R16, R112.reuse, R122, R16 ;  /* 0x0000007a7010723c */ /* 0x040fe80000041810 */
[----:B------:R-:W2:Y:S01]  /*aec0*/  LDSM.16.MT88.4 R120, [R186+0x400] ;  /* 0x00040000ba78783b */ /* 0x000ea20000004200 */
[----:B-----5:R-:W-:Y:S01]  /*aed0*/  F2FP.BF16.PACK_AB R162, R207, R206 ;  /* 0x000000cecfa2723e */ /* 0x020fe200000010ff */
[--C-:B-1----:R-:W-:Y:S01]  /*aee0*/  FFMA.FTZ R103, R216, c[0x0][0x2d0], -R111.reuse ;  /* 0x0000b400d8677a23 */ /* 0x102fe2000001086f */
[----:B------:R-:W-:Y:S03]  /*aef0*/  MOV R216, R131 ;  /* 0x0000008300d87202 */ /* 0x000fe60000000f00 */
[----:B------:R-:W1:Y:S01]  /*af00*/  MUFU.EX2 R208, R103 ;  /* 0x0000006700d07308 */ /* 0x000e620000000800 */
[-C--:B--2---:R-:W-:Y:S01]  /*af10*/  HMMA.16816.F32.BF16 R20, R112, R120.reuse, R20 ;  /* 0x000000787014723c */ /* 0x084fe20000041814 */
[----:B-1----:R-:W-:Y:S01]  /*af20*/  F2FP.BF16.PACK_AB R161, R208, R209 ;  /* 0x000000d1d0a1723e */ /* 0x002fe200000010ff */
[--C-:B------:R-:W-:Y:S01]  /*af30*/  FFMA.FTZ R103, R218, c[0x0][0x2d0], -R111.reuse ;  /* 0x0000b400da677a23 */ /* 0x100fe2000001086f */
[----:B------:R-:W-:Y:S01]  /*af40*/  MOV R218, R130 ;  /* 0x0000008200da7202 */ /* 0x000fe20000000f00 */
[----:B------:R-:W-:Y:S05]  /*af50*/  FFMA.FTZ R111, R217, c[0x0][0x2d0], -R111 ;  /* 0x0000b400d96f7a23 */ /* 0x000fea000001086f */
[----:B------:R1:W-:Y:S01]  /*af60*/  MUFU.EX2 R204, R103 ;  /* 0x0000006700cc7308 */ /* 0x0003e20000000800 */
[C---:B------:R-:W-:Y:S08]  /*af70*/  HMMA.16816.F32.BF16 R24, R116.reuse, R120, R24 ;  /* 0x000000787418723c */ /* 0x040ff00000041818 */
[-C--:B------:R-:W-:Y:S01]  /*af80*/  HMMA.16816.F32.BF16 R28, R116, R122.reuse, R28 ;  /* 0x0000007a741c723c */ /* 0x080fe2000004181c */
[----:B------:R-:W2:Y:S07]  /*af90*/  MUFU.EX2 R205, R111 ;  /* 0x0000006f00cd7308 */ /* 0x000eae0000000800 */
[C---:B------:R-:W-:Y:S01]  /*afa0*/  HMMA.16816.F32.BF16 R32, R112.reuse, R122, R32 ;  /* 0x0000007a7020723c */ /* 0x040fe20000041820 */
[----:B------:R-:W5:Y:S03]  /*afb0*/  LDSM.16.MT88.4 R120, [R185+0x1000] ;  /* 0x00100000b978783b */ /* 0x000f660000004200 */
[--C-:B-1----:R-:W-:Y:S04]  /*afc0*/  FFMA.FTZ R103, R214, c[0x0][0x2d0], -R110.reuse ;  /* 0x0000b400d6677a23 */ /* 0x102fe8000001086e */
[----:B------:R1:W-:Y:S01]  /*afd0*/  MUFU.EX2 R111, R103 ;  /* 0x00000067006f7308 */ /* 0x0003e20000000800 */
[----:B--2---:R-:W-:Y:S03]  /*afe0*/  F2FP.BF16.PACK_AB R163, R205, R204 ;  /* 0x000000cccda3723e */ /* 0x004fe600000010ff */
[--C-:B-1----:R-:W-:Y:S06]  /*aff0*/  FFMA.FTZ R103, R213, c[0x0][0x2d0], -R110.reuse ;  /* 0x0000b400d5677a23 */ /* 0x102fec000001086e */
[----:B------:R-:W1:Y:S01]  /*b000*/  MUFU.EX2 R180, R103 ;  /* 0x0000006700b47308 */ /* 0x000e620000000800 */
[-C--:B-----5:R-:W-:Y:S08]  /*b010*/  HMMA.16816.F32.BF16 R36, R112, R120.reuse, R36 ;  /* 0x000000787024723c */ /* 0x0a0ff00000041824 */
[C---:B------:R-:W-:Y:S08]  /*b020*/  HMMA.16816.F32.BF16 R40, R116.reuse, R120, R40 ;  /* 0x000000787428723c */ /* 0x040ff00000041828 */
[-C--:B------:R-:W-:Y:S01]  /*b030*/  HMMA.16816.F32.BF16 R44, R116, R122.reuse, R44 ;  /* 0x0000007a742c723c */ /* 0x080fe2000004182c */
[----:B-1----:R-:W-:Y:S03]  /*b040*/  F2FP.BF16.PACK_AB R164, R180, R111 ;  /* 0x0000006fb4a4723e */ /* 0x002fe600000010ff */
[--C-:B------:R-:W-:Y:S04]  /*b050*/  FFMA.FTZ R103, R212, c[0x0][0x2d0], -R110.reuse ;  /* 0x0000b400d4677a23 */ /* 0x100fe8000001086e */
[C---:B------:R-:W-:Y:S01]  /*b060*/  HMMA.16816.F32.BF16 R48, R112.reuse, R122, R48 ;  /* 0x0000007a7030723c */ /* 0x040fe20000041830 */
[----:B------:R-:W1:Y:S01]  /*b070*/  LDSM.16.MT88.4 R120, [R186+0x1000] ;  /* 0x00100000ba78783b */ /* 0x000e620000004200 */
[----:B------:R2:W-:Y:S02]  /*b080*/  MUFU.EX2 R203, R103 ;  /* 0x0000006700cb7308 */ /* 0x0005e40000000800 */
[----:B------:R-:W-:Y:S08]  /*b090*/  FFMA.FTZ R110, R202, c[0x0][0x2d0], -R110 ;  /* 0x0000b400ca6e7a23 */ /* 0x000ff0000001086e */
[----:B------:R-:W5:Y:S01]  /*b0a0*/  MUFU.EX2 R181, R110 ;  /* 0x0000006e00b57308 */ /* 0x000f620000000800 */
[--C-:B--2---:R-:W-:Y:S09]  /*b0b0*/  FFMA.FTZ R103, R182, c[0x0][0x2d0], -R101.reuse ;  /* 0x0000b400b6677a23 */ /* 0x104ff20000010865 */
[----:B------:R2:W-:Y:S01]  /*b0c0*/  MUFU.EX2 R109, R103 ;  /* 0x00000067006d7308 */ /* 0x0005e20000000800 */
[----:B-----5:R-:W-:Y:S01]  /*b0d0*/  F2FP.BF16.PACK_AB R166, R181, R203 ;  /* 0x000000cbb5a6723e */ /* 0x020fe200000010ff */
[-C--:B-1----:R-:W-:Y:S08]  /*b0e0*/  HMMA.16816.F32.BF16 R52, R112, R120.reuse, R52 ;  /* 0x000000787034723c */ /* 0x082ff00000041834 */
[C---:B------:R-:W-:Y:S01]  /*b0f0*/  HMMA.16816.F32.BF16 R56, R116.reuse, R120, R56 ;  /* 0x000000787438723c */ /* 0x040fe20000041838 */
[--C-:B--2---:R-:W-:Y:S07]  /*b100*/  FFMA.FTZ R103, R183, c[0x0][0x2d0], -R101.reuse ;  /* 0x0000b400b7677a23 */ /* 0x104fee0000010865 */
[-C--:B------:R-:W-:Y:S01]  /*b110*/  HMMA.16816.F32.BF16 R60, R116, R122.reuse, R60 ;  /* 0x0000007a743c723c */ /* 0x080fe2000004183c */
[----:B------:R-:W1:Y:S07]  /*b120*/  MUFU.EX2 R104, R103 ;  /* 0x0000006700687308 */ /* 0x000e6e0000000800 */
[C---:B------:R-:W-:Y:S01]  /*b130*/  HMMA.16816.F32.BF16 R64, R112.reuse, R122, R64 ;  /* 0x0000007a7040723c */ /* 0x040fe20000041840 */
[----:B------:R-:W2:Y:S03]  /*b140*/  LDSM.16.MT88.4 R120, [R185+0x1c00] ;  /* 0x001c0000b978783b */ /* 0x000ea60000004200 */
[----:B-1----:R-:W-:Y:S01]  /*b150*/  F2FP.BF16.PACK_AB R165, R104, R109 ;  /* 0x0000006d68a5723e */ /* 0x002fe200000010ff */
[--C-:B------:R-:W-:Y:S02]  /*b160*/  FFMA.FTZ R103, R201, c[0x0][0x2d0], -R101.reuse ;  /* 0x0000b400c9677a23 */ /* 0x100fe40000010865 */
[----:B------:R-:W-:Y:S02]  /*b170*/  FFMA.FTZ R101, R105, c[0x0][0x2d0], -R101 ;  /* 0x0000b40069657a23 */ /* 0x000fe40000010865 */
[----:B------:R3:W-:Y:S10]  /*b180*/  MUFU.EX2 R110, R103 ;  /* 0x00000067006e7308 */ /* 0x0007f40000000800 */
[----:B------:R-:W1:Y:S01]  /*b190*/  MUFU.EX2 R101, R101 ;  /* 0x0000006500657308 */ /* 0x000e620000000800 */
[-C--:B--2---:R-:W-:Y:S01]  /*b1a0*/  HMMA.16816.F32.BF16 R68, R112, R120.reuse, R68 ;  /* 0x000000787044723c */ /* 0x084fe20000041844 */
[----:B---3--:R-:W-:Y:S02]  /*b1b0*/  FFMA.FTZ R103, R100, R134, R248 ;  /* 0x0000008664677223 */ /* 0x008fe400000100f8 */
[----:B----4-:R-:W-:Y:S05]  /*b1c0*/  FFMA.FTZ R100, R2, R132, R237 ;  /* 0x0000008402647223 */ /* 0x010fea00000100ed */
[C---:B------:R-:W-:Y:S01]  /*b1d0*/  HMMA.16816.F32.BF16 R72, R116.reuse, R120, R72 ;  /* 0x000000787448723c */ /* 0x040fe20000041848 */
[----:B------:R-:W-:Y:S03]  /*b1e0*/  FADD.FTZ R2, R251, R103 ;  /* 0x00000067fb027221 */ /* 0x000fe60000010000 */
[----:B------:R-:W-:Y:S02]  /*b1f0*/  FADD.FTZ R103, R242, R3 ;  /* 0x00000003f2677221 */ /* 0x000fe40000010000 */
[----:B------:R-:W-:Y:S01]  /*b200*/  FADD.FTZ R2, R249, R2 ;  /* 0x00000002f9027221 */ /* 0x000fe20000010000 */
[----:B-1----:R-:W-:Y:S01]  /*b210*/  F2FP.BF16.PACK_AB R167, R101, R110 ;  /* 0x0000006e65a7723e */ /* 0x002fe200000010ff */
[-C--:B------:R-:W-:Y:S01]  /*b220*/  HMMA.16816.F32.BF16 R76, R116, R122.reuse, R76 ;  /* 0x0000007a744c723c */ /* 0x080fe2000004184c */
[----:B------:R-:W-:Y:S03]  /*b230*/  FFMA.FTZ R3, R0, R129, R238 ;  /* 0x0000008100037223 */ /* 0x000fe600000100ee */
[----:B------:R-:W-:Y:S02]  /*b240*/  FADD.FTZ R100, R239, R100 ;  /* 0x00000064ef647221 */ /* 0x000fe40000010000 */
[----:B------:R-:W-:Y:S02]  /*b250*/  FADD.FTZ R3, R243, R3 ;  /* 0x00000003f3037221 */ /* 0x000fe40000010000 */
[C---:B------:R-:W-:Y:S01]  /*b260*/  HMMA.16816.F32.BF16 R80, R112.reuse, R122, R80 ;  /* 0x0000007a7050723c */ /* 0x040fe20000041850 */
[----:B------:R-:W1:Y:S03]  /*b270*/  LDSM.16.MT88.4 R120, [R186+0x1c00] ;  /* 0x001c0000ba78783b */ /* 0x000e660000004200 */
[----:B------:R-:W-:Y:S01]  /*b280*/  FADD.FTZ R0, R250, R100 ;  /* 0x00000064fa007221 */ /* 0x000fe20000010000 */
[----:B------:R-:W-:Y:S01]  /*b290*/  MOV R100, R108 ;  /* 0x0000006c00647202 */ /* 0x000fe20000000f00 */
[----:B------:R-:W-:Y:S02]  /*b2a0*/  FADD.FTZ R3, R244, R3 ;  /* 0x00000003f4037221 */ /* 0x000fe40000010000 */
[----:B------:R-:W-:Y:S04]  /*b2b0*/  FADD.FTZ R0, R215, R0 ;  /* 0x00000000d7007221 */ /* 0x000fe80000010000 */
[----:B------:R-:W-:Y:S04]  /*b2c0*/  FADD.FTZ R3, R245, R3 ;  /* 0x00000003f5037221 */ /* 0x000fe80000010000 */
[----:B------:R-:W-:Y:S04]  /*b2d0*/  FADD.FTZ R3, R177, R3 ;  /* 0x00000003b1037221 */ /* 0x000fe80000010000 */
[----:B------:R-:W-:Y:S04]  /*b2e0*/  FADD.FTZ R3, R176, R3 ;  /* 0x00000003b0037221 */ /* 0x000fe80000010000 */
[----:B------:R-:W-:Y:S04]  /*b2f0*/  FADD.FTZ R3, R178, R3 ;  /* 0x00000003b2037221 */ /* 0x000fe80000010000 */
[----:B------:R-:W-:Y:S01]  /*b300*/  FADD.FTZ R3, R179, R3 ;  /* 0x00000003b3037221 */ /* 0x000fe20000010000 */
[-C--:B-1----:R-:W-:Y:S08]  /*b310*/  HMMA.16816.F32.BF16 R84, R112, R120.reuse, R84 ;  /* 0x000000787054723c */ /* 0x082ff00000041854 */
[C---:B------:R-:W-:Y:S08]  /*b320*/  HMMA.16816.F32.BF16 R88, R116.reuse, R120, R88 ;  /* 0x000000787458723c */ /* 0x040ff00000041858 */
[-C--:B------:R-:W-:Y:S08]  /*b330*/  HMMA.16816.F32.BF16 R92, R116, R122.reuse, R92 ;  /* 0x0000007a745c723c */ /* 0x080ff0000004185c */
[----:B------:R-:W-:Y:S08]  /*b340*/  HMMA.16816.F32.BF16 R96, R112, R122, R96 ;  /* 0x0000007a7060723c */ /* 0x000ff00000041860 */
[-C--:B------:R-:W-:Y:S01]  /*b350*/  HMMA.16816.F32.BF16 R112, R160, R124.reuse, R4 ;  /* 0x0000007ca070723c */ /* 0x080fe20000041804 */
[----:B------:R-:W1:Y:S07]  /*b360*/  LDSM.16.MT88.4 R4, [R186+0x2000] ;  /* 0x00200000ba04783b */ /* 0x000e6e0000004200 */
[C---:B------:R-:W-:Y:S01]  /*b370*/  HMMA.16816.F32.BF16 R116, R164.reuse, R124, R8 ;  /* 0x0000007ca474723c */ /* 0x040fe20000041808 */
[----:B------:R-:W2:Y:S06]  /*b380*/  LDL R11, [R1+0x14] ;  /* 0x00001400010b7983 */ /* 0x000eac0000100800 */
[----:B------:R-:W-:Y:S01]  /*b390*/  FADD.FTZ R8, R220, R0 ;  /* 0x00000000dc087221 */ /* 0x000fe20000010000 */
[-C--:B------:R-:W-:Y:S01]  /*b3a0*/  HMMA.16816.F32.BF16 R120, R164, R126.reuse, R12 ;  /* 0x0000007ea478723c */ /* 0x080fe2000004180c */
[----:B------:R-:W-:Y:S03]  /*b3b0*/  FADD.FTZ R9, R218, R2 ;  /* 0x00000002da097221 */ /* 0x000fe60000010000 */
[----:B------:R-:W-:Y:S01]  /*b3c0*/  FADD.FTZ R2, R216, R103 ;  /* 0x00000067d8027221 */ /* 0x000fe20000010000 */
[----:B------:R-:W-:Y:S01]  /*b3d0*/  MOV R103, R106 ;  /* 0x0000006a00677202 */ /* 0x000fe20000000f00 */
[----:B------:R-:W-:Y:S02]  /*b3e0*/  FADD.FTZ R9, R234, R9 ;  /* 0x00000009ea097221 */ /* 0x000fe40000010000 */
[C---:B------:R-:W-:Y:S01]  /*b3f0*/  HMMA.16816.F32.BF16 R124, R160.reuse, R126, R16 ;  /* 0x0000007ea07c723c */ /* 0x040fe20000041810 */
[----:B------:R-:W-:Y:S03]  /*b400*/  FADD.FTZ R10, R233, R2 ;  /* 0x00000002e90a7221 */ /* 0x000fe60000010000 */
[----:B------:R-:W-:Y:S02]  /*b410*/  FADD.FTZ R2, R235, R9 ;  /* 0x00000009eb027221 */ /* 0x000fe40000010000 */
[----:B------:R-:W-:Y:S02]  /*b420*/  FADD.FTZ R0, R231, R10 ;  /* 0x0000000ae7007221 */ /* 0x000fe40000010000 */
[-C--:B------:R-:W-:Y:S01]  /*b430*/  HMMA.16816.F32.BF16 R128, R160, R140.reuse, R20 ;  /* 0x0000008ca080723c */ /* 0x080fe20000041814 */
[----:B------:R-:W-:Y:S03]  /*b440*/  FADD.FTZ R9, R221, R8 ;  /* 0x00000008dd097221 */ /* 0x000fe60000010000 */
[----:B------:R-:W-:Y:S02]  /*b450*/  FADD.FTZ R8, R223, R0 ;  /* 0x00000000df087221 */ /* 0x000fe40000010000 */
[----:B------:R-:W-:Y:S02]  /*b460*/  FADD.FTZ R10, R230, R2 ;  /* 0x00000002e60a7221 */ /* 0x000fe40000010000 */
[C---:B------:R-:W-:Y:S01]  /*b470*/  HMMA.16816.F32.BF16 R132, R164.reuse, R140, R24 ;  /* 0x0000008ca484723c */ /* 0x040fe20000041818 */
[----:B------:R-:W-:Y:S03]  /*b480*/  FADD.FTZ R2, R222, R9 ;  /* 0x00000009de027221 */ /* 0x000fe60000010000 */
[----:B------:R-:W-:Y:S04]  /*b490*/  FADD.FTZ R0, R225, R10 ;  /* 0x0000000ae1007221 */ /* 0x000fe80000010000 */
        /* <DEDUP_REMOVED lines=17> */
[-C--:B------:R-:W-:Y:S01]  /*b5b0*/  HMMA.16816.F32.BF16 R92, R164, R6.reuse, R92 ;  /* 0x00000006a45c723c */ /* 0x080fe2000004185c */
[----:B------:R-:W-:Y:S03]  /*b5c0*/  FADD.FTZ R8, R219, R2 ;  /* 0x00000002db087221 */ /* 0x000fe60000010000 */
[----:B------:R-:W-:Y:S02]  /*b5d0*/  FADD.FTZ R4, R210, R0 ;  /* 0x00000000d2047221 */ /* 0x000fe40000010000 */
[----:B------:R-:W-:Y:S02]  /*b5e0*/  FADD.FTZ R2, R209, R5 ;  /* 0x00000005d1027221 */ /* 0x000fe40000010000 */
[----:B------:R-:W-:Y:S01]  /*b5f0*/  FADD.FTZ R0, R111, R8 ;  /* 0x000000086f007221 */ /* 0x000fe20000010000 */
[----:B------:R-:W-:Y:S03]  /*b600*/  HMMA.16816.F32.BF16 R96, R160, R6, R96 ;  /* 0x00000006a060723c */ /* 0x000fe60000041860 */
[----:B------:R-:W-:Y:S02]  /*b610*/  FADD.FTZ R4, R211, R4 ;  /* 0x00000004d3047221 */ /* 0x000fe40000010000 */
[----:B------:R-:W-:Y:S02]  /*b620*/  FADD.FTZ R5, R208, R2 ;  /* 0x00000002d0057221 */ /* 0x000fe40000010000 */
[----:B------:R-:W-:Y:S02]  /*b630*/  FADD.FTZ R2, R109, R3 ;  /* 0x000000036d027221 */ /* 0x000fe40000010000 */
[----:B------:R-:W-:Y:S03]  /*b640*/  FADD.FTZ R3, R180, R0 ;  /* 0x00000000b4037221 */ /* 0x000fe60000010000 */
[----:B------:R-:W-:Y:S02]  /*b650*/  FADD.FTZ R0, R206, R4 ;  /* 0x00000004ce007221 */ /* 0x000fe40000010000 */
[----:B------:R-:W-:Y:S02]  /*b660*/  FADD.FTZ R4, R204, R5 ;  /* 0x00000005cc047221 */ /* 0x000fe40000010000 */
[----:B------:R-:W-:Y:S02]  /*b670*/  FADD.FTZ R5, R207, R0 ;  /* 0x00000000cf057221 */ /* 0x000fe40000010000 */
[----:B------:R-:W-:Y:S02]  /*b680*/  FADD.FTZ R4, R205, R4 ;  /* 0x00000004cd047221 */ /* 0x000fe40000010000 */
[----:B------:R-:W-:Y:S01]  /*b690*/  FADD.FTZ R2, R104, R2 ;  /* 0x0000000268027221 */ /* 0x000fe20000010000 */
[----:B------:R1:W-:Y:S01]  /*b6a0*/  STL [R1+0x4], R5 ;  /* 0x0000040501007387 */ /* 0x0003e20000100800 */
[----:B------:R-:W-:Y:S01]  /*b6b0*/  FADD.FTZ R3, R203, R3 ;  /* 0x00000003cb037221 */ /* 0x000fe20000010000 */
[----:B------:R-:W-:Y:S01]  /*b6c0*/  MOV R104, R102 ;  /* 0x0000006600687202 */ /* 0x000fe20000000f00 */
[----:B------:R-:W-:Y:S01]  /*b6d0*/  FADD.FTZ R0, R110, R2 ;  /* 0x000000026e007221 */ /* 0x000fe20000010000 */
[----:B------:R1:W-:Y:S01]  /*b6e0*/  STL [R1], R4 ;  /* 0x0000000401007387 */ /* 0x0003e20000100800 */
[----:B------:R-:W-:Y:S02]  /*b6f0*/  FADD.FTZ R2, R181, R3 ;  /* 0x00000003b5027221 */ /* 0x000fe40000010000 */
[----:B------:R-:W-:Y:S01]  /*b700*/  FADD.FTZ R0, R101, R0 ;  /* 0x0000000065007221 */ /* 0x000fe20000010000 */
[----:B------:R-:W-:Y:S02]  /*b710*/  MOV R101, R107 ;  /* 0x0000006b00657202 */ /* 0x000fe40000000f00 */
[----:B------:R1:W-:Y:S04]  /*b720*/  STL [R1+0x8], R2 ;  /* 0x0000080201007387 */ /* 0x0003e80000100800 */
[----:B------:R1:W-:Y:S01]  /*b730*/  STL [R1+0xc], R0 ;  /* 0x00000c0001007387 */ /* 0x0003e20000100800 */
[C---:B--2---:R-:W-:Y:S02]  /*b740*/  ISETP.GT.AND P0, PT, R200.reuse, R11, PT ;  /* 0x0000000bc800720c */ /* 0x044fe40003f04270 */
[----:B------:R-:W-:Y:S11]  /*b750*/  IADD3 R200, R200, -0x1, RZ ;  /* 0xffffffffc8c87810 */ /* 0x000ff60007ffe0ff */
[----:B-1----:R-:W-:-:S05]  /*b760*/  @P0 BRA `(.L_x_544) ;  /* 0xffffbcb000000947 */ /* 0x002fca000383ffff */
.L_x_523:
[----:B------:R-:W2:Y:S01]  /*b770*/  LDL R0, [R1+0x18] ;  /* 0x0000180001007983 */ /* 0x000ea20000100800 */
[----:B-1----:R-:W-:-:S02]  /*b780*/  IMAD.MOV.U32 R2, RZ, RZ, c[0x0][0x2c4] ;  /* 0x0000b100ff027624 */ /* 0x002fc400078e00ff */
[----:B------:R-:W-:-:S03]  /*b790*/  IMAD.MOV.U32 R4, RZ, RZ, c[0x0][0x32c] ;  /* 0x0000cb00ff047624 */ /* 0x000fc600078e00ff */
[----:B------:R-:W-:Y:S02]  /*b7a0*/  ISETP.NE.AND P1, PT, R2, 0x1, PT ;  /* 0x000000010200780c */ /* 0x000fe40003f25270 */
[----:B------:R-:W-:Y:S02]  /*b7b0*/  ISETP.GE.AND P0, PT, R4, 0x1, PT ;  /* 0x000000010400780c */ /* 0x000fe40003f06270 */
[----:B------:R-:W-:Y:S02]  /*b7c0*/  IADD3 R2, R227, 0x1, -R226 ;  /* 0x00000001e3027810 */ /* 0x000fe40007ffe8e2 */
[----:B--2---:R-:W-:-:S07]  /*b7d0*/  IADD3 R0, R0, 0x7f, RZ ;  /* 0x0000007f00007810 */ /* 0x004fce0007ffe0ff */
[----:B------:R-:W-:-:S05]  /*b7e0*/  @P1 IMAD.HI.U32 R3, R0, c[0x0][0x2c8], RZ ;  /* 0x0000b20000031a27 */ /* 0x000fca00078e00ff */
[----:B------:R-:W-:-:S05]  /*b7f0*/  @P1 SHF.R.U32.HI R0, RZ, c[0x0][0x2cc], R3 ;  /* 0x0000b300ff001a19 */ /* 0x000fca0000011603 */
[----:B------:R-:W-:-:S05]  /*b800*/  IMAD.IADD R0, R2, 0x1, R0 ;  /* 0x0000000102007824 */ /* 0x000fca00078e0200 */
[----:B------:R-:W-:Y:S01]  /*b810*/  IADD3 R2, R0, -c[0x0][0x324], RZ ;  /* 0x8000c90000027a10 */ /* 0x000fe20007ffe0ff */
[----:B------:R-:W-:Y:S05]  /*b820*/  @!P0 BRA `(.L_x_545) ;  /* 0x0000011000008947 */ /* 0x000fea0003800000 */
[----:B------:R-:W-:Y:S01]  /*b830*/  ISETP.GT.AND P0, PT, R0, -0x1, PT ;  /* 0xffffffff0000780c */ /* 0x000fe20003f04270 */
[----:B------:R-:W-:-:S12]  /*b840*/  BSSY B0, `(.L_x_546) ;  /* 0x000000d000007945 */ /* 0x000fd80003800000 */
        /* <DEDUP_REMOVED lines=8> */
.L_x_547:
[----:B------:R-:W-:-:S04]  /*b8d0*/  MOV R3, c[0x0][0x32c] ;  /* 0x0000cb0000037a02 */ /* 0x000fc80000000f00 */
[----:B------:R-:W-:-:S13]  /*b8e0*/  ISETP.NE.AND P0, PT, R3, 0x1, PT ;  /* 0x000000010300780c */ /* 0x000fda0003f05270 */
[----:B------:R-:W-:-:S05]  /*b8f0*/  @P0 IMAD.HI.U32 R3, R0, c[0x0][0x330], RZ ;  /* 0x0000cc0000030a27 */ /* 0x000fca00078e00ff */
[----:B------:R-:W-:Y:S02]  /*b900*/  @P0 SHF.R.U32.HI R0, RZ, c[0x0][0x334], R3 ;  /* 0x0000cd00ff000a19 */ /* 0x000fe40000011603 */
.L_x_548:
[----:B------:R-:W-:Y:S05]  /*b910*/  BSYNC B0 ;  /* 0x0000000000007941 */ /* 0x000fea0003800000 */
.L_x_546:
[----:B------:R-:W-:-:S05]  /*b920*/  IMAD R0, R0, c[0x0][0x32c], RZ ;  /* 0x0000cb0000007a24 */ /* 0x000fca00078e02ff */
[----:B------:R-:W-:-:S03]  /*b930*/  IMNMX R2, R2, R0, !PT ;  /* 0x0000000002027217 */ /* 0x000fc60007800200 */
.L_x_545:
[----:B------:R-:W2:Y:S01]  /*b940*/  LDL R3, [R1+0x10] ;  /* 0x0000100001037983 */ /* 0x000ea20000100800 */
[----:B------:R-:W-:-:S05]  /*b950*/  IADD3 R2, R2, 0x2f, RZ ;  /* 0x0000002f02027810 */ /* 0x000fca0007ffe0ff */
[----:B------:R-:W-:-:S05]  /*b960*/  IMAD.HI R2, R2, 0x2aaaaaab, RZ ;  /* 0x2aaaaaab02027827 */ /* 0x000fca00078e02ff */
[----:B------:R-:W-:-:S04]  /*b970*/  SHF.R.U32.HI R0, RZ, 0x1f, R2 ;  /* 0x0000001fff007819 */ /* 0x000fc80000011602 */
[----:B------:R-:W-:-:S04]  /*b980*/  LEA.HI.SX32 R0, R2, R0, 0x1d ;  /* 0x0000000002007211 */ /* 0x000fc800078feaff */
[----:B--2---:R-:W-:-:S04]  /*b990*/  IMNMX R245, R3, R0, !PT ;  /* 0x0000000003f57217 */ /* 0x004fc80007800200 */
[----:B------:R-:W-:-:S13]  /*b9a0*/  ISETP.GE.AND P0, PT, R200, R245, PT ;  /* 0x000000f5c800720c */ /* 0x000fda0003f06270 */
[----:B------:R-:W-:Y:S05]  /*b9b0*/  @!P0 BRA `(.L_x_549) ;  /* 0x000030c000008947 */ /* 0x000fea0003800000 */
.L_x_554:
[----:B------:R-:W2:Y:S01]  /*b9c0*/  LDL R100, [R1+0x10] ;  /* 0x0000100001647983 */ /* 0x000ea20000100800 */
[----:B------:R-:W-:Y:S04]  /*b9d0*/  DEPBAR.LE SB0, 0x0 ;  /* 0x000080000000791a */ /* 0x000fe80000000000 */
[----:B-1----:R-:W1:Y:S01]  /*b9e0*/  S2R R101, SR_TID.X ;  /* 0x0000000000657919 */ /* 0x002e620000002100 */
[----:B------:R-:W-:Y:S01]  /*b9f0*/  WARPSYNC 0xffffffff ;  /* 0xffffffff00007948 */ /* 0x000fe20003800000 */
[----:B------:R-:W-:Y:S02]  /*ba00*/  BSSY B0, `(.L_x_550) ;  /* 0x0000043000007945 */ /* 0x000fe40003800000 */
[----:B------:R-:W-:Y:S01]  /*ba10*/  BAR.SYNC.DEFER_BLOCKING 0x0 ;  /* 0x0000000000007b1d */ /* 0x000fe20000010000 */
[C---:B------:R-:W-:Y:S01]  /*ba20*/  LOP3.LUT P6, RZ, R198.reuse, 0x100, RZ, 0xc0, !PT ;  /* 0x00000100c6ff7812 */ /* 0x040fe200078cc0ff */
[----:B------:R-:W-:Y:S01]  /*ba30*/  IMAD.MOV.U32 R2, RZ, RZ, R108 ;  /* 0x000000ffff027224 */ /* 0x000fe200078e006c */
[C---:B------:R-:W-:Y:S01]  /*ba40*/  LOP3.LUT P5, RZ, R198.reuse, 0x80, RZ, 0xc0, !PT ;  /* 0x00000080c6ff7812 */ /* 0x040fe200078ac0ff */
[----:B------:R-:W-:Y:S01]  /*ba50*/  IMAD.MOV.U32 R3, RZ, RZ, R107 ;  /* 0x000000ffff037224 */ /* 0x000fe200078e006b */
[----:B------:R-:W-:Y:S01]  /*ba60*/  LOP3.LUT P4, RZ, R198, 0x40, RZ, 0xc0, !PT ;  /* 0x00000040c6ff7812 */ /* 0x000fe2000788c0ff */
[----:B------:R-:W-:Y:S01]  /*ba70*/  IMAD.MOV.U32 R103, RZ, RZ, R106 ;  /* 0x000000ffff677224 */ /* 0x000fe200078e006a */
[----:B------:R3:W4:Y:S04]  /*ba80*/  LDSM.16.M88.4 R48, [R187] ;  /* 0x00000000bb30783b */ /* 0x0007280000000200 */
        /* <DEDUP_REMOVED lines=18> */
[----:B------:R-:W-:Y:S04]  /*bbb0*/  IMAD.WIDE.U32 R4, R4, 0x30, RZ ;  /* 0x0000003004047825 */ /* 0x000fe800078e00ff */
[----:B------:R-:W-:Y:S01]  /*bbc0*/  IMAD R0, R0, 0x30, RZ ;  /* 0x0000003000007824 */ /* 0x000fe200078e02ff */
[----:B------:R-:W-:Y:S01]  /*bbd0*/  IADD3 R7, P1, P0, R4, 0x20, R228 ;  /* 0x0000002004077810 */ /* 0x000fe2000783e0e4 */
[----:B------:R-:W-:Y:S02]  /*bbe0*/  @!P2 IMAD.MOV.U32 R9, RZ, RZ, c[0x0][0x20c] ;  /* 0x00008300ff09a624 */ /* 0x000fe400078e00ff */
[----:B------:R-:W-:Y:S02]  /*bbf0*/  IMAD.IADD R0, R5, 0x1, R0 ;  /* 0x0000000105007824 */ /* 0x000fe400078e0200 */
[----:B------:R-:W-:Y:S03]  /*bc00*/  @!P2 IMAD.MOV.U32 R5, RZ, RZ, c[0x0][0x208] ;  /* 0x00008200ff05a624 */ /* 0x000fe600078e00ff */
[----:B------:R-:W-:Y:S02]  /*bc10*/  IADD3.X R10, R0, RZ, R232, P1, P0 ;  /* 0x000000ff000a7210 */ /* 0x000fe40000fe04e8 */
[----:B------:R-:W-:Y:S04]  /*bc20*/  IADD3 R8, P1, P0, R4, 0x40, R228 ;  /* 0x0000004004087810 */ /* 0x000fe8000783e0e4 */
[----:B------:R-:W-:Y:S02]  /*bc30*/  IADD3.X R11, R0, RZ, R232, P1, P0 ;  /* 0x000000ff000b7210 */ /* 0x000fe40000fe04e8 */
[C---:B------:R-:W-:Y:S04]  /*bc40*/  @!P2 LEA R6, P0, R5.reuse, R4, 0x5 ;  /* 0x000000040506a211 */ /* 0x040fe800078028ff */
[----:B------:R-:W-:Y:S02]  /*bc50*/  @!P2 LEA.HI.X R5, R5, R0, R9, 0x5, P0 ;  /* 0x000000000505a211 */ /* 0x000fe400000f2c09 */
[C---:B------:R-:W-:Y:S04]  /*bc60*/  @!P2 IADD3 R20, P1, P0, R6.reuse, 0x20, R228 ;  /* 0x000000200614a810 */ /* 0x040fe8000783e0e4 */
[C---:B------:R-:W-:Y:S02]  /*bc70*/  @!P2 IADD3.X R22, R5.reuse, RZ, R232, P1, P0 ;  /* 0x000000ff0516a210 */ /* 0x040fe40000fe04e8 */
[----:B------:R-:W-:Y:S04]  /*bc80*/  @!P2 IADD3 R21, P1, P0, R6, 0x40, R228 ;  /* 0x000000400615a810 */ /* 0x000fe8000783e0e4 */
[--C-:B------:R-:W-:Y:S02]  /*bc90*/  @!P2 IADD3.X R23, R5, RZ, R232.reuse, P1, P0 ;  /* 0x000000ff0517a210 */ /* 0x100fe40000fe04e8 */
[----:B------:R-:W-:Y:S05]  /*bca0*/  IADD3 R4, P0, R228, R4, RZ ;  /* 0x00000004e4047210 */ /* 0x000fea0007f1e0ff */
[----:B------:R-:W-:Y:S01]  /*bcb0*/  IMAD.X R0, R0, 0x1, R232, P0 ;  /* 0x0000000100007824 */ /* 0x000fe200000e06e8 */
[C---:B------:R-:W-:Y:S04]  /*bcc0*/  LEA R14, P0, R4.reuse, c[0x0][0x1f8], 0x1 ;  /* 0x00007e00040e7a11 */ /* 0x040fe800078008ff */
[----:B------:R-:W-:Y:S02]  /*bcd0*/  LEA.HI.X R15, R4, c[0x0][0x1fc], R0, 0x1, P0 ;  /* 0x00007f00040f7a11 */ /* 0x000fe400000f0c00 */
[C---:B------:R-:W-:Y:S03]  /*bce0*/  LEA R12, P0, R7.reuse, c[0x0][0x1f8], 0x1 ;  /* 0x00007e00070c7a11 */ /* 0x040fe600078008ff */
[----:B------:R-:W-:Y:S01]  /*bcf0*/  @!PT LDS RZ, [RZ] ;  /* 0x00000000fffff984 */ /* 0x000fe20000000800 */
[----:B------:R-:W-:Y:S01]  /*bd00*/  @!PT LDS RZ, [RZ] ;  /* 0x00000000fffff984 */ /* 0x000fe20000000800 */
[----:B------:R-:W-:Y:S01]  /*bd10*/  @!PT LDS RZ, [RZ] ;  /* 0x00000000fffff984 */ /* 0x000fe20000000800 */
[----:B------:R1:W-:Y:S01]  /*bd20*/  LDGSTS.E.BYPASS.LTC128B.128 [R199+0x1880], [R14.64], !P6 ;  /* 0x018800000ec77fae */ /* 0x0003e2000f101d46 */
[----:B------:R-:W-:Y:S02]  /*bd30*/  LEA.HI.X R13, R7, c[0x0][0x1fc], R10, 0x1, P0 ;  /* 0x00007f00070d7a11 */ /* 0x000fe400000f0c0a */
[C---:B------:R-:W-:Y:S03]  /*bd40*/  LEA R10, P0, R8.reuse, c[0x0][0x1f8], 0x1 ;  /* 0x00007e00080a7a11 */ /* 0x040fe600078008ff */
[----:B------:R1:W-:Y:S01]  /*bd50*/  LDGSTS.E.BYPASS.LTC128B.128 [R199+0x2480], [R12.64], !P5 ;  /* 0x024800000cc77fae */ /* 0x0003e2000e901d46 */
[----:B------:R-:W-:Y:S02]  /*bd60*/  LEA.HI.X R11, R8, c[0x0][0x1fc], R11, 0x1, P0 ;  /* 0x00007f00080b7a11 */ /* 0x000fe400000f0c0b */
[----:B------:R-:W-:Y:S03]  /*bd70*/  @!P2 IADD3 R0, P0, R6, R228, RZ ;  /* 0x000000e40600a210 */ /* 0x000fe60007f1e0ff */
[----:B------:R1:W-:Y:S02]  /*bd80*/  LDGSTS.E.BYPASS.LTC128B.128 [R199+0x3080], [R10.64], !P4 ;  /* 0x030800000ac77fae */ /* 0x0003e4000e101d46 */
[----:B------:R-:W-:Y:S01]  /*bd90*/  @!P2 IMAD.X R5, R5, 0x1, R232, P0 ;  /* 0x000000010505a824 */ /* 0x000fe200000e06e8 */
[C---:B------:R-:W-:Y:S04]  /*bda0*/  @!P2 LEA R8, P0, R0.reuse, c[0x0][0x1f8], 0x1 ;  /* 0x00007e000008aa11 */ /* 0x040fe800078008ff */
[----:B------:R-:W-:Y:S02]  /*bdb0*/  @!P2 LEA.HI.X R9, R0, c[0x0][0x1fc], R5, 0x1, P0 ;  /* 0x00007f000009aa11 */ /* 0x000fe400000f0c05 */
[C---:B------:R-:W-:Y:S03]  /*bdc0*/  @!P2 LEA R6, P0, R20.reuse, c[0x0][0x1f8], 0x1 ;  /* 0x00007e001406aa11 */ /* 0x040fe600078008ff */
[----:B------:R1:W-:Y:S01]  /*bdd0*/  @!P2 LDGSTS.E.BYPASS.LTC128B.128 [R199+0x2080], [R8.64], !P6 ;  /* 0x0208000008c7afae */ /* 0x0003e2000f101d46 */
[----:B------:R-:W-:Y:S02]  /*bde0*/  @!P2 LEA.HI.X R7, R20, c[0x0][0x1fc], R22, 0x1, P0 ;  /* 0x00007f001407aa11 */ /* 0x000fe400000f0c16 */
[C---:B------:R-:W-:Y:S03]  /*bdf0*/  @!P2 LEA R4, P0, R21.reuse, c[0x0][0x1f8], 0x1 ;  /* 0x00007e001504aa11 */ /* 0x040fe600078008ff */
[----:B------:R1:W-:Y:S01]  /*be00*/  @!P2 LDGSTS.E.BYPASS.LTC128B.128 [R199+0x2c80], [R6.64], !P5 ;  /* 0x02c8000006c7afae */ /* 0x0003e2000e901d46 */
[----:B------:R-:W-:Y:S05]  /*be10*/  @!P2 LEA.HI.X R5, R21, c[0x0][0x1fc], R23, 0x1, P0 ;  /* 0x00007f001505aa11 */ /* 0x000fea00000f0c17 */
[----:B------:R1:W-:Y:S04]  /*be20*/  @!P2 LDGSTS.E.BYPASS.LTC128B.128 [R199+0x3880], [R4.64], !P4 ;  /* 0x0388000004c7afae */ /* 0x0003e8000e101d46 */
.L_x_551:
[----:B-1-34-:R-:W-:Y:S05]  /*be30*/  BSYNC B0 ;  /* 0x0000000000007941 */ /* 0x01afea0003800000 */
.L_x_550:
        /* <DEDUP_REMOVED lines=94> */
[----:B------:R-:W2:Y:S01]  /*c420*/  MUFU.TANH R179, R11 ;  /* 0x0000000b00b37308 */ /* 0x000ea20000002400 */
[----:B---3--:R-:W-:Y:S09]  /*c430*/  FMUL.FTZ R10, R17, c[0x0][0x320] ;  /* 0x0000c800110a7a20 */ /* 0x008ff20000410000 */
[----:B------:R-:W3:Y:S01]  /*c440*/  MUFU.TANH R110, R10 ;  /* 0x0000000a006e7308 */ /* 0x000ee20000002400 */
[----:B-1----:R-:W-:Y:S09]  /*c450*/  FMUL.FTZ R0, R6, c[0x0][0x320] ;  /* 0x0000c80006007a20 */ /* 0x002ff20000410000 */
[----:B------:R1:W1:Y:S02]  /*c460*/  MUFU.TANH R168, R0 ;  /* 0x0000000000a87308 */ /* 0x0002640000002400 */
[----:B-1----:R-:W-:Y:S02]  /*c470*/  FMUL.FTZ R0, R7, c[0x0][0x320] ;  /* 0x0000c80007007a20 */ /* 0x002fe40000410000 */
[----:B------:R-:W1:Y:S06]  /*c480*/  LDSM.16.M88.4 R4, [R191] ;  /* 0x00000000bf04783b */ /* 0x000e6c0000000200 */
[----:B------:R5:W1:Y:S02]  /*c490*/  MUFU.TANH R176, R0 ;  /* 0x0000000000b07308 */ /* 0x000a640000002400 */
[----:B-----5:R-:W-:Y:S02]  /*c4a0*/  FMUL.FTZ R0, R8, c[0x0][0x320] ;  /* 0x0000c80008007a20 */ /* 0x020fe40000410000 */
[----:B------:R-:W-:Y:S06]  /*c4b0*/  FMUL.FTZ R8, R19, c[0x0][0x320] ;  /* 0x0000c80013087a20 */ /* 0x000fec0000410000 */
[----:B------:R5:W2:Y:S10]  /*c4c0*/  MUFU.TANH R178, R0 ;  /* 0x0000000000b27308 */ /* 0x000ab40000002400 */
[----:B------:R-:W2:Y:S01]  /*c4d0*/  MUFU.TANH R19, R8 ;  /* 0x0000000800137308 */ /* 0x000ea20000002400 */
[-C--:B-1----:R-:W-:Y:S08]  /*c4e0*/  HMMA.16816.F32.BF16 R20, R164, R4.reuse, R20 ;  /* 0x00000004a414723c */ /* 0x082ff00000041814 */
[C---:B------:R-:W-:Y:S04]  /*c4f0*/  HMMA.16816.F32.BF16 R24, R172.reuse, R4, R24 ;  /* 0x00000004ac18723c */ /* 0x040fe80000041818 */
[----:B-----5:R-:W-:Y:S02]  /*c500*/  FMUL.FTZ R0, R9, c[0x0][0x320] ;  /* 0x0000c80009007a20 */ /* 0x020fe40000410000 */
[----:B------:R-:W-:Y:S02]  /*c510*/  FMUL.FTZ R9, R18, c[0x0][0x320] ;  /* 0x0000c80012097a20 */ /* 0x000fe40000410000 */
[-C--:B------:R-:W-:Y:S01]  /*c520*/  HMMA.16816.F32.BF16 R28, R172, R6.reuse, R28 ;  /* 0x00000006ac1c723c */ /* 0x080fe2000004181c */
[----:B------:R1:W1:Y:S07]  /*c530*/  MUFU.TANH R177, R0 ;  /* 0x0000000000b17308 */ /* 0x00026e0000002400 */
[C---:B------:R-:W-:Y:S03]  /*c540*/  HMMA.16816.F32.BF16 R32, R164.reuse, R6, R32 ;  /* 0x00000006a420723c */ /* 0x040fe60000041820 */
[----:B------:R5:W2:Y:S05]  /*c550*/  MUFU.TANH R109, R9 ;  /* 0x00000009006d7308 */ /* 0x000aaa0000002400 */
[----:B------:R-:W-:Y:S04]  /*c560*/  FMUL.FTZ R4, R27, c[0x0][0x320] ;  /* 0x0000c8001b047a20 */ /* 0x000fe80000410000 */
[----:B------:R-:W-:Y:S01]  /*c570*/  FMUL.FTZ R5, R26, c[0x0][0x320] ;  /* 0x0000c8001a057a20 */ /* 0x000fe20000410000 */
[----:B------:R-:W2:Y:S01]  /*c580*/  MUFU.TANH R206, R4 ;  /* 0x0000000400ce7308 */ /* 0x000ea20000002400 */
[----:B-1----:R-:W-:Y:S09]  /*c590*/  FMUL.FTZ R0, R12, c[0x0][0x320] ;  /* 0x0000c8000c007a20 */ /* 0x002ff20000410000 */
[----:B------:R1:W1:Y:S01]  /*c5a0*/  MUFU.TANH R161, R0 ;  /* 0x0000000000a17308 */ /* 0x0002620000002400 */
[----:B-----5:R-:W5:Y:S01]  /*c5b0*/  LDSM.16.M88.4 R8, [R190] ;  /* 0x00000000be08783b */ /* 0x020f620000000200 */
[----:B------:R-:W-:Y:S08]  /*c5c0*/  DEPBAR.LE SB0, 0x0 ;  /* 0x000080000000791a */ /* 0x000ff00000000000 */
[----:B------:R-:W2:Y:S01]  /*c5d0*/  MUFU.TANH R207, R5 ;  /* 0x0000000500cf7308 */ /* 0x000ea20000002400 */
[----:B------:R-:W-:Y:S01]  /*c5e0*/  BAR.SYNC.DEFER_BLOCKING 0x0 ;  /* 0x0000000000007b1d */ /* 0x000fe20000010000 */
[----:B-1----:R-:W-:Y:S08]  /*c5f0*/  FMUL.FTZ R0, R13, c[0x0][0x320] ;  /* 0x0000c8000d007a20 */ /* 0x002ff00000410000 */
[----:B------:R1:W1:Y:S01]  /*c600*/  MUFU.TANH R160, R0 ;  /* 0x0000000000a07308 */ /* 0x0002620000002400 */
[-C--:B-----5:R-:W-:Y:S05]  /*c610*/  HMMA.16816.F32.BF16 R36, R164, R8.reuse, R36 ;  /* 0x00000008a424723c */ /* 0x0a0fea0000041824 */
[----:B-1----:R-:W-:Y:S03]  /*c620*/  FMUL.FTZ R0, R14, c[0x0][0x320] ;  /* 0x0000c8000e007a20 */ /* 0x002fe60000410000 */
[C---:B------:R-:W-:Y:S01]  /*c630*/  HMMA.16816.F32.BF16 R40, R172.reuse, R8, R40 ;  /* 0x00000008ac28723c */ /* 0x040fe20000041828 */
[----:B------:R1:W1:Y:S07]  /*c640*/  MUFU.TANH R171, R0 ;  /* 0x0000000000ab7308 */ /* 0x00026e0000002400 */
[-C--:B------:R-:W-:Y:S08]  /*c650*/  HMMA.16816.F32.BF16 R44, R172, R10.reuse, R44 ;  /* 0x0000000aac2c723c */ /* 0x080ff0000004182c */
[----:B------:R-:W-:Y:S04]  /*c660*/  HMMA.16816.F32.BF16 R48, R164, R10, R48 ;  /* 0x0000000aa430723c */ /* 0x000fe80000041830 */
[----:B-1----:R-:W-:Y:S04]  /*c670*/  FMUL.FTZ R0, R15, c[0x0][0x320] ;  /* 0x0000c8000f007a20 */ /* 0x002fe80000410000 */
[----:B------:R1:W1:Y:S11]  /*c680*/  MUFU.TANH R170, R0 ;  /* 0x0000000000aa7308 */ /* 0x0002760000002400 */
[----:B------:R-:W-:Y:S05]  /*c690*/  @!UPT UIADD3 URZ, URZ, URZ, URZ ;  /* 0x0000003f3f3ff290 */ /* 0x000fea000fffe03f */
[----:B------:R-:W-:Y:S04]  /*c6a0*/  FMUL.FTZ R4, R48, c[0x0][0x320] ;  /* 0x0000c80030047a20 */ /* 0x000fe80000410000 */
[----:B------:R-:W2:Y:S01]  /*c6b0*/  MUFU.TANH R165, R4 ;  /* 0x0000000400a57308 */ /* 0x000ea20000002400 */
[----:B-1----:R-:W-:Y:S09]  /*c6c0*/  FMUL.FTZ R0, R16, c[0x0][0x320] ;  /* 0x0000c80010007a20 */ /* 0x002ff20000410000 */
        /* <DEDUP_REMOVED lines=60> */
[----:B--234-:R-:W-:Y:S04]  /*ca90*/  SHF.R.S32.HI R100, RZ, 0x1f, R101 ;  /* 0x0000001fff647819 */ /* 0x01cfe80000011465 */
[----:B------:R-:W-:Y:S04]  /*caa0*/  LEA.HI R100, R100, R101, RZ, 0x2 ;  /* 0x0000006564647211 */ /* 0x000fe800078f10ff */
[----:B------:R-:W-:Y:S04]  /*cab0*/  SHF.R.S32.HI R100, RZ, 0x2, R100 ;  /* 0x00000002ff647819 */ /* 0x000fe80000011464 */
[----:B-1----:R-:W-:Y:S04]  /*cac0*/  IADD3 R0, -R100, 0x30, RZ ;  /* 0x0000003064007810 */ /* 0x002fe80007ffe1ff */
[----:B------:R-:W-:Y:S11]  /*cad0*/  ISETP.GE.AND P0, PT, R0, 0x21, PT ;  /* 0x000000210000780c */ /* 0x000ff60003f06270 */
[----:B------:R-:W-:Y:S02]  /*cae0*/  @!UPT UIADD3 URZ, URZ, URZ, URZ ;  /* 0x0000003f3f3ff290 */ /* 0x000fe4000fffe03f */
[----:B------:R-:W-:Y:S01]  /*caf0*/  @P0 IADD3 R4, R200, -0x1, RZ ;  /* 0xffffffffc8040810 */ /* 0x000fe20007ffe0ff */
[----:B------:R-:W-:Y:S02]  /*cb00*/  @P0 IMAD.MOV.U32 R9, RZ, RZ, c[0x0][0x1e0] ;  /* 0x00007800ff090624 */ /* 0x000fe400078e00ff */
[----:B------:R-:W-:Y:S01]  /*cb10*/  @P0 IMAD.MOV.U32 R10, RZ, RZ, c[0x0][0x1e4] ;  /* 0x00007900ff0a0624 */ /* 0x000fe200078e00ff */
[----:B------:R-:W-:Y:S01]  /*cb20*/  @P0 SHF.R.S32.HI R5, RZ, 0x1f, R4 ;  /* 0x0000001fff050819 */ /* 0x000fe20000011404 */
[C---:B------:R-:W-:Y:S04]  /*cb30*/  @P0 IMAD.WIDE.U32 R6, R4.reuse, c[0x0][0x1e0], RZ ;  /* 0x0000780004060a25 */ /* 0x040fe800078e00ff */
[----:B------:R-:W-:Y:S04]  /*cb40*/  @P0 IMAD R5, R5, c[0x0][0x1e0], RZ ;  /* 0x0000780005050a24 */ /* 0x000fe800078e02ff */
[----:B------:R-:W-:Y:S01]  /*cb50*/  @P0 IMAD R8, R4, c[0x0][0x1e4], R5 ;  /* 0x0000790004080a24 */ /* 0x000fe200078e0205 */
[C---:B------:R-:W-:Y:S01]  /*cb60*/  @P0 SHF.L.U64.HI R5, R9.reuse, 0x5, R10 ;  /* 0x0000000509050819 */ /* 0x040fe2000001020a */
[----:B------:R-:W-:Y:S02]  /*cb70*/  @P0 IMAD.SHL.U32 R4, R9, 0x20, RZ ;  /* 0x0000002009040824 */ /* 0x000fe400078e00ff */
[----:B------:R-:W-:Y:S02]  /*cb80*/  @P0 IMAD.IADD R7, R7, 0x1, R8 ;  /* 0x0000000107070824 */ /* 0x000fe400078e0208 */
[----:B------:R-:W-:Y:S04]  /*cb90*/  @P0 IMAD.WIDE.U32 R4, R6, 0x30, R4 ;  /* 0x0000003006040825 */ /* 0x000fe800078e0004 */
[----:B------:R-:W-:Y:S01]  /*cba0*/  @P0 IMAD R6, R7, 0x30, RZ ;  /* 0x0000003007060824 */ /* 0x000fe200078e02ff */
[----:B------:R-:W-:Y:S03]  /*cbb0*/  @P0 IADD3 R9, P2, P1, R4, 0x20, R246 ;  /* 0x0000002004090810 */ /* 0x000fe6000795e0f6 */
[----:B------:R-:W-:Y:S05]  /*cbc0*/  @P0 IMAD.IADD R8, R6, 0x1, R5 ;  /* 0x0000000106080824 */ /* 0x000fea00078e0205 */
[----:B------:R-:W-:Y:S02]  /*cbd0*/  @P0 IADD3.X R17, R8, RZ, R252, P2, P1 ;  /* 0x000000ff08110210 */ /* 0x000fe400017e24fc */
[----:B------:R-:W-:Y:S04]  /*cbe0*/  @P0 IADD3 R16, P2, P1, R4, 0x40, R246 ;  /* 0x0000004004100810 */ /* 0x000fe8000795e0f6 */
[----:B------:R-:W-:Y:S02]  /*cbf0*/  @P0 IADD3.X R18, R8, RZ, R252, P2, P1 ;  /* 0x000000ff08120210 */ /* 0x000fe400017e24fc */
[----:B------:R-:W-:Y:S11]  /*cc00*/  ISETP.GE.AND P1, PT, R0, 0x1, PT ;  /* 0x000000010000780c */ /* 0x000ff60003f26270 */
[----:B------:R-:W-:Y:S02]  /*cc10*/  @!UPT UIADD3 URZ, URZ, URZ, URZ ;  /* 0x0000003f3f3ff290 */ /* 0x000fe4000fffe03f */
[----:B------:R-:W-:Y:S01]  /*cc20*/  @P1 IADD3 R0, R200, -0x1, RZ ;  /* 0xffffffffc8001810 */ /* 0x000fe20007ffe0ff */
[----:B------:R-:W-:Y:S02]  /*cc30*/  @P1 IMAD.MOV.U32 R6, RZ, RZ, R246 ;  /* 0x000000ffff061224 */ /* 0x000fe400078e00f6 */
[----:B------:R-:W-:Y:S01]  /*cc40*/  @P1 IMAD.MOV.U32 R7, RZ, RZ, R252 ;  /* 0x000000ffff071224 */ /* 0x000fe200078e00fc */
[----:B------:R-:W-:Y:S01]  /*cc50*/  @P1 SHF.R.S32.HI R5, RZ, 0x1f, R0 ;  /* 0x0000001fff051819 */ /* 0x000fe20000011400 */
[----:B------:R-:W-:Y:S04]  /*cc60*/  @P1 IMAD.WIDE.U32 R10, R0, c[0x0][0x1e0], RZ ;  /* 0x00007800000a1a25 */ /* 0x000fe800078e00ff */
[----:B------:R-:W-:Y:S02]  /*cc70*/  @P1 IMAD R5, R5, c[0x0][0x1e0], RZ ;  /* 0x0000780005051a24 */ /* 0x000fe400078e02ff */
[----:B------:R-:W-:Y:S04]  /*cc80*/  @P1 IMAD.WIDE.U32 R6, R10, 0x30, R6 ;  /* 0x000000300a061825 */ /* 0x000fe800078e0006 */
[----:B------:R-:W-:Y:S04]  /*cc90*/  @P1 IMAD R5, R0, c[0x0][0x1e4], R5 ;  /* 0x0000790000051a24 */ /* 0x000fe800078e0205 */
[----:B------:R-:W-:Y:S02]  /*cca0*/  @P1 IMAD.IADD R0, R11, 0x1, R5 ;  /* 0x000000010b001824 */ /* 0x000fe400078e0205 */
[----:B------:R-:W-:Y:S02]  /*ccb0*/  @P1 IMAD.SHL.U32 R5, R6, 0x2, RZ ;  /* 0x0000000206051824 */ /* 0x000fe400078e00ff */
[----:B------:R-:W-:Y:S04]  /*ccc0*/  @P1 IMAD R0, R0, 0x30, RZ ;  /* 0x0000003000001824 */ /* 0x000fe800078e02ff */
[----:B------:R-:W-:Y:S05]  /*ccd0*/  @P1 IMAD.IADD R0, R7, 0x1, R0 ;  /* 0x0000000107001824 */ /* 0x000fea00078e0200 */
[----:B------:R-:W-:Y:S02]  /*cce0*/  @P1 SHF.L.U64.HI R0, R6, 0x1, R0 ;  /* 0x0000000106001819 */ /* 0x000fe40000010200 */
[C---:B------:R-:W-:Y:S04]  /*ccf0*/  @P1 IADD3 R6, P3, R5.reuse, 0x40, RZ ;  /* 0x0000004005061810 */ /* 0x040fe80007f7e0ff */
[----:B------:R-:W-:Y:S04]  /*cd00*/  @P1 IADD3 R14, P2, R6, c[0x0][0x1c8], RZ ;  /* 0x00007200060e1a10 */ /* 0x000fe80007f5e0ff */
[--C-:B------:R-:W-:Y:S02]  /*cd10*/  @P1 IADD3.X R15, RZ, c[0x0][0x1cc], R0.reuse, P2, P3 ;  /* 0x00007300ff0f1a10 */ /* 0x100fe400017e6400 */
[----:B------:R-:W-:Y:S04]  /*cd20*/  @P1 IADD3 R6, P3, R5, 0x80, RZ ;  /* 0x0000008005061810 */ /* 0x000fe80007f7e0ff */
[----:B------:R-:W-:Y:S04]  /*cd30*/  @P1 IADD3 R12, P2, R6, c[0x0][0x1c8], RZ ;  /* 0x00007200060c1a10 */ /* 0x000fe80007f5e0ff */
[----:B------:R-:W-:Y:S02]  /*cd40*/  @P1 IADD3.X R13, RZ, c[0x0][0x1cc], R0, P2, P3 ;  /* 0x00007300ff0d1a10 */ /* 0x000fe400017e6400 */
[----:B------:R-:W-:Y:S05]  /*cd50*/  @P0 IADD3 R4, P2, R246, R4, RZ ;  /* 0x00000004f6040210 */ /* 0x000fea0007f5e0ff */
[----:B------:R-:W-:Y:S01]  /*cd60*/  @P0 IMAD.X R6, R8, 0x1, R252, P2 ;  /* 0x0000000108060824 */ /* 0x000fe200010e06fc */
[C---:B------:R-:W-:Y:S04]  /*cd70*/  @P0 LEA R10, P2, R4.reuse, c[0x0][0x1c8], 0x1 ;  /* 0x00007200040a0a11 */ /* 0x040fe800078408ff */
[----:B------:R-:W-:Y:S02]  /*cd80*/  @P0 LEA.HI.X R11, R4, c[0x0][0x1cc], R6, 0x1, P2 ;  /* 0x00007300040b0a11 */ /* 0x000fe400010f0c06 */
[C---:B------:R-:W-:Y:S04]  /*cd90*/  @P0 LEA R8, P2, R9.reuse, c[0x0][0x1c8], 0x1 ;  /* 0x0000720009080a11 */ /* 0x040fe800078408ff */
[----:B------:R-:W-:Y:S02]  /*cda0*/  @P0 LEA.HI.X R9, R9, c[0x0][0x1cc], R17, 0x1, P2 ;  /* 0x0000730009090a11 */ /* 0x000fe400010f0c11 */
[----:B------:R-:W-:Y:S04]  /*cdb0*/  @P1 IADD3 R6, P2, R5, c[0x0][0x1c8], RZ ;  /* 0x0000720005061a10 */ /* 0x000fe80007f5e0ff */
[----:B------:R-:W-:Y:S02]  /*cdc0*/  @P1 IADD3.X R7, R0, c[0x0][0x1cc], RZ, P2, !PT ;  /* 0x0000730000071a10 */ /* 0x000fe400017fe4ff */
[C---:B------:R-:W-:Y:S03]  /*cdd0*/  @P0 LEA R4, P2, R16.reuse, c[0x0][0x1c8], 0x1 ;  /* 0x0000720010040a11 */ /* 0x040fe600078408ff */
[----:B------:R-:W-:Y:S01]  /*cde0*/  @!PT LDS RZ, [RZ] ;  /* 0x00000000fffff984 */ /* 0x000fe20000000800 */
[----:B------:R-:W-:Y:S01]  /*cdf0*/  @!PT LDS RZ, [RZ] ;  /* 0x00000000fffff984 */ /* 0x000fe20000000800 */
[----:B------:R-:W-:Y:S01]  /*ce00*/  @!PT LDS RZ, [RZ] ;  /* 0x00000000fffff984 */ /* 0x000fe20000000800 */
[----:B------:R1:W-:Y:S01]  /*ce10*/  @P1 LDGSTS.E.BYPASS.LTC128B.128 [R199+0x3c80], [R6.64], !P6 ;  /* 0x03c8000006c71fae */ /* 0x0003e2000f101d46 */
[----:B------:R-:W-:Y:S07]  /*ce20*/  @P0 LEA.HI.X R5, R16, c[0x0][0x1cc], R18, 0x1, P2 ;  /* 0x0000730010050a11 */ /* 0x000fee00010f0c12 */
[----:B------:R1:W-:Y:S08]  /*ce30*/  @P1 LDGSTS.E.BYPASS.LTC128B.128 [R199+0x4880], [R14.64], !P5 ;  /* 0x048800000ec71fae */ /* 0x0003f0000e901d46 */
[----:B------:R1:W-:Y:S08]  /*ce40*/  @P1 LDGSTS.E.BYPASS.LTC128B.128 [R199+0x5480], [R12.64], !P4 ;  /* 0x054800000cc71fae */ /* 0x0003f0000e101d46 */
[----:B------:R1:W-:Y:S08]  /*ce50*/  @P0 LDGSTS.E.BYPASS.LTC128B.128 [R199+0x4480], [R10.64], !P6 ;  /* 0x044800000ac70fae */ /* 0x0003f0000f101d46 */
[----:B------:R1:W-:Y:S08]  /*ce60*/  @P0 LDGSTS.E.BYPASS.LTC128B.128 [R199+0x5080], [R8.64], !P5 ;  /* 0x0508000008c70fae */ /* 0x0003f0000e901d46 */
[----:B------:R1:W-:Y:S02]  /*ce70*/  @P0 LDGSTS.E.BYPASS.LTC128B.128 [R199+0x5c80], [R4.64], !P4 ;  /* 0x05c8000004c70fae */ /* 0x0003e4000e101d46 */
.L_x_553:
[----:B--234-:R-:W-:Y:S05]  /*ce80*/  BSYNC B0 ;  /* 0x0000000000007941 */ /* 0x01cfea0003800000 */
.L_x_552:
[----:B-1----:R-:W-:Y:S01]  /*ce90*/  FMNMX.FTZ R0, R163, R108, !PT ;  /* 0x0000006ca3007209 */ /* 0x002fe20007810000 */
        /* <DEDUP_REMOVED lines=10> */
[----:B------:R-:W2:Y:S01]  /*cf40*/  LDL.LU R249, [R1+0x4] ;  /* 0x0000040001f97983 */ /* 0x000ea20000300800 */
[----:B------:R-:W-:Y:S02]  /*cf50*/  FMNMX.FTZ R4, R182, R4, !PT ;  /* 0x00000004b6047209 */ /* 0x000fe40007810000 */
[----:B------:R-:W-:Y:S01]  /*cf60*/  FMNMX.FTZ R0, R201, R0, !PT ;  /* 0x00000000c9007209 */ /* 0x000fe20007810000 */
[----:B------:R-:W3:Y:S01]  /*cf70*/  LDL.LU R248, [R1] ;  /* 0x0000000001f87983 */ /* 0x000ee20000300800 */
        /* <DEDUP_REMOVED lines=16> */
[C---:B------:R-:W-:Y:S02]  /*d080*/  ISETP.GT.AND P0, PT, R200.reuse, R245, PT ;  /* 0x000000f5c800720c */ /* 0x040fe40003f04270 */
[----:B------:R-:W-:Y:S02]  /*d090*/  FMNMX.FTZ R5, R177, R5, !PT ;  /* 0x00000005b1057209 */ /* 0x000fe40007810000 */
[----:B------:R-:W-:Y:S02]  /*d0a0*/  IADD3 R200, R200, -0x1, RZ ;  /* 0xffffffffc8c87810 */ /* 0x000fe40007ffe0ff */
[----:B------:R-:W-:Y:S01]  /*d0b0*/  FMNMX.FTZ R5, R161, R5, !PT ;  /* 0x00000005a1057209 */ /* 0x000fe20007810000 */
[----:B------:R-:W4:Y:S03]  /*d0c0*/  SHFL.BFLY PT, R7, R4, 0x2, 0x1f ;  /* 0x0c401f0004077f89 */ /* 0x000f2600000e0000 */
[----:B------:R-:W-:Y:S04]  /*d0d0*/  FMNMX.FTZ R5, R160, R5, !PT ;  /* 0x00000005a0057209 */ /* 0x000fe80007810000 */
[----:B------:R-:W-:Y:S04]  /*d0e0*/  FMNMX.FTZ R5, R215, R5, !PT ;  /* 0x00000005d7057209 */ /* 0x000fe80007810000 */
[----:B------:R-:W-:Y:S04]  /*d0f0*/  FMNMX.FTZ R5, R210, R5, !PT ;  /* 0x00000005d2057209 */ /* 0x000fe80007810000 */
[----:B------:R-:W-:Y:S04]  /*d100*/  FMNMX.FTZ R5, R216, R5, !PT ;  /* 0x00000005d8057209 */ /* 0x000fe80007810000 */
[----:B------:R-:W-:Y:S04]  /*d110*/  FMNMX.FTZ R5, R217, R5, !PT ;  /* 0x00000005d9057209 */ /* 0x000fe80007810000 */
[----:B------:R-:W-:Y:S04]  /*d120*/  FMNMX.FTZ R5, R212, R5, !PT ;  /* 0x00000005d4057209 */ /* 0x000fe80007810000 */
[----:B------:R-:W-:Y:S04]  /*d130*/  FMNMX.FTZ R5, R208, R5, !PT ;  /* 0x00000005d0057209 */ /* 0x000fe80007810000 */
[----:B------:R-:W-:Y:S04]  /*d140*/  FMNMX.FTZ R5, R174, R5, !PT ;  /* 0x00000005ae057209 */ /* 0x000fe80007810000 */
[----:B------:R-:W-:Y:S05]  /*d150*/  FMNMX.FTZ R5, R173, R5, !PT ;  /* 0x00000005ad057209 */ /* 0x000fea0007810000 */
[----:B------:R-:W5:Y:S01]  /*d160*/  SHFL.BFLY PT, R8, R5, 0x2, 0x1f ;  /* 0x0c401f0005087f89 */ /* 0x000f6200000e0000 */
[----:B-1----:R-:W-:Y:S02]  /*d170*/  FMNMX.FTZ R0, R0, R6, !PT ;  /* 0x0000000600007209 */ /* 0x002fe40007810000 */
[----:B------:R-:W-:Y:S02]  /*d180*/  FMNMX.FTZ R6, R169, R102, !PT ;  /* 0x00000066a9067209 */ /* 0x000fe40007810000 */
[----:B----4-:R-:W-:Y:S02]  /*d190*/  FMNMX.FTZ R4, R4, R7, !PT ;  /* 0x0000000704047209 */ /* 0x010fe40007810000 */
[----:B------:R-:W-:Y:S01]  /*d1a0*/  FMNMX.FTZ R6, R179, R6, !PT ;  /* 0x00000006b3067209 */ /* 0x000fe20007810000 */
[----:B------:R-:W1:Y:S03]  /*d1b0*/  SHFL.BFLY PT, R9, R0, 0x1, 0x1f ;  /* 0x0c201f0000097f89 */ /* 0x000e6600000e0000 */
[----:B------:R-:W-:Y:S04]  /*d1c0*/  FMNMX.FTZ R6, R171, R6, !PT ;  /* 0x00000006ab067209 */ /* 0x000fe80007810000 */
[----:B------:R-:W-:Y:S01]  /*d1d0*/  FMNMX.FTZ R6, R170, R6, !PT ;  /* 0x00000006aa067209 */ /* 0x000fe20007810000 */
[----:B------:R-:W4:Y:S03]  /*d1e0*/  SHFL.BFLY PT, R7, R4, 0x1, 0x1f ;  /* 0x0c201f0004077f89 */ /* 0x000f2600000e0000 */
[----:B------:R-:W-:Y:S04]  /*d1f0*/  FMNMX.FTZ R6, R207, R6, !PT ;  /* 0x00000006cf067209 */ /* 0x000fe80007810000 */
[----:B------:R-:W-:Y:S02]  /*d200*/  FMNMX.FTZ R6, R206, R6, !PT ;  /* 0x00000006ce067209 */ /* 0x000fe40007810000 */
[----:B-----5:R-:W-:Y:S05]  /*d210*/  FMNMX.FTZ R5, R5, R8, !PT ;  /* 0x0000000805057209 */ /* 0x020fea0007810000 */
[----:B------:R-:W5:Y:S01]  /*d220*/  SHFL.BFLY PT, R8, R5, 0x1, 0x1f ;  /* 0x0c201f0005087f89 */ /* 0x000f6200000e0000 */
[----:B-1----:R-:W-:Y:S02]  /*d230*/  FMNMX.FTZ R108, R0, R9, !PT ;  /* 0x00000009006c7209 */ /* 0x002fe40007810000 */
[----:B------:R-:W-:Y:S03]  /*d240*/  FMNMX.FTZ R0, R219, R6, !PT ;  /* 0x00000006db007209 */ /* 0x000fe60007810000 */
[----:B------:R-:W-:Y:S01]  /*d250*/  FMUL.FTZ R164, R108, c[0x0][0x2d0] ;  /* 0x0000b4006ca47a20 */ /* 0x000fe20000410000 */
[----:B------:R-:W-:Y:S01]  /*d260*/  FMNMX.FTZ R6, R218, R0, !PT ;  /* 0x00000000da067209 */ /* 0x000fe20007810000 */
[----:B------:R-:W-:Y:S01]  /*d270*/  FADD.FTZ R0, -R108, R2 ;  /* 0x000000026c007221 */ /* 0x000fe20000010100 */
[----:B----4-:R-:W-:Y:S02]  /*d280*/  FMNMX.FTZ R107, R4, R7, !PT ;  /* 0x00000007046b7209 */ /* 0x010fe40007810000 */
[----:B------:R-:W-:Y:S01]  /*d290*/  FMNMX.FTZ R4, R211, R6, !PT ;  /* 0x00000006d3047209 */ /* 0x000fe20007810000 */
[----:B------:R-:W-:Y:S03]  /*d2a0*/  FMUL.FTZ R2, R0, c[0x0][0x2d0] ;  /* 0x0000b40000027a20 */ /* 0x000fe60000410000 */
[----:B------:R-:W-:Y:S01]  /*d2b0*/  FMNMX.FTZ R0, R175, R4, !PT ;  /* 0x00000004af007209 */ /* 0x000fe20007810000 */
[----:B------:R1:W4:Y:S01]  /*d2c0*/  MUFU.EX2 R101, R2 ;  /* 0x0000000200657308 */ /* 0x0003220000000800 */
[--C-:B------:R-:W-:Y:S02]  /*d2d0*/  FFMA.FTZ R4, R163, c[0x0][0x2d0], -R164.reuse ;  /* 0x0000b400a3047a23 */ /* 0x100fe400000108a4 */
[----:B------:R-:W-:Y:S01]  /*d2e0*/  FMNMX.FTZ R0, R105, R0, !PT ;  /* 0x0000000069007209 */ /* 0x000fe20007810000 */
[----:B------:R-:W-:Y:S03]  /*d2f0*/  FMUL.FTZ R163, R107, c[0x0][0x2d0] ;  /* 0x0000b4006ba37a20 */ /* 0x000fe60000410000 */
[----:B------:R-:W-:Y:S02]  /*d300*/  FMNMX.FTZ R0, R104, R0, !PT ;  /* 0x0000000068007209 */ /* 0x000fe40007810000 */
[----:B-----5:R-:W-:Y:S01]  /*d310*/  FMNMX.FTZ R106, R5, R8, !PT ;  /* 0x00000008056a7209 */ /* 0x020fe20007810000 */
[----:B------:R-:W-:Y:S01]  /*d320*/  MUFU.EX2 R220, R4 ;  /* 0x0000000400dc7308 */ /* 0x000fe20000000800 */
[----:B-1----:R-:W-:Y:S02]  /*d330*/  FADD.FTZ R2, -R107, R3 ;  /* 0x000000036b027221 */ /* 0x002fe40000010100 */
[----:B------:R-:W1:Y:S01]  /*d340*/  SHFL.BFLY PT, R3, R0, 0x2, 0x1f ;  /* 0x0c401f0000037f89 */ /* 0x000e6200000e0000 */
[C---:B----4-:R-:W-:Y:S02]  /*d350*/  FMUL.FTZ R5, R101.reuse, R113 ;  /* 0x0000007165057220 */ /* 0x050fe40000410000 */
[----:B------:R-:W-:Y:S02]  /*d360*/  FMUL.FTZ R2, R2, c[0x0][0x2d0] ;  /* 0x0000b40002027a20 */ /* 0x000fe40000410000 */
[C---:B------:R-:W-:Y:S02]  /*d370*/  FMUL.FTZ R16, R101.reuse, R124 ;  /* 0x0000007c65107220 */ /* 0x040fe40000410000 */
[----:B------:R4:W5:Y:S01]  /*d380*/  MUFU.EX2 R100, R2 ;  /* 0x0000000200647308 */ /* 0x0009620000000800 */
[C---:B------:R-:W-:Y:S02]  /*d390*/  FMUL.FTZ R17, R101.reuse, R125 ;  /* 0x0000007d65117220 */ /* 0x040fe40000410000 */
[C---:B------:R-:W-:Y:S02]  /*d3a0*/  FMUL.FTZ R32, R101.reuse, R140 ;  /* 0x0000008c65207220 */ /* 0x040fe40000410000 */
[C---:B------:R-:W-:Y:S02]  /*d3b0*/  FMUL.FTZ R33, R101.reuse, R141 ;  /* 0x0000008d65217220 */ /* 0x040fe40000410000 */
[C---:B------:R-:W-:Y:S02]  /*d3c0*/  FMUL.FTZ R48, R101.reuse, R156 ;  /* 0x0000009c65307220 */ /* 0x040fe40000410000 */
[C---:B------:R-:W-:Y:S02]  /*d3d0*/  FMUL.FTZ R49, R101.reuse, R157 ;  /* 0x0000009d65317220 */ /* 0x040fe40000410000 */
[C---:B------:R-:W-:Y:S02]  /*d3e0*/  FMUL.FTZ R52, R101.reuse, R52 ;  /* 0x0000003465347220 */ /* 0x040fe40000410000 */
[C---:B------:R-:W-:Y:S02]  /*d3f0*/  FMUL.FTZ R53, R101.reuse, R53 ;  /* 0x0000003565357220 */ /* 0x040fe40000410000 */
[C---:B------:R-:W-:Y:S01]  /*d400*/  FMUL.FTZ R64, R101.reuse, R64 ;  /* 0x0000004065407220 */ /* 0x040fe20000410000 */
[----:B-1----:R-:W-:Y:S01]  /*d410*/  FMNMX.FTZ R0, R0, R3, !PT ;  /* 0x0000000300007209 */ /* 0x002fe20007810000 */
[----:B------:R-:W-:Y:S02]  /*d420*/  FFMA.FTZ R3, R176, c[0x0][0x2d0], -R163 ;  /* 0x0000b400b0037a23 */ /* 0x000fe400000108a3 */
[C---:B------:R-:W-:Y:S02]  /*d430*/  FMUL.FTZ R65, R101.reuse, R65 ;  /* 0x0000004165417220 */ /* 0x040fe40000410000 */
[----:B------:R1:W-:Y:S01]  /*d440*/  MUFU.EX2 R234, R3 ;  /* 0x0000000300ea7308 */ /* 0x0003e20000000800 */
[----:B------:R-:W-:Y:S02]  /*d450*/  FMUL.FTZ R68, R101, R68 ;  /* 0x0000004465447220 */ /* 0x000fe40000410000 */
[----:B----4-:R-:W-:Y:S02]  /*d460*/  FADD.FTZ R2, -R106, R103 ;  /* 0x000000676a027221 */ /* 0x010fe40000010100 */
[----:B-----5:R-:W-:Y:S02]  /*d470*/  FMUL.FTZ R6, R100, R114 ;  /* 0x0000007264067220 */ /* 0x020fe40000410000 */
[----:B------:R-:W-:Y:S02]  /*d480*/  FMUL.FTZ R2, R2, c[0x0][0x2d0] ;  /* 0x0000b40002027a20 */ /* 0x000fe40000410000 */
[C---:B------:R-:W-:Y:S02]  /*d490*/  FMUL.FTZ R7, R100.reuse, R115 ;  /* 0x0000007364077220 */ /* 0x040fe40000410000 */
[----:B------:R4:W5:Y:S01]  /*d4a0*/  MUFU.EX2 R103, R2 ;  /* 0x0000000200677308 */ /* 0x0009620000000800 */
[C---:B------:R-:W-:Y:S02]  /*d4b0*/  FMUL.FTZ R18, R100.reuse, R126 ;  /* 0x0000007e64127220 */ /* 0x040fe40000410000 */
[C---:B------:R-:W-:Y:S02]  /*d4c0*/  FMUL.FTZ R34, R100.reuse, R142 ;  /* 0x0000008e64227220 */ /* 0x040fe40000410000 */
[C---:B------:R-:W-:Y:S01]  /*d4d0*/  FMUL.FTZ R35, R100.reuse, R143 ;  /* 0x0000008f64237220 */ /* 0x040fe20000410000 */
[----:B------:R-:W2:Y:S01]  /*d4e0*/  LDL.LU R142, [R1+0x8] ;  /* 0x00000800018e7983 */ /* 0x000ea20000300800 */
[C---:B------:R-:W-:Y:S02]  /*d4f0*/  FMUL.FTZ R50, R100.reuse, R158 ;  /* 0x0000009e64327220 */ /* 0x040fe40000410000 */
[C---:B------:R-:W-:Y:S02]  /*d500*/  FMUL.FTZ R51, R100.reuse, R159 ;  /* 0x0000009f64337220 */ /* 0x040fe40000410000 */
[C---:B------:R-:W-:Y:S01]  /*d510*/  FMUL.FTZ R54, R100.reuse, R54 ;  /* 0x0000003664367220 */ /* 0x040fe20000410000 */
[----:B------:R-:W-:Y:S01]  /*d520*/  LDSM.16.MT88.4 R156, [R185+0x1400] ;  /* 0x00140000b99c783b */ /* 0x000fe20000004200 */
[--C-:B-1----:R-:W-:Y:S02]  /*d530*/  FFMA.FTZ R3, R111, c[0x0][0x2d0], -R164.reuse ;  /* 0x0000b4006f037a23 */ /* 0x102fe400000108a4 */
[C---:B------:R-:W-:Y:S02]  /*d540*/  FMUL.FTZ R55, R100.reuse, R55 ;  /* 0x0000003764377220 */ /* 0x040fe40000410000 */
[----:B------:R1:W-:Y:S01]  /*d550*/  MUFU.EX2 R238, R3 ;  /* 0x0000000300ee7308 */ /* 0x0003e20000000800 */
[C---:B------:R-:W-:Y:S02]  /*d560*/  FMUL.FTZ R66, R100.reuse, R66 ;  /* 0x0000004264427220 */ /* 0x040fe40000410000 */
[----:B------:R-:W-:Y:S02]  /*d570*/  FMUL.FTZ R67, R100, R67 ;  /* 0x0000004364437220 */ /* 0x000fe40000410000 */
[----:B------:R-:W-:Y:S02]  /*d580*/  FMUL.FTZ R69, R101, R69 ;  /* 0x0000004565457220 */ /* 0x000fe40000410000 */
[--C-:B----4-:R-:W-:Y:S02]  /*d590*/  FFMA.FTZ R2, R162, c[0x0][0x2d0], -R164.reuse ;  /* 0x0000b400a2027a23 */ /* 0x110fe400000108a4 */
[----:B------:R-:W-:Y:S02]  /*d5a0*/  FMUL.FTZ R162, R106, c[0x0][0x2d0] ;  /* 0x0000b4006aa27a20 */ /* 0x000fe40000410000 */
[----:B------:R4:W-:Y:S01]  /*d5b0*/  MUFU.EX2 R235, R2 ;  /* 0x0000000200eb7308 */ /* 0x0009e20000000800 */
[C---:B-----5:R-:W-:Y:S02]  /*d5c0*/  FMUL.FTZ R8, R103.reuse, R116 ;  /* 0x0000007467087220 */ /* 0x060fe40000410000 */
[C---:B------:R-:W-:Y:S02]  /*d5d0*/  FMUL.FTZ R9, R103.reuse, R117 ;  /* 0x0000007567097220 */ /* 0x040fe40000410000 */
[C---:B------:R-:W-:Y:S02]  /*d5e0*/  FMUL.FTZ R12, R103.reuse, R120 ;  /* 0x00000078670c7220 */ /* 0x040fe40000410000 */
[C---:B------:R-:W-:Y:S02]  /*d5f0*/  FMUL.FTZ R13, R103.reuse, R121 ;  /* 0x00000079670d7220 */ /* 0x040fe40000410000 */
[C---:B------:R-:W-:Y:S02]  /*d600*/  FMUL.FTZ R24, R103.reuse, R132 ;  /* 0x0000008467187220 */ /* 0x040fe40000410000 */
[C---:B------:R-:W-:Y:S02]  /*d610*/  FMUL.FTZ R25, R103.reuse, R133 ;  /* 0x0000008567197220 */ /* 0x040fe40000410000 */
[----:B-1----:R-:W-:Y:S02]  /*d620*/  FFMA.FTZ R3, R110, c[0x0][0x2d0], -R164 ;  /* 0x0000b4006e037a23 */ /* 0x002fe400000108a4 */
[C---:B------:R-:W-:Y:S02]  /*d630*/  FMUL.FTZ R28, R103.reuse, R136 ;  /* 0x00000088671c7220 */ /* 0x040fe40000410000 */
[----:B------:R1:W5:Y:S01]  /*d640*/  MUFU.EX2 R244, R3 ;  /* 0x0000000300f47308 */ /* 0x0003620000000800 */
[C---:B------:R-:W-:Y:S02]  /*d650*/  FMUL.FTZ R29, R103.reuse, R137 ;  /* 0x00000089671d7220 */ /* 0x040fe40000410000 */
[C---:B------:R-:W-:Y:S02]  /*d660*/  FMUL.FTZ R40, R103.reuse, R148 ;  /* 0x0000009467287220 */ /* 0x040fe40000410000 */
[C---:B------:R-:W-:Y:S02]  /*d670*/  FMUL.FTZ R41, R103.reuse, R149 ;  /* 0x0000009567297220 */ /* 0x040fe40000410000 */
[--C-:B----4-:R-:W-:Y:S02]  /*d680*/  FFMA.FTZ R2, R168, c[0x0][0x2d0], -R163.reuse ;  /* 0x0000b400a8027a23 */ /* 0x110fe400000108a3 */
[C---:B------:R-:W-:Y:S02]  /*d690*/  FMUL.FTZ R44, R103.reuse, R152 ;  /* 0x00000098672c7220 */ /* 0x040fe40000410000 */
[----:B------:R4:W4:Y:S01]  /*d6a0*/  MUFU.EX2 R168, R2 ;  /* 0x0000000200a87308 */ /* 0x0009220000000800 */
[C---:B------:R-:W-:Y:S02]  /*d6b0*/  FMUL.FTZ R45, R103.reuse, R153 ;  /* 0x00000099672d7220 */ /* 0x040fe40000410000 */
[C---:B------:R-:W-:Y:S02]  /*d6c0*/  FMUL.FTZ R56, R103.reuse, R56 ;  /* 0x0000003867387220 */ /* 0x040fe40000410000 */
[----:B------:R-:W-:Y:S02]  /*d6d0*/  FMUL.FTZ R57, R103, R57 ;  /* 0x0000003967397220 */ /* 0x000fe40000410000 */
[--C-:B------:R-:W-:Y:S02]  /*d6e0*/  FFMA.FTZ R133, R213, c[0x0][0x2d0], -R163.reuse ;  /* 0x0000b400d5857a23 */ /* 0x100fe400000108a3 */
[--C-:B------:R-:W-:Y:S02]  /*d6f0*/  FFMA.FTZ R132, R209, c[0x0][0x2d0], -R163.reuse ;  /* 0x0000b400d1847a23 */ /* 0x100fe400000108a3 */
[--C-:B------:R-:W-:Y:S02]  /*d700*/  FFMA.FTZ R141, R174, c[0x0][0x2d0], -R162.reuse ;  /* 0x0000b400ae8d7a23 */ /* 0x100fe400000108a2 */
[--C-:B-1----:R-:W-:Y:S01]  /*d710*/  FFMA.FTZ R3, R109, c[0x0][0x2d0], -R163.reuse ;  /* 0x0000b4006d037a23 */ /* 0x102fe200000108a3 */
[----:B-----5:R-:W-:Y:S01]  /*d720*/  F2FP.BF16.PACK_AB R114, R244, R238 ;  /* 0x000000eef472723e */ /* 0x020fe200000010ff */
[--C-:B------:R-:W-:Y:S02]  /*d730*/  FFMA.FTZ R109, R202, c[0x0][0x2d0], -R163.reuse ;  /* 0x0000b400ca6d7a23 */ /* 0x100fe400000108a3 */
[----:B------:R1:W-:Y:S01]  /*d740*/  MUFU.EX2 R237, R3 ;  /* 0x0000000300ed7308 */ /* 0x0003e20000000800 */
[--C-:B------:R-:W-:Y:S02]  /*d750*/  FFMA.FTZ R140, R173, c[0x0][0x2d0], -R162.reuse ;  /* 0x0000b400ad8c7a23 */ /* 0x100fe400000108a2 */
[C---:B------:R-:W-:Y:S02]  /*d760*/  FMUL.FTZ R60, R103.reuse, R60 ;  /* 0x0000003c673c7220 */ /* 0x040fe40000410000 */
[C---:B------:R-:W-:Y:S01]  /*d770*/  FMUL.FTZ R61, R103.reuse, R61 ;  /* 0x0000003d673d7220 */ /* 0x040fe20000410000 */
[----:B----4-:R-:W4:Y:S01]  /*d780*/  SHFL.BFLY PT, R2, R0, 0x1, 0x1f ;  /* 0x0c201f0000027f89 */ /* 0x010f2200000e0000 */
[----:B------:R-:W-:Y:S01]  /*d790*/  F2FP.BF16.PACK_AB R113, R234, R168 ;  /* 0x000000a8ea71723e */ /* 0x000fe200000010ff */
[C---:B------:R-:W-:Y:S02]  /*d7a0*/  FMUL.FTZ R70, R100.reuse, R70 ;  /* 0x0000004664467220 */ /* 0x040fe40000410000 */
[----:B------:R-:W-:Y:S02]  /*d7b0*/  FMUL.FTZ R71, R100, R71 ;  /* 0x0000004764477220 */ /* 0x000fe40000410000 */
[C---:B------:R-:W-:Y:S02]  /*d7c0*/  FMUL.FTZ R72, R103.reuse, R72 ;  /* 0x0000004867487220 */ /* 0x040fe40000410000 */
[C---:B------:R-:W-:Y:S02]  /*d7d0*/  FMUL.FTZ R73, R103.reuse, R73 ;  /* 0x0000004967497220 */ /* 0x040fe40000410000 */
[C---:B------:R-:W-:Y:S02]  /*d7e0*/  FMUL.FTZ R76, R103.reuse, R76 ;  /* 0x0000004c674c7220 */ /* 0x040fe40000410000 */
[----:B------:R-:W-:Y:S02]  /*d7f0*/  FMUL.FTZ R77, R103, R77 ;  /* 0x0000004d674d7220 */ /* 0x000fe40000410000 */
[C---:B------:R-:W-:Y:S02]  /*d800*/  FMUL.FTZ R80, R101.reuse, R80 ;  /* 0x0000005065507220 */ /* 0x040fe40000410000 */
[----:B------:R-:W-:Y:S02]  /*d810*/  FMUL.FTZ R81, R101, R81 ;  /* 0x0000005165517220 */ /* 0x000fe40000410000 */
[--C-:B-1----:R-:W-:Y:S02]  /*d820*/  FFMA.FTZ R3, R178, c[0x0][0x2d0], -R162.reuse ;  /* 0x0000b400b2037a23 */ /* 0x102fe400000108a2 */
[C---:B------:R-:W-:Y:S02]  /*d830*/  FMUL.FTZ R82, R100.reuse, R82 ;  /* 0x0000005264527220 */ /* 0x040fe40000410000 */
[----:B------:R1:W-:Y:S01]  /*d840*/  MUFU.EX2 R231, R3 ;  /* 0x0000000300e77308 */ /* 0x0003e20000000800 */
[----:B------:R-:W-:Y:S01]  /*d850*/  FMUL.FTZ R83, R100, R83 ;  /* 0x0000005364537220 */ /* 0x000fe20000410000 */
[----:B----4-:R-:W-:Y:S01]  /*d860*/  FMNMX.FTZ R2, R0, R2, !PT ;  /* 0x0000000200027209 */ /* 0x010fe20007810000 */
[--C-:B------:R-:W-:Y:S02]  /*d870*/  FFMA.FTZ R0, R19, c[0x0][0x2d0], -R163.reuse ;  /* 0x0000b40013007a23 */ /* 0x100fe400000108a3 */
[----:B------:R-:W-:Y:S02]  /*d880*/  FMUL.FTZ R19, R100, R127 ;  /* 0x0000007f64137220 */ /* 0x000fe40000410000 */
[----:B------:R-:W-:Y:S01]  /*d890*/  LDSM.16.MT88.4 R124, [R186+0x400] ;  /* 0x00040000ba7c783b */ /* 0x000fe20000004200 */
[C---:B------:R-:W-:Y:S02]  /*d8a0*/  FMUL.FTZ R88, R103.reuse, R88 ;  /* 0x0000005867587220 */ /* 0x040fe40000410000 */
[----:B------:R-:W4:Y:S01]  /*d8b0*/  MUFU.EX2 R243, R0 ;  /* 0x0000000000f37308 */ /* 0x000f220000000800 */
[C---:B------:R-:W-:Y:S02]  /*d8c0*/  FMUL.FTZ R89, R103.reuse, R89 ;  /* 0x0000005967597220 */ /* 0x040fe40000410000 */
[C---:B------:R-:W-:Y:S02]  /*d8d0*/  FMUL.FTZ R92, R103.reuse, R92 ;  /* 0x0000005c675c7220 */ /* 0x040fe40000410000 */
[----:B------:R-:W-:Y:S02]  /*d8e0*/  FMUL.FTZ R93, R103, R93 ;  /* 0x0000005d675d7220 */ /* 0x000fe40000410000 */
[--C-:B------:R-:W-:Y:S02]  /*d8f0*/  FFMA.FTZ R111, R172, c[0x0][0x2d0], -R163.reuse ;  /* 0x0000b400ac6f7a23 */ /* 0x100fe400000108a3 */
[--C-:B------:R-:W-:Y:S01]  /*d900*/  FFMA.FTZ R110, R166, c[0x0][0x2d0], -R163.reuse ;  /* 0x0000b400a66e7a23 */ /* 0x100fe200000108a3 */
[----:B------:R-:W-:Y:S01]  /*d910*/  MUFU.EX2 R172, R132 ;  /* 0x0000008400ac7308 */ /* 0x000fe20000000800 */
[C---:B------:R-:W-:Y:S02]  /*d920*/  FMUL.FTZ R84, R101.reuse, R84 ;  /* 0x0000005465547220 */ /* 0x040fe40000410000 */
[----:B------:R-:W-:Y:S02]  /*d930*/  FMUL.FTZ R85, R101, R85 ;  /* 0x0000005565557220 */ /* 0x000fe40000410000 */
[----:B-1----:R-:W-:Y:S02]  /*d940*/  FFMA.FTZ R3, R177, c[0x0][0x2d0], -R162 ;  /* 0x0000b400b1037a23 */ /* 0x002fe400000108a2 */
[C---:B------:R-:W-:Y:S02]  /*d950*/  FMUL.FTZ R86, R100.reuse, R86 ;  /* 0x0000005664567220 */ /* 0x040fe40000410000 */
[----:B------:R-:W-:Y:S01]  /*d960*/  FMUL.FTZ R87, R100, R87 ;  /* 0x0000005764577220 */ /* 0x000fe20000410000 */
[----:B------:R1:W5:Y:S01]  /*d970*/  MUFU.EX2 R233, R3 ;  /* 0x0000000300e97308 */ /* 0x0003620000000800 */
[C---:B------:R-:W-:Y:S02]  /*d980*/  FMUL.FTZ R96, R101.reuse, R96 ;  /* 0x0000006065607220 */ /* 0x040fe40000410000 */
[----:B------:R-:W-:Y:S01]  /*d990*/  FMUL.FTZ R97, R101, R97 ;  /* 0x0000006165617220 */ /* 0x000fe20000410000 */
[----:B----4-:R-:W-:Y:S01]  /*d9a0*/  F2FP.BF16.PACK_AB R115, R243, R237 ;  /* 0x000000edf373723e */ /* 0x010fe200000010ff */
[----:B------:R-:W-:Y:S02]  /*d9b0*/  FADD.FTZ R0, -R2, R102 ;  /* 0x0000006602007221 */ /* 0x000fe40000010100 */
[--C-:B------:R-:W-:Y:S02]  /*d9c0*/  FFMA.FTZ R102, R203, c[0x0][0x2d0], -R164.reuse ;  /* 0x0000b400cb667a23 */ /* 0x100fe400000108a4 */
[----:B------:R-:W-:Y:S01]  /*d9d0*/  FMUL.FTZ R0, R0, c[0x0][0x2d0] ;  /* 0x0000b40000007a20 */ /* 0x000fe20000410000 */
[----:B------:R-:W-:Y:S01]  /*d9e0*/  MUFU.EX2 R166, R141 ;  /* 0x0000008d00a67308 */ /* 0x000fe20000000800 */
[C---:B------:R-:W-:Y:S02]  /*d9f0*/  FMUL.FTZ R98, R100.reuse, R98 ;  /* 0x0000006264627220 */ /* 0x040fe40000410000 */
[----:B------:R-:W-:Y:S02]  /*da00*/  FMUL.FTZ R99, R100, R99 ;  /* 0x0000006364637220 */ /* 0x000fe40000410000 */
[--C-:B------:R-:W-:Y:S02]  /*da10*/  FFMA.FTZ R137, R214, c[0x0][0x2d0], -R164.reuse ;  /* 0x0000b400d6897a23 */ /* 0x100fe400000108a4 */
[----:B------:R-:W-:Y:S03]  /*da20*/  FFMA.FTZ R136, R205, c[0x0][0x2d0], -R164 ;  /* 0x0000b400cd887a23 */ /* 0x000fe600000108a4 */
[----:B------:R4:W-:Y:S01]  /*da30*/  MUFU.EX2 R225, R102 ;  /* 0x0000006600e17308 */ /* 0x0009e20000000800 */
[----:B-1----:R-:W-:Y:S01]  /*da40*/  FFMA.FTZ R3, R161, c[0x0][0x2d0], -R162 ;  /* 0x0000b400a1037a23 */ /* 0x002fe200000108a2 */
[----:B-----5:R-:W-:Y:S08]  /*da50*/  F2FP.BF16.PACK_AB R116, R233, R231 ;  /* 0x000000e7e974723e */ /* 0x020ff000000010ff */
[----:B------:R1:W-:Y:S10]  /*da60*/  MUFU.EX2 R241, R3 ;  /* 0x0000000300f17308 */ /* 0x0003f40000000800 */
[----:B------:R-:W5:Y:S01]  /*da70*/  MUFU.EX2 R0, R0 ;  /* 0x0000000000007308 */ /* 0x000f620000000800 */
[----:B----4-:R-:W-:Y:S09]  /*da80*/  FFMA.FTZ R102, R201, c[0x0][0x2d0], -R164 ;  /* 0x0000b400c9667a23 */ /* 0x010ff200000108a4 */
[----:B------:R4:W-:Y:S01]  /*da90*/  MUFU.EX2 R230, R102 ;  /* 0x0000006600e67308 */ /* 0x0009e20000000800 */
[----:B-1----:R-:W-:Y:S09]  /*daa0*/  FFMA.FTZ R3, R160, c[0x0][0x2d0], -R162 ;  /* 0x0000b400a0037a23 */ /* 0x002ff200000108a2 */
[----:B------:R1:W1:Y:S01]  /*dab0*/  MUFU.EX2 R242, R3 ;  /* 0x0000000300f27308 */ /* 0x0002620000000800 */
[C---:B-----5:R-:W-:Y:S02]  /*dac0*/  FMUL.FTZ R10, R0.reuse, R118 ;  /* 0x00000076000a7220 */ /* 0x060fe40000410000 */
[C---:B------:R-:W-:Y:S02]  /*dad0*/  FMUL.FTZ R11, R0.reuse, R119 ;  /* 0x00000077000b7220 */ /* 0x040fe40000410000 */
[C---:B------:R-:W-:Y:S02]  /*dae0*/  FMUL.FTZ R14, R0.reuse, R122 ;  /* 0x0000007a000e7220 */ /* 0x040fe40000410000 */
[C---:B------:R-:W-:Y:S03]  /*daf0*/  FMUL.FTZ R15, R0.reuse, R123 ;  /* 0x0000007b000f7220 */ /* 0x040fe60000410000 */
[----:B------:R-:W-:Y:S01]  /*db00*/  MUFU.EX2 R176, R110 ;  /* 0x0000006e00b07308 */ /* 0x000fe20000000800 */
[----:B------:R-:W5:Y:S01]  /*db10*/  LDSM.16.MT88.4 R120, [R185+0xc00] ;  /* 0x000c0000b978783b */ /* 0x000f620000004200 */
[----:B------:R-:W-:Y:S02]  /*db20*/  FMUL.FTZ R26, R0, R134 ;  /* 0x00000086001a7220 */ /* 0x000fe40000410000 */
[----:B----4-:R-:W-:Y:S02]  /*db30*/  FFMA.FTZ R102, R182, c[0x0][0x2d0], -R163 ;  /* 0x0000b400b6667a23 */ /* 0x010fe400000108a3 */
[C---:B------:R-:W-:Y:S02]  /*db40*/  FMUL.FTZ R27, R0.reuse, R135 ;  /* 0x00000087001b7220 */ /* 0x040fe40000410000 */
[C---:B------:R-:W-:Y:S02]  /*db50*/  FMUL.FTZ R30, R0.reuse, R138 ;  /* 0x0000008a001e7220 */ /* 0x040fe40000410000 */
[----:B------:R4:W-:Y:S01]  /*db60*/  MUFU.EX2 R224, R102 ;  /* 0x0000006600e07308 */ /* 0x0009e20000000800 */
[----:B------:R-:W-:Y:S02]  /*db70*/  FMUL.FTZ R31, R0, R139 ;  /* 0x0000008b001f7220 */ /* 0x000fe40000410000 */
[----:B-1----:R-:W-:Y:S01]  /*db80*/  FMUL.FTZ R3, R2, c[0x0][0x2d0] ;  /* 0x0000b40002037a20 */ /* 0x002fe20000410000 */
[----:B------:R-:W-:Y:S01]  /*db90*/  F2FP.BF16.PACK_AB R118, R242, R241 ;  /* 0x000000f1f276723e */ /* 0x000fe200000010ff */
[C---:B------:R-:W-:Y:S02]  /*dba0*/  FMUL.FTZ R42, R0.reuse, R150 ;  /* 0x00000096002a7220 */ /* 0x040fe40000410000 */
[----:B------:R-:W-:Y:S02]  /*dbb0*/  FFMA.FTZ R4, R169, c[0x0][0x2d0], -R3 ;  /* 0x0000b400a9047a23 */ /* 0x000fe40000010803 */
[C---:B------:R-:W-:Y:S01]  /*dbc0*/  FMUL.FTZ R43, R0.reuse, R151 ;  /* 0x00000097002b7220 */ /* 0x040fe20000410000 */
[----:B------:R1:W-:Y:S01]  /*dbd0*/  MUFU.EX2 R203, R109 ;  /* 0x0000006d00cb7308 */ /* 0x0003e20000000800 */
[C---:B------:R-:W-:Y:S02]  /*dbe0*/  FMUL.FTZ R46, R0.reuse, R154 ;  /* 0x0000009a002e7220 */ /* 0x040fe40000410000 */
[C---:B------:R-:W-:Y:S02]  /*dbf0*/  FMUL.FTZ R47, R0.reuse, R155 ;  /* 0x0000009b002f7220 */ /* 0x040fe40000410000 */
[C---:B------:R-:W-:Y:S02]  /*dc00*/  FMUL.FTZ R58, R0.reuse, R58 ;  /* 0x0000003a003a7220 */ /* 0x040fe40000410000 */
[C---:B------:R-:W-:Y:S02]  /*dc10*/  FMUL.FTZ R59, R0.reuse, R59 ;  /* 0x0000003b003b7220 */ /* 0x040fe40000410000 */
[--C-:B------:R-:W-:Y:S01]  /*dc20*/  FFMA.FTZ R135, R165, c[0x0][0x2d0], -R164.reuse ;  /* 0x0000b400a5877a23 */ /* 0x100fe200000108a4 */
[----:B------:R3:W-:Y:S01]  /*dc30*/  MUFU.EX2 R160, R4 ;  /* 0x0000000400a07308 */ /* 0x0007e20000000800 */
[--C-:B------:R-:W-:Y:S02]  /*dc40*/  FFMA.FTZ R134, R167, c[0x0][0x2d0], -R164.reuse ;  /* 0x0000b400a7867a23 */ /* 0x100fe400000108a4 */
[----:B------:R-:W-:Y:S02]  /*dc50*/  FMUL.FTZ R62, R0, R62 ;  /* 0x0000003e003e7220 */ /* 0x000fe40000410000 */
[----:B----4-:R-:W-:Y:S02]  /*dc60*/  FFMA.FTZ R102, R204, c[0x0][0x2d0], -R163 ;  /* 0x0000b400cc667a23 */ /* 0x010fe400000108a3 */
[C---:B------:R-:W-:Y:S02]  /*dc70*/  FMUL.FTZ R63, R0.reuse, R63 ;  /* 0x0000003f003f7220 */ /* 0x040fe40000410000 */
[C---:B------:R-:W-:Y:S01]  /*dc80*/  FMUL.FTZ R74, R0.reuse, R74 ;  /* 0x0000004a004a7220 */ /* 0x040fe20000410000 */
[----:B------:R4:W-:Y:S01]  /*dc90*/  MUFU.EX2 R223, R102 ;  /* 0x0000006600df7308 */ /* 0x0009e20000000800 */
[----:B------:R-:W-:Y:S02]  /*dca0*/  FMUL.FTZ R75, R0, R75 ;  /* 0x0000004b004b7220 */ /* 0x000fe40000410000 */
[--C-:B------:R-:W-:Y:S02]  /*dcb0*/  FFMA.FTZ R138, R211, c[0x0][0x2d0], -R3.reuse ;  /* 0x0000b400d38a7a23 */ /* 0x100fe40000010803 */
[--C-:B-1----:R-:W-:Y:S02]  /*dcc0*/  FFMA.FTZ R109, R218, c[0x0][0x2d0], -R3.reuse ;  /* 0x0000b400da6d7a23 */ /* 0x102fe40000010803 */
[--C-:B------:R-:W-:Y:S02]  /*dcd0*/  FFMA.FTZ R139, R175, c[0x0][0x2d0], -R3.reuse ;  /* 0x0000b400af8b7a23 */ /* 0x100fe40000010803 */
[--C-:B------:R-:W-:Y:S01]  /*dce0*/  FFMA.FTZ R105, R105, c[0x0][0x2d0], -R3.reuse ;  /* 0x0000b40069697a23 */ /* 0x100fe20000010803 */
[----:B------:R-:W-:Y:S01]  /*dcf0*/  MUFU.EX2 R175, R135 ;  /* 0x0000008700af7308 */ /* 0x000fe20000000800 */
[C---:B------:R-:W-:Y:S02]  /*dd00*/  FMUL.FTZ R78, R0.reuse, R78 ;  /* 0x0000004e004e7220 */ /* 0x040fe40000410000 */
[C---:B------:R-:W-:Y:S02]  /*dd10*/  FMUL.FTZ R79, R0.reuse, R79 ;  /* 0x0000004f004f7220 */ /* 0x040fe40000410000 */
[--C-:B---3--:R-:W-:Y:S02]  /*dd20*/  FFMA.FTZ R4, R179, c[0x0][0x2d0], -R3.reuse ;  /* 0x0000b400b3047a23 */ /* 0x108fe40000010803 */
[C---:B------:R-:W-:Y:S02]  /*dd30*/  FMUL.FTZ R90, R0.reuse, R90 ;  /* 0x0000005a005a7220 */ /* 0x040fe40000410000 */
[C---:B------:R-:W-:Y:S01]  /*dd40*/  FMUL.FTZ R91, R0.reuse, R91 ;  /* 0x0000005b005b7220 */ /* 0x040fe20000410000 */
[----:B------:R1:W3:Y:S01]  /*dd50*/  MUFU.EX2 R161, R4 ;  /* 0x0000000400a17308 */ /* 0x0002e20000000800 */
[C---:B------:R-:W-:Y:S02]  /*dd60*/  FMUL.FTZ R94, R0.reuse, R94 ;  /* 0x0000005e005e7220 */ /* 0x040fe40000410000 */
[----:B------:R-:W-:Y:S02]  /*dd70*/  FMUL.FTZ R95, R0, R95 ;  /* 0x0000005f005f7220 */ /* 0x000fe40000410000 */
[--C-:B----4-:R-:W-:Y:S05]  /*dd80*/  FFMA.FTZ R102, R180, c[0x0][0x2d0], -R164.reuse ;  /* 0x0000b400b4667a23 */ /* 0x110fea00000108a4 */
[----:B------:R4:W-:Y:S10]  /*dd90*/  MUFU.EX2 R222, R102 ;  /* 0x0000006600de7308 */ /* 0x0009f40000000800 */
[----:B------:R-:W-:Y:S01]  /*dda0*/  MUFU.EX2 R177, R134 ;  /* 0x0000008600b17308 */ /* 0x000fe20000000800 */
[--C-:B-1----:R-:W-:Y:S01]  /*ddb0*/  FFMA.FTZ R4, R171, c[0x0][0x2d0], -R3.reuse ;  /* 0x0000b400ab047a23 */ /* 0x102fe20000010803 */
[----:B---3--:R-:W-:Y:S08]  /*ddc0*/  F2FP.BF16.PACK_AB R117, R161, R160 ;  /* 0x000000a0a175723e */ /* 0x008ff000000010ff */
[----:B------:R1:W-:Y:S01]  /*ddd0*/  MUFU.EX2 R239, R4 ;  /* 0x0000000400ef7308 */ /* 0x0003e20000000800 */
[----:B----4-:R-:W-:Y:S09]  /*dde0*/  FFMA.FTZ R102, R181, c[0x0][0x2d0], -R164 ;  /* 0x0000b400b5667a23 */ /* 0x010ff200000108a4 */
[----:B------:R3:W-:Y:S10]  /*ddf0*/  MUFU.EX2 R221, R102 ;  /* 0x0000006600dd7308 */ /* 0x0007f40000000800 */
[----:B------:R4:W-:Y:S01]  /*de00*/  MUFU.EX2 R171, R133 ;  /* 0x0000008500ab7308 */ /* 0x0009e20000000800 */
[----:B-1----:R-:W-:Y:S09]  /*de10*/  FFMA.FTZ R4, R170, c[0x0][0x2d0], -R3 ;  /* 0x0000b400aa047a23 */ /* 0x002ff20000010803 */
[----:B------:R1:W1:Y:S01]  /*de20*/  MUFU.EX2 R240, R4 ;  /* 0x0000000400f07308 */ /* 0x0002620000000800 */
[----:B---3--:R-:W-:Y:S09]  /*de30*/  FFMA.FTZ R102, R183, c[0x0][0x2d0], -R163 ;  /* 0x0000b400b7667a23 */ /* 0x008ff200000108a3 */
[----:B------:R3:W-:Y:S01]  /*de40*/  MUFU.EX2 R204, R102 ;  /* 0x0000006600cc7308 */ /* 0x0007e20000000800 */
[----:B----4-:R-:W-:Y:S09]  /*de50*/  LDSM.16.MT88.4 R132, [R185+0x800] ;  /* 0x00080000b984783b */ /* 0x010ff20000004200 */
[----:B------:R-:W4:Y:S01]  /*de60*/  MUFU.EX2 R167, R140 ;  /* 0x0000008c00a77308 */ /* 0x000f220000000800 */
[----:B-1----:R-:W-:Y:S01]  /*de70*/  FMUL.FTZ R4, R101, R112 ;  /* 0x0000007065047220 */ /* 0x002fe20000410000 */
[----:B------:R-:W-:Y:S02]  /*de80*/  F2FP.BF16.PACK_AB R112, R235, R220 ;  /* 0x000000dceb70723e */ /* 0x000fe400000010ff */
[----:B------:R-:W-:Y:S06]  /*de90*/  F2FP.BF16.PACK_AB R119, R240, R239 ;  /* 0x000000eff077723e */ /* 0x000fec00000010ff */
[----:B------:R1:W-:Y:S01]  /*dea0*/  MUFU.EX2 R178, R109 ;  /* 0x0000006d00b27308 */ /* 0x0003e20000000800 */
[-C--:B------:R-:W-:Y:S05]  /*deb0*/  HMMA.16816.F32.BF16 R4, R112, R20.reuse, R4 ;  /* 0x000000147004723c */ /* 0x080fea0000041804 */
[--C-:B---3--:R-:W-:Y:S03]  /*dec0*/  FFMA.FTZ R102, R215, c[0x0][0x2d0], -R162.reuse ;  /* 0x0000b400d7667a23 */ /* 0x108fe600000108a2 */
[C---:B------:R-:W-:Y:S01]  /*ded0*/  HMMA.16816.F32.BF16 R8, R116.reuse, R20, R8 ;  /* 0x000000147408723c */ /* 0x040fe20000041808 */
[----:B------:R3:W-:Y:S06]  /*dee0*/  MUFU.EX2 R201, R102 ;  /* 0x0000006600c97308 */ /* 0x0007ec0000000800 */
[C---:B------:R-:W-:Y:S01]  /*def0*/  FMUL.FTZ R20, R101.reuse, R128 ;  /* 0x0000008065147220 */ /* 0x040fe20000410000 */
[-C--:B------:R-:W-:Y:S03]  /*df00*/  HMMA.16816.F32.BF16 R12, R116, R22.reuse, R12 ;  /* 0x00000016740c723c */ /* 0x080fe6000004180c */
[----:B------:R-:W-:Y:S01]  /*df10*/  MUFU.EX2 R170, R137 ;  /* 0x0000008900aa7308 */ /* 0x000fe20000000800 */
[C---:B------:R-:W-:Y:S02]  /*df20*/  FMUL.FTZ R21, R101.reuse, R129 ;  /* 0x0000008165157220 */ /* 0x040fe40000410000 */
[--C-:B-1----:R-:W-:Y:S02]  /*df30*/  FFMA.FTZ R109, R208, c[0x0][0x2d0], -R162.reuse ;  /* 0x0000b400d06d7a23 */ /* 0x102fe400000108a2 */
[C---:B------:R-:W-:Y:S05]  /*df40*/  HMMA.16816.F32.BF16 R16, R112.reuse, R22, R16 ;  /* 0x000000167010723c */ /* 0x040fea0000041810 */
[----:B------:R-:W-:Y:S02]  /*df50*/  MUFU.EX2 R174, R136 ;  /* 0x0000008800ae7308 */ /* 0x000fe40000000800 */
[C---:B------:R-:W-:Y:S02]  /*df60*/  FMUL.FTZ R22, R100.reuse, R130 ;  /* 0x0000008264167220 */ /* 0x040fe40000410000 */
[----:B------:R-:W-:Y:S02]  /*df70*/  FMUL.FTZ R23, R100, R131 ;  /* 0x0000008364177220 */ /* 0x000fe40000410000 */
[----:B------:R-:W-:Y:S01]  /*df80*/  LDSM.16.MT88.4 R128, [R185+0x1000] ;  /* 0x00100000b980783b */ /* 0x000fe20000004200 */
[----:B---3--:R-:W-:Y:S03]  /*df90*/  FFMA.FTZ R102, R210, c[0x0][0x2d0], -R162 ;  /* 0x0000b400d2667a23 */ /* 0x008fe600000108a2 */
[----:B------:R-:W1:Y:S01]  /*dfa0*/  MUFU.EX2 R173, R111 ;  /* 0x0000006f00ad7308 */ /* 0x000e620000000800 */
[-C--:B------:R-:W-:Y:S08]  /*dfb0*/  HMMA.16816.F32.BF16 R20, R112, R36.reuse, R20 ;  /* 0x000000247014723c */ /* 0x080ff00000041814 */
[C---:B------:R-:W-:Y:S01]  /*dfc0*/  HMMA.16816.F32.BF16 R24, R116.reuse, R36, R24 ;  /* 0x000000247418723c */ /* 0x040fe20000041818 */
[----:B------:R3:W-:Y:S06]  /*dfd0*/  MUFU.EX2 R202, R102 ;  /* 0x0000006600ca7308 */ /* 0x0007ec0000000800 */
[C---:B------:R-:W-:Y:S01]  /*dfe0*/  FMUL.FTZ R36, R101.reuse, R144 ;  /* 0x0000009065247220 */ /* 0x040fe20000410000 */
[-C--:B------:R-:W-:Y:S03]  /*dff0*/  HMMA.16816.F32.BF16 R28, R116, R38.reuse, R28 ;  /* 0x00000026741c723c */ /* 0x080fe6000004181c */
[----:B------:R1:W-:Y:S01]  /*e000*/  MUFU.EX2 R111, R105 ;  /* 0x00000069006f7308 */ /* 0x0003e20000000800 */
[C---:B------:R-:W-:Y:S02]  /*e010*/  FMUL.FTZ R37, R101.reuse, R145 ;  /* 0x0000009165257220 */ /* 0x040fe40000410000 */
[----:B--2---:R-:W-:Y:S02]  /*e020*/  FFMA.FTZ R101, R101, R249, R220 ;  /* 0x000000f965657223 */ /* 0x004fe400000100dc */
[C---:B------:R-:W-:Y:S05]  /*e030*/  HMMA.16816.F32.BF16 R32, R112.reuse, R38, R32 ;  /* 0x000000267020723c */ /* 0x040fea0000041820 */
[----:B------:R-:W-:Y:S02]  /*e040*/  MUFU.EX2 R164, R138 ;  /* 0x0000008a00a47308 */ /* 0x000fe40000000800 */
[C---:B------:R-:W-:Y:S02]  /*e050*/  FMUL.FTZ R38, R100.reuse, R146 ;  /* 0x0000009264267220 */ /* 0x040fe40000410000 */
[C---:B------:R-:W-:Y:S03]  /*e060*/  FMUL.FTZ R39, R100.reuse, R147 ;  /* 0x0000009364277220 */ /* 0x040fe60000410000 */
[----:B---3--:R-:W-:Y:S02]  /*e070*/  FFMA.FTZ R102, R207, c[0x0][0x2d0], -R3 ;  /* 0x0000b400cf667a23 */ /* 0x008fe40000010803 */
[----:B------:R-:W-:Y:S01]  /*e080*/  FFMA.FTZ R100, R100, R248, R168 ;  /* 0x000000f864647223 */ /* 0x000fe200000100a8 */
[----:B------:R-:W-:Y:S01]  /*e090*/  MUFU.EX2 R165, R139 ;  /* 0x0000008b00a57308 */ /* 0x000fe20000000800 */
[-C--:B-----5:R-:W-:Y:S03]  /*e0a0*/  HMMA.16816.F32.BF16 R36, R112, R120.reuse, R36 ;  /* 0x000000787024723c */ /* 0x0a0fe60000041824 */
[----:B-1----:R-:W-:Y:S01]  /*e0b0*/  FADD.FTZ R105, R235, R101 ;  /* 0x00000065eb697221 */ /* 0x002fe20000010000 */
[----:B------:R-:W-:Y:S04]  /*e0c0*/  F2FP.BF16.PACK_AB R101, R172, R171 ;  /* 0x000000abac65723e */ /* 0x000fe800000010ff */
[C---:B------:R-:W-:Y:S01]  /*e0d0*/  HMMA.16816.F32.BF16 R40, R116.reuse, R120, R40 ;  /* 0x000000787428723c */ /* 0x040fe20000041828 */
[----:B------:R1:W-:Y:S07]  /*e0e0*/  MUFU.EX2 R182, R102 ;  /* 0x0000006600b67308 */ /* 0x0003ee0000000800 */
[-C--:B------:R-:W-:Y:S03]  /*e0f0*/  HMMA.16816.F32.BF16 R44, R116, R122.reuse, R44 ;  /* 0x0000007a742c723c */ /* 0x080fe6000004182c */
[----:B------:R-:W-:Y:S05]  /*e100*/  MUFU.EX2 R168, R109 ;  /* 0x0000006d00a87308 */ /* 0x000fea0000000800 */
[C---:B------:R-:W-:Y:S01]  /*e110*/  HMMA.16816.F32.BF16 R48, R112.reuse, R122, R48 ;  /* 0x0000007a7030723c */ /* 0x040fe20000041830 */
[----:B------:R-:W2:Y:S03]  /*e120*/  LDSM.16.MT88.4 R120, [R186+0xc00] ;  /* 0x000c0000ba78783b */ /* 0x000ea60000004200 */
[--C-:B-1----:R-:W-:Y:S04]  /*e130*/  FFMA.FTZ R102, R206, c[0x0][0x2d0], -R3.reuse ;  /* 0x0000b400ce667a23 */ /* 0x102fe80000010803 */
[----:B------:R1:W-:Y:S04]  /*e140*/  MUFU.EX2 R183, R102 ;  /* 0x0000006600b77308 */ /* 0x0003e80000000800 */
[--C-:B-1----:R-:W-:Y:S01]  /*e150*/  FFMA.FTZ R102, R216, c[0x0][0x2d0], -R162.reuse ;  /* 0x0000b400d8667a23 */ /* 0x102fe200000108a2 */
[-C--:B--2---:R-:W-:Y:S05]  /*e160*/  HMMA.16816.F32.BF16 R52, R112, R120.reuse, R52 ;  /* 0x000000787034723c */ /* 0x084fea0000041834 */
[----:B------:R1:W-:Y:S03]  /*e170*/  MUFU.EX2 R180, R102 ;  /* 0x0000006600b47308 */ /* 0x0003e60000000800 */
[C---:B------:R-:W-:Y:S08]  /*e180*/  HMMA.16816.F32.BF16 R56, R116.reuse, R120, R56 ;  /* 0x000000787438723c */ /* 0x040ff00000041838 */
[-C--:B------:R-:W-:Y:S08]  /*e190*/  HMMA.16816.F32.BF16 R60, R116, R122.reuse, R60 ;  /* 0x0000007a743c723c */ /* 0x080ff0000004183c */
[C---:B------:R-:W-:Y:S01]  /*e1a0*/  HMMA.16816.F32.BF16 R64, R112.reuse, R122, R64 ;  /* 0x0000007a7040723c */ /* 0x040fe20000041840 */
[----:B------:R-:W2:Y:S03]  /*e1b0*/  LDSM.16.MT88.4 R120, [R185+0x1800] ;  /* 0x00180000b978783b */ /* 0x000ea60000004200 */
[--C-:B-1----:R-:W-:Y:S04]  /*e1c0*/  FFMA.FTZ R102, R217, c[0x0][0x2d0], -R162.reuse ;  /* 0x0000b400d9667a23 */ /* 0x102fe800000108a2 */
[----:B------:R1:W-:Y:S04]  /*e1d0*/  MUFU.EX2 R181, R102 ;  /* 0x0000006600b57308 */ /* 0x0003e80000000800 */
[--C-:B-1----:R-:W-:Y:S02]  /*e1e0*/  FFMA.FTZ R102, R219, c[0x0][0x2d0], -R3.reuse ;  /* 0x0000b400db667a23 */ /* 0x102fe40000010803 */
[----:B------:R-:W-:Y:S02]  /*e1f0*/  FFMA.FTZ R3, R104, c[0x0][0x2d0], -R3 ;  /* 0x0000b40068037a23 */ /* 0x000fe40000010803 */
[----:B------:R-:W3:Y:S02]  /*e200*/  LDL.LU R104, [R1+0xc] ;  /* 0x00000c0001687983 */ /* 0x000ee40000300800 */
[----:B------:R1:W-:Y:S01]  /*e210*/  MUFU.EX2 R179, R102 ;  /* 0x0000006600b37308 */ /* 0x0003e20000000800 */
[-C--:B--2---:R-:W-:Y:S09]  /*e220*/  HMMA.16816.F32.BF16 R68, R112, R120.reuse, R68 ;  /* 0x000000787044723c */ /* 0x084ff20000041844 */
[----:B------:R2:W5:Y:S01]  /*e230*/  MUFU.EX2 R110, R3 ;  /* 0x00000003006e7308 */ /* 0x0005620000000800 */
[C---:B------:R-:W-:Y:S08]  /*e240*/  HMMA.16816.F32.BF16 R72, R116.reuse, R120, R72 ;  /* 0x000000787448723c */ /* 0x040ff00000041848 */
[-C--:B------:R-:W-:Y:S04]  /*e250*/  HMMA.16816.F32.BF16 R76, R116, R122.reuse, R76 ;  /* 0x0000007a744c723c */ /* 0x080fe8000004184c */
[----:B-1----:R-:W-:Y:S01]  /*e260*/  FFMA.FTZ R102, R212, c[0x0][0x2d0], -R162 ;  /* 0x0000b400d4667a23 */ /* 0x002fe200000108a2 */
[----:B----4-:R-:W-:Y:S03]  /*e270*/  F2FP.BF16.PACK_AB R162, R167, R166 ;  /* 0x000000a6a7a2723e */ /* 0x010fe600000010ff */
[C---:B------:R-:W-:Y:S01]  /*e280*/  HMMA.16816.F32.BF16 R80, R112.reuse, R122, R80 ;  /* 0x0000007a7050723c */ /* 0x040fe20000041850 */
[----:B------:R-:W1:Y:S01]  /*e290*/  LDSM.16.MT88.4 R120, [R186+0x1800] ;  /* 0x00180000ba78783b */ /* 0x000e620000004200 */
[----:B------:R4:W1:Y:S02]  /*e2a0*/  MUFU.EX2 R169, R102 ;  /* 0x0000006600a97308 */ /* 0x0008640000000800 */
[----:B--2---:R-:W-:Y:S01]  /*e2b0*/  FFMA.FTZ R3, R103, R142, R231 ;  /* 0x0000008e67037223 */ /* 0x004fe200000100e7 */
[----:B------:R-:W-:Y:S04]  /*e2c0*/  F2FP.BF16.PACK_AB R103, R176, R173 ;  /* 0x000000adb067723e */ /* 0x000fe800000010ff */
[----:B------:R-:W-:Y:S03]  /*e2d0*/  LDSM.16.MT88.4 R140, [R186+0x800] ;  /* 0x00080000ba8c783b */ /* 0x000fe60000004200 */
[----:B-----5:R-:W-:Y:S01]  /*e2e0*/  F2FP.BF16.PACK_AB R163, R110, R111 ;  /* 0x0000006f6ea3723e */ /* 0x020fe200000010ff */
[----:B------:R-:W-:Y:S02]  /*e2f0*/  FADD.FTZ R109, R233, R3 ;  /* 0x00000003e96d7221 */ /* 0x000fe40000010000 */
[----:B------:R-:W-:Y:S04]  /*e300*/  FADD.FTZ R3, R238, R105 ;  /* 0x00000069ee037221 */ /* 0x000fe80000010000 */
[----:B------:R-:W-:Y:S04]  /*e310*/  FADD.FTZ R3, R244, R3 ;  /* 0x00000003f4037221 */ /* 0x000fe80000010000 */
[----:B------:R-:W-:Y:S01]  /*e320*/  FADD.FTZ R3, R225, R3 ;  /* 0x00000003e1037221 */ /* 0x000fe20000010000 */
[----:B----4-:R-:W-:Y:S03]  /*e330*/  F2FP.BF16.PACK_AB R102, R177, R175 ;  /* 0x000000afb166723e */ /* 0x010fe600000010ff */
[----:B------:R-:W-:Y:S01]  /*e340*/  FADD.FTZ R3, R230, R3 ;  /* 0x00000003e6037221 */ /* 0x000fe20000010000 */
[-C--:B-1----:R-:W-:Y:S08]  /*e350*/  HMMA.16816.F32.BF16 R84, R112, R120.reuse, R84 ;  /* 0x000000787054723c */ /* 0x082ff00000041854 */
[C---:B------:R-:W-:Y:S07]  /*e360*/  HMMA.16816.F32.BF16 R88, R116.reuse, R120, R88 ;  /* 0x000000787458723c */ /* 0x040fee0000041858 */
[----:B------:R-:W-:Y:S01]  /*e370*/  F2FP.BF16.PACK_AB R120, R202, R201 ;  /* 0x000000c9ca78723e */ /* 0x000fe200000010ff */
[-C--:B------:R-:W-:Y:S01]  /*e380*/  HMMA.16816.F32.BF16 R92, R116, R122.reuse, R92 ;  /* 0x0000007a745c723c */ /* 0x080fe2000004185c */
[----:B------:R-:W1:Y:S03]  /*e390*/  LDSM.16.MT88.4 R116, [R185+0x400] ;  /* 0x00040000b974783b */ /* 0x000e660000004200 */
[----:B------:R-:W-:Y:S04]  /*e3a0*/  F2FP.BF16.PACK_AB R121, R183, R182 ;  /* 0x000000b6b779723e */ /* 0x000fe800000010ff */
[----:B------:R-:W-:Y:S07]  /*e3b0*/  HMMA.16816.F32.BF16 R96, R112, R122, R96 ;  /* 0x0000007a7060723c */ /* 0x000fee0000041860 */
[----:B------:R-:W-:Y:S02]  /*e3c0*/  F2FP.BF16.PACK_AB R112, R230, R225 ;  /* 0x000000e1e670723e */ /* 0x000fe400000010ff */
[----:B------:R-:W-:Y:S03]  /*e3d0*/  F2FP.BF16.PACK_AB R113, R223, R224 ;  /* 0x000000e0df71723e */ /* 0x000fe600000010ff */
[----:B------:R-:W-:Y:S02]  /*e3e0*/  F2FP.BF16.PACK_AB R114, R221, R222 ;  /* 0x000000dedd72723e */ /* 0x000fe400000010ff */
[----:B------:R-:W-:Y:S02]  /*e3f0*/  F2FP.BF16.PACK_AB R115, R204, R203 ;  /* 0x000000cbcc73723e */ /* 0x000fe400000010ff */
[----:B------:R-:W-:Y:S02]  /*e400*/  F2FP.BF16.PACK_AB R122, R181, R180 ;  /* 0x000000b4b57a723e */ /* 0x000fe400000010ff */
[----:B------:R-:W-:Y:S03]  /*e410*/  F2FP.BF16.PACK_AB R123, R178, R179 ;  /* 0x000000b3b27b723e */ /* 0x000fe600000010ff */
[-C--:B-1----:R-:W-:Y:S08]  /*e420*/  HMMA.16816.F32.BF16 R4, R112, R116.reuse, R4 ;  /* 0x000000747004723c */ /* 0x082ff00000041804 */
[C---:B------:R-:W-:Y:S08]  /*e430*/  HMMA.16816.F32.BF16 R8, R120.reuse, R116, R8 ;  /* 0x000000747808723c */ /* 0x040ff00000041808 */
[-C--:B------:R-:W-:Y:S08]  /*e440*/  HMMA.16816.F32.BF16 R12, R120, R118.reuse, R12 ;  /* 0x00000076780c723c */ /* 0x080ff0000004180c */
[C---:B------:R-:W-:Y:S01]  /*e450*/  HMMA.16816.F32.BF16 R16, R112.reuse, R118, R16 ;  /* 0x000000767010723c */ /* 0x040fe20000041810 */
[----:B------:R-:W1:Y:S07]  /*e460*/  LDSM.16.MT88.4 R116, [R186+0x1000] ;  /* 0x00100000ba74783b */ /* 0x000e6e0000004200 */
        /* <DEDUP_REMOVED lines=9> */
[----:B------:R-:W4:Y:S07]  /*e500*/  LDSM.16.MT88.4 R128, [R186+0x1c00] ;  /* 0x001c0000ba80783b */ /* 0x000f2e0000004200 */
[-C--:B-1----:R-:W-:Y:S08]  /*e510*/  HMMA.16816.F32.BF16 R52, R112, R116.reuse, R52 ;  /* 0x000000747034723c */ /* 0x082ff00000041834 */
[C---:B------:R-:W-:Y:S08]  /*e520*/  HMMA.16816.F32.BF16 R56, R120.reuse, R116, R56 ;  /* 0x000000747838723c */ /* 0x040ff00000041838 */
[-C--:B------:R-:W-:Y:S08]  /*e530*/  HMMA.16816.F32.BF16 R60, R120, R118.reuse, R60 ;  /* 0x00000076783c723c */ /* 0x080ff0000004183c */
[C---:B------:R-:W-:Y:S08]  /*e540*/  HMMA.16816.F32.BF16 R64, R112.reuse, R118, R64 ;  /* 0x000000767040723c */ /* 0x040ff00000041840 */
[-C--:B--2---:R-:W-:Y:S08]  /*e550*/  HMMA.16816.F32.BF16 R68, R112, R124.reuse, R68 ;  /* 0x0000007c7044723c */ /* 0x084ff00000041844 */
[C---:B------:R-:W-:Y:S08]  /*e560*/  HMMA.16816.F32.BF16 R72, R120.reuse, R124, R72 ;  /* 0x0000007c7848723c */ /* 0x040ff00000041848 */
[-C--:B------:R-:W-:Y:S08]  /*e570*/  HMMA.16816.F32.BF16 R76, R120, R126.reuse, R76 ;  /* 0x0000007e784c723c */ /* 0x080ff0000004184c */
[C---:B------:R-:W-:Y:S08]  /*e580*/  HMMA.16816.F32.BF16 R80, R112.reuse, R126, R80 ;  /* 0x0000007e7050723c */ /* 0x040ff00000041850 */
[-C--:B----4-:R-:W-:Y:S08]  /*e590*/  HMMA.16816.F32.BF16 R84, R112, R128.reuse, R84 ;  /* 0x000000807054723c */ /* 0x090ff00000041854 */
[C---:B------:R-:W-:Y:S04]  /*e5a0*/  HMMA.16816.F32.BF16 R88, R120.reuse, R128, R88 ;  /* 0x000000807858723c */ /* 0x040fe80000041858 */
[----:B---3--:R-:W-:Y:S01]  /*e5b0*/  FFMA.FTZ R0, R0, R104, R160 ;  /* 0x0000006800007223 */ /* 0x008fe200000100a0 */
[----:B------:R-:W-:Y:S01]  /*e5c0*/  F2FP.BF16.PACK_AB R160, R168, R169 ;  /* 0x000000a9a8a0723e */ /* 0x000fe200000010ff */
[----:B------:R-:W-:Y:S02]  /*e5d0*/  FADD.FTZ R104, R234, R100 ;  /* 0x00000064ea687221 */ /* 0x000fe40000010000 */
[-C--:B------:R-:W-:Y:S04]  /*e5e0*/  HMMA.16816.F32.BF16 R92, R120, R130.reuse, R92 ;  /* 0x00000082785c723c */ /* 0x080fe8000004185c */
[----:B------:R-:W-:Y:S01]  /*e5f0*/  F2FP.BF16.PACK_AB R100, R174, R170 ;  /* 0x000000aaae64723e */ /* 0x000fe200000010ff */
[----:B------:R-:W-:Y:S01]  /*e600*/  FADD.FTZ R0, R161, R0 ;  /* 0x00000000a1007221 */ /* 0x000fe20000010000 */
[----:B------:R-:W-:Y:S01]  /*e610*/  F2FP.BF16.PACK_AB R161, R165, R164 ;  /* 0x000000a4a5a1723e */ /* 0x000fe200000010ff */
[----:B------:R-:W-:Y:S01]  /*e620*/  FADD.FTZ R104, R237, R104 ;  /* 0x00000068ed687221 */ /* 0x000fe20000010000 */
[----:B------:R-:W-:Y:S04]  /*e630*/  HMMA.16816.F32.BF16 R96, R112, R130, R96 ;  /* 0x000000827060723c */ /* 0x000fe80000041860 */
[----:B------:R-:W-:Y:S04]  /*e640*/  FADD.FTZ R0, R239, R0 ;  /* 0x00000000ef007221 */ /* 0x000fe80000010000 */
[-C--:B------:R-:W-:Y:S01]  /*e650*/  HMMA.16816.F32.BF16 R112, R100, R132.reuse, R4 ;  /* 0x000000846470723c */ /* 0x080fe20000041804 */
[----:B------:R-:W1:Y:S04]  /*e660*/  LDSM.16.MT88.4 R4, [R186+0x1400] ;  /* 0x00140000ba04783b */ /* 0x000e680000004200 */
[----:B------:R-:W-:Y:S03]  /*e670*/  FADD.FTZ R0, R240, R0 ;  /* 0x00000000f0007221 */ /* 0x000fe60000010000 */
        /* <DEDUP_REMOVED lines=50> */
[----:B------:R-:W-:Y:S01]  /*e9a0*/  FADD.FTZ R6, R175, R6 ;  /* 0x00000006af067221 */ /* 0x000fe20000010000 */
[----:B------:R-:W-:Y:S01]  /*e9b0*/  MOV R102, R2 ;  /* 0x0000000200667202 */ /* 0x000fe20000000f00 */
[----:B------:R-:W-:Y:S04]  /*e9c0*/  FADD.FTZ R4, R173, R3 ;  /* 0x00000003ad047221 */ /* 0x000fe80000010000 */
[----:B------:R-:W-:Y:S02]  /*e9d0*/  FADD.FTZ R3, R166, R0 ;  /* 0x00000000a6037221 */ /* 0x000fe40000010000 */
[----:B------:R-:W-:Y:S02]  /*e9e0*/  FADD.FTZ R0, R111, R5 ;  /* 0x000000056f007221 */ /* 0x000fe40000010000 */
[----:B------:R-:W-:Y:S02]  /*e9f0*/  FADD.FTZ R5, R177, R6 ;  /* 0x00000006b1057221 */ /* 0x000fe40000010000 */
[----:B------:R-:W-:Y:S02]  /*ea00*/  FADD.FTZ R4, R176, R4 ;  /* 0x00000004b0047221 */ /* 0x000fe40000010000 */
[----:B------:R-:W-:Y:S01]  /*ea10*/  FADD.FTZ R3, R167, R3 ;  /* 0x00000003a7037221 */ /* 0x000fe20000010000 */
[----:B------:R1:W-:Y:S01]  /*ea20*/  STL [R1+0x4], R5 ;  /* 0x0000040501007387 */ /* 0x0003e20000100800 */
[----:B------:R-:W-:Y:S03]  /*ea30*/  FADD.FTZ R0, R110, R0 ;  /* 0x000000006e007221 */ /* 0x000fe60000010000 */
[----:B------:R1:W-:Y:S04]  /*ea40*/  STL [R1], R4 ;  /* 0x0000000401007387 */ /* 0x0003e80000100800 */
[----:B------:R1:W-:Y:S04]  /*ea50*/  STL [R1+0x8], R3 ;  /* 0x0000080301007387 */ /* 0x0003e80000100800 */
[----:B------:R1:W-:Y:S01]  /*ea60*/  STL [R1+0xc], R0 ;  /* 0x00000c0001007387 */ /* 0x0003e20000100800 */
[----:B------:R-:W-:-:S05]  /*ea70*/  @P0 BRA `(.L_x_554) ;  /* 0xffffcf4000000947 */ /* 0x000fca000383ffff */
.L_x_549:
[----:B-1----:R-:W2:Y:S02]  /*ea80*/  LDL R0, [R1+0x10] ;  /* 0x0000100001007983 */ /* 0x002ea40000100800 */
[----:B--2---:R-:W-:-:S13]  /*ea90*/  ISETP.GE.AND P0, PT, R200, R0, PT ;  /* 0x00000000c800720c */ /* 0x004fda0003f06270 */
[----:B------:R-:W-:Y:S05]  /*eaa0*/  @!P0 BRA `(.L_x_555) ;  /* 0x0000432000008947 */ /* 0x000fea0003800000 */
[----:B------:R-:W-:Y:S01]  /*eab0*/  IMAD.MOV.U32 R101, RZ, RZ, R107 ;  /* 0x000000ffff657224 */ /* 0x000fe200078e006b */
[----:B------:R-:W-:Y:S01]  /*eac0*/  MOV R104, R102 ;  /* 0x0000006600687202 */ /* 0x000fe20000000f00 */
[----:B------:R-:W-:Y:S01]  /*ead0*/  IMAD.MOV.U32 R100, RZ, RZ, R108 ;  /* 0x000000ffff647224 */ /* 0x000fe200078e006c */
[----:B------:R-:W-:Y:S02]  /*eae0*/  MOV R103, R106 ;  /* 0x0000006a00677202 */ /* 0x000fe40000000f00 */
.L_x_574:
[----:B------:R-:W-:Y:S04]  /*eaf0*/  DEPBAR.LE SB0, 0x0 ;  /* 0x000080000000791a */ /* 0x000fe80000000000 */
[----:B------:R-:W-:Y:S01]  /*eb00*/  WARPSYNC 0xffffffff ;  /* 0xffffffff00007948 */ /* 0x000fe20003800000 */
[----:B------:R-:W-:Y:S01]  /*eb10*/  BAR.SYNC.DEFER_BLOCKING 0x0 ;  /* 0x0000000000007b1d */ /* 0x000fe20000010000 */
[----:B------:R-:W-:Y:S01]  /*eb20*/  SHF.R.S32.HI R0, RZ, 0x1f, R200 ;  /* 0x0000001fff007819 */ /* 0x000fe200000114c8 */
[----:B--2---:R-:W-:Y:S01]  /*eb30*/  IMAD.WIDE.U32 R2, R200, c[0x0][0x208], RZ ;  /* 0x00008200c8027a25 */ /* 0x004fe200078e00ff */
[C---:B------:R-:W-:Y:S02]  /*eb40*/  LOP3.LUT P5, RZ, R198.reuse, 0x100, RZ, 0xc0, !PT ;  /* 0x00000100c6ff7812 */ /* 0x040fe400078ac0ff */
[----:B------:R-:W-:Y:S01]  /*eb50*/  LOP3.LUT P4, RZ, R198, 0x80, RZ, 0xc0, !PT ;  /* 0x00000080c6ff7812 */ /* 0x000fe2000788c0ff */
[----:B------:R-:W-:Y:S01]  /*eb60*/  IMAD R0, R0, c[0x0][0x208], RZ ;  /* 0x0000820000007a24 */ /* 0x000fe200078e02ff */
[----:B------:R-:W-:Y:S03]  /*eb70*/  LOP3.LUT P3, RZ, R198, 0x40, RZ, 0xc0, !PT ;  /* 0x00000040c6ff7812 */ /* 0x000fe6000786c0ff */
[----:B------:R-:W-:Y:S05]  /*eb80*/  IMAD R0, R200, c[0x0][0x20c], R0 ;  /* 0x00008300c8007a24 */ /* 0x000fea00078e0200 */
[----:B------:R-:W-:Y:S01]  /*eb90*/  IADD3 R8, R3, R0, RZ ;  /* 0x0000000003087210 */ /* 0x000fe20007ffe0ff */
[----:B------:R-:W-:Y:S04]  /*eba0*/  IMAD.WIDE.U32 R2, R2, 0x30, RZ ;  /* 0x0000003002027825 */ /* 0x000fe800078e00ff */
[----:B------:R-:W-:Y:S01]  /*ebb0*/  IMAD R12, R8, 0x30, RZ ;  /* 0x00000030080c7824 */ /* 0x000fe200078e02ff */
[----:B------:R-:W-:Y:S04]  /*ebc0*/  LDSM.16.M88.4 R48, [R187] ;  /* 0x00000000bb30783b */ /* 0x000fe80000000200 */
[----:B------:R-:W-:Y:S01]  /*ebd0*/  IADD3 R3, R3, R12, RZ ;  /* 0x0000000c03037210 */ /* 0x000fe20007ffe0ff */
[----:B------:R-:W-:Y:S03]  /*ebe0*/  BSSY B0, `(.L_x_556) ;  /* 0x000010a000007945 */ /* 0x000fe60003800000 */
[----:B------:R-:W1:Y:S08]  /*ebf0*/  LDSM.16.M88.4 R16, [R184] ;  /* 0x00000000b810783b */ /* 0x000e700000000200 */
[----:B------:R-:W2:Y:S08]  /*ec00*/  LDSM.16.M88.4 R44, [R187+0x1000] ;  /* 0x00100000bb2c783b */ /* 0x000eb00000000200 */
[----:B------:R-:W3:Y:S08]  /*ec10*/  S2R R206, SR_TID.X ;  /* 0x0000000000ce7919 */ /* 0x000ef00000002100 */
[----:B------:R-:W4:Y:S08]  /*ec20*/  LDSM.16.M88.4 R32, [R184+0x400] ;  /* 0x00040000b820783b */ /* 0x000f300000000200 */
[----:B------:R-:W5:Y:S04]  /*ec30*/  LDL R217, [R1+0x10] ;  /* 0x0000100001d97983 */ /* 0x000f680000100800 */
[----:B------:R-:W4:Y:S01]  /*ec40*/  LDSM.16.M88.4 R108, [R184+0x800] ;  /* 0x00080000b86c783b */ /* 0x000f220000000200 */
[-C--:B-1----:R-:W-:Y:S03]  /*ec50*/  HMMA.16816.F32.BF16 R4, R48, R16.reuse, RZ ;  /* 0x000000103004723c */ /* 0x082fe600000418ff */
[----:B---3--:R-:W-:Y:S04]  /*ec60*/  ISETP.GT.AND P1, PT, R206, 0x3f, PT ;  /* 0x0000003fce00780c */ /* 0x008fe80003f24270 */
[----:B------:R-:W-:Y:S01]  /*ec70*/  LDSM.16.M88.4 R160, [R188] ;  /* 0x00000000bca0783b */ /* 0x000fe20000000200 */
[C---:B--2---:R-:W-:Y:S07]  /*ec80*/  HMMA.16816.F32.BF16 R8, R44.reuse, R16, RZ ;  /* 0x000000102c08723c */ /* 0x044fee00000418ff */
[----:B------:R-:W1:Y:S01]  /*ec90*/  LDSM.16.M88.4 R164, [R189] ;  /* 0x00000000bda4783b */ /* 0x000e620000000200 */
[-C--:B------:R-:W-:Y:S01]  /*eca0*/  HMMA.16816.F32.BF16 R12, R44, R18.reuse, RZ ;  /* 0x000000122c0c723c */ /* 0x080fe200000418ff */
[----:B------:R-:W-:Y:S03]  /*ecb0*/  @!P1 MOV R0, c[0x0][0x208] ;  /* 0x0000820000009a02 */ /* 0x000fe60000000f00 */
[----:B------:R-:W-:Y:S03]  /*ecc0*/  @!P1 MOV R16, c[0x0][0x20c] ;  /* 0x0000830000109a02 */ /* 0x000fe60000000f00 */
[----:B------:R-:W2:Y:S01]  /*ecd0*/  LDSM.16.M88.4 R168, [R188+0x1000] ;  /* 0x00100000bca8783b */ /* 0x000ea20000000200 */
[CC--:B------:R-:W-:Y:S04]  /*ece0*/  @!P1 LEA R24, P0, R0.reuse, R2.reuse, 0x5 ;  /* 0x0000000200189211 */ /* 0x0c0fe800078028ff */
[----:B------:R-:W-:Y:S03]  /*ecf0*/  @!P1 LEA.HI.X R28, R0, R3, R16, 0x5, P0 ;  /* 0x00000003001c9211 */ /* 0x000fe600000f2c10 */
[----:B------:R-:W3:Y:S01]  /*ed00*/  LDSM.16.M88.4 R172, [R197] ;  /* 0x00000000c5ac783b */ /* 0x000ee20000000200 */
[C---:B------:R-:W-:Y:S02]  /*ed10*/  HMMA.16816.F32.BF16 R16, R48.reuse, R18, RZ ;  /* 0x000000123010723c */ /* 0x040fe400000418ff */
[----:B------:R-:W-:Y:S04]  /*ed20*/  IADD3 R2, P0, R228, R2, RZ ;  /* 0x00000002e4027210 */ /* 0x000fe80007f1e0ff */
[----:B------:R-:W-:Y:S01]  /*ed30*/  IADD3.X R3, R3, R232, RZ, P0, !PT ;  /* 0x000000e803037210 */ /* 0x000fe200007fe4ff */
[----:B------:R-:W1:Y:S01]  /*ed40*/  LDSM.16.M88.4 R176, [R196] ;  /* 0x00000000c4b0783b */ /* 0x000e620000000200 */
[-C--:B----4-:R-:W-:Y:S01]  /*ed50*/  HMMA.16816.F32.BF16 R20, R48, R32.reuse, RZ ;  /* 0x000000203014723c */ /* 0x090fe200000418ff */
[C---:B------:R-:W-:Y:S04]  /*ed60*/  LEA R36, P0, R2.reuse, c[0x0][0x1f8], 0x1 ;  /* 0x00007e0002247a11 */ /* 0x040fe800078008ff */
[----:B------:R-:W-:Y:S02]  /*ed70*/  LEA.HI.X R37, R2, c[0x0][0x1fc], R3, 0x1, P0 ;  /* 0x00007f0002257a11 */ /* 0x000fe400000f0c03 */
[----:B------:R-:W-:Y:S02]  /*ed80*/  @!P1 IADD3 R0, P0, R24, R228, RZ ;  /* 0x000000e418009210 */ /* 0x000fe40007f1e0ff */
[C---:B------:R-:W-:Y:S01]  /*ed90*/  HMMA.16816.F32.BF16 R24, R44.reuse, R32, RZ ;  /* 0x000000202c18723c */ /* 0x040fe200000418ff */
[----:B------:R-:W-:Y:S01]  /*eda0*/  @!PT LDS RZ, [RZ] ;  /* 0x00000000fffff984 */ /* 0x000fe20000000800 */
[----:B------:R-:W-:Y:S01]  /*edb0*/  @!PT LDS RZ, [RZ] ;  /* 0x00000000fffff984 */ /* 0x000fe20000000800 */
[----:B------:R-:W-:Y:S01]  /*edc0*/  @!PT LDS RZ, [RZ] ;  /* 0x00000000fffff984 */ /* 0x000fe20000000800 */
[----:B------:R4:W-:Y:S02]  /*edd0*/  LDGSTS.E.BYPASS.LTC128B.128 [R199+0x1880], [R36.64], !P5 ;  /* 0x0188000024c77fae */ /* 0x0009e4000e901d46 */
[----:B------:R-:W-:Y:S02]  /*ede0*/  @!P1 IADD3.X R3, R28, R232, RZ, P0, !PT ;  /* 0x000000e81c039210 */ /* 0x000fe400007fe4ff */
[C---:B------:R-:W-:Y:S03]  /*edf0*/  @!P1 LEA R2, P0, R0.reuse, c[0x0][0x1f8], 0x1 ;  /* 0x00007e0000029a11 */ /* 0x040fe600078008ff */
[-C--:B------:R-:W-:Y:S01]  /*ee00*/  HMMA.16816.F32.BF16 R28, R44, R34.reuse, RZ ;  /* 0x000000222c1c723c */ /* 0x080fe200000418ff */
[----:B------:R4:W-:Y:S03]  /*ee10*/  LDGSTS.E.BYPASS.LTC128B.128 [R199+0x2480], [R36.64+0x40], !P4 ;  /* 0x0248004024c77fae */ /* 0x0009e6000e101d46 */
[----:B------:R-:W-:Y:S04]  /*ee20*/  @!P1 LEA.HI.X R3, R0, c[0x0][0x1fc], R3, 0x1, P0 ;  /* 0x00007f0000039a11 */ /* 0x000fe800000f0c03 */
[C---:B------:R-:W-:Y:S01]  /*ee30*/  HMMA.16816.F32.BF16 R32, R48.reuse, R34, RZ ;  /* 0x000000223020723c */ /* 0x040fe200000418ff */
[----:B------:R4:W-:Y:S08]  /*ee40*/  LDGSTS.E.BYPASS.LTC128B.128 [R199+0x3080], [R36.64+0x80], !P3 ;  /* 0x0308008024c77fae */ /* 0x0009f0000d901d46 */
[----:B------:R1:W-:Y:S08]  /*ee50*/  @!P1 LDGSTS.E.BYPASS.LTC128B.128 [R199+0x2080], [R2.64], !P5 ;  /* 0x0208000002c79fae */ /* 0x0003f0000e901d46 */
[----:B------:R1:W-:Y:S08]  /*ee60*/  @!P1 LDGSTS.E.BYPASS.LTC128B.128 [R199+0x2c80], [R2.64+0x40], !P4 ;  /* 0x02c8004002c79fae */ /* 0x0003f0000e101d46 */
[----:B------:R1:W-:Y:S01]  /*ee70*/  @!P1 LDGSTS.E.BYPASS.LTC128B.128 [R199+0x3880], [R2.64+0x80], !P3 ;  /* 0x0388008002c79fae */ /* 0x0003e2000d901d46 */
[-C--:B----4-:R-:W-:Y:S07]  /*ee80*/  HMMA.16816.F32.BF16 R36, R48, R108.reuse, RZ ;  /* 0x0000006c3024723c */ /* 0x090fee00000418ff */
[----:B------:R-:W0:Y:S01]  /*ee90*/  LDGDEPBAR ;  /* 0x00000000000079af */ /* 0x000e220000000000 */
[C---:B------:R-:W-:Y:S08]  /*eea0*/  HMMA.16816.F32.BF16 R40, R44.reuse, R108, RZ ;  /* 0x0000006c2c28723c */ /* 0x040ff000000418ff */
[-C--:B------:R-:W-:Y:S08]  /*eeb0*/  HMMA.16816.F32.BF16 R44, R44, R110.reuse, RZ ;  /* 0x0000006e2c2c723c */ /* 0x080ff000000418ff */
[----:B------:R-:W-:Y:S01]  /*eec0*/  HMMA.16816.F32.BF16 R48, R48, R110, RZ ;  /* 0x0000006e3030723c */ /* 0x000fe200000418ff */
[----:B------:R-:W-:Y:S07]  /*eed0*/  LDSM.16.M88.4 R108, [R187+0x2000] ;  /* 0x00200000bb6c783b */ /* 0x000fee0000000200 */
[-C--:B-1----:R-:W-:Y:S08]  /*eee0*/  HMMA.16816.F32.BF16 R4, R160, R164.reuse, R4 ;  /* 0x000000a4a004723c */ /* 0x082ff00000041804 */
[C---:B--2---:R-:W-:Y:S08]  /*eef0*/  HMMA.16816.F32.BF16 R8, R168.reuse, R164, R8 ;  /* 0x000000a4a808723c */ /* 0x044ff00000041808 */
        /* <DEDUP_REMOVED lines=23> */
[----:B------:R-:W1:Y:S03]  /*f070*/  LDSM.16.M88.4 R160, [R188+0x2000] ;  /* 0x00200000bca0783b */ /* 0x000e660000000200 */
[----:B-----5:R-:W-:Y:S04]  /*f080*/  ISETP.GT.AND P0, PT, R200, R217, PT ;  /* 0x000000d9c800720c */ /* 0x020fe80003f04270 */
        /* <DEDUP_REMOVED lines=28> */
[----:B------:R-:W-:Y:S07]  /*f250*/  LDSM.16.M88.4 R164, [R188+0x4000] ;  /* 0x00400000bca4783b */ /* 0x000fee0000000200 */
[-C--:B---3--:R-:W-:Y:S08]  /*f260*/  HMMA.16816.F32.BF16 R20, R108, R160.reuse, R20 ;  /* 0x000000a06c14723c */ /* 0x088ff00000041814 */
[C---:B------:R-:W-:Y:S08]  /*f270*/  HMMA.16816.F32.BF16 R24, R168.reuse, R160, R24 ;  /* 0x000000a0a818723c */ /* 0x040ff00000041818 */
[-C--:B------:R-:W-:Y:S08]  /*f280*/  HMMA.16816.F32.BF16 R28, R168, R162.reuse, R28 ;  /* 0x000000a2a81c723c */ /* 0x080ff0000004181c */
[C---:B------:R-:W-:Y:S01]  /*f290*/  HMMA.16816.F32.BF16 R32, R108.reuse, R162, R32 ;  /* 0x000000a26c20723c */ /* 0x040fe20000041820 */
[----:B------:R-:W1:Y:S07]  /*f2a0*/  LDSM.16.M88.4 R160, [R192] ;  /* 0x00000000c0a0783b */ /* 0x000e6e0000000200 */
        /* <DEDUP_REMOVED lines=157> */
.L_x_557:
[----:B--234-:R-:W-:Y:S05]  /*fc80*/  BSYNC B0 ;  /* 0x0000000000007941 */ /* 0x01cfea0003800000 */
.L_x_556:
        /* <DEDUP_REMOVED lines=34> */
.L_x_560:
[----:B------:R-:W-:Y:S04]  /*feb0*/  MOV R8, c[0x0][0x32c] ;  /* 0x0000cb0000087a02 */ /* 0x000fe80000000f00 */
[----:B------:R-:W-:Y:S11]  /*fec0*/  ISETP.NE.AND P0, PT, R8, 0x1, PT ;  /* 0x000000010800780c */ /* 0x000ff60003f05270 */
[----:B------:R-:W-:Y:S02]  /*fed0*/  @!UPT UIADD3 URZ, URZ, URZ, URZ ;  /* 0x0000003f3f3ff290 */ /* 0x000fe4000fffe03f */
[----:B------:R-:W-:Y:S05]  /*fee0*/  @P0 IMAD.HI.U32 R8, R4, c[0x0][0x330], RZ ;  /* 0x0000cc0004080a27 */ /* 0x000fea00078e00ff */
[----:B------:R-:W-:Y:S02]  /*fef0*/  @P0 SHF.R.U32.HI R4, RZ, c[0x0][0x334], R8 ;  /* 0x0000cd00ff040a19 */ /* 0x000fe40000011608 */
.L_x_561:
[----:B------:R-:W-:Y:S05]  /*ff00*/  BSYNC B0 ;  /* 0x0000000000007941 */ /* 0x000fea0003800000 */
.L_x_559:
[----:B------:R-:W-:Y:S04]  /*ff10*/  IMAD.IADD R8, R0, 0x1, -R236 ;  /* 0x0000000100087824 */ /* 0x000fe800078e0aec */
[----:B------:R-:W-:Y:S05]  /*ff20*/  IMAD R4, R4, c[0x0][0x32c], R8 ;  /* 0x0000cb0004047a24 */ /* 0x000fea00078e0208 */
[----:B------:R-:W-:Y:S02]  /*ff30*/  IADD3 R8, R4, c[0x0][0x32c], RZ ;  /* 0x0000cb0004087a10 */ /* 0x000fe40007ffe0ff */
[----:B------:R-:W-:Y:S02]  /*ff40*/  IMNMX R2, R2, R4, !PT ;  /* 0x0000000402027217 */ /* 0x000fe40007800200 */
[----:B------:R-:W-:Y:S02]  /*ff50*/  IMNMX R3, R3, R8, PT ;  /* 0x0000000803037217 */ /* 0x000fe40003800200 */
.L_x_558:
        /* <DEDUP_REMOVED lines=11> */
[----:B------:R-:W-:Y:S02]  /*10010*/  ISETP.LT.OR P0, PT, R3, 0x1, P0 ;  /* 0x000000010300780c */ /* 0x000fe40000701670 */
[----:B------:R-:W-:Y:S02]  /*10020*/  @P1 LOP3.LUT R198, R198, 0x8, RZ, 0xfc, !PT ;  /* 0x00000008c6c61812 */ /* 0x000fe400078efcff */
[----:B------:R-:W-:Y:S02]  /*10030*/  FSEL R9, R175, -INF , !P0 ;  /* 0xff800000af097808 */ /* 0x000fe40004000000 */
[----:B------:R-:W-:Y:S02]  /*10040*/  ISETP.GT.AND P0, PT, R2, 0x1, !P1 ;  /* 0x000000010200780c */ /* 0x000fe40004f04270 */
[----:B------:R-:W-:Y:S02]  /*10050*/  ISETP.GE.AND P1, PT, R0, 0x9, PT ;  /* 0x000000090000780c */ /* 0x000fe40003f26270 */
[C---:B------:R-:W-:Y:S02]  /*10060*/  ISETP.LT.OR P0, PT, R3.reuse, 0x2, P0 ;  /* 0x000000020300780c */ /* 0x040fe40000701670 */
        /* <DEDUP_REMOVED lines=63> */
.L_x_564:
[----:B------:R-:W-:Y:S04]  /*10460*/  MOV R8, c[0x0][0x32c] ;  /* 0x0000cb0000087a02 */ /* 0x000fe80000000f00 */
[----:B------:R-:W-:Y:S11]  /*10470*/  ISETP.NE.AND P0, PT, R8, 0x1, PT ;  /* 0x000000010800780c */ /* 0x000ff60003f05270 */
[----:B------:R-:W-:Y:S02]  /*10480*/  @!UPT UIADD3 URZ, URZ, URZ, URZ ;  /* 0x0000003f3f3ff290 */ /* 0x000fe4000fffe03f */
[----:B------:R-:W-:Y:S05]  /*10490*/  @P0 IMAD.HI.U32 R8, R4, c[0x0][0x330], RZ ;  /* 0x0000cc0004080a27 */ /* 0x000fea00078e00ff */
[----:B------:R-:W-:Y:S02]  /*104a0*/  @P0 SHF.R.U32.HI R4, RZ, c[0x0][0x334], R8 ;  /* 0x0000cd00ff040a19 */ /* 0x000fe40000011608 */
.L_x_565:
[----:B------:R-:W-:Y:S05]  /*104b0*/  BSYNC B0 ;  /* 0x0000000000007941 */ /* 0x000fea0003800000 */
.L_x_563:
[----:B------:R-:W-:Y:S04]  /*104c0*/  IMAD.IADD R8, R0, 0x1, -R236 ;  /* 0x0000000100087824 */ /* 0x000fe800078e0aec */
[----:B------:R-:W-:Y:S05]  /*104d0*/  IMAD R4, R4, c[0x0][0x32c], R8 ;  /* 0x0000cb0004047a24 */ /* 0x000fea00078e0208 */
[----:B------:R-:W-:Y:S02]  /*104e0*/  IADD3 R8, R4, c[0x0][0x32c], RZ ;  /* 0x0000cb0004087a10 */ /* 0x000fe40007ffe0ff */
[----:B------:R-:W-:Y:S02]  /*104f0*/  IMNMX R2, R2, R4, !PT ;  /* 0x0000000402027217 */ /* 0x000fe40007800200 */
[----:B------:R-:W-:Y:S02]  /*10500*/  IMNMX R3, R3, R8, PT ;  /* 0x0000000803037217 */ /* 0x000fe40003800200 */
.L_x_562:
[----:B------:R-:W-:Y:S01]  /*10510*/  LOP3.LUT P0, RZ, R198, 0x8, RZ, 0xc0, !PT ;  /* 0x00000008c6ff7812 */ /* 0x000fe2000780c0ff */
[----:B------:R-:W1:Y:S03]  /*10520*/  SHFL.IDX PT, R4, R5, 0x2, 0x1c1f ;  /* 0x005c1f0005047f89 */ /* 0x000e6600000e0000 */
        /* <DEDUP_REMOVED lines=59> */
.L_x_568:
[----:B------:R-:W-:Y:S04]  /*108e0*/  MOV R8, c[0x0][0x32c] ;  /* 0x0000cb0000087a02 */ /* 0x000fe80000000f00 */
[----:B------:R-:W-:Y:S11]  /*108f0*/  ISETP.NE.AND P0, PT, R8, 0x1, PT ;  /* 0x000000010800780c */ /* 0x000ff60003f05270 */
[----:B------:R-:W-:Y:S02]  /*10900*/  @!UPT UIADD3 URZ, URZ, URZ, URZ ;  /* 0x0000003f3f3ff290 */ /* 0x000fe4000fffe03f */
[----:B------:R-:W-:Y:S05]  /*10910*/  @P0 IMAD.HI.U32 R8, R4, c[0x0][0x330], RZ ;  /* 0x0000cc0004080a27 */ /* 0x000fea00078e00ff */
[----:B------:R-:W-:Y:S02]  /*10920*/  @P0 SHF.R.U32.HI R4, RZ, c[0x0][0x334], R8 ;  /* 0x0000cd00ff040a19 */ /* 0x000fe40000011608 */
.L_x_569:
[----:B------:R-:W-:Y:S05]  /*10930*/  BSYNC B0 ;  /* 0x0000000000007941 */ /* 0x000fea0003800000 */
.L_x_567:
[----:B------:R-:W-:Y:S04]  /*10940*/  IMAD.IADD R8, R0, 0x1, -R236 ;  /* 0x0000000100087824 */ /* 0x000fe800078e0aec */
[----:B------:R-:W-:Y:S05]  /*10950*/  IMAD R4, R4, c[0x0][0x32c], R8 ;  /* 0x0000cb0004047a24 */ /* 0x000fea00078e0208 */
[----:B------:R-:W-:Y:S02]  /*10960*/  IADD3 R8, R4, c[0x0][0x32c], RZ ;  /* 0x0000cb0004087a10 */ /* 0x000fe40007ffe0ff */
[----:B------:R-:W-:Y:S02]  /*10970*/  IMNMX R2, R2, R4, !PT ;  /* 0x0000000402027217 */ /* 0x000fe40007800200 */
[----:B------:R-:W-:Y:S02]  /*10980*/  IMNMX R3, R3, R8, PT ;  /* 0x0000000803037217 */ /* 0x000fe40003800200 */
.L_x_566:
        /* <DEDUP_REMOVED lines=61> */
.L_x_572:
[----:B------:R-:W-:Y:S04]  /*10d60*/  MOV R5, c[0x0][0x32c] ;  /* 0x0000cb0000057a02 */ /* 0x000fe80000000f00 */
[----:B------:R-:W-:Y:S11]  /*10d70*/  ISETP.NE.AND P0, PT, R5, 0x1, PT ;  /* 0x000000010500780c */ /* 0x000ff60003f05270 */
[----:B------:R-:W-:Y:S02]  /*10d80*/  @!UPT UIADD3 URZ, URZ, URZ, URZ ;  /* 0x0000003f3f3ff290 */ /* 0x000fe4000fffe03f */
[----:B------:R-:W-:Y:S05]  /*10d90*/  @P0 IMAD.HI.U32 R5, R4, c[0x0][0x330], RZ ;  /* 0x0000cc0004050a27 */ /* 0x000fea00078e00ff */
[----:B------:R-:W-:Y:S02]  /*10da0*/  @P0 SHF.R.U32.HI R4, RZ, c[0x0][0x334], R5 ;  /* 0x0000cd00ff040a19 */ /* 0x000fe40000011605 */
.L_x_573:
[----:B------:R-:W-:Y:S05]  /*10db0*/  BSYNC B0 ;  /* 0x0000000000007941 */ /* 0x000fea0003800000 */
.L_x_571:
[----:B------:R-:W-:Y:S04]  /*10dc0*/  IMAD.IADD R0, R0, 0x1, -R236 ;  /* 0x0000000100007824 */ /* 0x000fe800078e0aec */
[----:B------:R-:W-:Y:S05]  /*10dd0*/  IMAD R0, R4, c[0x0][0x32c], R0 ;  /* 0x0000cb0004007a24 */ /* 0x000fea00078e0200 */
[----:B------:R-:W-:Y:S02]  /*10de0*/  IADD3 R4, R0, c[0x0][0x32c], RZ ;  /* 0x0000cb0000047a10 */ /* 0x000fe40007ffe0ff */
[----:B------:R-:W-:Y:S02]  /*10df0*/  IMNMX R2, R2, R0, !PT ;  /* 0x0000000002027217 */ /* 0x000fe40007800200 */
[----:B------:R-:W-:Y:S02]  /*10e00*/  IMNMX R3, R3, R4, PT ;  /* 0x0000000403037217 */ /* 0x000fe40003800200 */
.L_x_570:
        /* <DEDUP_REMOVED lines=51> */
[----:B------:R-:W-:Y:S02]  /*11140*/  FMNMX.FTZ R4, R212, R4, !PT ;  /* 0x00000004d4047209 */ /* 0x000fe40007810000 */
[----:B------:R-:W-:Y:S01]  /*11150*/  FSEL R179, R110, -INF , !P0 ;  /* 0xff8000006eb37808 */ /* 0x000fe20004000000 */
[----:B------:R-:W1:Y:S01]  /*11160*/  SHFL.BFLY PT, R6, R0, 0x1, 0x1f ;  /* 0x0c201f0000067f89 */ /* 0x000e6200000e0000 */
[----:B------:R-:W-:Y:S02]  /*11170*/  ISETP.GT.AND P0, PT, R2, 0x20, !P3 ;  /* 0x000000200200780c */ /* 0x000fe40005f04270 */
[----:B------:R-:W-:Y:S02]  /*11180*/  FMNMX.FTZ R4, R211, R4, !PT ;  /* 0x00000004d3047209 */ /* 0x000fe40007810000 */
[----:B------:R-:W-:Y:S02]  /*11190*/  ISETP.LT.OR P0, PT, R3, 0x21, P0 ;  /* 0x000000210300780c */ /* 0x000fe40000701670 */
[----:B------:R-:W-:Y:S02]  /*111a0*/  FMNMX.FTZ R4, R210, R4, !PT ;  /* 0x00000004d2047209 */ /* 0x000fe40007810000 */
[----:B------:R-:W-:Y:S02]  /*111b0*/  FSEL R181, R31, -INF , !P0 ;  /* 0xff8000001fb57808 */ /* 0x000fe40004000000 */
        /* <DEDUP_REMOVED lines=81> */
[----:B------:R-:W-:Y:S02]  /*116d0*/  FFMA.FTZ R0, R16, c[0x0][0x2d0], -R111 ;  /* 0x0000b40010007a23 */ /* 0x000fe4000001086f */
        /* <DEDUP_REMOVED lines=12> */
[C---:B-1----:R-:W-:Y:S01]  /*117a0*/  FMUL.FTZ R6, R3.reuse, R114 ;  /* 0x0000007203067220 */ /* 0x042fe20000410000 */
        /* <DEDUP_REMOVED lines=11> */
[--C-:B------:R-:W-:Y:S01]  /*11860*/  FFMA.FTZ R103, R167, c[0x0][0x2d0], -R110.reuse ;  /* 0x0000b400a7677a23 */ /* 0x100fe2000001086e */
[----:B------:R-:W-:Y:S01]  /*11870*/  LDSM.16.MT88.4 R124, [R186+0x1c00] ;  /* 0x001c0000ba7c783b */ /* 0x000fe20000004200 */
[----:B------:R-:W-:Y:S02]  /*11880*/  FMUL.FTZ R0, R0, c[0x0][0x2d0] ;  /* 0x0000b40000007a20 */ /* 0x000fe40000410000 */
[----:B------:R1:W-:Y:S01]  /*11890*/  MUFU.EX2 R231, R103 ;  /* 0x0000006700e77308 */ /* 0x0003e20000000800 */
[--C-:B------:R-:W-:Y:S02]  /*118a0*/  FFMA.FTZ R5, R24, c[0x0][0x2d0], -R101.reuse ;  /* 0x0000b40018057a23 */ /* 0x100fe40000010865 */
[--C-:B------:R-:W-:Y:S02]  /*118b0*/  FFMA.FTZ R4, R25, c[0x0][0x2d0], -R101.reuse ;  /* 0x0000b40019047a23 */ /* 0x100fe40000010865 */
        /* <DEDUP_REMOVED lines=19> */
[----:B------:R-:W-:Y:S02]  /*119f0*/  FMUL.FTZ R66, R3, R66 ;  /* 0x0000004203427220 */ /* 0x000fe40000410000 */
[----:B--2---:R-:W-:Y:S02]  /*11a00*/  FFMA.FTZ R0, R14, c[0x0][0x2d0], -R101 ;  /* 0x0000b4000e007a23 */ /* 0x004fe40000010865 */
[C---:B---3--:R-:W-:Y:S02]  /*11a10*/  FMUL.FTZ R8, R2.reuse, R116 ;  /* 0x0000007402087220 */ /* 0x048fe40000410000 */
[C---:B------:R-:W-:Y:S01]  /*11a20*/  FMUL.FTZ R9, R2.reuse, R117 ;  /* 0x0000007502097220 */ /* 0x040fe20000410000 */
[----:B------:R2:W-:Y:S01]  /*11a30*/  MUFU.EX2 R239, R0 ;  /* 0x0000000000ef7308 */ /* 0x0005e20000000800 */
[C---:B------:R-:W-:Y:S02]  /*11a40*/  FMUL.FTZ R12, R2.reuse, R120 ;  /* 0x00000078020c7220 */ /* 0x040fe40000410000 */
[----:B------:R-:W-:Y:S02]  /*11a50*/  FMUL.FTZ R13, R2, R121 ;  /* 0x00000079020d7220 */ /* 0x000fe40000410000 */
[----:B----4-:R-:W-:Y:S02]  /*11a60*/  FMUL.FTZ R5, R100, R113 ;  /* 0x0000007164057220 */ /* 0x010fe40000410000 */
[C---:B------:R-:W-:Y:S01]  /*11a70*/  FMUL.FTZ R24, R2.reuse, R132 ;  /* 0x0000008402187220 */ /* 0x040fe20000410000 */
[----:B------:R-:W-:Y:S01]  /*11a80*/  MOV R132, R27 ;  /* 0x0000001b00847202 */ /* 0x000fe20000000f00 */
[C---:B------:R-:W-:Y:S01]  /*11a90*/  FMUL.FTZ R25, R2.reuse, R133 ;  /* 0x0000008502197220 */ /* 0x040fe20000410000 */
[----:B------:R-:W3:Y:S01]  /*11aa0*/  MUFU.EX2 R243, R4 ;  /* 0x0000000400f37308 */ /* 0x000ee20000000800 */
[C---:B------:R-:W-:Y:S01]  /*11ab0*/  FMUL.FTZ R28, R2.reuse, R136 ;  /* 0x00000088021c7220 */ /* 0x040fe20000410000 */
[----:B------:R-:W-:Y:S01]  /*11ac0*/  MOV R133, R217 ;  /* 0x000000d900857202 */ /* 0x000fe20000000f00 */
        /* <DEDUP_REMOVED lines=11> */
[C---:B------:R-:W-:Y:S02]  /*11b80*/  FMUL.FTZ R57, R2.reuse, R57 ;  /* 0x0000003902397220 */ /* 0x040fe40000410000 */
[----:B------:R-:W-:Y:S01]  /*11b90*/  FMUL.FTZ R60, R2, R60 ;  /* 0x0000003c023c7220 */ /* 0x000fe20000410000 */
[----:B---3--:R-:W-:Y:S01]  /*11ba0*/  F2FP.BF16.PACK_AB R115, R243, R242 ;  /* 0x000000f2f373723e */ /* 0x008fe200000010ff */
[----:B------:R-:W-:Y:S01]  /*11bb0*/  FMUL.FTZ R4, R100, R112 ;  /* 0x0000007064047220 */ /* 0x000fe20000410000 */
[----:B------:R-:W-:Y:S01]  /*11bc0*/  F2FP.BF16.PACK_AB R112, R235, R234 ;  /* 0x000000eaeb70723e */ /* 0x000fe200000010ff */
[----:B------:R-:W-:Y:S02]  /*11bd0*/  FMUL.FTZ R61, R2, R61 ;  /* 0x0000003d023d7220 */ /* 0x000fe40000410000 */
[----:B------:R-:W-:Y:S02]  /*11be0*/  FMUL.FTZ R67, R3, R67 ;  /* 0x0000004303437220 */ /* 0x000fe40000410000 */
[C---:B------:R-:W-:Y:S02]  /*11bf0*/  FMUL.FTZ R68, R100.reuse, R68 ;  /* 0x0000004464447220 */ /* 0x040fe40000410000 */
[----:B------:R-:W-:Y:S02]  /*11c00*/  FMUL.FTZ R69, R100, R69 ;  /* 0x0000004564457220 */ /* 0x000fe40000410000 */
[--C-:B-1----:R-:W-:Y:S02]  /*11c10*/  FFMA.FTZ R103, R165, c[0x0][0x2d0], -R109.reuse ;  /* 0x0000b400a5677a23 */ /* 0x102fe4000001086d */
[C---:B------:R-:W-:Y:S02]  /*11c20*/  FMUL.FTZ R70, R3.reuse, R70 ;  /* 0x0000004603467220 */ /* 0x040fe40000410000 */
[----:B------:R1:W-:Y:S01]  /*11c30*/  MUFU.EX2 R225, R103 ;  /* 0x0000006700e17308 */ /* 0x0003e20000000800 */
[----:B------:R-:W-:Y:S02]  /*11c40*/  FMUL.FTZ R71, R3, R71 ;  /* 0x0000004703477220 */ /* 0x000fe40000410000 */
        /* <DEDUP_REMOVED lines=15> */
[C---:B------:R-:W-:Y:S01]  /*11d40*/  FMUL.FTZ R84, R100.reuse, R84 ;  /* 0x0000005464547220 */ /* 0x040fe20000410000 */
[----:B------:R1:W-:Y:S01]  /*11d50*/  MUFU.EX2 R224, R103 ;  /* 0x0000006700e07308 */ /* 0x0003e20000000800 */
[----:B------:R-:W-:Y:S02]  /*11d60*/  FMUL.FTZ R85, R100, R85 ;  /* 0x0000005564557220 */ /* 0x000fe40000410000 */
[C---:B------:R-:W-:Y:S02]  /*11d70*/  FMUL.FTZ R86, R3.reuse, R86 ;  /* 0x0000005603567220 */ /* 0x040fe40000410000 */
[----:B------:R-:W-:Y:S02]  /*11d80*/  FMUL.FTZ R87, R3, R87 ;  /* 0x0000005703577220 */ /* 0x000fe40000410000 */
[--C-:B------:R-:W-:Y:S02]  /*11d90*/  FFMA.FTZ R104, R180, c[0x0][0x2d0], -R110.reuse ;  /* 0x0000b400b4687a23 */ /* 0x100fe4000001086e */
[C---:B------:R-:W-:Y:S02]  /*11da0*/  FMUL.FTZ R88, R2.reuse, R88 ;  /* 0x0000005802587220 */ /* 0x040fe40000410000 */
[----:B------:R-:W-:Y:S01]  /*11db0*/  MUFU.EX2 R223, R104 ;  /* 0x0000006800df7308 */ /* 0x000fe20000000800 */
[----:B------:R-:W-:Y:S02]  /*11dc0*/  FMUL.FTZ R89, R2, R89 ;  /* 0x0000005902597220 */ /* 0x000fe40000410000 */
[C---:B--2---:R-:W-:Y:S02]  /*11dd0*/  FMUL.FTZ R10, R0.reuse, R118 ;  /* 0x00000076000a7220 */ /* 0x044fe40000410000 */
[C---:B------:R-:W-:Y:S02]  /*11de0*/  FMUL.FTZ R11, R0.reuse, R119 ;  /* 0x00000077000b7220 */ /* 0x040fe40000410000 */
[----:B------:R-:W2:Y:S01]  /*11df0*/  LDSM.16.MT88.4 R116, [R185+0xc00] ;  /* 0x000c0000b974783b */ /* 0x000ea20000004200 */
[C---:B------:R-:W-:Y:S02]  /*11e00*/  FMUL.FTZ R14, R0.reuse, R122 ;  /* 0x0000007a000e7220 */ /* 0x040fe40000410000 */
[C---:B------:R-:W-:Y:S02]  /*11e10*/  FMUL.FTZ R15, R0.reuse, R123 ;  /* 0x0000007b000f7220 */ /* 0x040fe40000410000 */
[C---:B------:R-:W-:Y:S01]  /*11e20*/  HMMA.16816.F32.BF16 R8, R112.reuse, R20, R8 ;  /* 0x000000147008723c */ /* 0x040fe20000041808 */
[--C-:B-1----:R-:W-:Y:S02]  /*11e30*/  FFMA.FTZ R103, R175, c[0x0][0x2d0], -R109.reuse ;  /* 0x0000b400af677a23 */ /* 0x102fe4000001086d */
[----:B------:R-:W-:Y:S01]  /*11e40*/  LDSM.16.MT88.4 R120, [R185+0x400] ;  /* 0x00040000b978783b */ /* 0x000fe20000004200 */
[C---:B------:R-:W-:Y:S01]  /*11e50*/  FMUL.FTZ R26, R0.reuse, R134 ;  /* 0x00000086001a7220 */ /* 0x040fe20000410000 */
[----:B------:R1:W-:Y:S01]  /*11e60*/  MUFU.EX2 R221, R103 ;  /* 0x0000006700dd7308 */ /* 0x0003e20000000800 */
[----:B------:R-:W-:Y:S02]  /*11e70*/  FMUL.FTZ R27, R0, R135 ;  /* 0x00000087001b7220 */ /* 0x000fe40000410000 */
[-C--:B------:R-:W-:Y:S01]  /*11e80*/  HMMA.16816.F32.BF16 R12, R112, R22.reuse, R12 ;  /* 0x00000016700c723c */ /* 0x080fe2000004180c */
[----:B------:R-:W-:Y:S02]  /*11e90*/  FMUL.FTZ R20, R100, R128 ;  /* 0x0000008064147220 */ /* 0x000fe40000410000 */
[----:B------:R-:W3:Y:S01]  /*11ea0*/  LDL.LU R134, [R1+0x8] ;  /* 0x0000080001867983 */ /* 0x000ee20000300800 */
[--C-:B------:R-:W-:Y:S02]  /*11eb0*/  FFMA.FTZ R128, R212, c[0x0][0x2d0], -R109.reuse ;  /* 0x0000b400d4807a23 */ /* 0x100fe4000001086d */
[----:B------:R-:W-:Y:S01]  /*11ec0*/  FMUL.FTZ R21, R100, R129 ;  /* 0x0000008164157220 */ /* 0x000fe20000410000 */
[----:B------:R-:W4:Y:S01]  /*11ed0*/  LDL.LU R135, [R1] ;  /* 0x0000000001877983 */ /* 0x000f220000300800 */
[C---:B------:R-:W-:Y:S01]  /*11ee0*/  HMMA.16816.F32.BF16 R16, R160.reuse, R22, R16 ;  /* 0x00000016a010723c */ /* 0x040fe20000041810 */
[C---:B------:R-:W-:Y:S01]  /*11ef0*/  FMUL.FTZ R30, R0.reuse, R138 ;  /* 0x0000008a001e7220 */ /* 0x040fe20000410000 */
[----:B------:R-:W-:Y:S01]  /*11f00*/  MUFU.EX2 R205, R128 ;  /* 0x0000008000cd7308 */ /* 0x000fe20000000800 */
[----:B------:R-:W5:Y:S01]  /*11f10*/  LDL.LU R136, [R1+0x4] ;  /* 0x0000040001887983 */ /* 0x000f620000300800 */
[C---:B------:R-:W-:Y:S02]  /*11f20*/  FMUL.FTZ R31, R0.reuse, R139 ;  /* 0x0000008b001f7220 */ /* 0x040fe40000410000 */
[----:B------:R-:W-:Y:S02]  /*11f30*/  FMUL.FTZ R42, R0, R150 ;  /* 0x00000096002a7220 */ /* 0x000fe40000410000 */
[C---:B------:R-:W-:Y:S04]  /*11f40*/  FMUL.FTZ R22, R3.reuse, R130 ;  /* 0x0000008203167220 */ /* 0x040fe80000410000 */
[----:B------:R-:W-:Y:S02]  /*11f50*/  FMUL.FTZ R23, R3, R131 ;  /* 0x0000008303177220 */ /* 0x000fe40000410000 */
[----:B-1----:R-:W-:Y:S02]  /*11f60*/  FFMA.FTZ R103, R174, c[0x0][0x2d0], -R109 ;  /* 0x0000b400ae677a23 */ /* 0x002fe4000001086d */
[--C-:B------:R-:W-:Y:S02]  /*11f70*/  FFMA.FTZ R131, R213, c[0x0][0x2d0], -R110.reuse ;  /* 0x0000b400d5837a23 */ /* 0x100fe4000001086e */
[--C-:B------:R-:W-:Y:S01]  /*11f80*/  FFMA.FTZ R130, R216, c[0x0][0x2d0], -R110.reuse ;  /* 0x0000b400d8827a23 */ /* 0x100fe2000001086e */
[-C--:B------:R-:W-:Y:S01]  /*11f90*/  HMMA.16816.F32.BF16 R20, R160, R36.reuse, R20 ;  /* 0x00000024a014723c */ /* 0x080fe20000041814 */
[--C-:B------:R-:W-:Y:S01]  /*11fa0*/  FFMA.FTZ R129, R215, c[0x0][0x2d0], -R110.reuse ;  /* 0x0000b400d7817a23 */ /* 0x100fe2000001086e */
[----:B------:R-:W-:Y:S01]  /*11fb0*/  MUFU.EX2 R202, R131 ;  /* 0x0000008300ca7308 */ /* 0x000fe20000000800 */
[C---:B------:R-:W-:Y:S01]  /*11fc0*/  FMUL.FTZ R43, R0.reuse, R151 ;  /* 0x00000097002b7220 */ /* 0x040fe20000410000 */
[----:B------:R-:W-:Y:S01]  /*11fd0*/  MOV R215, R132 ;  /* 0x0000008400d77202 */ /* 0x000fe20000000f00 */
[C---:B------:R-:W-:Y:S01]  /*11fe0*/  FMUL.FTZ R46, R0.reuse, R154 ;  /* 0x0000009a002e7220 */ /* 0x040fe20000410000 */
[----:B------:R-:W-:Y:S01]  /*11ff0*/  MOV R216, R133 ;  /* 0x0000008500d87202 */ /* 0x000fe20000000f00 */
[C---:B------:R-:W-:Y:S01]  /*12000*/  FMUL.FTZ R47, R0.reuse, R155 ;  /* 0x0000009b002f7220 */ /* 0x040fe20000410000 */
[C---:B------:R-:W-:Y:S01]  /*12010*/  HMMA.16816.F32.BF16 R24, R112.reuse, R36, R24 ;  /* 0x000000247018723c */ /* 0x040fe20000041818 */
[----:B------:R-:W-:Y:S01]  /*12020*/  FMUL.FTZ R58, R0, R58 ;  /* 0x0000003a003a7220 */ /* 0x000fe20000410000 */
[----:B------:R-:W-:Y:S02]  /*12030*/  ISETP.GT.AND P0, PT, R200, R216, PT ;  /* 0x000000d8c800720c */ /* 0x000fe40003f04270 */
[----:B------:R1:W-:Y:S01]  /*12040*/  MUFU.EX2 R222, R103 ;  /* 0x0000006700de7308 */ /* 0x0003e20000000800 */
[----:B------:R-:W-:Y:S02]  /*12050*/  FMUL.FTZ R59, R0, R59 ;  /* 0x0000003b003b7220 */ /* 0x000fe40000410000 */
[C---:B------:R-:W-:Y:S01]  /*12060*/  FMUL.FTZ R36, R100.reuse, R144 ;  /* 0x0000009064247220 */ /* 0x040fe20000410000 */
[-C--:B------:R-:W-:Y:S01]  /*12070*/  HMMA.16816.F32.BF16 R28, R112, R38.reuse, R28 ;  /* 0x00000026701c723c */ /* 0x080fe2000004181c */
[----:B------:R-:W-:Y:S03]  /*12080*/  FMUL.FTZ R37, R100, R145 ;  /* 0x0000009164257220 */ /* 0x000fe60000410000 */
[C---:B------:R-:W-:Y:S02]  /*12090*/  FMUL.FTZ R62, R0.reuse, R62 ;  /* 0x0000003e003e7220 */ /* 0x040fe40000410000 */
[----:B------:R-:W-:Y:S01]  /*120a0*/  MUFU.EX2 R212, R129 ;  /* 0x0000008100d47308 */ /* 0x000fe20000000800 */
[C---:B------:R-:W-:Y:S01]  /*120b0*/  FMUL.FTZ R63, R0.reuse, R63 ;  /* 0x0000003f003f7220 */ /* 0x040fe20000410000 */
[C---:B------:R-:W-:Y:S01]  /*120c0*/  HMMA.16816.F32.BF16 R32, R160.reuse, R38, R32 ;  /* 0x00000026a020723c */ /* 0x040fe20000041820 */
[C---:B------:R-:W-:Y:S03]  /*120d0*/  FMUL.FTZ R74, R0.reuse, R74 ;  /* 0x0000004a004a7220 */ /* 0x040fe60000410000 */
[C---:B------:R-:W-:Y:S02]  /*120e0*/  FMUL.FTZ R75, R0.reuse, R75 ;  /* 0x0000004b004b7220 */ /* 0x040fe40000410000 */
[----:B------:R-:W-:Y:S02]  /*120f0*/  FMUL.FTZ R78, R0, R78 ;  /* 0x0000004e004e7220 */ /* 0x000fe40000410000 */
[C---:B------:R-:W-:Y:S04]  /*12100*/  FMUL.FTZ R38, R3.reuse, R146 ;  /* 0x0000009203267220 */ /* 0x040fe80000410000 */
[C---:B------:R-:W-:Y:S02]  /*12110*/  FMUL.FTZ R39, R3.reuse, R147 ;  /* 0x0000009303277220 */ /* 0x040fe40000410000 */
[--C-:B-1----:R-:W-:Y:S02]  /*12120*/  FFMA.FTZ R103, R170, c[0x0][0x2d0], -R111.reuse ;  /* 0x0000b400aa677a23 */ /* 0x102fe4000001086f */
[----:B------:R-:W-:Y:S02]  /*12130*/  FMUL.FTZ R79, R0, R79 ;  /* 0x0000004f004f7220 */ /* 0x000fe40000410000 */
[----:B------:R1:W-:Y:S01]  /*12140*/  MUFU.EX2 R218, R103 ;  /* 0x0000006700da7308 */ /* 0x0003e20000000800 */
[-C--:B--2---:R-:W-:Y:S01]  /*12150*/  HMMA.16816.F32.BF16 R36, R160, R116.reuse, R36 ;  /* 0x00000074a024723c */ /* 0x084fe20000041824 */
[C---:B------:R-:W-:Y:S02]  /*12160*/  FMUL.FTZ R96, R100.reuse, R96 ;  /* 0x0000006064607220 */ /* 0x040fe40000410000 */
[----:B------:R-:W-:Y:S02]  /*12170*/  FMUL.FTZ R97, R100, R97 ;  /* 0x0000006164617220 */ /* 0x000fe40000410000 */
[C---:B------:R-:W-:Y:S02]  /*12180*/  FMUL.FTZ R98, R3.reuse, R98 ;  /* 0x0000006203627220 */ /* 0x040fe40000410000 */
[----:B------:R-:W-:Y:S01]  /*12190*/  FMUL.FTZ R99, R3, R99 ;  /* 0x0000006303637220 */ /* 0x000fe20000410000 */
[C---:B------:R-:W-:Y:S01]  /*121a0*/  HMMA.16816.F32.BF16 R40, R112.reuse, R116, R40 ;  /* 0x000000747028723c */ /* 0x040fe20000041828 */
[----:B------:R-:W-:Y:S03]  /*121b0*/  FFMA.FTZ R110, R214, c[0x0][0x2d0], -R110 ;  /* 0x0000b400d66e7a23 */ /* 0x000fe6000001086e */
[C---:B------:R-:W-:Y:S01]  /*121c0*/  FMUL.FTZ R90, R0.reuse, R90 ;  /* 0x0000005a005a7220 */ /* 0x040fe20000410000 */
[----:B------:R-:W-:Y:S01]  /*121d0*/  MUFU.EX2 R214, R110 ;  /* 0x0000006e00d67308 */ /* 0x000fe20000000800 */
[----:B------:R-:W-:Y:S02]  /*121e0*/  FMUL.FTZ R91, R0, R91 ;  /* 0x0000005b005b7220 */ /* 0x000fe40000410000 */
[-C--:B------:R-:W-:Y:S01]  /*121f0*/  HMMA.16816.F32.BF16 R44, R112, R118.reuse, R44 ;  /* 0x00000076702c723c */ /* 0x080fe2000004182c */
[C---:B------:R-:W-:Y:S03]  /*12200*/  FMUL.FTZ R92, R2.reuse, R92 ;  /* 0x0000005c025c7220 */ /* 0x040fe60000410000 */
[----:B------:R-:W-:Y:S02]  /*12210*/  FMUL.FTZ R93, R2, R93 ;  /* 0x0000005d025d7220 */ /* 0x000fe40000410000 */
[C---:B------:R-:W-:Y:S02]  /*12220*/  FMUL.FTZ R94, R0.reuse, R94 ;  /* 0x0000005e005e7220 */ /* 0x040fe40000410000 */
[C---:B------:R-:W-:Y:S01]  /*12230*/  HMMA.16816.F32.BF16 R48, R160.reuse, R118, R48 ;  /* 0x00000076a030723c */ /* 0x040fe20000041830 */
[----:B------:R-:W2:Y:S03]  /*12240*/  LDSM.16.MT88.4 R116, [R186+0xc00] ;  /* 0x000c0000ba74783b */ /* 0x000ea60000004200 */
[----:B-1----:R-:W-:Y:S02]  /*12250*/  FFMA.FTZ R103, R169, c[0x0][0x2d0], -R111 ;  /* 0x0000b400a9677a23 */ /* 0x002fe4000001086f */
[----:B------:R-:W-:Y:S02]  /*12260*/  FMUL.FTZ R95, R0, R95 ;  /* 0x0000005f005f7220 */ /* 0x000fe40000410000 */
[----:B------:R1:W1:Y:S01]  /*12270*/  MUFU.EX2 R219, R103 ;  /* 0x0000006700db7308 */ /* 0x0002620000000800 */
[----:B------:R-:W-:Y:S03]  /*12280*/  FFMA.FTZ R104, R211, c[0x0][0x2d0], -R109 ;  /* 0x0000b400d3687a23 */ /* 0x000fe6000001086d */
[--C-:B-1----:R-:W-:Y:S06]  /*12290*/  FFMA.FTZ R103, R168, c[0x0][0x2d0], -R111.reuse ;  /* 0x0000b400a8677a23 */ /* 0x102fec000001086f */
[----:B------:R1:W-:Y:S01]  /*122a0*/  MUFU.EX2 R220, R103 ;  /* 0x0000006700dc7308 */ /* 0x0003e20000000800 */
[-C--:B--2---:R-:W-:Y:S08]  /*122b0*/  HMMA.16816.F32.BF16 R52, R160, R116.reuse, R52 ;  /* 0x00000074a034723c */ /* 0x084ff00000041834 */
[C---:B------:R-:W-:Y:S08]  /*122c0*/  HMMA.16816.F32.BF16 R56, R112.reuse, R116, R56 ;  /* 0x000000747038723c */ /* 0x040ff00000041838 */
[-C--:B------:R-:W-:Y:S01]  /*122d0*/  HMMA.16816.F32.BF16 R60, R112, R118.reuse, R60 ;  /* 0x00000076703c723c */ /* 0x080fe2000004183c */
[----:B-1----:R-:W-:Y:S07]  /*122e0*/  FFMA.FTZ R103, R172, c[0x0][0x2d0], -R111 ;  /* 0x0000b400ac677a23 */ /* 0x002fee000001086f */
[C---:B------:R-:W-:Y:S01]  /*122f0*/  HMMA.16816.F32.BF16 R64, R160.reuse, R118, R64 ;  /* 0x00000076a040723c */ /* 0x040fe20000041840 */
[----:B------:R-:W1:Y:S01]  /*12300*/  LDSM.16.MT88.4 R116, [R185+0x1800] ;  /* 0x00180000b974783b */ /* 0x000e620000004200 */
[----:B------:R2:W-:Y:S02]  /*12310*/  MUFU.EX2 R217, R103 ;  /* 0x0000006700d97308 */ /* 0x0005e40000000800 */
[--C-:B--2---:R-:W-:Y:S05]  /*12320*/  FFMA.FTZ R103, R171, c[0x0][0x2d0], -R101.reuse ;  /* 0x0000b400ab677a23 */ /* 0x104fea0000010865 */
[----:B------:R-:W-:Y:S03]  /*12330*/  LDSM.16.MT88.4 R168, [R186+0x1400] ;  /* 0x00140000baa8783b */ /* 0x000fe60000004200 */
[----:B------:R2:W-:Y:S01]  /*12340*/  MUFU.EX2 R177, R103 ;  /* 0x0000006700b17308 */ /* 0x0005e20000000800 */
[-C--:B-1----:R-:W-:Y:S08]  /*12350*/  HMMA.16816.F32.BF16 R68, R160, R116.reuse, R68 ;  /* 0x00000074a044723c */ /* 0x082ff00000041844 */
[C---:B------:R-:W-:Y:S01]  /*12360*/  HMMA.16816.F32.BF16 R72, R112.reuse, R116, R72 ;  /* 0x000000747048723c */ /* 0x040fe20000041848 */
[--C-:B--2---:R-:W-:Y:S02]  /*12370*/  FFMA.FTZ R103, R173, c[0x0][0x2d0], -R101.reuse ;  /* 0x0000b400ad677a23 */ /* 0x104fe40000010865 */
[----:B------:R-:W-:Y:S05]  /*12380*/  LDSM.16.MT88.4 R172, [R185+0x2000] ;  /* 0x00200000b9ac783b */ /* 0x000fea0000004200 */
        /* <DEDUP_REMOVED lines=9> */
[----:B------:R1:W2:Y:S06]  /*12420*/  MUFU.EX2 R179, R103 ;  /* 0x0000006700b37308 */ /* 0x0002ac0000000800 */
[----:B------:R-:W-:Y:S01]  /*12430*/  F2FP.BF16.PACK_AB R116, R219, R218 ;  /* 0x000000dadb74723e */ /* 0x000fe200000010ff */
[-C--:B------:R-:W-:Y:S01]  /*12440*/  HMMA.16816.F32.BF16 R92, R112, R118.reuse, R92 ;  /* 0x00000076705c723c */ /* 0x080fe2000004185c */
[----:B------:R-:W-:Y:S06]  /*12450*/  F2FP.BF16.PACK_AB R117, R176, R177 ;  /* 0x000000b1b075723e */ /* 0x000fec00000010ff */
[----:B------:R-:W-:Y:S01]  /*12460*/  F2FP.BF16.PACK_AB R112, R233, R231 ;  /* 0x000000e7e970723e */ /* 0x000fe200000010ff */
[----:B------:R-:W-:Y:S01]  /*12470*/  HMMA.16816.F32.BF16 R96, R160, R118, R96 ;  /* 0x00000076a060723c */ /* 0x000fe20000041860 */
[----:B------:R-:W-:Y:S03]  /*12480*/  F2FP.BF16.PACK_AB R113, R225, R230 ;  /* 0x000000e6e171723e */ /* 0x000fe600000010ff */
[----:B------:R-:W-:Y:S02]  /*12490*/  F2FP.BF16.PACK_AB R114, R223, R224 ;  /* 0x000000e0df72723e */ /* 0x000fe400000010ff */
[----:B------:R-:W-:Y:S02]  /*124a0*/  F2FP.BF16.PACK_AB R115, R222, R221 ;  /* 0x000000ddde73723e */ /* 0x000fe400000010ff */
[----:B------:R-:W-:Y:S01]  /*124b0*/  F2FP.BF16.PACK_AB R118, R217, R220 ;  /* 0x000000dcd976723e */ /* 0x000fe200000010ff */
[--C-:B-1----:R-:W-:Y:S02]  /*124c0*/  FFMA.FTZ R103, R210, c[0x0][0x2d0], -R109.reuse ;  /* 0x0000b400d2677a23 */ /* 0x102fe4000001086d */
[----:B------:R1:W1:Y:S01]  /*124d0*/  MUFU.EX2 R210, R130 ;  /* 0x0000008200d27308 */ /* 0x0002620000000800 */
[----:B--2---:R-:W-:Y:S01]  /*124e0*/  F2FP.BF16.PACK_AB R119, R179, R178 ;  /* 0x000000b2b377723e */ /* 0x004fe200000010ff */
[-C--:B------:R-:W-:Y:S01]  /*124f0*/  HMMA.16816.F32.BF16 R4, R112, R120.reuse, R4 ;  /* 0x000000787004723c */ /* 0x080fe20000041804 */
[----:B------:R-:W-:Y:S01]  /*12500*/  F2FP.BF16.PACK_AB R162, R214, R212 ;  /* 0x000000d4d6a2723e */ /* 0x000fe200000010ff */
[----:B------:R-:W-:Y:S02]  /*12510*/  FFMA.FTZ R109, R209, c[0x0][0x2d0], -R109 ;  /* 0x0000b400d16d7a23 */ /* 0x000fe4000001086d */
[----:B----4-:R-:W-:Y:S04]  /*12520*/  FFMA.FTZ R3, R3, R135, R237 ;  /* 0x0000008703037223 */ /* 0x010fe800000100ed */
[C---:B------:R-:W-:Y:S01]  /*12530*/  HMMA.16816.F32.BF16 R8, R116.reuse, R120, R8 ;  /* 0x000000787408723c */ /* 0x040fe20000041808 */
[----:B------:R2:W-:Y:S03]  /*12540*/  MUFU.EX2 R211, R103 ;  /* 0x0000006700d37308 */ /* 0x0005e60000000800 */
[----:B------:R-:W-:Y:S04]  /*12550*/  FADD.FTZ R3, R238, R3 ;  /* 0x00000003ee037221 */ /* 0x000fe80000010000 */
[-C--:B------:R-:W-:Y:S03]  /*12560*/  HMMA.16816.F32.BF16 R12, R116, R122.reuse, R12 ;  /* 0x0000007a740c723c */ /* 0x080fe6000004180c */
[----:B------:R-:W4:Y:S01]  /*12570*/  MUFU.EX2 R213, R109 ;  /* 0x0000006d00d57308 */ /* 0x000f220000000800 */
[----:B-1----:R-:W-:Y:S01]  /*12580*/  LDSM.16.MT88.4 R128, [R185+0x800] ;  /* 0x00080000b980783b */ /* 0x002fe20000004200 */
[----:B------:R-:W-:Y:S03]  /*12590*/  F2FP.BF16.PACK_AB R160, R210, R202 ;  /* 0x000000cad2a0723e */ /* 0x000fe600000010ff */
[C---:B------:R-:W-:Y:S05]  /*125a0*/  HMMA.16816.F32.BF16 R16, R112.reuse, R122, R16 ;  /* 0x0000007a7010723c */ /* 0x040fea0000041810 */
[----:B------:R-:W1:Y:S01]  /*125b0*/  MUFU.EX2 R209, R104 ;  /* 0x0000006800d17308 */ /* 0x000e620000000800 */
[----:B------:R-:W3:Y:S01]  /*125c0*/  LDSM.16.MT88.4 R120, [R186+0x400] ;  /* 0x00040000ba78783b */ /* 0x000ee20000004200 */
[--C-:B--2---:R-:W-:Y:S08]  /*125d0*/  FFMA.FTZ R103, R207, c[0x0][0x2d0], -R111.reuse ;  /* 0x0000b400cf677a23 */ /* 0x104ff0000001086f */
[----:B------:R2:W-:Y:S01]  /*125e0*/  MUFU.EX2 R180, R103 ;  /* 0x0000006700b47308 */ /* 0x0005e20000000800 */
[----:B----4-:R-:W-:Y:S02]  /*125f0*/  F2FP.BF16.PACK_AB R163, R213, R211 ;  /* 0x000000d3d5a3723e */ /* 0x010fe400000010ff */
[----:B-1----:R-:W-:Y:S01]  /*12600*/  F2FP.BF16.PACK_AB R161, R209, R205 ;  /* 0x000000cdd1a1723e */ /* 0x002fe200000010ff */
[--C-:B--2---:R-:W-:Y:S06]  /*12610*/  FFMA.FTZ R103, R206, c[0x0][0x2d0], -R111.reuse ;  /* 0x0000b400ce677a23 */ /* 0x104fec000001086f */
[----:B------:R1:W2:Y:S01]  /*12620*/  MUFU.EX2 R201, R103 ;  /* 0x0000006700c97308 */ /* 0x0002a20000000800 */
[-C--:B---3--:R-:W-:Y:S08]  /*12630*/  HMMA.16816.F32.BF16 R20, R112, R120.reuse, R20 ;  /* 0x000000787014723c */ /* 0x088ff00000041814 */
[C---:B------:R-:W-:Y:S08]  /*12640*/  HMMA.16816.F32.BF16 R24, R116.reuse, R120, R24 ;  /* 0x000000787418723c */ /* 0x040ff00000041818 */
[-C--:B------:R-:W-:Y:S01]  /*12650*/  HMMA.16816.F32.BF16 R28, R116, R122.reuse, R28 ;  /* 0x0000007a741c723c */ /* 0x080fe2000004181c */
[--C-:B-1----:R-:W-:Y:S03]  /*12660*/  FFMA.FTZ R103, R208, c[0x0][0x2d0], -R111.reuse ;  /* 0x0000b400d0677a23 */ /* 0x102fe6000001086f */
[----:B--2---:R-:W-:Y:S01]  /*12670*/  F2FP.BF16.PACK_AB R164, R201, R180 ;  /* 0x000000b4c9a4723e */ /* 0x004fe200000010ff */
[----:B------:R-:W-:Y:S03]  /*12680*/  FFMA.FTZ R111, R203, c[0x0][0x2d0], -R111 ;  /* 0x0000b400cb6f7a23 */ /* 0x000fe6000001086f */
[C---:B------:R-:W-:Y:S01]  /*12690*/  HMMA.16816.F32.BF16 R32, R112.reuse, R122, R32 ;  /* 0x0000007a7020723c */ /* 0x040fe20000041820 */
[----:B------:R-:W1:Y:S01]  /*126a0*/  LDSM.16.MT88.4 R120, [R185+0x1000] ;  /* 0x00100000b978783b */ /* 0x000e620000004200 */
[----:B------:R2:W-:Y:S10]  /*126b0*/  MUFU.EX2 R204, R103 ;  /* 0x0000006700cc7308 */ /* 0x0005f40000000800 */
[----:B------:R-:W3:Y:S01]  /*126c0*/  MUFU.EX2 R111, R111 ;  /* 0x0000006f006f7308 */ /* 0x000ee20000000800 */
[--C-:B--2---:R-:W-:Y:S09]  /*126d0*/  FFMA.FTZ R103, R181, c[0x0][0x2d0], -R101.reuse ;  /* 0x0000b400b5677a23 */ /* 0x104ff20000010865 */
[----:B------:R2:W-:Y:S01]  /*126e0*/  MUFU.EX2 R109, R103 ;  /* 0x00000067006d7308 */ /* 0x0005e20000000800 */
[----:B---3--:R-:W-:Y:S01]  /*126f0*/  F2FP.BF16.PACK_AB R166, R111, R204 ;  /* 0x000000cc6fa6723e */ /* 0x008fe200000010ff */
[-C--:B-1----:R-:W-:Y:S08]  /*12700*/  HMMA.16816.F32.BF16 R36, R112, R120.reuse, R36 ;  /* 0x000000787024723c */ /* 0x082ff00000041824 */
[C---:B------:R-:W-:Y:S01]  /*12710*/  HMMA.16816.F32.BF16 R40, R116.reuse, R120, R40 ;  /* 0x000000787428723c */ /* 0x040fe20000041828 */
[--C-:B--2---:R-:W-:Y:S07]  /*12720*/  FFMA.FTZ R103, R182, c[0x0][0x2d0], -R101.reuse ;  /* 0x0000b400b6677a23 */ /* 0x104fee0000010865 */
[-C--:B------:R-:W-:Y:S01]  /*12730*/  HMMA.16816.F32.BF16 R44, R116, R122.reuse, R44 ;  /* 0x0000007a742c723c */ /* 0x080fe2000004182c */
[----:B------:R1:W2:Y:S07]  /*12740*/  MUFU.EX2 R104, R103 ;  /* 0x0000006700687308 */ /* 0x0002ae0000000800 */
[C---:B------:R-:W-:Y:S01]  /*12750*/  HMMA.16816.F32.BF16 R48, R112.reuse, R122, R48 ;  /* 0x0000007a7030723c */ /* 0x040fe20000041830 */
[----:B------:R-:W3:Y:S03]  /*12760*/  LDSM.16.MT88.4 R120, [R186+0x1000] ;  /* 0x00100000ba78783b */ /* 0x000ee60000004200 */
[--C-:B-1----:R-:W-:Y:S01]  /*12770*/  FFMA.FTZ R103, R183, c[0x0][0x2d0], -R101.reuse ;  /* 0x0000b400b7677a23 */ /* 0x102fe20000010865 */
[----:B--2---:R-:W-:Y:S01]  /*12780*/  F2FP.BF16.PACK_AB R165, R104, R109 ;  /* 0x0000006d68a5723e */ /* 0x004fe200000010ff */
[----:B------:R-:W-:Y:S03]  /*12790*/  FFMA.FTZ R101, R105, c[0x0][0x2d0], -R101 ;  /* 0x0000b40069657a23 */ /* 0x000fe60000010865 */
[----:B------:R-:W2:Y:S01]  /*127a0*/  LDL.LU R105, [R1+0xc] ;  /* 0x00000c0001697983 */ /* 0x000ea20000300800 */
[----:B------:R5:W-:Y:S10]  /*127b0*/  MUFU.EX2 R110, R103 ;  /* 0x00000067006e7308 */ /* 0x000bf40000000800 */
[----:B------:R-:W1:Y:S01]  /*127c0*/  MUFU.EX2 R101, R101 ;  /* 0x0000006500657308 */ /* 0x000e620000000800 */
[-C--:B---3--:R-:W-:Y:S01]  /*127d0*/  HMMA.16816.F32.BF16 R52, R112, R120.reuse, R52 ;  /* 0x000000787034723c */ /* 0x088fe20000041834 */
[----:B-----5:R-:W-:Y:S02]  /*127e0*/  FFMA.FTZ R103, R100, R136, R245 ;  /* 0x0000008864677223 */ /* 0x020fe400000100f5 */
[----:B------:R-:W-:Y:S05]  /*127f0*/  FFMA.FTZ R100, R2, R134, R234 ;  /* 0x0000008602647223 */ /* 0x000fea00000100ea */
[C---:B------:R-:W-:Y:S01]  /*12800*/  HMMA.16816.F32.BF16 R56, R116.reuse, R120, R56 ;  /* 0x000000787438723c */ /* 0x040fe20000041838 */
[----:B------:R-:W-:Y:S03]  /*12810*/  FADD.FTZ R2, R249, R103 ;  /* 0x00000067f9027221 */ /* 0x000fe60000010000 */
[----:B------:R-:W-:Y:S02]  /*12820*/  FADD.FTZ R100, R235, R100 ;  /* 0x00000064eb647221 */ /* 0x000fe40000010000 */
[----:B------:R-:W-:Y:S01]  /*12830*/  FADD.FTZ R2, R248, R2 ;  /* 0x00000002f8027221 */ /* 0x000fe20000010000 */
[----:B-1----:R-:W-:Y:S01]  /*12840*/  F2FP.BF16.PACK_AB R167, R101, R110 ;  /* 0x0000006e65a7723e */ /* 0x002fe200000010ff */
[-C--:B------:R-:W-:Y:S01]  /*12850*/  HMMA.16816.F32.BF16 R60, R116, R122.reuse, R60 ;  /* 0x0000007a743c723c */ /* 0x080fe2000004183c */
[----:B------:R-:W-:Y:S03]  /*12860*/  FADD.FTZ R100, R244, R100 ;  /* 0x00000064f4647221 */ /* 0x000fe60000010000 */
[----:B------:R-:W-:Y:S04]  /*12870*/  FADD.FTZ R103, R240, R3 ;  /* 0x00000003f0677221 */ /* 0x000fe80000010000 */
[C---:B------:R-:W-:Y:S01]  /*12880*/  HMMA.16816.F32.BF16 R64, R112.reuse, R122, R64 ;  /* 0x0000007a7040723c */ /* 0x040fe20000041840 */
[----:B------:R-:W1:Y:S07]  /*12890*/  LDSM.16.MT88.4 R120, [R185+0x1c00] ;  /* 0x001c0000b978783b */ /* 0x000e6e0000004200 */
        /* <DEDUP_REMOVED lines=8> */
[-C--:B------:R-:W-:Y:S01]  /*12920*/  HMMA.16816.F32.BF16 R112, R160, R128.reuse, R4 ;  /* 0x00000080a070723c */ /* 0x080fe20000041804 */
[----:B------:R-:W1:Y:S07]  /*12930*/  LDSM.16.MT88.4 R4, [R186+0x2000] ;  /* 0x00200000ba04783b */ /* 0x000e6e0000004200 */
[C---:B------:R-:W-:Y:S07]  /*12940*/  HMMA.16816.F32.BF16 R116, R164.reuse, R128, R8 ;  /* 0x00000080a474723c */ /* 0x040fee0000041808 */
[----:B------:R-:W-:Y:S01]  /*12950*/  FADD.FTZ R9, R215, R2 ;  /* 0x00000002d7097221 */ /* 0x000fe20000010000 */
[-C--:B------:R-:W-:Y:S01]  /*12960*/  HMMA.16816.F32.BF16 R120, R164, R130.reuse, R12 ;  /* 0x00000082a478723c */ /* 0x080fe2000004180c */
[----:B------:R-:W-:Y:S03]  /*12970*/  FADD.FTZ R2, R251, R103 ;  /* 0x00000067fb027221 */ /* 0x000fe60000010000 */
[----:B------:R-:W-:Y:S01]  /*12980*/  FADD.FTZ R9, R231, R9 ;  /* 0x00000009e7097221 */ /* 0x000fe20000010000 */
[----:B------:R-:W-:Y:S01]  /*12990*/  MOV R103, R106 ;  /* 0x0000006a00677202 */ /* 0x000fe20000000f00 */
        /* <DEDUP_REMOVED lines=17> */
[-C--:B------:R-:W-:Y:S01]  /*12ab0*/  HMMA.16816.F32.BF16 R76, R164, R174.reuse, R76 ;  /* 0x000000aea44c723c */ /* 0x080fe2000004184c */
[----:B--2---:R-:W-:Y:S07]  /*12ac0*/  FFMA.FTZ R3, R0, R105, R239 ;  /* 0x0000006900037223 */ /* 0x004fee00000100ef */
[C---:B------:R-:W-:Y:S01]  /*12ad0*/  HMMA.16816.F32.BF16 R80, R160.reuse, R174, R80 ;  /* 0x000000aea050723c */ /* 0x040fe20000041850 */
[----:B------:R-:W-:Y:S03]  /*12ae0*/  FADD.FTZ R0, R250, R100 ;  /* 0x00000064fa007221 */ /* 0x000fe60000010000 */
[----:B------:R-:W-:Y:S01]  /*12af0*/  FADD.FTZ R3, R241, R3 ;  /* 0x00000003f1037221 */ /* 0x000fe20000010000 */
[----:B------:R-:W-:Y:S01]  /*12b00*/  MOV R100, R108 ;  /* 0x0000006c00647202 */ /* 0x000fe20000000f00 */
[----:B------:R-:W-:Y:S02]  /*12b10*/  FADD.FTZ R8, R218, R0 ;  /* 0x00000000da087221 */ /* 0x000fe40000010000 */
[----:B------:R-:W-:Y:S01]  /*12b20*/  FADD.FTZ R3, R242, R3 ;  /* 0x00000003f2037221 */ /* 0x000fe20000010000 */
[-C--:B-1----:R-:W-:Y:S03]  /*12b30*/  HMMA.16816.F32.BF16 R84, R160, R4.reuse, R84 ;  /* 0x00000004a054723c */ /* 0x082fe60000041854 */
[----:B------:R-:W-:Y:S02]  /*12b40*/  FADD.FTZ R3, R243, R3 ;  /* 0x00000003f3037221 */ /* 0x000fe40000010000 */
[----:B------:R-:W-:Y:S02]  /*12b50*/  FADD.FTZ R0, R225, R10 ;  /* 0x0000000ae1007221 */ /* 0x000fe40000010000 */
[----:B------:R-:W-:Y:S01]  /*12b60*/  FADD.FTZ R9, R219, R8 ;  /* 0x00000008db097221 */ /* 0x000fe20000010000 */
[C---:B------:R-:W-:Y:S01]  /*12b70*/  HMMA.16816.F32.BF16 R88, R164.reuse, R4, R88 ;  /* 0x00000004a458723c */ /* 0x040fe20000041858 */
[----:B------:R-:W-:Y:S03]  /*12b80*/  FADD.FTZ R10, R224, R2 ;  /* 0x00000002e00a7221 */ /* 0x000fe60000010000 */
[----:B------:R-:W-:Y:S02]  /*12b90*/  FADD.FTZ R3, R177, R3 ;  /* 0x00000003b1037221 */ /* 0x000fe40000010000 */
[----:B------:R-:W-:Y:S02]  /*12ba0*/  FADD.FTZ R8, R221, R0 ;  /* 0x00000000dd087221 */ /* 0x000fe40000010000 */
[----:B------:R-:W-:Y:S01]  /*12bb0*/  FADD.FTZ R2, R220, R9 ;  /* 0x00000009dc027221 */ /* 0x000fe20000010000 */
[-C--:B------:R-:W-:Y:S03]  /*12bc0*/  HMMA.16816.F32.BF16 R92, R164, R6.reuse, R92 ;  /* 0x00000006a45c723c */ /* 0x080fe6000004185c */
[----:B------:R-:W-:Y:S02]  /*12bd0*/  FADD.FTZ R3, R176, R3 ;  /* 0x00000003b0037221 */ /* 0x000fe40000010000 */
[----:B------:R-:W-:Y:S02]  /*12be0*/  FADD.FTZ R0, R223, R10 ;  /* 0x0000000adf007221 */ /* 0x000fe40000010000 */
[----:B------:R-:W-:Y:S01]  /*12bf0*/  FADD.FTZ R5, R222, R8 ;  /* 0x00000008de057221 */ /* 0x000fe20000010000 */
[----:B------:R-:W-:Y:S01]  /*12c00*/  HMMA.16816.F32.BF16 R96, R160, R6, R96 ;  /* 0x00000006a060723c */ /* 0x000fe20000041860 */
[----:B------:R-:W-:Y:S03]  /*12c10*/  FADD.FTZ R8, R217, R2 ;  /* 0x00000002d9087221 */ /* 0x000fe60000010000 */
        /* <DEDUP_REMOVED lines=19> */
[----:B------:R-:W-:Y:S03]  /*12d50*/  FADD.FTZ R2, R110, R2 ;  /* 0x000000026e027221 */ /* 0x000fe60000010000 */
[----:B------:R2:W-:Y:S01]  /*12d60*/  STL [R1+0x8], R3 ;  /* 0x0000080301007387 */ /* 0x0005e20000100800 */
[----:B------:R-:W-:Y:S01]  /*12d70*/  FADD.FTZ R2, R101, R2 ;  /* 0x0000000265027221 */ /* 0x000fe20000010000 */
[----:B------:R-:W-:Y:S04]  /*12d80*/  MOV R101, R107 ;  /* 0x0000006b00657202 */ /* 0x000fe80000000f00 */
[----:B------:R2:W-:Y:S01]  /*12d90*/  STL [R1+0xc], R2 ;  /* 0x00000c0201007387 */ /* 0x0005e20000100800 */
[----:B-1----:R-:W-:Y:S04]  /*12da0*/  IADD3 R0, R200, -0x1, RZ ;  /* 0xffffffffc8007810 */ /* 0x002fe80007ffe0ff */
[----:B------:R-:W-:Y:S01]  /*12db0*/  MOV R200, R0 ;  /* 0x0000000000c87202 */ /* 0x000fe20000000f00 */
[----:B------:R-:W-:-:S05]  /*12dc0*/  @P0 BRA `(.L_x_574) ;  /* 0xffffbd2000000947 */ /* 0x000fca000383ffff */
.L_x_555:
[----:B------:R-:W-:Y:S02]  /*12dd0*/  MOV R9, 0x1f ;  /* 0x0000001f00097802 */ /* 0x000fe40000000f00 */
[----:B------:R-:W-:Y:S01]  /*12de0*/  MOV R8, 0xffffffff ;  /* 0xffffffff00087802 */ /* 0x000fe20000000f00 */
[----:B------:R-:W-:Y:S05]  /*12df0*/  BRA.DIV ~URZ, `(.L_x_575) ;  /* 0x000060b27f007947 */ /* 0x000fea000b800000 */
[----:B--2---:R-:W2:Y:S04]  /*12e00*/  LDL R2, [R1+0x4] ;  /* 0x0000040001027983 */ /* 0x004ea80000100800 */
[----:B--2---:R1:W2:Y:S02]  /*12e10*/  SHFL.BFLY PT, R0, R2, 0x2, 0x1f ;  /* 0x0c401f0002007f89 */ /* 0x0042a400000e0000 */
.L_x_655:
[----:B-1----:R-:W3:Y:S02]  /*12e20*/  LDL.LU R2, [R1+0x4] ;  /* 0x0000040001027983 */ /* 0x002ee40000300800 */
[----:B--23--:R-:W-:Y:S01]  /*12e30*/  FADD.FTZ R5, R0, R2 ;  /* 0x0000000200057221 */ /* 0x00cfe20000010000 */
[----:B------:R-:W-:Y:S05]  /*12e40*/  BRA.DIV ~URZ, `(.L_x_576) ;  /* 0x000060b27f007947 */ /* 0x000fea000b800000 */
[----:B------:R-:W2:Y:S04]  /*12e50*/  LDL.LU R10, [R1] ;  /* 0x00000000010a7983 */ /* 0x000ea80000300800 */
[----:B------:R-:W3:Y:S04]  /*12e60*/  LDL.LU R3, [R1+0x8] ;  /* 0x0000080001037983 */ /* 0x000ee80000300800 */
[----:B------:R-:W4:Y:S04]  /*12e70*/  LDL.LU R9, [R1+0xc] ;  /* 0x00000c0001097983 */ /* 0x000f280000300800 */
[----:B--2---:R-:W1:Y:S04]  /*12e80*/  SHFL.BFLY PT, R2, R10, 0x2, 0x1f ;  /* 0x0c401f000a027f89 */ /* 0x004e6800000e0000 */
[----:B---3--:R-:W2:Y:S04]  /*12e90*/  SHFL.BFLY PT, R0, R3, 0x2, 0x1f ;  /* 0x0c401f0003007f89 */ /* 0x008ea800000e0000 */
[----:B----4-:R-:W3:Y:S01]  /*12ea0*/  SHFL.BFLY PT, R6, R9, 0x2, 0x1f ;  /* 0x0c401f0009067f89 */ /* 0x010ee200000e0000 */
[----:B-1----:R-:W-:-:S02]  /*12eb0*/  FADD.FTZ R2, R2, R10 ;  /* 0x0000000a02027221 */ /* 0x002fc40000010000 */
[----:B--2---:R-:W-:-:S03]  /*12ec0*/  FADD.FTZ R0, R0, R3 ;  /* 0x0000000300007221 */ /* 0x004fc60000010000 */
[----:B------:R-:W1:Y:S01]  /*12ed0*/  SHFL.BFLY PT, R4, R2, 0x1, 0x1f ;  /* 0x0c201f0002047f89 */ /* 0x000e6200000e0000 */
[----:B---3--:R-:W-:-:S03]  /*12ee0*/  FADD.FTZ R6, R6, R9 ;  /* 0x0000000906067221 */ /* 0x008fc60000010000 */
[----:B------:R-:W2:Y:S04]  /*12ef0*/  SHFL.BFLY PT, R3, R5, 0x1, 0x1f ;  /* 0x0c201f0005037f89 */ /* 0x000ea800000e0000 */
[----:B------:R-:W3:Y:S04]  /*12f00*/  SHFL.BFLY PT, R7, R0, 0x1, 0x1f ;  /* 0x0c201f0000077f89 */ /* 0x000ee800000e0000 */
[----:B------:R4:W4:Y:S01]  /*12f10*/  SHFL.BFLY PT, R8, R6, 0x1, 0x1f ;  /* 0x0c201f0006087f89 */ /* 0x00092200000e0000 */
[----:B-1----:R-:W-:Y:S02]  /*12f20*/  FADD.FTZ R4, R2, R4 ;  /* 0x0000000402047221 */ /* 0x002fe40000010000 */
[----:B--2---:R-:W-:-:S02]  /*12f30*/  FADD.FTZ R5, R5, R3 ;  /* 0x0000000305057221 */ /* 0x004fc40000010000 */
[----:B---3--:R-:W-:-:S03]  /*12f40*/  FADD.FTZ R7, R0, R7 ;  /* 0x0000000700077221 */ /* 0x008fc60000010000 */
.L_x_656:
[----:B------:R-:W-:Y:S01]  /*12f50*/  FSETP.NE.FTZ.AND P3, PT, R5, RZ, PT ;  /* 0x000000ff0500720b */ /* 0x000fe20003f75000 */
[----:B------:R-:W-:Y:S01]  /*12f60*/  CS2R R2, SRZ ;  /* 0x0000000000027805 */ /* 0x000fe2000001ff00 */
[----:B------:R-:W-:Y:S01]  /*12f70*/  MOV R0, RZ ;  /* 0x000000ff00007202 */ /* 0x000fe20000000f00 */
[----:B----4-:R-:W-:Y:S01]  /*12f80*/  FADD.FTZ R6, R8, R6 ;  /* 0x0000000608067221 */ /* 0x010fe20000010000 */
[----:B------:R-:W-:Y:S02]  /*12f90*/  FSETP.NE.FTZ.AND P2, PT, R4, RZ, PT ;  /* 0x000000ff0400720b */ /* 0x000fe40003f55000 */
[----:B------:R-:W-:Y:S02]  /*12fa0*/  FSETP.NE.FTZ.AND P1, PT, R7, RZ, PT ;  /* 0x000000ff0700720b */ /* 0x000fe40003f35000 */
[----:B------:R-:W-:Y:S02]  /*12fb0*/  FSETP.NE.FTZ.AND P0, PT, R6, RZ, PT ;  /* 0x000000ff0600720b */ /* 0x000fe40003f15000 */
[----:B------:R-:W-:-:S02]  /*12fc0*/  MOV R25, 0xff800000 ;  /* 0xff80000000197802 */ /* 0x000fc40000000f00 */
        /* <DEDUP_REMOVED lines=12> */
[----:B------:R-:W2:Y:S01]  /*13090*/  @P1 MUFU.RCP R2, R7 ;  /* 0x0000000700021308 */ /* 0x000ea20000001000 */
        /* <DEDUP_REMOVED lines=20> */
[----:B------:R3:W4:Y:S01]  /*131e0*/  @P1 MUFU.LG2 R0, R7 ;  /* 0x0000000700001308 */ /* 0x0007220000000c00 */
        /* <DEDUP_REMOVED lines=8> */
[----:B---3--:R-:W-:Y:S01]  /*13270*/  @P2 MOV R7, 0x3f317218 ;  /* 0x3f31721800072802 */ /* 0x008fe20000000f00 */
[----:B------:R-:W-:Y:S02]  /*13280*/  FMUL.FTZ R143, R3, R83 ;  /* 0x00000053038f7220 */ /* 0x000fe40000410000 */
[----:B--2---:R-:W-:Y:S02]  /*13290*/  FMUL.FTZ R46, R2, R60 ;  /* 0x0000003c022e7220 */ /* 0x004fe40000410000 */
[----:B------:R-:W-:Y:S02]  /*132a0*/  @P2 FMUL.FTZ R4, R7, c[0x0][0x2d0] ;  /* 0x0000b40007042a20 */ /* 0x000fe40000410000 */
[----:B----4-:R-:W-:Y:S01]  /*132b0*/  @P1 FMUL.FTZ R7, R0, 0.69314718246459960938 ;  /* 0x3f31721800071820 */ /* 0x010fe20000410000 */
        /* <DEDUP_REMOVED lines=79> */
.L_x_488:
[----:B---3--:R3:W5:Y:S04]  /*137b0*/  LDL R6, [R1+0x20] ;  /* 0x0000200001067983 */ /* 0x0087680000100800 */
[----:B------:R-:W4:Y:S01]  /*137c0*/  S2R R2, SR_TID.X ;  /* 0x0000000000027919 */ /* 0x000f220000002100 */
[----:B------:R-:W-:Y:S01]  /*137d0*/  BSSY B0, `(.L_x_577) ;  /* 0x0000011000007945 */ /* 0x000fe20003800000 */
[----:B----4-:R-:W-:-:S13]  /*137e0*/  LOP3.LUT P0, RZ, R2, 0x7f, RZ, 0xc0, !PT ;  /* 0x0000007f02ff7812 */ /* 0x010fda000780c0ff */
[----:B------:R-:W-:Y:S05]  /*137f0*/  @P0 BRA `(.L_x_578) ;  /* 0x000000e000000947 */ /* 0x000fea0003800000 */
[----:B---3--:R-:W3:Y:S01]  /*13800*/  S2R R4, SR_LANEID ;  /* 0x0000000000047919 */ /* 0x008ee20000000000 */
[----:B------:R-:W-:Y:S01]  /*13810*/  VOTEU.ANY UR4, UPT, PT ;  /* 0x0000000000047886 */ /* 0x000fe200038e0100 */
[----:B--2---:R-:W-:Y:S01]  /*13820*/  IMAD.MOV.U32 R5, RZ, RZ, c[0x0][0x564] ;  /* 0x00015900ff057624 */ /* 0x004fe200078e00ff */
[----:B------:R-:W3:Y:S08]  /*13830*/  FLO.U32 R3, UR4 ;  /* 0x0000000400037d00 */ /* 0x000ef000080e0000 */
[----:B------:R-:W2:Y:S01]  /*13840*/  POPC R2, UR4 ;  /* 0x0000000400027d09 */ /* 0x000ea20008000000 */
[----:B---3--:R-:W-:Y:S01]  /*13850*/  ISETP.EQ.U32.AND P0, PT, R3, R4, PT ;  /* 0x000000040300720c */ /* 0x008fe20003f02070 */
[----:B------:R-:W-:-:S12]  /*13860*/  IMAD.MOV.U32 R4, RZ, RZ, c[0x0][0x560] ;  /* 0x00015800ff047624 */ /* 0x000fd800078e00ff */
[----:B--2---:R2:W3:Y:S04]  /*13870*/  @P0 ATOMG.E.ADD.STRONG.GPU PT, R2, [R4.64], R2 ;  /* 0x00000002040209a8 */ /* 0x0044e800081ee1c6 */
[----:B--2---:R-:W2:Y:S04]  /*13880*/  S2R R4, SR_LTMASK ;  /* 0x0000000000047919 */ /* 0x004ea80000003900 */
[----:B---3--:R2:W3:Y:S02]  /*13890*/  SHFL.IDX PT, R3, R2, R3, 0x1f ;  /* 0x00001f0302037589 */ /* 0x0084e400000e0000 */
[----:B--2---:R-:W-:-:S06]  /*138a0*/  LOP3.LUT R2, R4, UR4, RZ, 0xc0, !PT ;  /* 0x0000000404027c12 */ /* 0x004fcc000f8ec0ff */
[----:B------:R-:W3:Y:S02]  /*138b0*/  POPC R2, R2 ;  /* 0x0000000200027309 */ /* 0x000ee40000000000 */
[----:B---3-5:R-:W-:-:S05]  /*138c0*/  IADD3 R6, R3, c[0x0][0xc], R2 ;  /* 0x0000030003067a10 */ /* 0x028fca0007ffe002 */
[----:B------:R2:W-:Y:S02]  /*138d0*/  STL [R1+0x20], R6 ;  /* 0x0000200601007387 */ /* 0x0005e40000100800 */
.L_x_578:
[----:B---3--:R-:W-:Y:S05]  /*138e0*/  BSYNC B0 ;  /* 0x0000000000007941 */ /* 0x008fea0003800000 */
.L_x_577:
[----:B------:R-:W-:Y:S01]  /*138f0*/  PRMT R0, R0, 0x9910, RZ ;  /* 0x0000991000007816 */ /* 0x000fe200000000ff */
[----:B------:R-:W-:Y:S01]  /*13900*/  BSSY B1, `(.L_x_579) ;  /* 0x00003dc000017945 */ /* 0x000fe20003800000 */
[----:B-----5:R-:W-:Y:S02]  /*13910*/  IMAD.MOV.U32 R74, RZ, RZ, R6 ;  /* 0x000000ffff4a7224 */ /* 0x020fe400078e0006 */
[----:B------:R-:W-:-:S13]  /*13920*/  ISETP.NE.AND P0, PT, R0, RZ, PT ;  /* 0x000000ff0000720c */ /* 0x000fda0003f05270 */
[----:B------:R-:W-:Y:S05]  /*13930*/  @!P0 BRA `(.L_x_580) ;  /* 0x00002f8000008947 */ /* 0x000fea0003800000 */
[----:B------:R-:W3:Y:S04]  /*13940*/  LDL R9, [R1+0x44] ;  /* 0x0000440001097983 */ /* 0x000ee80000100800 */
[----:B------:R-:W4:Y:S04]  /*13950*/  LDL R7, [R1+0x48] ;  /* 0x0000480001077983 */ /* 0x000f280000100800 */
[----:B--2---:R-:W2:Y:S04]  /*13960*/  LDL R6, [R1+0x50] ;  /* 0x0000500001067983 */ /* 0x004ea80000100800 */
[----:B------:R-:W2:Y:S04]  /*13970*/  LDL R10, [R1+0x4c] ;  /* 0x00004c00010a7983 */ /* 0x000ea80000100800 */
[----:B------:R-:W2:Y:S01]  /*13980*/  LDL R8, [R1+0x2c] ;  /* 0x00002c0001087983 */ /* 0x000ea20000100800 */
[----:B------:R-:W-:Y:S01]  /*13990*/  WARPSYNC 0xffffffff ;  /* 0xffffffff00007948 */ /* 0x000fe20003800000 */
[----:B------:R-:W-:-:S02]  /*139a0*/  F2FP.BF16.PACK_AB R0, R161, R160 ;  /* 0x000000a0a100723e */ /* 0x000fc400000010ff */
[----:B------:R-:W-:Y:S01]  /*139b0*/  BAR.SYNC.DEFER_BLOCKING 0x1, 0x80 ;  /* 0x0042000000007b1d */ /* 0x000fe20000010000 */
[----:B------:R-:W-:Y:S02]  /*139c0*/  F2FP.BF16.PACK_AB R3, R125, R124 ;  /* 0x0000007c7d03723e */ /* 0x000fe400000010ff */
[----:B------:R-:W-:Y:S02]  /*139d0*/  F2FP.BF16.PACK_AB R2, R163, R162 ;  /* 0x000000a2a302723e */ /* 0x000fe400000010ff */
[----:B------:R-:W-:Y:S02]  /*139e0*/  F2FP.BF16.PACK_AB R4, R31, R30 ;  /* 0x0000001e1f04723e */ /* 0x000fe400000010ff */
[----:B------:R-:W-:Y:S02]  /*139f0*/  F2FP.BF16.PACK_AB R5, R61, R60 ;  /* 0x0000003c3d05723e */ /* 0x000fe400000010ff */
[----:B------:R-:W-:Y:S02]  /*13a00*/  ISETP.NE.U32.AND P0, PT, RZ, c[0x0][0x508], PT ;  /* 0x00014200ff007a0c */ /* 0x000fe40003f05070 */
[----:B------:R-:W-:-:S02]  /*13a10*/  ISETP.NE.U32.AND P2, PT, RZ, c[0x0][0x500], PT ;  /* 0x00014000ff007a0c */ /* 0x000fc40003f45070 */
[----:B------:R-:W-:Y:S02]  /*13a20*/  ISETP.NE.AND.EX P1, PT, RZ, c[0x0][0x50c], PT, P0 ;  /* 0x00014300ff007a0c */ /* 0x000fe40003f25300 */
[----:B------:R-:W-:Y:S01]  /*13a30*/  ISETP.NE.AND.EX P2, PT, RZ, c[0x0][0x504], PT, P2 ;  /* 0x00014100ff007a0c */ /* 0x000fe20003f45320 */
[----:B------:R-:W-:Y:S01]  /*13a40*/  IMAD.MOV.U32 R12, RZ, RZ, c[0x0][0x388] ;  /* 0x0000e200ff0c7624 */ /* 0x000fe200078e00ff */
[----:B---3--:R3:W-:Y:S04]  /*13a50*/  STS [R9+0x80], R0 ;  /* 0x0000800009007388 */ /* 0x0087e80000000800 */
[----:B------:R1:W-:Y:S04]  /*13a60*/  STS [R9+0x280], R3 ;  /* 0x0002800309007388 */ /* 0x0003e80000000800 */
[----:B----4-:R4:W-:Y:S01]  /*13a70*/  STS [R7], R2 ;  /* 0x0000000207007388 */ /* 0x0109e20000000800 */
[----:B---3--:R-:W-:-:S02]  /*13a80*/  F2FP.BF16.PACK_AB R0, R127, R126 ;  /* 0x0000007e7f00723e */ /* 0x008fc400000010ff */
[----:B-1----:R-:W-:-:S03]  /*13a90*/  F2FP.BF16.PACK_AB R3, R35, R34 ;  /* 0x000000222303723e */ /* 0x002fc600000010ff */
[----:B------:R1:W-:Y:S01]  /*13aa0*/  STS [R7+0x200], R0 ;  /* 0x0002000007007388 */ /* 0x0003e20000000800 */
[----:B----4-:R-:W-:-:S03]  /*13ab0*/  F2FP.BF16.PACK_AB R2, R53, R52 ;  /* 0x000000343502723e */ /* 0x010fc600000010ff */
[----:B------:R3:W-:Y:S04]  /*13ac0*/  STS [R9+0x1080], R3 ;  /* 0x0010800309007388 */ /* 0x0007e80000000800 */
[----:B------:R4:W-:Y:S01]  /*13ad0*/  STS [R9+0x1280], R2 ;  /* 0x0012800209007388 */ /* 0x0009e20000000800 */
[----:B-1----:R-:W-:Y:S02]  /*13ae0*/  F2FP.BF16.PACK_AB R0, R37, R36 ;  /* 0x000000242500723e */ /* 0x002fe400000010ff */
[----:B---3--:R-:W-:-:S03]  /*13af0*/  F2FP.BF16.PACK_AB R3, R129, R128 ;  /* 0x000000808103723e */ /* 0x008fc600000010ff */
[----:B------:R1:W-:Y:S01]  /*13b00*/  STS [R7+0x1000], R0 ;  /* 0x0010000007007388 */ /* 0x0003e20000000800 */
[----:B----4-:R-:W-:-:S03]  /*13b10*/  F2FP.BF16.PACK_AB R2, R131, R130 ;  /* 0x000000828302723e */ /* 0x010fc600000010ff */
[----:B------:R3:W-:Y:S04]  /*13b20*/  STS [R7+0x1200], R4 ;  /* 0x0012000407007388 */ /* 0x0007e80000000800 */
[----:B--2---:R2:W-:Y:S04]  /*13b30*/  STS [R6+0x80], R3 ;  /* 0x0000800306007388 */ /* 0x0045e80000000800 */
[----:B------:R4:W-:Y:S01]  /*13b40*/  STS [R6+0x280], R2 ;  /* 0x0002800206007388 */ /* 0x0009e20000000800 */
[----:B-1----:R-:W-:Y:S02]  /*13b50*/  F2FP.BF16.PACK_AB R0, R141, R140 ;  /* 0x0000008c8d00723e */ /* 0x002fe400000010ff */
[----:B---3--:R-:W-:-:S03]  /*13b60*/  F2FP.BF16.PACK_AB R4, R39, R38 ;  /* 0x000000262704723e */ /* 0x008fc600000010ff */
[----:B------:R1:W-:Y:S01]  /*13b70*/  STS [R10], R0 ;  /* 0x000000000a007388 */ /* 0x0003e20000000800 */
[----:B--2---:R-:W-:Y:S02]  /*13b80*/  F2FP.BF16.PACK_AB R3, R97, R96 ;  /* 0x000000606103723e */ /* 0x004fe400000010ff */
        /* <DEDUP_REMOVED lines=37> */
[----:B------:R4:W-:Y:S01]  /*13de0*/  STS [R10+0x3000], R2 ;  /* 0x003000020a007388 */ /* 0x0009e20000000800 */
[----:B-1----:R-:W-:Y:S02]  /*13df0*/  F2FP.BF16.PACK_AB R3, R73, R72 ;  /* 0x000000484903723e */ /* 0x002fe400000010ff */
[----:B--2---:R-:W-:-:S03]  /*13e00*/  F2FP.BF16.PACK_AB R4, R71, R70 ;  /* 0x000000464704723e */ /* 0x004fc600000010ff */
[----:B------:R1:W-:Y:S01]  /*13e10*/  STS [R10+0x3200], R3 ;  /* 0x003200030a007388 */ /* 0x0003e20000000800 */
[----:B---3--:R-:W-:Y:S02]  /*13e20*/  F2FP.BF16.PACK_AB R0, R101, R100 ;  /* 0x000000646500723e */ /* 0x008fe400000010ff */
[----:B----4-:R-:W-:-:S03]  /*13e30*/  F2FP.BF16.PACK_AB R2, R147, R146 ;  /* 0x000000929302723e */ /* 0x010fc600000010ff */
[----:B------:R2:W-:Y:S04]  /*13e40*/  STS [R9+0x4080], R0 ;  /* 0x0040800009007388 */ /* 0x0005e80000000800 */
[----:B------:R3:W-:Y:S01]  /*13e50*/  STS [R9+0x4280], R2 ;  /* 0x0042800209007388 */ /* 0x0007e20000000800 */
[----:B-1----:R-:W-:-:S05]  /*13e60*/  F2FP.BF16.PACK_AB R3, R171, R170 ;  /* 0x000000aaab03723e */ /* 0x002fca00000010ff */
[----:B------:R1:W-:Y:S01]  /*13e70*/  STS [R7+0x4000], R3 ;  /* 0x0040000307007388 */ /* 0x0003e20000000800 */
[----:B--2---:R-:W-:Y:S02]  /*13e80*/  F2FP.BF16.PACK_AB R0, R143, R142 ;  /* 0x0000008e8f00723e */ /* 0x004fe400000010ff */
[----:B---3--:R-:W-:-:S03]  /*13e90*/  F2FP.BF16.PACK_AB R2, R69, R68 ;  /* 0x000000444502723e */ /* 0x008fc600000010ff */
[----:B------:R2:W-:Y:S04]  /*13ea0*/  STS [R7+0x4200], R0 ;  /* 0x0042000007007388 */ /* 0x0005e80000000800 */
[----:B------:R3:W-:Y:S04]  /*13eb0*/  STS [R9+0x5080], R2 ;  /* 0x0050800209007388 */ /* 0x0007e80000000800 */
[----:B------:R4:W-:Y:S04]  /*13ec0*/  STS [R9+0x5280], R4 ;  /* 0x0052800409007388 */ /* 0x0009e80000000800 */
[----:B------:R-:W-:Y:S01]  /*13ed0*/  STS [R7+0x5000], R5 ;  /* 0x0050000507007388 */ /* 0x000fe20000000800 */
[----:B-1----:R-:W-:-:S05]  /*13ee0*/  F2FP.BF16.PACK_AB R3, R63, R62 ;  /* 0x0000003e3f03723e */ /* 0x002fca00000010ff */
[----:B------:R1:W-:Y:S01]  /*13ef0*/  STS [R7+0x5200], R3 ;  /* 0x0052000307007388 */ /* 0x0003e20000000800 */
[----:B--2---:R-:W-:Y:S02]  /*13f00*/  F2FP.BF16.PACK_AB R0, R83, R82 ;  /* 0x000000525300723e */ /* 0x004fe400000010ff */
[----:B---3--:R-:W-:Y:S02]  /*13f10*/  F2FP.BF16.PACK_AB R2, R169, R168 ;  /* 0x000000a8a902723e */ /* 0x008fe400000010ff */
[----:B----4-:R-:W-:-:S03]  /*13f20*/  F2FP.BF16.PACK_AB R4, R49, R48 ;  /* 0x000000303104723e */ /* 0x010fc600000010ff */
[----:B------:R2:W-:Y:S04]  /*13f30*/  STS [R6+0x4080], R2 ;  /* 0x0040800206007388 */ /* 0x0005e80000000800 */
[----:B------:R3:W-:Y:S04]  /*13f40*/  STS [R6+0x4280], R0 ;  /* 0x0042800006007388 */ /* 0x0007e80000000800 */
[----:B------:R-:W4:Y:S01]  /*13f50*/  LDL.LU R9, [R1+0x24] ;  /* 0x0000240001097983 */ /* 0x000f220000300800 */
[----:B-1----:R-:W-:Y:S02]  /*13f60*/  F2FP.BF16.PACK_AB R3, R51, R50 ;  /* 0x000000323303723e */ /* 0x002fe400000010ff */
[----:B--2---:R-:W-:-:S02]  /*13f70*/  F2FP.BF16.PACK_AB R2, R85, R84 ;  /* 0x000000545502723e */ /* 0x004fc400000010ff */
[----:B---3--:R-:W-:-:S03]  /*13f80*/  F2FP.BF16.PACK_AB R0, R81, R80 ;  /* 0x000000505100723e */ /* 0x008fc600000010ff */
[----:B------:R1:W-:Y:S04]  /*13f90*/  STS [R10+0x4000], R2 ;  /* 0x004000020a007388 */ /* 0x0003e80000000800 */
[----:B------:R2:W-:Y:S04]  /*13fa0*/  STS [R10+0x4200], R0 ;  /* 0x004200000a007388 */ /* 0x0005e80000000800 */
[----:B------:R3:W-:Y:S04]  /*13fb0*/  STS [R6+0x5080], R4 ;  /* 0x0050800406007388 */ /* 0x0007e80000000800 */
[----:B------:R3:W-:Y:S01]  /*13fc0*/  STS [R6+0x5280], R3 ;  /* 0x0052800306007388 */ /* 0x0007e20000000800 */
[----:B-1----:R-:W-:Y:S01]  /*13fd0*/  IMAD.MOV.U32 R2, RZ, RZ, RZ ;  /* 0x000000ffff027224 */ /* 0x002fe200078e00ff */
[----:B--2---:R-:W-:Y:S01]  /*13fe0*/  F2FP.BF16.PACK_AB R0, R29, R28 ;  /* 0x0000001c1d00723e */ /* 0x004fe200000010ff */
[----:B---3--:R-:W-:Y:S01]  /*13ff0*/  IMAD.MOV.U32 R4, RZ, RZ, 0x4 ;  /* 0x00000004ff047424 */ /* 0x008fe200078e00ff */
[----:B------:R-:W-:-:S03]  /*14000*/  F2FP.BF16.PACK_AB R3, R27, R26 ;  /* 0x0000001a1b03723e */ /* 0x000fc600000010ff */
[CC--:B------:R-:W-:Y:S02]  /*14010*/  @P1 IMAD.WIDE R6, R8.reuse, R4.reuse, c[0x0][0x508] ;  /* 0x0001420008061625 */ /* 0x0c0fe400078e0204 */
[----:B------:R1:W-:Y:S02]  /*14020*/  STS [R10+0x5000], R3 ;  /* 0x005000030a007388 */ /* 0x0003e40000000800 */
[----:B------:R-:W-:Y:S02]  /*14030*/  IMAD.WIDE R4, R8, R4, c[0x0][0x500] ;  /* 0x0001400008047625 */ /* 0x000fe400078e0204 */
[----:B------:R2:W-:Y:S04]  /*14040*/  STS [R10+0x5200], R0 ;  /* 0x005200000a007388 */ /* 0x0005e80000000800 */
        /* <DEDUP_REMOVED lines=10> */
.L_x_581:
[----:B--2---:R-:W2:Y:S04]  /*140f0*/  LDL R4, [R1+0x3c] ;  /* 0x00003c0001047983 */ /* 0x004ea80000100800 */
[----:B------:R-:W2:Y:S04]  /*14100*/  LDL R76, [R1+0x18] ;  /* 0x00001800014c7983 */ /* 0x000ea80000100800 */
[----:B------:R-:W3:Y:S04]  /*14110*/  LDL R77, [R1+0x40] ;  /* 0x00004000014d7983 */ /* 0x000ee80000100800 */
[----:B------:R-:W4:Y:S04]  /*14120*/  LDL R13, [R1+0x28] ;  /* 0x00002800010d7983 */ /* 0x000f280000100800 */
[----:B------:R-:W3:Y:S01]  /*14130*/  LDL R75, [R1+0x64] ;  /* 0x00006400014b7983 */ /* 0x000ee20000100800 */
[----:B------:R-:W-:Y:S01]  /*14140*/  IMAD.MOV.U32 R0, RZ, RZ, 0x368 ;  /* 0x00000368ff007424 */ /* 0x000fe200078e00ff */
[----:B------:R-:W-:-:S04]  /*14150*/  ISETP.GT.AND P2, PT, R3, 0x1, PT ;  /* 0x000000010300780c */ /* 0x000fc80003f44270 */
[----:B------:R-:W-:-:S04]  /*14160*/  SEL R0, R0, 0x328, P2 ;  /* 0x0000032800007807 */ /* 0x000fc80001000000 */
[----:B------:R1:W2:Y:S08]  /*14170*/  LDC.64 R6, c[0x0][R0+0x170] ;  /* 0x00005c0000067b82 */ /* 0x0002b00000000a00 */
[----:B------:R1:W3:Y:S08]  /*14180*/  LDC.64 R14, c[0x0][R0+0x168] ;  /* 0x00005a00000e7b82 */ /* 0x0002f00000000a00 */
[----:B------:R1:W2:Y:S08]  /*14190*/  LDC.64 R18, c[0x0][R0+0x178] ;  /* 0x00005e0000127b82 */ /* 0x0002b00000000a00 */
[----:B------:R1:W2:Y:S01]  /*141a0*/  LDC.64 R20, c[0x0][R0+0x160] ;  /* 0x0000580000147b82 */ /* 0x0002a20000000a00 */
[----:B------:R-:W-:-:S04]  /*141b0*/  ISETP.NE.U32.AND P0, PT, RZ, c[0x0][0x500], PT ;  /* 0x00014000ff007a0c */ /* 0x000fc80003f05070 */
[----:B------:R-:W-:Y:S02]  /*141c0*/  ISETP.NE.AND.EX P0, PT, RZ, c[0x0][0x504], PT, P0 ;  /* 0x00014100ff007a0c */ /* 0x000fe40003f05300 */
[----:B------:R-:W-:Y:S01]  /*141d0*/  SHF.R.S32.HI R3, RZ, 0x1f, R8 ;  /* 0x0000001fff037819 */ /* 0x000fe20000011408 */
[----:B-1----:R-:W-:-:S05]  /*141e0*/  IMAD.MOV.U32 R0, RZ, RZ, c[0x0][0x4e8] ;  /* 0x00013a00ff007624 */ /* 0x002fca00078e00ff */
[----:B------:R-:W-:Y:S02]  /*141f0*/  ISETP.NE.AND P5, PT, R0, 0x1, PT ;  /* 0x000000010000780c */ /* 0x000fe40003fa5270 */
[----:B------:R-:W-:Y:S01]  /*14200*/  SEL R0, R8, RZ, !P0 ;  /* 0x000000ff08007207 */ /* 0x000fe20004000000 */
[----:B------:R-:W1:Y:S01]  /*14210*/  S2R R78, SR_TID.X ;  /* 0x00000000004e7919 */ /* 0x000e620000002100 */
[----:B-----5:R-:W-:Y:S02]  /*14220*/  SHF.R.S32.HI R17, RZ, 0x1f, R2 ;  /* 0x0000001fff117819 */ /* 0x020fe40000011402 */
[----:B-1----:R-:W-:-:S04]  /*14230*/  SHF.R.S32.HI R16, RZ, 0x1f, R78 ;  /* 0x0000001fff107819 */ /* 0x002fc8000001144e */
[----:B------:R-:W-:-:S04]  /*14240*/  LEA.HI R16, R16, R78, RZ, 0x5 ;  /* 0x0000004e10107211 */ /* 0x000fc800078f28ff */
[----:B------:R-:W-:-:S05]  /*14250*/  LOP3.LUT R16, R16, 0xffffffe0, RZ, 0xc0, !PT ;  /* 0xffffffe010107812 */ /* 0x000fca00078ec0ff */
[----:B------:R-:W-:Y:S01]  /*14260*/  IMAD.IADD R16, R78, 0x1, -R16 ;  /* 0x000000014e107824 */ /* 0x000fe200078e0a10 */
[----:B------:R-:W-:-:S04]  /*14270*/  LOP3.LUT R198, R198, 0xfffffffd, RZ, 0xc0, !PT ;  /* 0xfffffffdc6c67812 */ /* 0x000fc800078ec0ff */
[----:B------:R-:W-:Y:S01]  /*14280*/  LOP3.LUT R198, R198, 0xfffffffe, RZ, 0xc0, !PT ;  /* 0xfffffffec6c67812 */ /* 0x000fe200078ec0ff */
[----:B--2---:R-:W-:Y:S01]  /*14290*/  IMAD.IADD R8, R4, 0x1, R76 ;  /* 0x0000000104087824 */ /* 0x004fe200078e024c */
[----:B------:R-:W-:Y:S01]  /*142a0*/  SEL R4, R3, RZ, !P0 ;  /* 0x000000ff03047207 */ /* 0x000fe20004000000 */
[----:B------:R-:W-:Y:S02]  /*142b0*/  IMAD R3, R7, R0, RZ ;  /* 0x0000000007037224 */ /* 0x000fe400078e02ff */
        /* <DEDUP_REMOVED lines=31> */
[----:B------:R-:W-:Y:S01]  /*144b0*/  IMAD R4, R12, c[0x0][0x4e8], RZ ;  /* 0x00013a000c047a24 */ /* 0x000fe200078e02ff */
[----:B------:R-:W-:Y:S04]  /*144c0*/  SHFL.IDX PT, R14, R5, RZ, 0x1c1f ;  /* 0x001c1fff050e7589 */ /* 0x000fe800000e0000 */
[----:B------:R-:W1:Y:S04]  /*144d0*/  SHFL.IDX PT, R15, R3, RZ, 0x1c1f ;  /* 0x001c1fff030f7589 */ /* 0x000e6800000e0000 */
[----:B------:R-:W-:Y:S04]  /*144e0*/  SHFL.IDX PT, R12, R5, 0x1, 0x1c1f ;  /* 0x003c1f00050c7f89 */ /* 0x000fe800000e0000 */
[----:B------:R-:W2:Y:S04]  /*144f0*/  SHFL.IDX PT, R13, R3, 0x1, 0x1c1f ;  /* 0x003c1f00030d7f89 */ /* 0x000ea800000e0000 */
[----:B------:R-:W-:Y:S04]  /*14500*/  SHFL.IDX PT, R11, R3, 0x2, 0x1c1f ;  /* 0x005c1f00030b7f89 */ /* 0x000fe800000e0000 */
[----:B------:R3:W-:Y:S01]  /*14510*/  SHFL.IDX PT, R7, R3, 0x3, 0x1c1f ;  /* 0x007c1f0003077f89 */ /* 0x0007e200000e0000 */
[----:B------:R-:W-:-:S03]  /*14520*/  LOP3.LUT P0, RZ, R16, 0x3, RZ, 0xc0, !PT ;  /* 0x0000000310ff7812 */ /* 0x000fc6000780c0ff */
[----:B------:R-:W4:Y:S04]  /*14530*/  SHFL.IDX PT, R10, R5, 0x2, 0x1c1f ;  /* 0x005c1f00050a7f89 */ /* 0x000f2800000e0000 */
[----:B------:R1:W1:Y:S01]  /*14540*/  SHFL.IDX PT, R6, R5, 0x3, 0x1c1f ;  /* 0x007c1f0005067f89 */ /* 0x00026200000e0000 */
[----:B---3--:R-:W-:-:S05]  /*14550*/  IMAD.IADD R3, R75, 0x1, R76 ;  /* 0x000000014b037824 */ /* 0x008fca00078e024c */
[C---:B------:R-:W-:Y:S02]  /*14560*/  IADD3 R16, R3.reuse, 0x8, RZ ;  /* 0x0000000803107810 */ /* 0x040fe40007ffe0ff */
[CC--:B------:R-:W-:Y:S02]  /*14570*/  ISETP.GE.OR P4, PT, R3.reuse, R4.reuse, P0 ;  /* 0x000000040300720c */ /* 0x0c0fe40000786670 */
[----:B------:R-:W-:Y:S02]  /*14580*/  IADD3 R9, R3, 0x40, RZ ;  /* 0x0000004003097810 */ /* 0x000fe40007ffe0ff */
[-C--:B------:R-:W-:Y:S02]  /*14590*/  ISETP.GE.OR P3, PT, R16, R4.reuse, P0 ;  /* 0x000000041000720c */ /* 0x080fe40000766670 */
[----:B------:R-:W-:Y:S02]  /*145a0*/  ISETP.GE.OR P1, PT, R9, R4, P0 ;  /* 0x000000040900720c */ /* 0x000fe40000726670 */
[----:B-1----:R-:W-:-:S05]  /*145b0*/  IADD3 R5, R3, 0x48, RZ ;  /* 0x0000004803057810 */ /* 0x002fca0007ffe0ff */
[----:B------:R1:W-:Y:S04]  /*145c0*/  @!P4 ST.E [R14.64], R23 ;  /* 0x000000170e00c985 */ /* 0x0003e8000c101906 */
[----:B--2---:R1:W-:Y:S01]  /*145d0*/  @!P3 ST.E [R12.64], R24 ;  /* 0x000000180c00b985 */ /* 0x0043e2000c101906 */
[-C--:B------:R-:W-:Y:S02]  /*145e0*/  ISETP.GE.AND P3, PT, R9, R4.reuse, PT ;  /* 0x000000040900720c */ /* 0x080fe40003f66270 */
[CC--:B------:R-:W-:Y:S01]  /*145f0*/  ISETP.GE.OR P0, PT, R5.reuse, R4.reuse, P0 ;  /* 0x000000040500720c */ /* 0x0c0fe20000706670 */
[----:B----4-:R1:W-:Y:S01]  /*14600*/  @!P1 ST.E [R10.64], R25 ;  /* 0x000000190a009985 */ /* 0x0103e2000c101906 */
[-C--:B------:R-:W-:Y:S02]  /*14610*/  ISETP.GE.AND P1, PT, R5, R4.reuse, PT ;  /* 0x000000040500720c */ /* 0x080fe40003f26270 */
[----:B------:R-:W-:-:S07]  /*14620*/  ISETP.GE.AND P6, PT, R16, R4, PT ;  /* 0x000000041000720c */ /* 0x000fce0003fc6270 */
[----:B------:R-:W-:Y:S02]  /*14630*/  @P3 LOP3.LUT R198, R198, 0x1, RZ, 0xfc, !PT ;  /* 0x00000001c6c63812 */ /* 0x000fe400078efcff */
[----:B------:R1:W-:Y:S01]  /*14640*/  @!P0 ST.E [R6.64], R22 ;  /* 0x0000001606008985 */ /* 0x0003e2000c101906 */
[----:B------:R-:W-:Y:S02]  /*14650*/  ISETP.GE.AND P0, PT, R3, R4, PT ;  /* 0x000000040300720c */ /* 0x000fe40003f06270 */
[----:B------:R-:W-:Y:S01]  /*14660*/  @P1 LOP3.LUT R198, R198, 0x2, RZ, 0xfc, !PT ;  /* 0x00000002c6c61812 */ /* 0x000fe200078efcff */
[----:B------:R-:W-:Y:S05]  /*14670*/  @P2 BRA `(.L_x_582) ;  /* 0x000009b000002947 */ /* 0x000fea0003800000 */
[----:B------:R-:W2:Y:S04]  /*14680*/  LDL R18, [R1+0x5c] ;  /* 0x00005c0001127983 */ /* 0x000ea80000100800 */
[----:B------:R-:W3:Y:S01]  /*14690*/  S2R R79, SR_TID.X ;  /* 0x00000000004f7919 */ /* 0x000ee20000002100 */
[----:B------:R-:W-:-:S02]  /*146a0*/  IMAD R3, R17, c[0x0][0x3a0], RZ ;  /* 0x0000e80011037a24 */ /* 0x000fc400078e02ff */
        /* <DEDUP_REMOVED lines=12> */
[----:B------:R-:W-:Y:S01]  /*14770*/  IADD3 R5, R76, R5, RZ ;  /* 0x000000054c057210 */ /* 0x000fe20007ffe0ff */
        /* <DEDUP_REMOVED lines=15> */
[----:B------:R-:W-:Y:S01]  /*14870*/  IADD3 R11, R75, R76, RZ ;  /* 0x0000004c4b0b7210 */ /* 0x000fe20007ffe0ff */
        /* <DEDUP_REMOVED lines=24> */
.L_x_657:
[----:B------:R-:W-:Y:S05]  /*14a00*/  BRA.DIV ~URZ, `(.L_x_584) ;  /* 0x000047d27f007947 */ /* 0x000fea000b800000 */
[----:B------:R3:W4:Y:S02]  /*14a10*/  SHFL.IDX PT, R0, R13, RZ, 0x1c1f ;  /* 0x001c1fff0d007589 */ /* 0x00072400000e0000 */
.L_x_658:
[----:B------:R-:W-:Y:S01]  /*14a20*/  ISETP.GE.AND P0, PT, R11, R4, PT ;  /* 0x000000040b00720c */ /* 0x000fe20003f06270 */
[----:B------:R-:W-:-:S12]  /*14a30*/  BSSY B0, `(.L_x_585) ;  /* 0x0000013000007945 */ /* 0x000fd80003800000 */
[----:B------:R-:W-:Y:S05]  /*14a40*/  @P0 BRA `(.L_x_586) ;  /* 0x0000011000000947 */ /* 0x000fea0003800000 */
[----:B------:R-:W5:Y:S04]  /*14a50*/  LDL.64 R66, [R1+0x30] ;  /* 0x0000300001427983 */ /* 0x000f680000100a00 */
[----:B---3--:R-:W3:Y:S04]  /*14a60*/  LDL R15, [R1+0x1c] ;  /* 0x00001c00010f7983 */ /* 0x008ee80000100800 */
[----:B----4-:R-:W4:Y:S04]  /*14a70*/  LDL R5, [R1+0x38] ;  /* 0x0000380001057983 */ /* 0x010f280000100800 */
[----:B--2---:R-:W2:Y:S04]  /*14a80*/  LDL R64, [R1+0x58] ;  /* 0x0000580001407983 */ /* 0x004ea80000100800 */
[----:B------:R-:W2:Y:S01]  /*14a90*/  LDL R14, [R1+0x54] ;  /* 0x00005400010e7983 */ /* 0x000ea20000100800 */
[----:B-----5:R-:W-:-:S02]  /*14aa0*/  ISETP.GE.AND P2, PT, R66, c[0x0][0x3c8], PT ;  /* 0x0000f20042007a0c */ /* 0x020fc40003f46270 */
[----:B---3--:R-:W-:Y:S02]  /*14ab0*/  ISETP.GE.AND P1, PT, R15, c[0x0][0x3c8], PT ;  /* 0x0000f2000f007a0c */ /* 0x008fe40003f26270 */
[----:B----4-:R-:W-:-:S09]  /*14ac0*/  ISETP.GE.AND P0, PT, R5, c[0x0][0x3c8], PT ;  /* 0x0000f20005007a0c */ /* 0x010fd20003f06270 */
[CC--:B------:R-:W-:Y:S02]  /*14ad0*/  @!P2 LEA R8, P5, R66.reuse, R0.reuse, 0x1 ;  /* 0x000000004208a211 */ /* 0x0c0fe400078a08ff */
[----:B------:R-:W-:Y:S02]  /*14ae0*/  @!P1 LEA R6, P4, R15, R0, 0x1 ;  /* 0x000000000f069211 */ /* 0x000fe400078808ff */
[----:B------:R-:W-:Y:S02]  /*14af0*/  @!P2 LEA.HI.X R9, R66, R10, R67, 0x1, P5 ;  /* 0x0000000a4209a211 */ /* 0x000fe400028f0c43 */
[----:B------:R-:W-:Y:S02]  /*14b00*/  @!P0 LEA R2, P3, R5, R0, 0x1 ;  /* 0x0000000005028211 */ /* 0x000fe400078608ff */
[-C--:B--2---:R-:W-:Y:S02]  /*14b10*/  @!P1 LEA.HI.X R7, R15, R10.reuse, R64, 0x1, P4 ;  /* 0x0000000a0f079211 */ /* 0x084fe400020f0c40 */
[----:B------:R-:W-:Y:S01]  /*14b20*/  @!P0 LEA.HI.X R3, R5, R10, R14, 0x1, P3 ;  /* 0x0000000a05038211 */ /* 0x000fe200018f0c0e */
[----:B------:R2:W-:Y:S04]  /*14b30*/  @!P2 ST.E.128 [R8.64], R24 ;  /* 0x000000180800a985 */ /* 0x0005e8000c101d06 */
[----:B------:R2:W-:Y:S04]  /*14b40*/  @!P1 ST.E.128 [R6.64], R20 ;  /* 0x0000001406009985 */ /* 0x0005e8000c101d06 */
[----:B------:R2:W-:Y:S02]  /*14b50*/  @!P0 ST.E.128 [R2.64], R16 ;  /* 0x0000001002008985 */ /* 0x0005e4000c101d06 */
.L_x_586:
[----:B------:R-:W-:Y:S05]  /*14b60*/  BSYNC B0 ;  /* 0x0000000000007941 */ /* 0x000fea0003800000 */
.L_x_585:
[----:B------:R-:W-:Y:S05]  /*14b70*/  BRA.DIV ~URZ, `(.L_x_587) ;  /* 0x000046c27f007947 */ /* 0x000fea000b800000 */
[----:B--2---:R2:W1:Y:S04]  /*14b80*/  SHFL.IDX PT, R10, R12, 0x1, 0x1c1f ;  /* 0x003c1f000c0a7f89 */ /* 0x00446800000e0000 */
[----:B----4-:R2:W4:Y:S02]  /*14b90*/  SHFL.IDX PT, R0, R13, 0x1, 0x1c1f ;  /* 0x003c1f000d007f89 */ /* 0x01052400000e0000 */
.L_x_659:
        /* <DEDUP_REMOVED lines=8> */
[----:B------:R-:W4:Y:S01]  /*14c20*/  LDL R14, [R1+0x54] ;  /* 0x00005400010e7983 */ /* 0x000f220000100800 */
[----:B-----5:R-:W-:-:S02]  /*14c30*/  ISETP.GE.AND P2, PT, R18, c[0x0][0x3c8], PT ;  /* 0x0000f20012007a0c */ /* 0x020fc40003f46270 */
[----:B--2---:R-:W-:Y:S02]  /*14c40*/  ISETP.GE.AND P1, PT, R15, c[0x0][0x3c8], PT ;  /* 0x0000f2000f007a0c */ /* 0x004fe40003f26270 */
[----:B---3--:R-:W-:-:S09]  /*14c50*/  ISETP.GE.AND P0, PT, R5, c[0x0][0x3c8], PT ;  /* 0x0000f20005007a0c */ /* 0x008fd20003f06270 */
[CC--:B------:R-:W-:Y:S02]  /*14c60*/  @!P2 LEA R8, P5, R18.reuse, R0.reuse, 0x1 ;  /* 0x000000001208a211 */ /* 0x0c0fe400078a08ff */
[----:B------:R-:W-:Y:S02]  /*14c70*/  @!P1 LEA R6, P4, R15, R0, 0x1 ;  /* 0x000000000f069211 */ /* 0x000fe400078808ff */
[----:B-1----:R-:W-:Y:S02]  /*14c80*/  @!P2 LEA.HI.X R9, R18, R10, R19, 0x1, P5 ;  /* 0x0000000a1209a211 */ /* 0x002fe400028f0c13 */
[----:B------:R-:W-:Y:S02]  /*14c90*/  @!P0 LEA R2, P3, R5, R0, 0x1 ;  /* 0x0000000005028211 */ /* 0x000fe400078608ff */
[-C--:B----4-:R-:W-:Y:S02]  /*14ca0*/  @!P1 LEA.HI.X R7, R15, R10.reuse, R16, 0x1, P4 ;  /* 0x0000000a0f079211 */ /* 0x090fe400020f0c10 */
[----:B------:R-:W-:Y:S01]  /*14cb0*/  @!P0 LEA.HI.X R3, R5, R10, R14, 0x1, P3 ;  /* 0x0000000a05038211 */ /* 0x000fe200018f0c0e */
[----:B------:R1:W-:Y:S04]  /*14cc0*/  @!P2 ST.E.128 [R8.64], R36 ;  /* 0x000000240800a985 */ /* 0x0003e8000c101d06 */
[----:B------:R1:W-:Y:S04]  /*14cd0*/  @!P1 ST.E.128 [R6.64], R32 ;  /* 0x0000002006009985 */ /* 0x0003e8000c101d06 */
[----:B------:R1:W-:Y:S02]  /*14ce0*/  @!P0 ST.E.128 [R2.64], R28 ;  /* 0x0000001c02008985 */ /* 0x0003e4000c101d06 */
.L_x_589:
[----:B------:R-:W-:Y:S05]  /*14cf0*/  BSYNC B0 ;  /* 0x0000000000007941 */ /* 0x000fea0003800000 */
.L_x_588:
[----:B------:R-:W-:Y:S05]  /*14d00*/  BRA.DIV ~URZ, `(.L_x_590) ;  /* 0x000045f27f007947 */ /* 0x000fea000b800000 */
[----:B-1----:R1:W2:Y:S02]  /*14d10*/  SHFL.IDX PT, R10, R12, 0x2, 0x1c1f ;  /* 0x005c1f000c0a7f89 */ /* 0x0022a400000e0000 */
.L_x_660:
[----:B------:R-:W-:Y:S05]  /*14d20*/  BRA.DIV ~URZ, `(.L_x_591) ;  /* 0x000046427f007947 */ /* 0x000fea000b800000 */
[----:B----4-:R4:W1:Y:S02]  /*14d30*/  SHFL.IDX PT, R0, R13, 0x2, 0x1c1f ;  /* 0x005c1f000d007f89 */ /* 0x01086400000e0000 */
.L_x_661:
        /* <DEDUP_REMOVED lines=12> */
[CC--:B-1----:R-:W-:Y:S02]  /*14e00*/  @!P2 LEA R8, P5, R18.reuse, R0.reuse, 0x1 ;  /* 0x000000001208a211 */ /* 0x0c2fe400078a08ff */
        /* <DEDUP_REMOVED lines=8> */
.L_x_593:
[----:B------:R-:W-:Y:S05]  /*14e90*/  BSYNC B0 ;  /* 0x0000000000007941 */ /* 0x000fea0003800000 */
.L_x_592:
[----:B------:R-:W-:Y:S05]  /*14ea0*/  BRA.DIV ~URZ, `(.L_x_594) ;  /* 0x000045227f007947 */ /* 0x000fea000b800000 */
[----:B-1----:R1:W3:Y:S04]  /*14eb0*/  SHFL.IDX PT, R6, R12, 0x3, 0x1c1f ;  /* 0x007c1f000c067f89 */ /* 0x0022e800000e0000 */
[----:B------:R1:W4:Y:S02]  /*14ec0*/  SHFL.IDX PT, R0, R13, 0x3, 0x1c1f ;  /* 0x007c1f000d007f89 */ /* 0x00032400000e0000 */
.L_x_662:
[----:B------:R-:W-:-:S04]  /*14ed0*/  IADD3 R2, R11, 0x60, RZ ;  /* 0x000000600b027810 */ /* 0x000fc80007ffe0ff */
[----:B------:R-:W-:-:S13]  /*14ee0*/  ISETP.GE.AND P0, PT, R2, R4, PT ;  /* 0x000000040200720c */ /* 0x000fda0003f06270 */
[----:B------:R-:W-:Y:S05]  /*14ef0*/  @P0 BRA `(.L_x_595) ;  /* 0x000027c000000947 */ /* 0x000fea0003800000 */
[----:B-1234-:R-:W2:Y:S04]  /*14f00*/  LDL.64 R12, [R1+0x30] ;  /* 0x00003000010c7983 */ /* 0x01eea80000100a00 */
[----:B------:R-:W3:Y:S04]  /*14f10*/  LDL R8, [R1+0x1c] ;  /* 0x00001c0001087983 */ /* 0x000ee80000100800 */
[----:B------:R-:W4:Y:S04]  /*14f20*/  LDL R9, [R1+0x58] ;  /* 0x0000580001097983 */ /* 0x000f280000100800 */
[----:B------:R-:W5:Y:S01]  /*14f30*/  LDL R7, [R1+0x38] ;  /* 0x0000380001077983 */ /* 0x000f620000100800 */
[----:B--2---:R-:W-:-:S02]  /*14f40*/  ISETP.GE.AND P1, PT, R12, c[0x0][0x3c8], PT ;  /* 0x0000f2000c007a0c */ /* 0x004fc40003f26270 */
[----:B---3--:R-:W-:-:S11]  /*14f50*/  ISETP.GE.AND P0, PT, R8, c[0x0][0x3c8], PT ;  /* 0x0000f20008007a0c */ /* 0x008fd60003f06270 */
[-C--:B------:R-:W-:Y:S02]  /*14f60*/  @!P1 LEA R4, P3, R12, R0.reuse, 0x1 ;  /* 0x000000000c049211 */ /* 0x080fe400078608ff */
[----:B------:R-:W-:Y:S02]  /*14f70*/  @!P0 LEA R2, P2, R8, R0, 0x1 ;  /* 0x0000000008028211 */ /* 0x000fe400078408ff */
[-C--:B------:R-:W-:Y:S02]  /*14f80*/  @!P1 LEA.HI.X R5, R12, R6.reuse, R13, 0x1, P3 ;  /* 0x000000060c059211 */ /* 0x080fe400018f0c0d */
[----:B----4-:R-:W-:-:S03]  /*14f90*/  @!P0 LEA.HI.X R3, R8, R6, R9, 0x1, P2 ;  /* 0x0000000608038211 */ /* 0x010fc600010f0c09 */
[----:B------:R1:W-:Y:S04]  /*14fa0*/  @!P1 ST.E.128 [R4.64], R60 ;  /* 0x0000003c04009985 */ /* 0x0003e8000c101d06 */
[----:B------:R1:W-:Y:S01]  /*14fb0*/  @!P0 ST.E.128 [R2.64], R56 ;  /* 0x0000003802008985 */ /* 0x0003e2000c101d06 */
[----:B-----5:R-:W-:-:S13]  /*14fc0*/  ISETP.GE.AND P0, PT, R7, c[0x0][0x3c8], PT ;  /* 0x0000f20007007a0c */ /* 0x020fda0003f06270 */
[----:B------:R-:W-:Y:S05]  /*14fd0*/  @P0 BRA `(.L_x_595) ;  /* 0x000026e000000947 */ /* 0x000fea0003800000 */
[----:B------:R-:W2:Y:S01]  /*14fe0*/  LDL R8, [R1+0x54] ;  /* 0x0000540001087983 */ /* 0x000ea20000100800 */
[----:B-1----:R-:W-:-:S04]  /*14ff0*/  LEA R2, P0, R7, R0, 0x1 ;  /* 0x0000000007027211 */ /* 0x002fc800078008ff */
[----:B--2---:R-:W-:-:S05]  /*15000*/  LEA.HI.X R3, R7, R6, R8, 0x1, P0 ;  /* 0x0000000607037211 */ /* 0x004fca00000f0c08 */
[----:B------:R1:W-:Y:S01]  /*15010*/  ST.E.128 [R2.64], R52 ;  /* 0x0000003402007985 */ /* 0x0003e2000c101d06 */
[----:B------:R-:W-:Y:S05]  /*15020*/  BRA `(.L_x_595) ;  /* 0x0000269000007947 */ /* 0x000fea0003800000 */
.L_x_582:
        /* <DEDUP_REMOVED lines=35> */
.L_x_663:
[----:B------:R-:W-:Y:S05]  /*15260*/  BRA.DIV ~URZ, `(.L_x_597) ;  /* 0x000042927f007947 */ /* 0x000fea000b800000 */
[----:B------:R3:W4:Y:S02]  /*15270*/  SHFL.IDX PT, R0, R13, RZ, 0x1c1f ;  /* 0x001c1fff0d007589 */ /* 0x00072400000e0000 */
.L_x_664:
[----:B------:R-:W-:Y:S01]  /*15280*/  BSSY B0, `(.L_x_598) ;  /* 0x0000054000007945 */ /* 0x000fe20003800000 */
[----:B------:R-:W-:Y:S05]  /*15290*/  @P0 BRA `(.L_x_599) ;  /* 0x0000052000000947 */ /* 0x000fea0003800000 */
[C---:B------:R-:W-:Y:S02]  /*152a0*/  ISETP.GE.AND P1, PT, R236.reuse, c[0x0][0x3c8], PT ;  /* 0x0000f200ec007a0c */ /* 0x040fe40003f26270 */
[C---:B------:R-:W-:Y:S02]  /*152b0*/  IADD3 R9, R236.reuse, 0x8, RZ ;  /* 0x00000008ec097810 */ /* 0x040fe40007ffe0ff */
[----:B------:R-:W-:Y:S02]  /*152c0*/  IADD3 R10, R236, 0x10, RZ ;  /* 0x00000010ec0a7810 */ /* 0x000fe40007ffe0ff */
[----:B------:R-:W-:Y:S02]  /*152d0*/  ISETP.GE.AND P2, PT, R9, c[0x0][0x3c8], PT ;  /* 0x0000f20009007a0c */ /* 0x000fe40003f46270 */
[----:B------:R-:W-:-:S02]  /*152e0*/  SHF.R.S32.HI R6, RZ, 0x1f, R236 ;  /* 0x0000001fff067819 */ /* 0x000fc400000114ec */
[----:B------:R-:W-:Y:S02]  /*152f0*/  ISETP.GE.AND P4, PT, R10, c[0x0][0x3c8], PT ;  /* 0x0000f2000a007a0c */ /* 0x000fe40003f86270 */
[C---:B------:R-:W-:Y:S02]  /*15300*/  IADD3 R11, R236.reuse, 0x8, RZ ;  /* 0x00000008ec0b7810 */ /* 0x040fe40007ffe0ff */
[C---:B----4-:R-:W-:Y:S02]  /*15310*/  @!P1 LEA R2, P0, R236.reuse, R0, 0x2 ;  /* 0x00000000ec029211 */ /* 0x050fe400078010ff */
[----:B------:R-:W-:Y:S02]  /*15320*/  SHF.R.S32.HI R11, RZ, 0x1f, R11 ;  /* 0x0000001fff0b7819 */ /* 0x000fe4000001140b */
[----:B--2---:R-:W-:Y:S02]  /*15330*/  @!P1 LEA.HI.X R3, R236, R4, R6, 0x2, P0 ;  /* 0x00000004ec039211 */ /* 0x004fe400000f1406 */
[----:B------:R-:W-:-:S02]  /*15340*/  @!P2 LEA R6, P0, R9, R0, 0x2 ;  /* 0x000000000906a211 */ /* 0x000fc400078010ff */
[C---:B------:R-:W-:Y:S01]  /*15350*/  IADD3 R5, R236.reuse, 0x18, RZ ;  /* 0x00000018ec057810 */ /* 0x040fe20007ffe0ff */
[----:B------:R2:W-:Y:S01]  /*15360*/  @!P1 ST.E.64 [R2.64], R160 ;  /* 0x000000a002009985 */ /* 0x0005e2000c101b06 */
[----:B------:R-:W-:Y:S02]  /*15370*/  @!P2 LEA.HI.X R7, R9, R4, R11, 0x2, P0 ;  /* 0x000000040907a211 */ /* 0x000fe400000f140b */
[----:B------:R-:W-:Y:S02]  /*15380*/  ISETP.GE.AND P3, PT, R5, c[0x0][0x3c8], PT ;  /* 0x0000f20005007a0c */ /* 0x000fe40003f66270 */
[C---:B------:R-:W-:Y:S01]  /*15390*/  IADD3 R11, R236.reuse, 0x10, RZ ;  /* 0x00000010ec0b7810 */ /* 0x040fe20007ffe0ff */
[----:B------:R4:W-:Y:S01]  /*153a0*/  @!P2 ST.E.64 [R6.64], R162 ;  /* 0x000000a20600a985 */ /* 0x0009e2000c101b06 */
[----:B------:R-:W-:Y:S02]  /*153b0*/  IADD3 R8, R236, 0x20, RZ ;  /* 0x00000020ec087810 */ /* 0x000fe40007ffe0ff */
[----:B------:R-:W-:-:S02]  /*153c0*/  SHF.R.S32.HI R11, RZ, 0x1f, R11 ;  /* 0x0000001fff0b7819 */ /* 0x000fc4000001140b */
[----:B------:R-:W-:Y:S02]  /*153d0*/  ISETP.GE.AND P1, PT, R8, c[0x0][0x3c8], PT ;  /* 0x0000f20008007a0c */ /* 0x000fe40003f26270 */
[C---:B------:R-:W-:Y:S02]  /*153e0*/  IADD3 R9, R236.reuse, 0x28, RZ ;  /* 0x00000028ec097810 */ /* 0x040fe40007ffe0ff */
[----:B------:R-:W-:-:S04]  /*153f0*/  IADD3 R14, R236, 0x48, RZ ;  /* 0x00000048ec0e7810 */ /* 0x000fc80007ffe0ff */
[----:B------:R-:W-:Y:S02]  /*15400*/  SHF.R.S32.HI R14, RZ, 0x1f, R14 ;  /* 0x0000001fff0e7819 */ /* 0x000fe4000001140e */
[----:B--2---:R-:W-:-:S04]  /*15410*/  @!P4 LEA R2, P0, R10, R0, 0x2 ;  /* 0x000000000a02c211 */ /* 0x004fc800078010ff */
[----:B------:R-:W-:Y:S02]  /*15420*/  @!P4 LEA.HI.X R3, R10, R4, R11, 0x2, P0 ;  /* 0x000000040a03c211 */ /* 0x000fe400000f140b */
[----:B------:R-:W-:Y:S02]  /*15430*/  IADD3 R11, R236, 0x18, RZ ;  /* 0x00000018ec0b7810 */ /* 0x000fe40007ffe0ff */
[----:B----4-:R-:W-:Y:S01]  /*15440*/  @!P3 LEA R6, P0, R5, R0, 0x2 ;  /* 0x000000000506b211 */ /* 0x010fe200078010ff */
[----:B------:R2:W-:Y:S01]  /*15450*/  @!P4 ST.E.64 [R2.64], R128 ;  /* 0x000000800200c985 */ /* 0x0005e2000c101b06 */
[----:B------:R-:W-:Y:S02]  /*15460*/  SHF.R.S32.HI R11, RZ, 0x1f, R11 ;  /* 0x0000001fff0b7819 */ /* 0x000fe4000001140b */
[----:B------:R-:W-:Y:S02]  /*15470*/  ISETP.GE.AND P4, PT, R9, c[0x0][0x3c8], PT ;  /* 0x0000f20009007a0c */ /* 0x000fe40003f86270 */
[----:B------:R-:W-:-:S02]  /*15480*/  @!P3 LEA.HI.X R7, R5, R4, R11, 0x2, P0 ;  /* 0x000000040507b211 */ /* 0x000fc400000f140b */
[C---:B------:R-:W-:Y:S02]  /*15490*/  IADD3 R11, R236.reuse, 0x20, RZ ;  /* 0x00000020ec0b7810 */ /* 0x040fe40007ffe0ff */
[----:B------:R-:W-:Y:S01]  /*154a0*/  IADD3 R10, R236, 0x30, RZ ;  /* 0x00000030ec0a7810 */ /* 0x000fe20007ffe0ff */
[----:B------:R4:W-:Y:S01]  /*154b0*/  @!P3 ST.E.64 [R6.64], R140 ;  /* 0x0000008c0600b985 */ /* 0x0009e2000c101b06 */
[----:B------:R-:W-:Y:S02]  /*154c0*/  SHF.R.S32.HI R11, RZ, 0x1f, R11 ;  /* 0x0000001fff0b7819 */ /* 0x000fe4000001140b */
[----:B------:R-:W-:Y:S02]  /*154d0*/  ISETP.GE.AND P2, PT, R10, c[0x0][0x3c8], PT ;  /* 0x0000f2000a007a0c */ /* 0x000fe40003f46270 */
[----:B------:R-:W-:Y:S02]  /*154e0*/  IADD3 R5, R236, 0x38, RZ ;  /* 0x00000038ec057810 */ /* 0x000fe40007ffe0ff */
[----:B--2---:R-:W-:-:S04]  /*154f0*/  @!P1 LEA R2, P0, R8, R0, 0x2 ;  /* 0x0000000008029211 */ /* 0x004fc800078010ff */
[----:B------:R-:W-:Y:S02]  /*15500*/  @!P1 LEA.HI.X R3, R8, R4, R11, 0x2, P0 ;  /* 0x0000000408039211 */ /* 0x000fe400000f140b */
[C---:B------:R-:W-:Y:S02]  /*15510*/  IADD3 R11, R236.reuse, 0x28, RZ ;  /* 0x00000028ec0b7810 */ /* 0x040fe40007ffe0ff */
[----:B------:R-:W-:Y:S01]  /*15520*/  IADD3 R8, R236, 0x40, RZ ;  /* 0x00000040ec087810 */ /* 0x000fe20007ffe0ff */
[----:B------:R2:W-:Y:S01]  /*15530*/  @!P1 ST.E.64 [R2.64], R144 ;  /* 0x0000009002009985 */ /* 0x0005e2000c101b06 */
[----:B----4-:R-:W-:Y:S02]  /*15540*/  @!P4 LEA R6, P0, R9, R0, 0x2 ;  /* 0x000000000906c211 */ /* 0x010fe400078010ff */
[----:B------:R-:W-:Y:S02]  /*15550*/  SHF.R.S32.HI R11, RZ, 0x1f, R11 ;  /* 0x0000001fff0b7819 */ /* 0x000fe4000001140b */
[----:B------:R-:W-:-:S02]  /*15560*/  ISETP.GE.AND P1, PT, R5, c[0x0][0x3c8], PT ;  /* 0x0000f20005007a0c */ /* 0x000fc40003f26270 */
[----:B------:R-:W-:Y:S02]  /*15570*/  @!P4 LEA.HI.X R7, R9, R4, R11, 0x2, P0 ;  /* 0x000000040907c211 */ /* 0x000fe400000f140b */
[C---:B------:R-:W-:Y:S02]  /*15580*/  IADD3 R11, R236.reuse, 0x30, RZ ;  /* 0x00000030ec0b7810 */ /* 0x040fe40007ffe0ff */
[----:B------:R-:W-:Y:S01]  /*15590*/  IADD3 R9, R236, 0x38, RZ ;  /* 0x00000038ec097810 */ /* 0x000fe20007ffe0ff */
[----:B------:R4:W-:Y:S01]  /*155a0*/  @!P4 ST.E.64 [R6.64], R156 ;  /* 0x0000009c0600c985 */ /* 0x0009e2000c101b06 */
[----:B------:R-:W-:Y:S02]  /*155b0*/  SHF.R.S32.HI R11, RZ, 0x1f, R11 ;  /* 0x0000001fff0b7819 */ /* 0x000fe4000001140b */
[----:B------:R-:W-:Y:S02]  /*155c0*/  ISETP.GE.AND P4, PT, R8, c[0x0][0x3c8], PT ;  /* 0x0000f20008007a0c */ /* 0x000fe40003f86270 */
[----:B------:R-:W-:-:S02]  /*155d0*/  SHF.R.S32.HI R9, RZ, 0x1f, R9 ;  /* 0x0000001fff097819 */ /* 0x000fc40000011409 */
[----:B--2---:R-:W-:-:S04]  /*155e0*/  @!P2 LEA R2, P0, R10, R0, 0x2 ;  /* 0x000000000a02a211 */ /* 0x004fc800078010ff */
[----:B------:R-:W-:Y:S02]  /*155f0*/  @!P2 LEA.HI.X R3, R10, R4, R11, 0x2, P0 ;  /* 0x000000040a03a211 */ /* 0x000fe400000f140b */
[C---:B------:R-:W-:Y:S02]  /*15600*/  IADD3 R10, R236.reuse, 0x48, RZ ;  /* 0x00000048ec0a7810 */ /* 0x040fe40007ffe0ff */
[----:B------:R-:W-:Y:S01]  /*15610*/  IADD3 R11, R236, 0x50, RZ ;  /* 0x00000050ec0b7810 */ /* 0x000fe20007ffe0ff */
[----:B------:R2:W-:Y:S01]  /*15620*/  @!P2 ST.E.64 [R2.64], R164 ;  /* 0x000000a40200a985 */ /* 0x0005e2000c101b06 */
[----:B------:R-:W-:Y:S02]  /*15630*/  ISETP.GE.AND P3, PT, R10, c[0x0][0x3c8], PT ;  /* 0x0000f2000a007a0c */ /* 0x000fe40003f66270 */
[----:B----4-:R-:W-:Y:S02]  /*15640*/  @!P1 LEA R6, P0, R5, R0, 0x2 ;  /* 0x0000000005069211 */ /* 0x010fe400078010ff */
[----:B------:R-:W-:-:S02]  /*15650*/  ISETP.GE.AND P2, PT, R11, c[0x0][0x3c8], PT ;  /* 0x0000f2000b007a0c */ /* 0x000fc40003f46270 */
[----:B------:R-:W-:Y:S02]  /*15660*/  @!P1 LEA.HI.X R7, R5, R4, R9, 0x2, P0 ;  /* 0x0000000405079211 */ /* 0x000fe400000f1409 */
[C---:B------:R-:W-:Y:S02]  /*15670*/  IADD3 R9, R236.reuse, 0x40, RZ ;  /* 0x00000040ec097810 */ /* 0x040fe40007ffe0ff */
[----:B------:R-:W-:Y:S01]  /*15680*/  IADD3 R5, R236, 0x58, RZ ;  /* 0x00000058ec057810 */ /* 0x000fe20007ffe0ff */
[----:B------:R4:W-:Y:S01]  /*15690*/  @!P1 ST.E.64 [R6.64], R166 ;  /* 0x000000a606009985 */ /* 0x0009e2000c101b06 */
[----:B------:R-:W-:Y:S02]  /*156a0*/  SHF.R.S32.HI R9, RZ, 0x1f, R9 ;  /* 0x0000001fff097819 */ /* 0x000fe40000011409 */
[----:B------:R-:W-:Y:S02]  /*156b0*/  ISETP.GE.AND P1, PT, R5, c[0x0][0x3c8], PT ;  /* 0x0000f20005007a0c */ /* 0x000fe40003f26270 */
[----:B--2---:R-:W-:-:S04]  /*156c0*/  @!P4 LEA R2, P0, R8, R0, 0x2 ;  /* 0x000000000802c211 */ /* 0x004fc800078010ff */
[----:B------:R-:W-:Y:S02]  /*156d0*/  @!P4 LEA.HI.X R3, R8, R4, R9, 0x2, P0 ;  /* 0x000000040803c211 */ /* 0x000fe400000f1409 */
[----:B------:R-:W-:-:S03]  /*156e0*/  @!P3 LEA R8, P0, R10, R0, 0x2 ;  /* 0x000000000a08b211 */ /* 0x000fc600078010ff */
[----:B------:R2:W-:Y:S01]  /*156f0*/  @!P4 ST.E.64 [R2.64], R100 ;  /* 0x000000640200c985 */ /* 0x0005e2000c101b06 */
[----:B------:R-:W-:Y:S02]  /*15700*/  @!P3 LEA.HI.X R9, R10, R4, R14, 0x2, P0 ;  /* 0x000000040a09b211 */ /* 0x000fe400000f140e */
[C---:B------:R-:W-:Y:S02]  /*15710*/  IADD3 R14, R236.reuse, 0x50, RZ ;  /* 0x00000050ec0e7810 */ /* 0x040fe40007ffe0ff */
[C---:B----4-:R-:W-:Y:S01]  /*15720*/  @!P2 LEA R6, P0, R11.reuse, R0, 0x2 ;  /* 0x000000000b06a211 */ /* 0x050fe200078010ff */
[----:B------:R4:W-:Y:S01]  /*15730*/  @!P3 ST.E.64 [R8.64], R170 ;  /* 0x000000aa0800b985 */ /* 0x0009e2000c101b06 */
[----:B------:R-:W-:Y:S02]  /*15740*/  SHF.R.S32.HI R14, RZ, 0x1f, R14 ;  /* 0x0000001fff0e7819 */ /* 0x000fe4000001140e */
[----:B------:R-:W-:Y:S02]  /*15750*/  IADD3 R10, R236, 0x58, RZ ;  /* 0x00000058ec0a7810 */ /* 0x000fe40007ffe0ff */
[----:B------:R-:W-:-:S02]  /*15760*/  @!P2 LEA.HI.X R7, R11, R4, R14, 0x2, P0 ;  /* 0x000000040b07a211 */ /* 0x000fc400000f140e */
[----:B------:R-:W-:-:S03]  /*15770*/  SHF.R.S32.HI R10, RZ, 0x1f, R10 ;  /* 0x0000001fff0a7819 */ /* 0x000fc6000001140a */
[----:B------:R4:W-:Y:S01]  /*15780*/  @!P2 ST.E.64 [R6.64], R168 ;  /* 0x000000a80600a985 */ /* 0x0009e2000c101b06 */
[----:B--2---:R-:W-:-:S04]  /*15790*/  @!P1 LEA R2, P0, R5, R0, 0x2 ;  /* 0x0000000005029211 */ /* 0x004fc800078010ff */
[----:B------:R-:W-:-:S05]  /*157a0*/  @!P1 LEA.HI.X R3, R5, R4, R10, 0x2, P0 ;  /* 0x0000000405039211 */ /* 0x000fca00000f140a */
[----:B------:R4:W-:Y:S04]  /*157b0*/  @!P1 ST.E.64 [R2.64], R84 ;  /* 0x0000005402009985 */ /* 0x0009e8000c101b06 */
.L_x_599:
[----:B------:R-:W-:Y:S05]  /*157c0*/  BSYNC B0 ;  /* 0x0000000000007941 */ /* 0x000fea0003800000 */
.L_x_598:
[----:B------:R-:W-:Y:S05]  /*157d0*/  BRA.DIV ~URZ, `(.L_x_600) ;  /* 0x00003d827f007947 */ /* 0x000fea000b800000 */
[----:B--2---:R2:W1:Y:S04]  /*157e0*/  SHFL.IDX PT, R4, R12, 0x1, 0x1c1f ;  /* 0x003c1f000c047f89 */ /* 0x00446800000e0000 */
[----:B----4-:R2:W4:Y:S02]  /*157f0*/  SHFL.IDX PT, R0, R13, 0x1, 0x1c1f ;  /* 0x003c1f000d007f89 */ /* 0x01052400000e0000 */
.L_x_665:
[----:B------:R-:W-:Y:S01]  /*15800*/  BSSY B0, `(.L_x_601) ;  /* 0x0000054000007945 */ /* 0x000fe20003800000 */
[----:B------:R-:W-:Y:S05]  /*15810*/  @P6 BRA `(.L_x_602) ;  /* 0x0000052000006947 */ /* 0x000fea0003800000 */
[C---:B------:R-:W-:Y:S02]  /*15820*/  ISETP.GE.AND P1, PT, R236.reuse, c[0x0][0x3c8], PT ;  /* 0x0000f200ec007a0c */ /* 0x040fe40003f26270 */
[C---:B------:R-:W-:Y:S02]  /*15830*/  IADD3 R9, R236.reuse, 0x8, RZ ;  /* 0x00000008ec097810 */ /* 0x040fe40007ffe0ff */
[----:B------:R-:W-:Y:S02]  /*15840*/  IADD3 R11, R236, 0x10, RZ ;  /* 0x00000010ec0b7810 */ /* 0x000fe40007ffe0ff */
[----:B------:R-:W-:-:S02]  /*15850*/  ISETP.GE.AND P0, PT, R9, c[0x0][0x3c8], PT ;  /* 0x0000f20009007a0c */ /* 0x000fc40003f06270 */
[C---:B------:R-:W-:Y:S02]  /*15860*/  IADD3 R5, R236.reuse, 0x18, RZ ;  /* 0x00000018ec057810 */ /* 0x040fe40007ffe0ff */
[----:B------:R-:W-:Y:S02]  /*15870*/  SHF.R.S32.HI R6, RZ, 0x1f, R236 ;  /* 0x0000001fff067819 */ /* 0x000fe400000114ec */
[----:B------:R-:W-:Y:S02]  /*15880*/  ISETP.GE.AND P3, PT, R11, c[0x0][0x3c8], PT ;  /* 0x0000f2000b007a0c */ /* 0x000fe40003f66270 */
[C---:B----4-:R-:W-:Y:S02]  /*15890*/  @!P1 LEA R2, P2, R236.reuse, R0, 0x2 ;  /* 0x00000000ec029211 */ /* 0x050fe400078410ff */
[----:B------:R-:W-:Y:S02]  /*158a0*/  IADD3 R10, R236, 0x8, RZ ;  /* 0x00000008ec0a7810 */ /* 0x000fe40007ffe0ff */
[----:B------:R-:W-:-:S02]  /*158b0*/  ISETP.GE.AND P5, PT, R5, c[0x0][0x3c8], PT ;  /* 0x0000f20005007a0c */ /* 0x000fc40003fa6270 */
[C---:B-1----:R-:W-:Y:S02]  /*158c0*/  @!P1 LEA.HI.X R3, R236.reuse, R4, R6, 0x2, P2 ;  /* 0x00000004ec039211 */ /* 0x042fe400010f1406 */
[----:B------:R-:W-:Y:S02]  /*158d0*/  SHF.R.S32.HI R10, RZ, 0x1f, R10 ;  /* 0x0000001fff0a7819 */ /* 0x000fe4000001140a */
[C---:B------:R-:W-:Y:S01]  /*158e0*/  @!P0 LEA R6, P2, R9.reuse, R0, 0x2 ;  /* 0x0000000009068211 */ /* 0x040fe200078410ff */
[----:B------:R1:W-:Y:S01]  /*158f0*/  @!P1 ST.E.64 [R2.64], R124 ;  /* 0x0000007c02009985 */ /* 0x0003e2000c101b06 */
[C---:B------:R-:W-:Y:S02]  /*15900*/  IADD3 R8, R236.reuse, 0x20, RZ ;  /* 0x00000020ec087810 */ /* 0x040fe40007ffe0ff */
[----:B------:R-:W-:Y:S02]  /*15910*/  @!P0 LEA.HI.X R7, R9, R4, R10, 0x2, P2 ;  /* 0x0000000409078211 */ /* 0x000fe400010f140a */
[----:B------:R-:W-:-:S02]  /*15920*/  IADD3 R14, R236, 0x10, RZ ;  /* 0x00000010ec0e7810 */ /* 0x000fc40007ffe0ff */
[----:B------:R-:W-:Y:S01]  /*15930*/  ISETP.GE.AND P2, PT, R8, c[0x0][0x3c8], PT ;  /* 0x0000f20008007a0c */ /* 0x000fe20003f46270 */
[----:B------:R4:W-:Y:S01]  /*15940*/  @!P0 ST.E.64 [R6.64], R126 ;  /* 0x0000007e06008985 */ /* 0x0009e2000c101b06 */
[C---:B------:R-:W-:Y:S02]  /*15950*/  IADD3 R9, R236.reuse, 0x18, RZ ;  /* 0x00000018ec097810 */ /* 0x040fe40007ffe0ff */
[----:B------:R-:W-:Y:S02]  /*15960*/  IADD3 R10, R236, 0x28, RZ ;  /* 0x00000028ec0a7810 */ /* 0x000fe40007ffe0ff */
[----:B------:R-:W-:Y:S02]  /*15970*/  SHF.R.S32.HI R14, RZ, 0x1f, R14 ;  /* 0x0000001fff0e7819 */ /* 0x000fe4000001140e */
[----:B------:R-:W-:Y:S02]  /*15980*/  SHF.R.S32.HI R9, RZ, 0x1f, R9 ;  /* 0x0000001fff097819 */ /* 0x000fe40000011409 */
[----:B------:R-:W-:-:S02]  /*15990*/  ISETP.GE.AND P1, PT, R10, c[0x0][0x3c8], PT ;  /* 0x0000f2000a007a0c */ /* 0x000fc40003f26270 */
[C---:B------:R-:W-:Y:S02]  /*159a0*/  IADD3 R17, R236.reuse, 0x40, RZ ;  /* 0x00000040ec117810 */ /* 0x040fe40007ffe0ff */
[C---:B------:R-:W-:Y:S02]  /*159b0*/  IADD3 R15, R236.reuse, 0x30, RZ ;  /* 0x00000030ec0f7810 */ /* 0x040fe40007ffe0ff */
[----:B------:R-:W-:Y:S02]  /*159c0*/  IADD3 R18, R236, 0x40, RZ ;  /* 0x00000040ec127810 */ /* 0x000fe40007ffe0ff */
[----:B------:R-:W-:Y:S02]  /*159d0*/  SHF.R.S32.HI R15, RZ, 0x1f, R15 ;  /* 0x0000001fff0f7819 */ /* 0x000fe4000001140f */
[----:B------:R-:W-:Y:S02]  /*159e0*/  SHF.R.S32.HI R18, RZ, 0x1f, R18 ;  /* 0x0000001fff127819 */ /* 0x000fe40000011412 */
[----:B-1----:R-:W-:-:S02]  /*159f0*/  @!P3 LEA R2, P4, R11, R0, 0x2 ;  /* 0x000000000b02b211 */ /* 0x002fc400078810ff */
[C---:B------:R-:W-:Y:S02]  /*15a00*/  IADD3 R16, R236.reuse, 0x48, RZ ;  /* 0x00000048ec107810 */ /* 0x040fe40007ffe0ff */
[----:B------:R-:W-:Y:S02]  /*15a10*/  @!P3 LEA.HI.X R3, R11, R4, R14, 0x2, P4 ;  /* 0x000000040b03b211 */ /* 0x000fe400020f140e */
[C---:B------:R-:W-:Y:S02]  /*15a20*/  IADD3 R11, R236.reuse, 0x30, RZ ;  /* 0x00000030ec0b7810 */ /* 0x040fe40007ffe0ff */
[C---:B----4-:R-:W-:Y:S01]  /*15a30*/  @!P5 LEA R6, P0, R5.reuse, R0, 0x2 ;  /* 0x000000000506d211 */ /* 0x050fe200078010ff */
[----:B------:R1:W-:Y:S01]  /*15a40*/  @!P3 ST.E.64 [R2.64], R130 ;  /* 0x000000820200b985 */ /* 0x0003e2000c101b06 */
[----:B------:R-:W-:Y:S02]  /*15a50*/  IADD3 R14, R236, 0x28, RZ ;  /* 0x00000028ec0e7810 */ /* 0x000fe40007ffe0ff */
[----:B------:R-:W-:-:S02]  /*15a60*/  @!P5 LEA.HI.X R7, R5, R4, R9, 0x2, P0 ;  /* 0x000000040507d211 */ /* 0x000fc400000f1409 */
[C---:B------:R-:W-:Y:S02]  /*15a70*/  IADD3 R9, R236.reuse, 0x20, RZ ;  /* 0x00000020ec097810 */ /* 0x040fe40007ffe0ff */
[----:B------:R-:W-:Y:S01]  /*15a80*/  ISETP.GE.AND P0, PT, R11, c[0x0][0x3c8], PT ;  /* 0x0000f2000b007a0c */ /* 0x000fe20003f06270 */
[----:B------:R4:W-:Y:S01]  /*15a90*/  @!P5 ST.E.64 [R6.64], R96 ;  /* 0x000000600600d985 */ /* 0x0009e2000c101b06 */
[----:B------:R-:W-:Y:S02]  /*15aa0*/  IADD3 R5, R236, 0x38, RZ ;  /* 0x00000038ec057810 */ /* 0x000fe40007ffe0ff */
[----:B------:R-:W-:Y:S02]  /*15ab0*/  SHF.R.S32.HI R9, RZ, 0x1f, R9 ;  /* 0x0000001fff097819 */ /* 0x000fe40000011409 */
[----:B------:R-:W-:Y:S02]  /*15ac0*/  ISETP.GE.AND P4, PT, R5, c[0x0][0x3c8], PT ;  /* 0x0000f20005007a0c */ /* 0x000fe40003f86270 */
[----:B------:R-:W-:-:S02]  /*15ad0*/  SHF.R.S32.HI R14, RZ, 0x1f, R14 ;  /* 0x0000001fff0e7819 */ /* 0x000fc4000001140e */
[----:B------:R-:W-:Y:S02]  /*15ae0*/  ISETP.GE.AND P5, PT, R17, c[0x0][0x3c8], PT ;  /* 0x0000f20011007a0c */ /* 0x000fe40003fa6270 */
[----:B------:R-:W-:Y:S02]  /*15af0*/  SHF.R.S32.HI R16, RZ, 0x1f, R16 ;  /* 0x0000001fff107819 */ /* 0x000fe40000011410 */
[----:B-1----:R-:W-:-:S04]  /*15b00*/  @!P2 LEA R2, P3, R8, R0, 0x2 ;  /* 0x000000000802a211 */ /* 0x002fc800078610ff */
[----:B------:R-:W-:Y:S02]  /*15b10*/  @!P2 LEA.HI.X R3, R8, R4, R9, 0x2, P3 ;  /* 0x000000040803a211 */ /* 0x000fe400018f1409 */
[----:B------:R-:W-:-:S03]  /*15b20*/  @!P1 LEA R8, P3, R10, R0, 0x2 ;  /* 0x000000000a089211 */ /* 0x000fc600078610ff */
[----:B------:R1:W-:Y:S01]  /*15b30*/  @!P2 ST.E.64 [R2.64], R104 ;  /* 0x000000680200a985 */ /* 0x0003e2000c101b06 */
[----:B------:R-:W-:Y:S02]  /*15b40*/  @!P1 LEA.HI.X R9, R10, R4, R14, 0x2, P3 ;  /* 0x000000040a099211 */ /* 0x000fe400018f140e */
[C---:B------:R-:W-:Y:S02]  /*15b50*/  IADD3 R14, R236.reuse, 0x48, RZ ;  /* 0x00000048ec0e7810 */ /* 0x040fe40007ffe0ff */
[C---:B----4-:R-:W-:Y:S01]  /*15b60*/  @!P0 LEA R6, P2, R11.reuse, R0, 0x2 ;  /* 0x000000000b068211 */ /* 0x050fe200078410ff */
[----:B------:R4:W-:Y:S01]  /*15b70*/  @!P1 ST.E.64 [R8.64], R110 ;  /* 0x0000006e08009985 */ /* 0x0009e2000c101b06 */
[----:B------:R-:W-:Y:S02]  /*15b80*/  IADD3 R10, R236, 0x38, RZ ;  /* 0x00000038ec0a7810 */ /* 0x000fe40007ffe0ff */
[----:B------:R-:W-:Y:S02]  /*15b90*/  ISETP.GE.AND P3, PT, R14, c[0x0][0x3c8], PT ;  /* 0x0000f2000e007a0c */ /* 0x000fe40003f66270 */
[----:B------:R-:W-:-:S02]  /*15ba0*/  @!P0 LEA.HI.X R7, R11, R4, R15, 0x2, P2 ;  /* 0x000000040b078211 */ /* 0x000fc400010f140f */
[----:B------:R-:W-:Y:S02]  /*15bb0*/  SHF.R.S32.HI R10, RZ, 0x1f, R10 ;  /* 0x0000001fff0a7819 */ /* 0x000fe4000001140a */
[----:B------:R-:W-:Y:S01]  /*15bc0*/  IADD3 R15, R236, 0x50, RZ ;  /* 0x00000050ec0f7810 */ /* 0x000fe20007ffe0ff */
[----:B------:R5:W-:Y:S03]  /*15bd0*/  @!P0 ST.E.64 [R6.64], R112 ;  /* 0x0000007006008985 */ /* 0x000be6000c101b06 */
[----:B------:R-:W-:Y:S02]  /*15be0*/  ISETP.GE.AND P2, PT, R15, c[0x0][0x3c8], PT ;  /* 0x0000f2000f007a0c */ /* 0x000fe40003f46270 */
[----:B-1----:R-:W-:-:S04]  /*15bf0*/  @!P4 LEA R2, P1, R5, R0, 0x2 ;  /* 0x000000000502c211 */ /* 0x002fc800078210ff */
[----:B------:R-:W-:Y:S02]  /*15c00*/  @!P4 LEA.HI.X R3, R5, R4, R10, 0x2, P1 ;  /* 0x000000040503c211 */ /* 0x000fe400008f140a */
[C---:B------:R-:W-:Y:S02]  /*15c10*/  @!P5 LEA R10, P0, R17.reuse, R0, 0x2 ;  /* 0x00000000110ad211 */ /* 0x040fe400078010ff */
[----:B------:R-:W-:Y:S01]  /*15c20*/  IADD3 R5, R236, 0x58, RZ ;  /* 0x00000058ec057810 */ /* 0x000fe20007ffe0ff */
[----:B------:R1:W-:Y:S01]  /*15c30*/  @!P4 ST.E.64 [R2.64], R114 ;  /* 0x000000720200c985 */ /* 0x0003e2000c101b06 */
[----:B------:R-:W-:Y:S02]  /*15c40*/  @!P5 LEA.HI.X R11, R17, R4, R18, 0x2, P0 ;  /* 0x00000004110bd211 */ /* 0x000fe400000f1412 */
[C---:B----4-:R-:W-:Y:S02]  /*15c50*/  @!P3 LEA R8, P0, R14.reuse, R0, 0x2 ;  /* 0x000000000e08b211 */ /* 0x050fe400078010ff */
[----:B------:R-:W-:Y:S01]  /*15c60*/  ISETP.GE.AND P1, PT, R5, c[0x0][0x3c8], PT ;  /* 0x0000f20005007a0c */ /* 0x000fe20003f26270 */
[----:B------:R4:W-:Y:S01]  /*15c70*/  @!P5 ST.E.64 [R10.64], R146 ;  /* 0x000000920a00d985 */ /* 0x0009e2000c101b06 */
[----:B------:R-:W-:-:S02]  /*15c80*/  @!P3 LEA.HI.X R9, R14, R4, R16, 0x2, P0 ;  /* 0x000000040e09b211 */ /* 0x000fc400000f1410 */
[C---:B------:R-:W-:Y:S02]  /*15c90*/  IADD3 R16, R236.reuse, 0x50, RZ ;  /* 0x00000050ec107810 */ /* 0x040fe40007ffe0ff */
[C---:B-----5:R-:W-:Y:S01]  /*15ca0*/  @!P2 LEA R6, P0, R15.reuse, R0, 0x2 ;  /* 0x000000000f06a211 */ /* 0x060fe200078010ff */
[----:B------:R4:W-:Y:S01]  /*15cb0*/  @!P3 ST.E.64 [R8.64], R142 ;  /* 0x0000008e0800b985 */ /* 0x0009e2000c101b06 */
[----:B------:R-:W-:Y:S02]  /*15cc0*/  SHF.R.S32.HI R16, RZ, 0x1f, R16 ;  /* 0x0000001fff107819 */ /* 0x000fe40000011410 */
[----:B------:R-:W-:Y:S02]  /*15cd0*/  IADD3 R14, R236, 0x58, RZ ;  /* 0x00000058ec0e7810 */ /* 0x000fe40007ffe0ff */
[----:B------:R-:W-:Y:S02]  /*15ce0*/  @!P2 LEA.HI.X R7, R15, R4, R16, 0x2, P0 ;  /* 0x000000040f07a211 */ /* 0x000fe400000f1410 */
[----:B------:R-:W-:-:S03]  /*15cf0*/  SHF.R.S32.HI R14, RZ, 0x1f, R14 ;  /* 0x0000001fff0e7819 */ /* 0x000fc6000001140e */
[----:B------:R4:W-:Y:S01]  /*15d00*/  @!P2 ST.E.64 [R6.64], R82 ;  /* 0x000000520600a985 */ /* 0x0009e2000c101b06 */
[----:B-1----:R-:W-:-:S04]  /*15d10*/  @!P1 LEA R2, P0, R5, R0, 0x2 ;  /* 0x0000000005029211 */ /* 0x002fc800078010ff */
[----:B------:R-:W-:-:S05]  /*15d20*/  @!P1 LEA.HI.X R3, R5, R4, R14, 0x2, P0 ;  /* 0x0000000405039211 */ /* 0x000fca00000f140e */
[----:B------:R4:W-:Y:S04]  /*15d30*/  @!P1 ST.E.64 [R2.64], R80 ;  /* 0x0000005002009985 */ /* 0x0009e8000c101b06 */
.L_x_602:
[----:B------:R-:W-:Y:S05]  /*15d40*/  BSYNC B0 ;  /* 0x0000000000007941 */ /* 0x000fea0003800000 */
.L_x_601:
[----:B------:R-:W-:Y:S05]  /*15d50*/  BRA.DIV ~URZ, `(.L_x_603) ;  /* 0x000038c27f007947 */ /* 0x000fea000b800000 */
[----:B-1----:R1:W2:Y:S02]  /*15d60*/  SHFL.IDX PT, R4, R12, 0x2, 0x1c1f ;  /* 0x005c1f000c047f89 */ /* 0x0022a400000e0000 */
.L_x_666:
[----:B------:R-:W-:Y:S05]  /*15d70*/  BRA.DIV ~URZ, `(.L_x_604) ;  /* 0x000039127f007947 */ /* 0x000fea000b800000 */
[----:B----4-:R4:W1:Y:S02]  /*15d80*/  SHFL.IDX PT, R0, R13, 0x2, 0x1c1f ;  /* 0x005c1f000d007f89 */ /* 0x01086400000e0000 */
.L_x_667:
[----:B------:R-:W-:Y:S01]  /*15d90*/  LOP3.LUT P0, RZ, R198, 0x1, RZ, 0xc0, !PT ;  /* 0x00000001c6ff7812 */ /* 0x000fe2000780c0ff */
[----:B------:R-:W-:-:S12]  /*15da0*/  BSSY B0, `(.L_x_605) ;  /* 0x0000054000007945 */ /* 0x000fd80003800000 */
[----:B------:R-:W-:Y:S05]  /*15db0*/  @P0 BRA `(.L_x_606) ;  /* 0x0000052000000947 */ /* 0x000fea0003800000 */
[C---:B------:R-:W-:Y:S02]  /*15dc0*/  IADD3 R5, R236.reuse, 0x8, RZ ;  /* 0x00000008ec057810 */ /* 0x040fe40007ffe0ff */
[C---:B------:R-:W-:Y:S02]  /*15dd0*/  ISETP.GE.AND P0, PT, R236.reuse, c[0x0][0x3c8], PT ;  /* 0x0000f200ec007a0c */ /* 0x040fe40003f06270 */
[----:B------:R-:W-:Y:S02]  /*15de0*/  ISETP.GE.AND P2, PT, R5, c[0x0][0x3c8], PT ;  /* 0x0000f20005007a0c */ /* 0x000fe40003f46270 */
[C---:B------:R-:W-:Y:S02]  /*15df0*/  IADD3 R16, R236.reuse, 0x10, RZ ;  /* 0x00000010ec107810 */ /* 0x040fe40007ffe0ff */
[----:B------:R-:W-:Y:S02]  /*15e00*/  IADD3 R10, R236, 0x18, RZ ;  /* 0x00000018ec0a7810 */ /* 0x000fe40007ffe0ff */
[----:B------:R-:W-:-:S02]  /*15e10*/  ISETP.GE.AND P4, PT, R16, c[0x0][0x3c8], PT ;  /* 0x0000f20010007a0c */ /* 0x000fc40003f86270 */
[----:B------:R-:W-:Y:S02]  /*15e20*/  IADD3 R6, R236, 0x8, RZ ;  /* 0x00000008ec067810 */ /* 0x000fe40007ffe0ff */
[----:B------:R-:W-:Y:S02]  /*15e30*/  ISETP.GE.AND P3, PT, R10, c[0x0][0x3c8], PT ;  /* 0x0000f2000a007a0c */ /* 0x000fe40003f66270 */
[-C--:B-1----:R-:W-:Y:S02]  /*15e40*/  @!P0 LEA R2, P5, R236, R0.reuse, 0x2 ;  /* 0x00000000ec028211 */ /* 0x082fe400078a10ff */
[----:B------:R-:W-:Y:S02]  /*15e50*/  SHF.R.S32.HI R7, RZ, 0x1f, R236 ;  /* 0x0000001fff077819 */ /* 0x000fe400000114ec */
[----:B------:R-:W-:Y:S02]  /*15e60*/  SHF.R.S32.HI R6, RZ, 0x1f, R6 ;  /* 0x0000001fff067819 */ /* 0x000fe40000011406 */
[----:B------:R-:W-:-:S02]  /*15e70*/  @!P2 LEA R8, P1, R5, R0, 0x2 ;  /* 0x000000000508a211 */ /* 0x000fc400078210ff */
[CC--:B--2---:R-:W-:Y:S02]  /*15e80*/  @!P0 LEA.HI.X R3, R236.reuse, R4.reuse, R7, 0x2, P5 ;  /* 0x00000004ec038211 */ /* 0x0c4fe400028f1407 */
[C---:B------:R-:W-:Y:S02]  /*15e90*/  IADD3 R11, R236.reuse, 0x28, RZ ;  /* 0x00000028ec0b7810 */ /* 0x040fe40007ffe0ff */
[C---:B------:R-:W-:Y:S01]  /*15ea0*/  IADD3 R14, R236.reuse, 0x20, RZ ;  /* 0x00000020ec0e7810 */ /* 0x040fe20007ffe0ff */
[----:B------:R1:W-:Y:S01]  /*15eb0*/  @!P0 ST.E.64 [R2.64], R34 ;  /* 0x0000002202008985 */ /* 0x0003e2000c101b06 */
[----:B------:R-:W-:Y:S02]  /*15ec0*/  @!P2 LEA.HI.X R9, R5, R4, R6, 0x2, P1 ;  /* 0x000000040509a211 */ /* 0x000fe400008f1406 */
[C---:B------:R-:W-:Y:S02]  /*15ed0*/  IADD3 R17, R236.reuse, 0x10, RZ ;  /* 0x00000010ec117810 */ /* 0x040fe40007ffe0ff */
[----:B------:R-:W-:Y:S01]  /*15ee0*/  IADD3 R15, R236, 0x18, RZ ;  /* 0x00000018ec0f7810 */ /* 0x000fe20007ffe0ff */
[----:B------:R2:W-:Y:S01]  /*15ef0*/  @!P2 ST.E.64 [R8.64], R36 ;  /* 0x000000240800a985 */ /* 0x0005e2000c101b06 */
[----:B------:R-:W-:-:S02]  /*15f00*/  ISETP.GE.AND P0, PT, R11, c[0x0][0x3c8], PT ;  /* 0x0000f2000b007a0c */ /* 0x000fc40003f06270 */
[----:B------:R-:W-:Y:S02]  /*15f10*/  ISETP.GE.AND P1, PT, R14, c[0x0][0x3c8], PT ;  /* 0x0000f2000e007a0c */ /* 0x000fe40003f26270 */
[----:B------:R-:W-:Y:S02]  /*15f20*/  @!P4 LEA R6, P5, R16, R0, 0x2 ;  /* 0x000000001006c211 */ /* 0x000fe400078a10ff */
[----:B------:R-:W-:Y:S02]  /*15f30*/  SHF.R.S32.HI R17, RZ, 0x1f, R17 ;  /* 0x0000001fff117819 */ /* 0x000fe40000011411 */
[----:B------:R-:W-:Y:S02]  /*15f40*/  SHF.R.S32.HI R15, RZ, 0x1f, R15 ;  /* 0x0000001fff0f7819 */ /* 0x000fe4000001140f */
[----:B------:R-:W-:Y:S02]  /*15f50*/  IADD3 R5, R236, 0x30, RZ ;  /* 0x00000030ec057810 */ /* 0x000fe40007ffe0ff */
[----:B------:R-:W-:-:S02]  /*15f60*/  @!P4 LEA.HI.X R7, R16, R4, R17, 0x2, P5 ;  /* 0x000000041007c211 */ /* 0x000fc400028f1411 */
[----:B------:R-:W-:Y:S02]  /*15f70*/  ISETP.GE.AND P6, PT, R5, c[0x0][0x3c8], PT ;  /* 0x0000f20005007a0c */ /* 0x000fe40003fc6270 */
[C---:B------:R-:W-:Y:S01]  /*15f80*/  IADD3 R16, R236.reuse, 0x20, RZ ;  /* 0x00000020ec107810 */ /* 0x040fe20007ffe0ff */
[----:B------:R5:W-:Y:S01]  /*15f90*/  @!P4 ST.E.64 [R6.64], R38 ;  /* 0x000000260600c985 */ /* 0x000be2000c101b06 */
[----:B------:R-:W-:Y:S02]  /*15fa0*/  IADD3 R17, R236, 0x48, RZ ;  /* 0x00000048ec117810 */ /* 0x000fe40007ffe0ff */
[----:B------:R-:W-:Y:S02]  /*15fb0*/  SHF.R.S32.HI R16, RZ, 0x1f, R16 ;  /* 0x0000001fff107819 */ /* 0x000fe40000011410 */
[----:B-1----:R-:W-:Y:S02]  /*15fc0*/  @!P3 LEA R2, P2, R10, R0, 0x2 ;  /* 0x000000000a02b211 */ /* 0x002fe400078410ff */
[----:B------:R-:W-:-:S02]  /*15fd0*/  IADD3 R18, R236, 0x48, RZ ;  /* 0x00000048ec127810 */ /* 0x000fc40007ffe0ff */
[----:B------:R-:W-:Y:S02]  /*15fe0*/  @!P3 LEA.HI.X R3, R10, R4, R15, 0x2, P2 ;  /* 0x000000040a03b211 */ /* 0x000fe400010f140f */
[C---:B------:R-:W-:Y:S02]  /*15ff0*/  IADD3 R15, R236.reuse, 0x28, RZ ;  /* 0x00000028ec0f7810 */ /* 0x040fe40007ffe0ff */
[----:B------:R-:W-:Y:S01]  /*16000*/  IADD3 R10, R236, 0x38, RZ ;  /* 0x00000038ec0a7810 */ /* 0x000fe20007ffe0ff */
[----:B------:R1:W-:Y:S01]  /*16010*/  @!P3 ST.E.64 [R2.64], R40 ;  /* 0x000000280200b985 */ /* 0x0003e2000c101b06 */
[----:B------:R-:W-:Y:S02]  /*16020*/  SHF.R.S32.HI R15, RZ, 0x1f, R15 ;  /* 0x0000001fff0f7819 */ /* 0x000fe4000001140f */
[----:B--2---:R-:W-:Y:S02]  /*16030*/  @!P1 LEA R8, P5, R14, R0, 0x2 ;  /* 0x000000000e089211 */ /* 0x004fe400078a10ff */
[----:B------:R-:W-:-:S02]  /*16040*/  ISETP.GE.AND P4, PT, R10, c[0x0][0x3c8], PT ;  /* 0x0000f2000a007a0c */ /* 0x000fc40003f86270 */
[----:B------:R-:W-:Y:S02]  /*16050*/  @!P1 LEA.HI.X R9, R14, R4, R16, 0x2, P5 ;  /* 0x000000040e099211 */ /* 0x000fe400028f1410 */
[C---:B------:R-:W-:Y:S02]  /*16060*/  IADD3 R14, R236.reuse, 0x40, RZ ;  /* 0x00000040ec0e7810 */ /* 0x040fe40007ffe0ff */
[----:B------:R-:W-:Y:S01]  /*16070*/  IADD3 R16, R236, 0x40, RZ ;  /* 0x00000040ec107810 */ /* 0x000fe20007ffe0ff */
[----:B------:R-:W-:Y:S01]  /*16080*/  @!P1 ST.E.64 [R8.64], R64 ;  /* 0x0000004008009985 */ /* 0x000fe2000c101b06 */
[----:B------:R-:W-:Y:S02]  /*16090*/  ISETP.GE.AND P3, PT, R14, c[0x0][0x3c8], PT ;  /* 0x0000f2000e007a0c */ /* 0x000fe40003f66270 */
[----:B-----5:R-:W-:Y:S02]  /*160a0*/  @!P6 LEA R6, P5, R5, R0, 0x2 ;  /* 0x000000000506e211 */ /* 0x020fe400078a10ff */
[----:B------:R-:W-:-:S02]  /*160b0*/  SHF.R.S32.HI R16, RZ, 0x1f, R16 ;  /* 0x0000001fff107819 */ /* 0x000fc40000011410 */
[----:B------:R-:W-:Y:S02]  /*160c0*/  SHF.R.S32.HI R18, RZ, 0x1f, R18 ;  /* 0x0000001fff127819 */ /* 0x000fe40000011412 */
[----:B-1----:R-:W-:-:S04]  /*160d0*/  @!P0 LEA R2, P2, R11, R0, 0x2 ;  /* 0x000000000b028211 */ /* 0x002fc800078410ff */
[-C--:B------:R-:W-:Y:S02]  /*160e0*/  @!P0 LEA.HI.X R3, R11, R4.reuse, R15, 0x2, P2 ;  /* 0x000000040b038211 */ /* 0x080fe400010f140f */
[C---:B------:R-:W-:Y:S02]  /*160f0*/  IADD3 R11, R236.reuse, 0x30, RZ ;  /* 0x00000030ec0b7810 */ /* 0x040fe40007ffe0ff */
[----:B------:R-:W-:Y:S01]  /*16100*/  IADD3 R15, R236, 0x50, RZ ;  /* 0x00000050ec0f7810 */ /* 0x000fe20007ffe0ff */
        /* <DEDUP_REMOVED lines=9> */
[----:B------:R-:W-:Y:S02]  /*161a0*/  ISETP.GE.AND P0, PT, R5, c[0x0][0x3c8], PT ;  /* 0x0000f20005007a0c */ /* 0x000fe40003f06270 */
[----:B-1----:R-:W-:-:S04]  /*161b0*/  @!P4 LEA R2, P5, R10, R0, 0x2 ;  /* 0x000000000a02c211 */ /* 0x002fc800078a10ff */
[----:B------:R-:W-:Y:S02]  /*161c0*/  @!P4 LEA.HI.X R3, R10, R4, R11, 0x2, P5 ;  /* 0x000000040a03c211 */ /* 0x000fe400028f140b */
[----:B------:R-:W-:-:S03]  /*161d0*/  @!P3 LEA R10, P5, R14, R0, 0x2 ;  /* 0x000000000e0ab211 */ /* 0x000fc600078a10ff */
[----:B------:R1:W-:Y:S01]  /*161e0*/  @!P4 ST.E.64 [R2.64], R46 ;  /* 0x0000002e0200c985 */ /* 0x0003e2000c101b06 */
[----:B------:R-:W-:Y:S02]  /*161f0*/  @!P3 LEA.HI.X R11, R14, R4, R16, 0x2, P5 ;  /* 0x000000040e0bb211 */ /* 0x000fe400028f1410 */
[-C--:B------:R-:W-:Y:S02]  /*16200*/  @!P2 LEA R8, P4, R17, R0.reuse, 0x2 ;  /* 0x000000001108a211 */ /* 0x080fe400078810ff */
[C---:B------:R-:W-:Y:S01]  /*16210*/  IADD3 R16, R236.reuse, 0x50, RZ ;  /* 0x00000050ec107810 */ /* 0x040fe20007ffe0ff */
[----:B------:R3:W-:Y:S01]  /*16220*/  @!P3 ST.E.64 [R10.64], R68 ;  /* 0x000000440a00b985 */ /* 0x0007e2000c101b06 */
[----:B------:R-:W-:Y:S02]  /*16230*/  IADD3 R14, R236, 0x58, RZ ;  /* 0x00000058ec0e7810 */ /* 0x000fe40007ffe0ff */
[----:B--2---:R-:W-:Y:S02]  /*16240*/  @!P1 LEA R6, P5, R15, R0, 0x2 ;  /* 0x000000000f069211 */ /* 0x004fe400078a10ff */
[----:B------:R-:W-:-:S02]  /*16250*/  SHF.R.S32.HI R16, RZ, 0x1f, R16 ;  /* 0x0000001fff107819 */ /* 0x000fc40000011410 */
[-C--:B------:R-:W-:Y:S02]  /*16260*/  @!P2 LEA.HI.X R9, R17, R4.reuse, R18, 0x2, P4 ;  /* 0x000000041109a211 */ /* 0x080fe400020f1412 */
[----:B------:R-:W-:Y:S02]  /*16270*/  SHF.R.S32.HI R14, RZ, 0x1f, R14 ;  /* 0x0000001fff0e7819 */ /* 0x000fe4000001140e */
[----:B------:R-:W-:Y:S01]  /*16280*/  @!P1 LEA.HI.X R7, R15, R4, R16, 0x2, P5 ;  /* 0x000000040f079211 */ /* 0x000fe200028f1410 */
[----:B------:R3:W-:Y:S04]  /*16290*/  @!P2 ST.E.64 [R8.64], R60 ;  /* 0x0000003c0800a985 */ /* 0x0007e8000c101b06 */
[----:B------:R3:W-:Y:S01]  /*162a0*/  @!P1 ST.E.64 [R6.64], R48 ;  /* 0x0000003006009985 */ /* 0x0007e2000c101b06 */
[----:B-1----:R-:W-:-:S04]  /*162b0*/  @!P0 LEA R2, P4, R5, R0, 0x2 ;  /* 0x0000000005028211 */ /* 0x002fc800078810ff */
[----:B------:R-:W-:-:S05]  /*162c0*/  @!P0 LEA.HI.X R3, R5, R4, R14, 0x2, P4 ;  /* 0x0000000405038211 */ /* 0x000fca00020f140e */
[----:B------:R3:W-:Y:S04]  /*162d0*/  @!P0 ST.E.64 [R2.64], R26 ;  /* 0x0000001a02008985 */ /* 0x0007e8000c101b06 */
.L_x_606:
[----:B------:R-:W-:Y:S05]  /*162e0*/  BSYNC B0 ;  /* 0x0000000000007941 */ /* 0x000fea0003800000 */
.L_x_605:
[----:B------:R-:W-:Y:S05]  /*162f0*/  BRA.DIV ~URZ, `(.L_x_607) ;  /* 0x000033f27f007947 */ /* 0x000fea000b800000 */
[----:B--2---:R2:W3:Y:S04]  /*16300*/  SHFL.IDX PT, R4, R12, 0x3, 0x1c1f ;  /* 0x007c1f000c047f89 */ /* 0x0044e800000e0000 */
[----:B-1----:R2:W1:Y:S02]  /*16310*/  SHFL.IDX PT, R0, R13, 0x3, 0x1c1f ;  /* 0x007c1f000d007f89 */ /* 0x00246400000e0000 */
.L_x_668:
[----:B------:R-:W-:-:S13]  /*16320*/  LOP3.LUT P0, RZ, R198, 0x2, RZ, 0xc0, !PT ;  /* 0x00000002c6ff7812 */ /* 0x000fda000780c0ff */
[----:B------:R-:W-:Y:S05]  /*16330*/  @P0 BRA `(.L_x_595) ;  /* 0x0000138000000947 */ /* 0x000fea0003800000 */
[C---:B------:R-:W-:Y:S02]  /*16340*/  ISETP.GE.AND P4, PT, R236.reuse, c[0x0][0x3c8], PT ;  /* 0x0000f200ec007a0c */ /* 0x040fe40003f86270 */
[C---:B---3--:R-:W-:Y:S02]  /*16350*/  IADD3 R8, R236.reuse, 0x8, RZ ;  /* 0x00000008ec087810 */ /* 0x048fe40007ffe0ff */
[----:B--2---:R-:W-:Y:S02]  /*16360*/  IADD3 R12, R236, 0x18, RZ ;  /* 0x00000018ec0c7810 */ /* 0x004fe40007ffe0ff */
[----:B------:R-:W-:Y:S02]  /*16370*/  ISETP.GE.AND P3, PT, R8, c[0x0][0x3c8], PT ;  /* 0x0000f20008007a0c */ /* 0x000fe40003f66270 */
[----:B------:R-:W-:Y:S02]  /*16380*/  ISETP.GE.AND P1, PT, R12, c[0x0][0x3c8], PT ;  /* 0x0000f2000c007a0c */ /* 0x000fe40003f26270 */
[----:B------:R-:W-:-:S02]  /*16390*/  SHF.R.S32.HI R10, RZ, 0x1f, R236 ;  /* 0x0000001fff0a7819 */ /* 0x000fc400000114ec */
[C---:B------:R-:W-:Y:S02]  /*163a0*/  IADD3 R11, R236.reuse, 0x10, RZ ;  /* 0x00000010ec0b7810 */ /* 0x040fe40007ffe0ff */
[C---:B-1----:R-:W-:Y:S02]  /*163b0*/  @!P4 LEA R6, P6, R236.reuse, R0, 0x2 ;  /* 0x00000000ec06c211 */ /* 0x042fe400078c10ff */
[C---:B------:R-:W-:Y:S02]  /*163c0*/  IADD3 R9, R236.reuse, 0x8, RZ ;  /* 0x00000008ec097810 */ /* 0x040fe40007ffe0ff */
[----:B------:R-:W-:Y:S02]  /*163d0*/  @!P4 LEA.HI.X R7, R236, R4, R10, 0x2, P6 ;  /* 0x00000004ec07c211 */ /* 0x000fe400030f140a */
[----:B------:R-:W-:Y:S02]  /*163e0*/  ISETP.GE.AND P2, PT, R11, c[0x0][0x3c8], PT ;  /* 0x0000f2000b007a0c */ /* 0x000fe40003f46270 */
[----:B------:R-:W-:Y:S01]  /*163f0*/  SHF.R.S32.HI R9, RZ, 0x1f, R9 ;  /* 0x0000001fff097819 */ /* 0x000fe20000011409 */
[----:B------:R1:W-:Y:S01]  /*16400*/  @!P4 ST.E.64 [R6.64], R52 ;  /* 0x000000340600c985 */ /* 0x0003e2000c101b06 */
[----:B------:R-:W-:-:S02]  /*16410*/  @!P3 LEA R2, P5, R8, R0, 0x2 ;  /* 0x000000000802b211 */ /* 0x000fc400078a10ff */
[----:B------:R-:W-:Y:S02]  /*16420*/  IADD3 R5, R236, 0x20, RZ ;  /* 0x00000020ec057810 */ /* 0x000fe40007ffe0ff */
[----:B------:R-:W-:Y:S02]  /*16430*/  @!P3 LEA.HI.X R3, R8, R4, R9, 0x2, P5 ;  /* 0x000000040803b211 */ /* 0x000fe400028f1409 */
[----:B----4-:R-:W-:Y:S02]  /*16440*/  IADD3 R13, R236, 0x10, RZ ;  /* 0x00000010ec0d7810 */ /* 0x010fe40007ffe0ff */
[----:B------:R-:W-:Y:S01]  /*16450*/  ISETP.GE.AND P0, PT, R5, c[0x0][0x3c8], PT ;  /* 0x0000f20005007a0c */ /* 0x000fe20003f06270 */
[----:B------:R2:W-:Y:S01]  /*16460*/  @!P3 ST.E.64 [R2.64], R30 ;  /* 0x0000001e0200b985 */ /* 0x0005e2000c101b06 */
[----:B------:R-:W-:Y:S02]  /*16470*/  @!P2 LEA R8, P3, R11, R0, 0x2 ;  /* 0x000000000b08a211 */ /* 0x000fe400078610ff */
[----:B------:R-:W-:-:S02]  /*16480*/  SHF.R.S32.HI R13, RZ, 0x1f, R13 ;  /* 0x0000001fff0d7819 */ /* 0x000fc4000001140d */
[C---:B------:R-:W-:Y:S02]  /*16490*/  IADD3 R14, R236.reuse, 0x28, RZ ;  /* 0x00000028ec0e7810 */ /* 0x040fe40007ffe0ff */
[----:B------:R-:W-:Y:S02]  /*164a0*/  @!P2 LEA.HI.X R9, R11, R4, R13, 0x2, P3 ;  /* 0x000000040b09a211 */ /* 0x000fe400018f140d */
[C---:B------:R-:W-:Y:S02]  /*164b0*/  IADD3 R13, R236.reuse, 0x18, RZ ;  /* 0x00000018ec0d7810 */ /* 0x040fe40007ffe0ff */
[----:B------:R-:W-:Y:S01]  /*164c0*/  IADD3 R11, R236, 0x20, RZ ;  /* 0x00000020ec0b7810 */ /* 0x000fe20007ffe0ff */
[----:B------:R-:W-:Y:S01]  /*164d0*/  @!P2 ST.E.64 [R8.64], R66 ;  /* 0x000000420800a985 */ /* 0x000fe2000c101b06 */
[----:B------:R-:W-:Y:S02]  /*164e0*/  ISETP.GE.AND P5, PT, R14, c[0x0][0x3c8], PT ;  /* 0x0000f2000e007a0c */ /* 0x000fe40003fa6270 */
[----:B------:R-:W-:-:S02]  /*164f0*/  IADD3 R10, R236, 0x30, RZ ;  /* 0x00000030ec0a7810 */ /* 0x000fc40007ffe0ff */
[----:B------:R-:W-:Y:S02]  /*16500*/  SHF.R.S32.HI R13, RZ, 0x1f, R13 ;  /* 0x0000001fff0d7819 */ /* 0x000fe4000001140d */
[----:B-1----:R-:W-:Y:S02]  /*16510*/  @!P1 LEA R6, P4, R12, R0, 0x2 ;  /* 0x000000000c069211 */ /* 0x002fe400078810ff */
[----:B------:R-:W-:Y:S02]  /*16520*/  SHF.R.S32.HI R11, RZ, 0x1f, R11 ;  /* 0x0000001fff0b7819 */ /* 0x000fe4000001140b */
[C---:B------:R-:W-:Y:S02]  /*16530*/  IADD3 R16, R236.reuse, 0x28, RZ ;  /* 0x00000028ec107810 */ /* 0x040fe40007ffe0ff */
[----:B------:R-:W-:Y:S02]  /*16540*/  IADD3 R15, R236, 0x40, RZ ;  /* 0x00000040ec0f7810 */ /* 0x000fe40007ffe0ff */
[----:B------:R-:W-:-:S02]  /*16550*/  SHF.R.S32.HI R16, RZ, 0x1f, R16 ;  /* 0x0000001fff107819 */ /* 0x000fc40000011410 */
[----:B--2---:R-:W-:Y:S02]  /*16560*/  @!P0 LEA R2, P6, R5, R0, 0x2 ;  /* 0x0000000005028211 */ /* 0x004fe400078c10ff */
[----:B------:R-:W-:Y:S02]  /*16570*/  ISETP.GE.AND P2, PT, R15, c[0x0][0x3c8], PT ;  /* 0x0000f2000f007a0c */ /* 0x000fe40003f46270 */
[----:B------:R-:W-:Y:S02]  /*16580*/  P2R R3, PR, RZ, 0x10 ;  /* 0x00000010ff037803 */ /* 0x000fe40000000000 */
[----:B------:R-:W-:Y:S02]  /*16590*/  ISETP.GE.AND P4, PT, R10, c[0x0][0x3c8], PT ;  /* 0x0000f2000a007a0c */ /* 0x000fe40003f86270 */
[----:B------:R-:W-:Y:S02]  /*165a0*/  ISETP.NE.AND P3, PT, R3, RZ, PT ;  /* 0x000000ff0300720c */ /* 0x000fe40003f65270 */
[----:B------:R-:W-:-:S02]  /*165b0*/  @!P0 LEA.HI.X R3, R5, R4, R11, 0x2, P6 ;  /* 0x0000000405038211 */ /* 0x000fc400030f140b */
[----:B------:R-:W-:Y:S02]  /*165c0*/  @!P1 LEA.HI.X R7, R12, R4, R13, 0x2, P3 ;  /* 0x000000040c079211 */ /* 0x000fe400018f140d */
[C---:B------:R-:W-:Y:S02]  /*165d0*/  IADD3 R12, R236.reuse, 0x38, RZ ;  /* 0x00000038ec0c7810 */ /* 0x040fe40007ffe0ff */
[----:B------:R-:W-:Y:S01]  /*165e0*/  IADD3 R11, R236, 0x30, RZ ;  /* 0x00000030ec0b7810 */ /* 0x000fe20007ffe0ff */
[----:B------:R1:W-:Y:S01]  /*165f0*/  @!P1 ST.E.64 [R6.64], R56 ;  /* 0x0000003806009985 */ /* 0x0003e2000c101b06 */
[----:B------:R-:W-:Y:S02]  /*16600*/  ISETP.GE.AND P3, PT, R12, c[0x0][0x3c8], PT ;  /* 0x0000f2000c007a0c */ /* 0x000fe40003f66270 */
[----:B------:R-:W-:Y:S01]  /*16610*/  SHF.R.S32.HI R11, RZ, 0x1f, R11 ;  /* 0x0000001fff0b7819 */ /* 0x000fe2000001140b */
[----:B------:R2:W-:Y:S01]  /*16620*/  @!P0 ST.E.64 [R2.64], R32 ;  /* 0x0000002002008985 */ /* 0x0005e2000c101b06 */
[----:B------:R-:W-:-:S02]  /*16630*/  IADD3 R13, R236, 0x48, RZ ;  /* 0x00000048ec0d7810 */ /* 0x000fc40007ffe0ff */
[----:B------:R-:W-:Y:S02]  /*16640*/  IADD3 R5, R236, 0x50, RZ ;  /* 0x00000050ec057810 */ /* 0x000fe40007ffe0ff */
[----:B------:R-:W-:Y:S02]  /*16650*/  ISETP.GE.AND P1, PT, R13, c[0x0][0x3c8], PT ;  /* 0x0000f2000d007a0c */ /* 0x000fe40003f26270 */
[----:B-1----:R-:W-:-:S04]  /*16660*/  @!P5 LEA R6, P0, R14, R0, 0x2 ;  /* 0x000000000e06d211 */ /* 0x002fc800078010ff */
[----:B------:R-:W-:Y:S02]  /*16670*/  @!P5 LEA.HI.X R7, R14, R4, R16, 0x2, P0 ;  /* 0x000000040e07d211 */ /* 0x000fe400000f1410 */
[----:B--2---:R-:W-:Y:S02]  /*16680*/  @!P4 LEA R2, P6, R10, R0, 0x2 ;  /* 0x000000000a02c211 */ /* 0x004fe400078c10ff */
[----:B------:R-:W-:Y:S01]  /*16690*/  IADD3 R14, R236, 0x38, RZ ;  /* 0x00000038ec0e7810 */ /* 0x000fe20007ffe0ff */
[----:B------:R-:W-:Y:S01]  /*166a0*/  @!P5 ST.E.64 [R6.64], R54 ;  /* 0x000000360600d985 */ /* 0x000fe2000c101b06 */
[----:B------:R-:W-:Y:S02]  /*166b0*/  @!P4 LEA.HI.X R3, R10, R4, R11, 0x2, P6 ;  /* 0x000000040a03c211 */ /* 0x000fe400030f140b */
[----:B------:R-:W-:Y:S02]  /*166c0*/  @!P3 LEA R10, P5, R12, R0, 0x2 ;  /* 0x000000000c0ab211 */ /* 0x000fe400078a10ff */
[----:B------:R-:W-:Y:S01]  /*166d0*/  ISETP.GE.AND P0, PT, R5, c[0x0][0x3c8], PT ;  /* 0x0000f20005007a0c */ /* 0x000fe20003f06270 */
[----:B------:R1:W-:Y:S01]  /*166e0*/  @!P4 ST.E.64 [R2.64], R58 ;  /* 0x0000003a0200c985 */ /* 0x0003e2000c101b06 */
[----:B------:R-:W-:-:S02]  /*166f0*/  SHF.R.S32.HI R14, RZ, 0x1f, R14 ;  /* 0x0000001fff0e7819 */ /* 0x000fc4000001140e */
[----:B------:R-:W-:Y:S02]  /*16700*/  IADD3 R16, R236, 0x40, RZ ;  /* 0x00000040ec107810 */ /* 0x000fe40007ffe0ff */
[----:B------:R-:W-:Y:S02]  /*16710*/  @!P2 LEA R8, P6, R15, R0, 0x2 ;  /* 0x000000000f08a211 */ /* 0x000fe400078c10ff */
[----:B------:R-:W-:-:S04]  /*16720*/  SHF.R.S32.HI R16, RZ, 0x1f, R16 ;  /* 0x0000001fff107819 */ /* 0x000fc80000011410 */
[----:B------:R-:W-:Y:S02]  /*16730*/  @!P2 LEA.HI.X R9, R15, R4, R16, 0x2, P6 ;  /* 0x000000040f09a211 */ /* 0x000fe400030f1410 */
[----:B-1----:R-:W-:Y:S02]  /*16740*/  P2R R2, PR, RZ, 0x20 ;  /* 0x00000020ff027803 */ /* 0x002fe40000000000 */
[----:B------:R-:W-:Y:S02]  /*16750*/  @!P1 LEA R6, P5, R13, R0, 0x2 ;  /* 0x000000000d069211 */ /* 0x000fe400078a10ff */
[----:B------:R-:W-:-:S04]  /*16760*/  ISETP.NE.AND P4, PT, R2, RZ, PT ;  /* 0x000000ff0200720c */ /* 0x000fc80003f85270 */
[----:B------:R-:W-:Y:S02]  /*16770*/  @!P3 LEA.HI.X R11, R12, R4, R14, 0x2, P4 ;  /* 0x000000040c0bb211 */ /* 0x000fe400020f140e */
[C---:B------:R-:W-:Y:S02]  /*16780*/  IADD3 R14, R236.reuse, 0x48, RZ ;  /* 0x00000048ec0e7810 */ /* 0x040fe40007ffe0ff */
[----:B------:R-:W-:Y:S01]  /*16790*/  IADD3 R12, R236, 0x50, RZ ;  /* 0x00000050ec0c7810 */ /* 0x000fe20007ffe0ff */
[----:B------:R1:W-:Y:S01]  /*167a0*/  @!P3 ST.E.64 [R10.64], R72 ;  /* 0x000000480a00b985 */ /* 0x0003e2000c101b06 */
[----:B------:R-:W-:Y:S02]  /*167b0*/  SHF.R.S32.HI R14, RZ, 0x1f, R14 ;  /* 0x0000001fff0e7819 */ /* 0x000fe4000001140e */
[----:B------:R-:W-:Y:S01]  /*167c0*/  SHF.R.S32.HI R12, RZ, 0x1f, R12 ;  /* 0x0000001fff0c7819 */ /* 0x000fe2000001140c */
[----:B------:R1:W-:Y:S01]  /*167d0*/  @!P2 ST.E.64 [R8.64], R70 ;  /* 0x000000460800a985 */ /* 0x0003e2000c101b06 */
[----:B------:R-:W-:-:S02]  /*167e0*/  @!P0 LEA R2, P4, R5, R0, 0x2 ;  /* 0x0000000005028211 */ /* 0x000fc400078810ff */
[-C--:B------:R-:W-:Y:S02]  /*167f0*/  @!P1 LEA.HI.X R7, R13, R4.reuse, R14, 0x2, P5 ;  /* 0x000000040d079211 */ /* 0x080fe400028f140e */
[----:B------:R-:W-:Y:S02]  /*16800*/  @!P0 LEA.HI.X R3, R5, R4, R12, 0x2, P4 ;  /* 0x0000000405038211 */ /* 0x000fe400020f140c */
[----:B------:R-:W-:Y:S01]  /*16810*/  IADD3 R5, R236, 0x58, RZ ;  /* 0x00000058ec057810 */ /* 0x000fe20007ffe0ff */
[----:B------:R1:W-:Y:S04]  /*16820*/  @!P1 ST.E.64 [R6.64], R62 ;  /* 0x0000003e06009985 */ /* 0x0003e8000c101b06 */
[----:B------:R1:W-:Y:S01]  /*16830*/  @!P0 ST.E.64 [R2.64], R50 ;  /* 0x0000003202008985 */ /* 0x0003e2000c101b06 */
[----:B------:R-:W-:-:S13]  /*16840*/  ISETP.GE.AND P0, PT, R5, c[0x0][0x3c8], PT ;  /* 0x0000f20005007a0c */ /* 0x000fda0003f06270 */
[----:B------:R-:W-:Y:S05]  /*16850*/  @P0 BRA `(.L_x_595) ;  /* 0x00000e6000000947 */ /* 0x000fea0003800000 */
[----:B------:R-:W-:Y:S02]  /*16860*/  IADD3 R12, R236, 0x58, RZ ;  /* 0x00000058ec0c7810 */ /* 0x000fe40007ffe0ff */
[----:B-1----:R-:W-:Y:S02]  /*16870*/  LEA R2, P0, R5, R0, 0x2 ;  /* 0x0000000005027211 */ /* 0x002fe400078010ff */
[----:B------:R-:W-:-:S04]  /*16880*/  SHF.R.S32.HI R12, RZ, 0x1f, R12 ;  /* 0x0000001fff0c7819 */ /* 0x000fc8000001140c */
[----:B------:R-:W-:-:S05]  /*16890*/  LEA.HI.X R3, R5, R4, R12, 0x2, P0 ;  /* 0x0000000405037211 */ /* 0x000fca00000f140c */
[----:B------:R1:W-:Y:S01]  /*168a0*/  ST.E.64 [R2.64], R28 ;  /* 0x0000001c02007985 */ /* 0x0003e2000c101b06 */
[----:B------:R-:W-:Y:S05]  /*168b0*/  BRA `(.L_x_595) ;  /* 0x00000e0000007947 */ /* 0x000fea0003800000 */
.L_x_580:
[----:B------:R-:W3:Y:S04]  /*168c0*/  LDL.LU R7, [R1+0x24] ;  /* 0x0000240001077983 */ /* 0x000ee80000300800 */
[----:B--2---:R-:W2:Y:S01]  /*168d0*/  LDL R6, [R1+0x2c] ;  /* 0x00002c0001067983 */ /* 0x004ea20000100800 */
[----:B------:R-:W-:Y:S01]  /*168e0*/  ISETP.NE.U32.AND P0, PT, RZ, c[0x0][0x508], PT ;  /* 0x00014200ff007a0c */ /* 0x000fe20003f05070 */
[----:B------:R-:W-:Y:S01]  /*168f0*/  IMAD.MOV.U32 R4, RZ, RZ, 0x4 ;  /* 0x00000004ff047424 */ /* 0x000fe200078e00ff */
[----:B------:R-:W-:Y:S01]  /*16900*/  ISETP.NE.U32.AND P2, PT, RZ, c[0x0][0x500], PT ;  /* 0x00014000ff007a0c */ /* 0x000fe20003f45070 */
[----:B------:R-:W-:Y:S01]  /*16910*/  IMAD.MOV.U32 R19, RZ, RZ, c[0x0][0x388] ;  /* 0x0000e200ff137624 */ /* 0x000fe200078e00ff */
[----:B------:R-:W-:Y:S01]  /*16920*/  ISETP.NE.AND.EX P0, PT, RZ, c[0x0][0x50c], PT, P0 ;  /* 0x00014300ff007a0c */ /* 0x000fe20003f05300 */
[----:B------:R-:W-:Y:S01]  /*16930*/  IMAD.MOV.U32 R0, RZ, RZ, RZ ;  /* 0x000000ffff007224 */ /* 0x000fe200078e00ff */
[----:B------:R-:W-:Y:S01]  /*16940*/  ISETP.NE.AND.EX P2, PT, RZ, c[0x0][0x504], PT, P2 ;  /* 0x00014100ff007a0c */ /* 0x000fe20003f45320 */
[----:B--2---:R-:W-:-:S10]  /*16950*/  IMAD.WIDE R2, R6, R4, c[0x0][0x500] ;  /* 0x0001400006027625 */ /* 0x004fd400078e0204 */
[----:B------:R-:W-:Y:S02]  /*16960*/  @P0 IMAD.WIDE R4, R6, R4, c[0x0][0x508] ;  /* 0x0001420006040625 */ /* 0x000fe400078e0204 */
[----:B------:R2:W5:Y:S04]  /*16970*/  @P2 LDG.E R0, [R2.64] ;  /* 0x0000000602002981 */ /* 0x000568000c1e1900 */
[----:B------:R2:W5:Y:S01]  /*16980*/  @P0 LDG.E R19, [R4.64] ;  /* 0x0000000604130981 */ /* 0x000562000c1e1900 */
[----:B---3--:R-:W-:-:S04]  /*16990*/  ISETP.NE.AND P1, PT, R7, RZ, PT ;  /* 0x000000ff0700720c */ /* 0x008fc80003f25270 */
[----:B------:R-:W-:Y:S01]  /*169a0*/  SEL R18, R7, c[0x0][0x3d4], P1 ;  /* 0x0000f50007127a07 */ /* 0x000fe20000800000 */
[----:B------:R-:W-:Y:S05]  /*169b0*/  @P0 BRA `(.L_x_608) ;  /* 0x0000004000000947 */ /* 0x000fea0003800000 */
[----:B------:R-:W-:Y:S05]  /*169c0*/  @!P2 BRA `(.L_x_608) ;  /* 0x000000300000a947 */ /* 0x000fea0003800000 */
[----:B--2---:R2:W3:Y:S04]  /*169d0*/  LDG.E R4, [R2.64] ;  /* 0x0000000602047981 */ /* 0x0044e8000c1e1900 */
[----:B--2---:R-:W3:Y:S02]  /*169e0*/  LDG.E R2, [R2.64+0x4] ;  /* 0x0000040602027981 */ /* 0x004ee4000c1e1900 */
[----:B---3-5:R-:W-:Y:S02]  /*169f0*/  IADD3 R19, -R4, R2, RZ ;  /* 0x0000000204137210 */ /* 0x028fe40007ffe1ff */
.L_x_608:
[----:B--2---:R-:W2:Y:S01]  /*16a00*/  S2R R4, SR_TID.X ;  /* 0x0000000000047919 */ /* 0x004ea20000002100 */
[----:B------:R-:W-:Y:S01]  /*16a10*/  SHF.R.S32.HI R2, RZ, 0x1f, R6 ;  /* 0x0000001fff027819 */ /* 0x000fe20000011406 */
[----:B------:R-:W-:Y:S01]  /*16a20*/  BSSY B0, `(.L_x_609) ;  /* 0x0000038000007945 */ /* 0x000fe20003800000 */
[----:B-----5:R-:W-:-:S02]  /*16a30*/  SHF.R.S32.HI R17, RZ, 0x1f, R0 ;  /* 0x0000001fff117819 */ /* 0x020fc40000011400 */
[----:B------:R-:W-:Y:S02]  /*16a40*/  SEL R12, R6, RZ, !P2 ;  /* 0x000000ff060c7207 */ /* 0x000fe40005000000 */
[----:B-1----:R-:W-:Y:S02]  /*16a50*/  SEL R20, R2, RZ, !P2 ;  /* 0x000000ff02147207 */ /* 0x002fe40005000000 */
[----:B--2---:R-:W-:-:S13]  /*16a60*/  ISETP.GT.AND P0, PT, R4, 0x7f, PT ;  /* 0x0000007f0400780c */ /* 0x004fda0003f04270 */
[----:B------:R-:W-:Y:S05]  /*16a70*/  @P0 BRA `(.L_x_610) ;  /* 0x0000032000000947 */ /* 0x000fea0003800000 */
[----:B------:R-:W2:Y:S01]  /*16a80*/  LDL R3, [R1+0x18] ;  /* 0x0000180001037983 */ /* 0x000ea20000100800 */
[----:B------:R-:W-:Y:S01]  /*16a90*/  IMAD R2, R19, c[0x0][0x4e8], RZ ;  /* 0x00013a0013027a24 */ /* 0x000fe200078e02ff */
[----:B--2---:R-:W-:-:S04]  /*16aa0*/  IADD3 R13, R3, R4, RZ ;  /* 0x00000004030d7210 */ /* 0x004fc80007ffe0ff */
        /* <DEDUP_REMOVED lines=47> */
.L_x_610:
[----:B------:R-:W-:Y:S05]  /*16da0*/  BSYNC B0 ;  /* 0x0000000000007941 */ /* 0x000fea0003800000 */
.L_x_609:
        /* <DEDUP_REMOVED lines=15> */
[----:B------:R-:W-:Y:S02]  /*16ea0*/  IADD3 R11, R8, R9, RZ ;  /* 0x00000009080b7210 */ /* 0x000fe40007ffe0ff */
[----:B------:R-:W-:Y:S01]  /*16eb0*/  ISETP.NE.AND P0, PT, R2, 0x1, PT ;  /* 0x000000010200780c */ /* 0x000fe20003f05270 */
[----:B------:R-:W-:-:S04]  /*16ec0*/  IMAD.WIDE.U32 R2, R0, c[0x0][0x3a0], RZ ;  /* 0x0000e80000027a25 */ /* 0x000fc800078e00ff */
[----:B------:R-:W-:Y:S01]  /*16ed0*/  IMAD R0, R0, c[0x0][0x3a4], R4 ;  /* 0x0000e90000007a24 */ /* 0x000fe200078e0204 */
[----:B------:R-:W-:Y:S01]  /*16ee0*/  LEA R4, R5, R8, 0x5 ;  /* 0x0000000805047211 */ /* 0x000fe200078e28ff */
[----:B------:R-:W-:-:S03]  /*16ef0*/  IMAD R5, R20, c[0x0][0x3f0], RZ ;  /* 0x0000fc0014057a24 */ /* 0x000fc600078e02ff */
[----:B------:R-:W-:Y:S01]  /*16f00*/  IADD3 R3, R3, R0, RZ ;  /* 0x0000000003037210 */ /* 0x000fe20007ffe0ff */
[----:B------:R-:W-:-:S04]  /*16f10*/  IMAD.IADD R4, R9, 0x1, R4 ;  /* 0x0000000109047824 */ /* 0x000fc800078e0204 */
        /* <DEDUP_REMOVED lines=24> */
.L_x_669:
[----:B------:R-:W-:Y:S05]  /*170a0*/  BRA.DIV ~URZ, `(.L_x_612) ;  /* 0x000027727f007947 */ /* 0x000fea000b800000 */
[----:B------:R3:W4:Y:S02]  /*170b0*/  SHFL.IDX PT, R0, R12, RZ, 0x1c1f ;  /* 0x001c1fff0c007589 */ /* 0x00072400000e0000 */
.L_x_670:
        /* <DEDUP_REMOVED lines=18> */
[----:B------:R2:W-:Y:S04]  /*171e0*/  @!P2 ST.E.128 [R6.64], RZ ;  /* 0x000000ff0600a985 */ /* 0x0005e8000c101d06 */
[----:B------:R2:W-:Y:S04]  /*171f0*/  @!P1 ST.E.128 [R4.64], RZ ;  /* 0x000000ff04009985 */ /* 0x0005e8000c101d06 */
[----:B------:R2:W-:Y:S02]  /*17200*/  @!P0 ST.E.128 [R2.64], RZ ;  /* 0x000000ff02008985 */ /* 0x0005e4000c101d06 */
.L_x_614:
[----:B------:R-:W-:Y:S05]  /*17210*/  BSYNC B0 ;  /* 0x0000000000007941 */ /* 0x000fea0003800000 */
.L_x_613:
[----:B------:R-:W-:Y:S05]  /*17220*/  BRA.DIV ~URZ, `(.L_x_615) ;  /* 0x000026527f007947 */ /* 0x000fea000b800000 */
[----:B--2---:R2:W1:Y:S04]  /*17230*/  SHFL.IDX PT, R8, R9, 0x1, 0x1c1f ;  /* 0x003c1f0009087f89 */ /* 0x00446800000e0000 */
[----:B----4-:R2:W4:Y:S02]  /*17240*/  SHFL.IDX PT, R0, R12, 0x1, 0x1c1f ;  /* 0x003c1f000c007f89 */ /* 0x01052400000e0000 */
.L_x_671:
        /* <DEDUP_REMOVED lines=18> */
[----:B------:R1:W-:Y:S04]  /*17370*/  @!P2 ST.E.128 [R6.64], RZ ;  /* 0x000000ff0600a985 */ /* 0x0003e8000c101d06 */
[----:B------:R1:W-:Y:S04]  /*17380*/  @!P1 ST.E.128 [R4.64], RZ ;  /* 0x000000ff04009985 */ /* 0x0003e8000c101d06 */
[----:B------:R1:W-:Y:S02]  /*17390*/  @!P0 ST.E.128 [R2.64], RZ ;  /* 0x000000ff02008985 */ /* 0x0003e4000c101d06 */
.L_x_617:
[----:B------:R-:W-:Y:S05]  /*173a0*/  BSYNC B0 ;  /* 0x0000000000007941 */ /* 0x000fea0003800000 */
.L_x_616:
[----:B------:R-:W-:Y:S05]  /*173b0*/  BRA.DIV ~URZ, `(.L_x_618) ;  /* 0x000025827f007947 */ /* 0x000fea000b800000 */
[----:B-1----:R1:W2:Y:S02]  /*173c0*/  SHFL.IDX PT, R8, R9, 0x2, 0x1c1f ;  /* 0x005c1f0009087f89 */ /* 0x0022a400000e0000 */
.L_x_672:
[----:B------:R-:W-:Y:S05]  /*173d0*/  BRA.DIV ~URZ, `(.L_x_619) ;  /* 0x000025d27f007947 */ /* 0x000fea000b800000 */
[----:B----4-:R4:W1:Y:S02]  /*173e0*/  SHFL.IDX PT, R0, R12, 0x2, 0x1c1f ;  /* 0x005c1f000c007f89 */ /* 0x01086400000e0000 */
.L_x_673:
        /* <DEDUP_REMOVED lines=21> */
.L_x_621:
[----:B------:R-:W-:Y:S05]  /*17540*/  BSYNC B0 ;  /* 0x0000000000007941 */ /* 0x000fea0003800000 */
.L_x_620:
[----:B------:R-:W-:Y:S05]  /*17550*/  BRA.DIV ~URZ, `(.L_x_622) ;  /* 0x000024b27f007947 */ /* 0x000fea000b800000 */
[----:B--2---:R2:W3:Y:S04]  /*17560*/  SHFL.IDX PT, R8, R9, 0x3, 0x1c1f ;  /* 0x007c1f0009087f89 */ /* 0x0044e800000e0000 */
[----:B-1----:R2:W1:Y:S02]  /*17570*/  SHFL.IDX PT, R0, R12, 0x3, 0x1c1f ;  /* 0x007c1f000c007f89 */ /* 0x00246400000e0000 */
.L_x_674:
[----:B------:R-:W-:-:S04]  /*17580*/  IADD3 R2, R11, 0x60, RZ ;  /* 0x000000600b027810 */ /* 0x000fc80007ffe0ff */
[----:B------:R-:W-:-:S13]  /*17590*/  ISETP.GE.AND P0, PT, R2, R10, PT ;  /* 0x0000000a0200720c */ /* 0x000fda0003f06270 */
[----:B------:R-:W-:Y:S05]  /*175a0*/  @P0 BRA `(.L_x_595) ;  /* 0x0000011000000947 */ /* 0x000fea0003800000 */
[----:B------:R-:W5:Y:S04]  /*175b0*/  LDL.64 R16, [R1+0x30] ;  /* 0x0000300001107983 */ /* 0x000f680000100a00 */
[----:B--2---:R-:W2:Y:S04]  /*175c0*/  LDL R13, [R1+0x1c] ;  /* 0x00001c00010d7983 */ /* 0x004ea80000100800 */
[----:B----4-:R-:W4:Y:S04]  /*175d0*/  LDL R9, [R1+0x38] ;  /* 0x0000380001097983 */ /* 0x010f280000100800 */
[----:B---3--:R-:W3:Y:S04]  /*175e0*/  LDL R14, [R1+0x58] ;  /* 0x00005800010e7983 */ /* 0x008ee80000100800 */
[----:B------:R-:W3:Y:S01]  /*175f0*/  LDL R12, [R1+0x54] ;  /* 0x00005400010c7983 */ /* 0x000ee20000100800 */
[----:B-----5:R-:W-:-:S02]  /*17600*/  ISETP.GE.AND P2, PT, R16, c[0x0][0x3c8], PT ;  /* 0x0000f20010007a0c */ /* 0x020fc40003f46270 */
[----:B--2---:R-:W-:Y:S02]  /*17610*/  ISETP.GE.AND P1, PT, R13, c[0x0][0x3c8], PT ;  /* 0x0000f2000d007a0c */ /* 0x004fe40003f26270 */
[----:B----4-:R-:W-:-:S09]  /*17620*/  ISETP.GE.AND P0, PT, R9, c[0x0][0x3c8], PT ;  /* 0x0000f20009007a0c */ /* 0x010fd20003f06270 */
[CC--:B-1----:R-:W-:Y:S02]  /*17630*/  @!P2 LEA R6, P5, R16.reuse, R0.reuse, 0x1 ;  /* 0x000000001006a211 */ /* 0x0c2fe400078a08ff */
[----:B------:R-:W-:Y:S02]  /*17640*/  @!P1 LEA R4, P4, R13, R0, 0x1 ;  /* 0x000000000d049211 */ /* 0x000fe400078808ff */
[----:B------:R-:W-:Y:S02]  /*17650*/  @!P2 LEA.HI.X R7, R16, R8, R17, 0x1, P5 ;  /* 0x000000081007a211 */ /* 0x000fe400028f0c11 */
[----:B------:R-:W-:Y:S02]  /*17660*/  @!P0 LEA R2, P3, R9, R0, 0x1 ;  /* 0x0000000009028211 */ /* 0x000fe400078608ff */
[-C--:B---3--:R-:W-:Y:S02]  /*17670*/  @!P1 LEA.HI.X R5, R13, R8.reuse, R14, 0x1, P4 ;  /* 0x000000080d059211 */ /* 0x088fe400020f0c0e */
[----:B------:R-:W-:Y:S01]  /*17680*/  @!P0 LEA.HI.X R3, R9, R8, R12, 0x1, P3 ;  /* 0x0000000809038211 */ /* 0x000fe200018f0c0c */
[----:B------:R1:W-:Y:S04]  /*17690*/  @!P2 ST.E.128 [R6.64], RZ ;  /* 0x000000ff0600a985 */ /* 0x0003e8000c101d06 */
[----:B------:R1:W-:Y:S04]  /*176a0*/  @!P1 ST.E.128 [R4.64], RZ ;  /* 0x000000ff04009985 */ /* 0x0003e8000c101d06 */
[----:B------:R1:W-:Y:S02]  /*176b0*/  @!P0 ST.E.128 [R2.64], RZ ;  /* 0x000000ff02008985 */ /* 0x0003e4000c101d06 */
.L_x_595:
[----:B------:R-:W-:Y:S05]  /*176c0*/  BSYNC B1 ;  /* 0x0000000000017941 */ /* 0x000fea0003800000 */
.L_x_579:
        /* <DEDUP_REMOVED lines=15> */
.L_x_675:
[----:B------:R-:W-:Y:S05]  /*177c0*/  BRA.DIV ~URZ, `(.L_x_625) ;  /* 0x000023727f007947 */ /* 0x000fea000b800000 */
[----:B------:R3:W4:Y:S02]  /*177d0*/  SHFL.IDX PT, R8, R74, 0x1, 0x1f ;  /* 0x00201f004a087f89 */ /* 0x00072400000e0000 */
.L_x_676:
        /* <DEDUP_REMOVED lines=19> */
.L_x_677:
        /* <DEDUP_REMOVED lines=16> */
.L_x_678:
[----:B---3--:R-:W-:Y:S01]  /*17a10*/  IMAD R0, R0, c[0x0][0x538], RZ ;  /* 0x00014e0000007a24 */ /* 0x008fe200078e02ff */
[----:B------:R-:W-:Y:S04]  /*17a20*/  BSSY B1, `(.L_x_628) ;  /* 0x00000ce000017945 */ /* 0x000fe80003800000 */
[----:B----4-:R-:W-:-:S04]  /*17a30*/  IADD3 R8, R0, R8, RZ ;  /* 0x0000000800087210 */ /* 0x010fc80007ffe0ff */
[----:B--2---:R-:W-:-:S13]  /*17a40*/  ISETP.GT.AND P0, PT, R8, R9, PT ;  /* 0x000000090800720c */ /* 0x004fda0003f04270 */
[----:B------:R-:W-:Y:S05]  /*17a50*/  @P0 BRA `(.L_x_629) ;  /* 0x0000025000000947 */ /* 0x000fea0003800000 */
.L_x_633:
        /* <DEDUP_REMOVED lines=17> */
.L_x_679:
        /* <DEDUP_REMOVED lines=16> */
.L_x_680:
[----:B--2---:R-:W-:-:S05]  /*17c70*/  IMAD R0, R0, c[0x0][0x538], RZ ;  /* 0x00014e0000007a24 */ /* 0x004fca00078e02ff */
[----:B------:R-:W-:-:S04]  /*17c80*/  IADD3 R8, R0, R8, RZ ;  /* 0x0000000800087210 */ /* 0x000fc80007ffe0ff */
[----:B------:R-:W-:-:S13]  /*17c90*/  ISETP.GT.AND P0, PT, R8, R9, PT ;  /* 0x000000090800720c */ /* 0x000fda0003f04270 */
[----:B-1----:R-:W-:Y:S05]  /*17ca0*/  @!P0 BRA `(.L_x_633) ;  /* 0xfffffdb000008947 */ /* 0x002fea000383ffff */
.L_x_629:
[----:B------:R-:W-:-:S05]  /*17cb0*/  IADD3 R12, -R0, R8, RZ ;  /* 0x00000008000c7210 */ /* 0x000fca0007ffe1ff */
[----:B------:R-:W-:-:S05]  /*17cc0*/  IMAD R0, R4, c[0x0][0x538], R12 ;  /* 0x00014e0004007a24 */ /* 0x000fca00078e020c */
[----:B------:R-:W-:Y:S01]  /*17cd0*/  ISETP.GT.AND P0, PT, R0, R9, PT ;  /* 0x000000090000720c */ /* 0x000fe20003f04270 */
[----:B------:R-:W-:-:S12]  /*17ce0*/  BRA.DIV ~URZ, `(.L_x_634) ;  /* 0x000022927f007947 */ /* 0x000fd8000b800000 */
[----:B------:R-:W-:-:S03]  /*17cf0*/  VOTE.ANY R10, PT, !P0 ;  /* 0x00000000000a7806 */ /* 0x000fc600040e0100 */
.L_x_681:
[----:B------:R-:W2:Y:S01]  /*17d00*/  LDL.LU R0, [R1+0x2c] ;  /* 0x00002c0001007983 */ /* 0x000ea20000300800 */
[----:B------:R-:W2:Y:S02]  /*17d10*/  POPC R8, R10 ;  /* 0x0000000a00087309 */ /* 0x000ea40000000000 */
[----:B--2---:R-:W-:-:S05]  /*17d20*/  IADD3 R0, R8, R0, RZ ;  /* 0x0000000008007210 */ /* 0x004fca0007ffe0ff */
[----:B------:R2:W-:Y:S01]  /*17d30*/  STL [R1+0x2c], R0 ;  /* 0x00002c0001007387 */ /* 0x0005e20000100800 */
[----:B------:R-:W-:Y:S05]  /*17d40*/  BRA.DIV ~URZ, `(.L_x_635) ;  /* 0x000022827f007947 */ /* 0x000fea000b800000 */
[----:B------:R3:W4:Y:S04]  /*17d50*/  SHFL.IDX PT, R11, R6, R8, 0x1f ;  /* 0x00001f08060b7589 */ /* 0x00072800000e0000 */
[----:B------:R3:W1:Y:S02]  /*17d60*/  SHFL.IDX PT, R7, R7, R8, 0x1f ;  /* 0x00001f0807077589 */ /* 0x00066400000e0000 */
.L_x_682:
[----:B------:R-:W-:Y:S01]  /*17d70*/  ISETP.NE.AND P0, PT, R10, RZ, PT ;  /* 0x000000ff0a00720c */ /* 0x000fe20003f05270 */
[----:B------:R-:W-:-:S12]  /*17d80*/  BSSY B0, `(.L_x_636) ;  /* 0x0000005000007945 */ /* 0x000fd80003800000 */
[----:B------:R-:W-:Y:S05]  /*17d90*/  @!P0 BRA `(.L_x_637) ;  /* 0x0000003000008947 */ /* 0x000fea0003800000 */
[----:B------:R-:W-:Y:S01]  /*17da0*/  IADD3 R3, R8, -0x1, RZ ;  /* 0xffffffff08037810 */ /* 0x000fe20007ffe0ff */
[----:B------:R-:W-:Y:S05]  /*17db0*/  BRA.DIV ~URZ, `(.L_x_638) ;  /* 0x000022e27f007947 */ /* 0x000fea000b800000 */
[----:B------:R2:W3:Y:S02]  /*17dc0*/  SHFL.IDX PT, R13, R4, R3, 0x1f ;  /* 0x00001f03040d7589 */ /* 0x0004e400000e0000 */
.L_x_637:
[----:B------:R-:W-:Y:S05]  /*17dd0*/  BSYNC B0 ;  /* 0x0000000000007941 */ /* 0x000fea0003800000 */
.L_x_636:
[----:B--23--:R-:W-:Y:S01]  /*17de0*/  IMAD R0, R13, c[0x0][0x538], R12 ;  /* 0x00014e000d007a24 */ /* 0x00cfe200078e020c */
[----:B-1----:R-:W-:Y:S01]  /*17df0*/  ISETP.NE.AND P0, PT, R7, 0x1, PT ;  /* 0x000000010700780c */ /* 0x002fe20003f05270 */
[----:B------:R-:W-:Y:S03]  /*17e00*/  BSSY B0, `(.L_x_639) ;  /* 0x0000086000007945 */ /* 0x000fe60003800000 */
[----:B------:R1:W-:Y:S01]  /*17e10*/  STL [R1+0x20], R0 ;  /* 0x0000200001007387 */ /* 0x0003e20000100800 */
[----:B------:R-:W-:-:S08]  /*17e20*/  IADD3 R8, -R0, R9, RZ ;  /* 0x0000000900087210 */ /* 0x000fd00007ffe1ff */
[----:B------:R-:W-:Y:S05]  /*17e30*/  @!P0 BRA `(.L_x_640) ;  /* 0x000003e000008947 */ /* 0x000fea0003800000 */
[-C--:B----4-:R-:W-:Y:S02]  /*17e40*/  IABS R2, R11.reuse ;  /* 0x0000000b00027213 */ /* 0x090fe40000000000 */
[----:B------:R-:W-:Y:S02]  /*17e50*/  IABS R9, R11 ;  /* 0x0000000b00097213 */ /* 0x000fe40000000000 */
[----:B-1----:R-:W1:Y:S08]  /*17e60*/  I2F.RP R0, R2 ;  /* 0x0000000200007306 */ /* 0x002e700000209400 */
[----:B-1----:R-:W1:Y:S02]  /*17e70*/  MUFU.RCP R0, R0 ;  /* 0x0000000000007308 */ /* 0x002e640000001000 */
[----:B-1----:R-:W-:-:S06]  /*17e80*/  IADD3 R0, R0, 0xffffffe, RZ ;  /* 0x0ffffffe00007810 */ /* 0x002fcc0007ffe0ff */
[----:B------:R-:W1:Y:S02]  /*17e90*/  F2I.FTZ.U32.TRUNC.NTZ R5, R0 ;  /* 0x0000000000057305 */ /* 0x000e64000021f000 */
[----:B-1----:R-:W-:Y:S01]  /*17ea0*/  IMAD.MOV R3, RZ, RZ, -R5 ;  /* 0x000000ffff037224 */ /* 0x002fe200078e0a05 */
[----:B------:R-:W-:-:S03]  /*17eb0*/  IABS R0, R7 ;  /* 0x0000000700007213 */ /* 0x000fc60000000000 */
[----:B------:R-:W-:Y:S01]  /*17ec0*/  IMAD.MOV.U32 R4, RZ, RZ, R3 ;  /* 0x000000ffff047224 */ /* 0x000fe200078e0003 */
[----:B------:R-:W-:Y:S01]  /*17ed0*/  IABS R3, R8 ;  /* 0x0000000800037213 */ /* 0x000fe20000000000 */
[----:B------:R-:W-:Y:S02]  /*17ee0*/  IMAD.MOV.U32 R6, RZ, RZ, R0 ;  /* 0x000000ffff067224 */ /* 0x000fe400078e0000 */
[----:B------:R-:W-:Y:S02]  /*17ef0*/  IMAD R0, R4, R2, RZ ;  /* 0x0000000204007224 */ /* 0x000fe400078e02ff */
[----:B------:R-:W-:Y:S01]  /*17f00*/  IMAD.MOV.U32 R4, RZ, RZ, RZ ;  /* 0x000000ffff047224 */ /* 0x000fe200078e00ff */
[----:B------:R-:W1:Y:S03]  /*17f10*/  I2F.RP R10, R6 ;  /* 0x00000006000a7306 */ /* 0x000e660000209400 */
[----:B------:R-:W-:-:S04]  /*17f20*/  IMAD.HI.U32 R5, R5, R0, R4 ;  /* 0x0000000005057227 */ /* 0x000fc800078e0004 */
[----:B------:R-:W-:-:S05]  /*17f30*/  IMAD.MOV R0, RZ, RZ, -R9 ;  /* 0x000000ffff007224 */ /* 0x000fca00078e0a09 */
[----:B------:R-:W-:Y:S01]  /*17f40*/  MOV R4, R0 ;  /* 0x0000000000047202 */ /* 0x000fe20000000f00 */
[----:B------:R-:W-:-:S04]  /*17f50*/  IMAD.HI.U32 R0, R5, R3, RZ ;  /* 0x0000000305007227 */ /* 0x000fc800078e00ff */
[----:B------:R-:W-:Y:S02]  /*17f60*/  IMAD R3, R0, R4, R3 ;  /* 0x0000000400037224 */ /* 0x000fe400078e0203 */
[----:B-1----:R-:W1:Y:S03]  /*17f70*/  MUFU.RCP R4, R10 ;  /* 0x0000000a00047308 */ /* 0x002e660000001000 */
        /* <DEDUP_REMOVED lines=9> */
[----:B------:R-:W-:Y:S01]  /*18010*/  @P2 IADD3 R0, R0, 0x1, RZ ;  /* 0x0000000100002810 */ /* 0x000fe20007ffe0ff */
[----:B-1----:R-:W-:-:S06]  /*18020*/  IMAD.MOV R2, RZ, RZ, -R3 ;  /* 0x000000ffff027224 */ /* 0x002fcc00078e0a03 */
[----:B------:R-:W-:Y:S01]  /*18030*/  @!P1 IMAD.MOV R0, RZ, RZ, -R0 ;  /* 0x000000ffff009224 */ /* 0x000fe200078e0a00 */
[----:B------:R-:W-:Y:S02]  /*18040*/  @!P0 LOP3.LUT R0, RZ, R11, RZ, 0x33, !PT ;  /* 0x0000000bff008212 */ /* 0x000fe400078e33ff */
[----:B------:R-:W-:Y:S02]  /*18050*/  MOV R4, R2 ;  /* 0x0000000200047202 */ /* 0x000fe40000000f00 */
[----:B------:R-:W-:Y:S02]  /*18060*/  IABS R2, R7 ;  /* 0x0000000700027213 */ /* 0x000fe40000000000 */
[----:B------:R-:W-:Y:S01]  /*18070*/  IABS R9, R0 ;  /* 0x0000000000097213 */ /* 0x000fe20000000000 */
[----:B------:R-:W-:Y:S02]  /*18080*/  IMAD R4, R4, R6, RZ ;  /* 0x0000000604047224 */ /* 0x000fe400078e02ff */
[----:B------:R-:W-:-:S02]  /*18090*/  IMAD.MOV R5, RZ, RZ, -R2 ;  /* 0x000000ffff057224 */ /* 0x000fc400078e0a02 */
[----:B------:R-:W-:-:S04]  /*180a0*/  IMAD.MOV.U32 R2, RZ, RZ, RZ ;  /* 0x000000ffff027224 */ /* 0x000fc800078e00ff */
[----:B------:R-:W-:Y:S01]  /*180b0*/  IMAD.HI.U32 R2, R3, R4, R2 ;  /* 0x0000000403027227 */ /* 0x000fe200078e0002 */
[----:B------:R-:W-:-:S03]  /*180c0*/  MOV R4, R5 ;  /* 0x0000000500047202 */ /* 0x000fc60000000f00 */
[----:B------:R-:W-:-:S04]  /*180d0*/  IMAD.MOV.U32 R3, RZ, RZ, R9 ;  /* 0x000000ffff037224 */ /* 0x000fc800078e0009 */
[----:B------:R-:W-:-:S04]  /*180e0*/  IMAD.HI.U32 R2, R2, R3, RZ ;  /* 0x0000000302027227 */ /* 0x000fc800078e00ff */
[----:B------:R-:W-:Y:S01]  /*180f0*/  IMAD R3, R2, R4, R3 ;  /* 0x0000000402037224 */ /* 0x000fe200078e0203 */
[----:B------:R-:W-:-:S04]  /*18100*/  IADD3 R4, -R0, RZ, RZ ;  /* 0x000000ff00047210 */ /* 0x000fc80007ffe1ff */
        /* <DEDUP_REMOVED lines=9> */
[----:B------:R-:W-:-:S05]  /*181a0*/  @!P0 LOP3.LUT R2, RZ, R7, RZ, 0x33, !PT ;  /* 0x00000007ff028212 */ /* 0x000fca00078e33ff */
[----:B------:R-:W-:-:S04]  /*181b0*/  IMAD.MOV R3, RZ, RZ, -R2 ;  /* 0x000000ffff037224 */ /* 0x000fc800078e0a02 */
[C---:B------:R-:W-:Y:S02]  /*181c0*/  IMAD R3, R7.reuse, R3, R0 ;  /* 0x0000000307037224 */ /* 0x040fe400078e0200 */
[----:B------:R-:W-:Y:S02]  /*181d0*/  IMAD R0, R7, 0x1000000, R2 ;  /* 0x0100000007007824 */ /* 0x000fe400078e0202 */
[----:B------:R-:W-:Y:S02]  /*181e0*/  IMAD R2, R11, R4, R8 ;  /* 0x000000040b027224 */ /* 0x000fe400078e0208 */
[----:B------:R-:W-:-:S05]  /*181f0*/  IMAD R0, R3, 0x10000, R0 ;  /* 0x0001000003007824 */ /* 0x000fca00078e0200 */
[----:B------:R1:W-:Y:S01]  /*18200*/  STL [R1+0x28], R0 ;  /* 0x0000280001007387 */ /* 0x0003e20000100800 */
[----:B------:R-:W-:Y:S05]  /*18210*/  BRA `(.L_x_641) ;  /* 0x0000044000007947 */ /* 0x000fea0003800000 */
.L_x_640:
[----:B-1----:R-:W2:Y:S01]  /*18220*/  LDL R0, [R1+0x2c] ;  /* 0x00002c0001007983 */ /* 0x002ea20000100800 */
[----:B------:R-:W-:-:S04]  /*18230*/  IMAD.MOV.U32 R2, RZ, RZ, 0x4 ;  /* 0x00000004ff027424 */ /* 0x000fc800078e00ff */
[----:B--2---:R-:W-:-:S05]  /*18240*/  IMAD.WIDE R2, R0, R2, c[0x0][0x590] ;  /* 0x0001640000027625 */ /* 0x004fca00078e0202 */
[----:B------:R-:W2:Y:S02]  /*18250*/  LDG.E R4, [R2.64] ;  /* 0x0000000602047981 */ /* 0x000ea4000c1e1900 */
[----:B--2-4-:R-:W-:-:S05]  /*18260*/  IMAD R9, R4, R11, RZ ;  /* 0x0000000b04097224 */ /* 0x014fca00078e02ff */
[-C--:B------:R-:W-:Y:S02]  /*18270*/  IABS R0, R9.reuse ;  /* 0x0000000900007213 */ /* 0x080fe40000000000 */
        /* <DEDUP_REMOVED lines=27> */
[----:B------:R-:W-:Y:S02]  /*18430*/  IMAD R10, R4, R2, RZ ;  /* 0x00000002040a7224 */ /* 0x000fe400078e02ff */
[----:B------:R-:W-:-:S03]  /*18440*/  IMAD.MOV R2, RZ, RZ, -R2 ;  /* 0x000000ffff027224 */ /* 0x000fc600078e0a02 */
[----:B------:R-:W-:Y:S01]  /*18450*/  IADD3 R0, -R10, c[0x0][0x538], RZ ;  /* 0x00014e000a007a10 */ /* 0x000fe20007ffe1ff */
[----:B------:R-:W-:-:S03]  /*18460*/  IMAD R6, R9, R2, R8 ;  /* 0x0000000209067224 */ /* 0x000fc600078e0208 */
[----:B------:R-:W-:Y:S02]  /*18470*/  IMNMX R0, R4, R0, PT ;  /* 0x0000000004007217 */ /* 0x000fe40003800200 */
[----:B------:R-:W-:Y:S02]  /*18480*/  IABS R2, R6 ;  /* 0x0000000600027213 */ /* 0x000fe40000000000 */
[-C--:B------:R-:W-:Y:S02]  /*18490*/  IABS R3, R0.reuse ;  /* 0x0000000000037213 */ /* 0x080fe40000000000 */
[----:B------:R-:W-:Y:S02]  /*184a0*/  IABS R9, R0 ;  /* 0x0000000000097213 */ /* 0x000fe40000000000 */
[----:B------:R-:W1:Y:S01]  /*184b0*/  I2F.RP R4, R3 ;  /* 0x0000000300047306 */ /* 0x000e620000209400 */
[----:B------:R-:W-:Y:S02]  /*184c0*/  MOV R7, R2 ;  /* 0x0000000200077202 */ /* 0x000fe40000000f00 */
[----:B------:R-:W-:-:S05]  /*184d0*/  IMAD.MOV R2, RZ, RZ, -R9 ;  /* 0x000000ffff027224 */ /* 0x000fca00078e0a09 */
[----:B-1----:R-:W1:Y:S02]  /*184e0*/  MUFU.RCP R4, R4 ;  /* 0x0000000400047308 */ /* 0x002e640000001000 */
[----:B-1----:R-:W-:-:S06]  /*184f0*/  IADD3 R4, R4, 0xffffffe, RZ ;  /* 0x0ffffffe04047810 */ /* 0x002fcc0007ffe0ff */
[----:B------:R-:W1:Y:S02]  /*18500*/  F2I.FTZ.U32.TRUNC.NTZ R5, R4 ;  /* 0x0000000400057305 */ /* 0x000e64000021f000 */
[----:B-1----:R-:W-:-:S04]  /*18510*/  IMAD.MOV R4, RZ, RZ, -R5 ;  /* 0x000000ffff047224 */ /* 0x002fc800078e0a05 */
[----:B------:R-:W-:Y:S02]  /*18520*/  IMAD R8, R4, R3, RZ ;  /* 0x0000000304087224 */ /* 0x000fe400078e02ff */
[----:B------:R-:W-:-:S04]  /*18530*/  IMAD.MOV.U32 R4, RZ, RZ, RZ ;  /* 0x000000ffff047224 */ /* 0x000fc800078e00ff */
[----:B------:R-:W-:-:S04]  /*18540*/  IMAD.HI.U32 R5, R5, R8, R4 ;  /* 0x0000000805057227 */ /* 0x000fc800078e0004 */
[----:B------:R-:W-:Y:S02]  /*18550*/  IMAD.MOV.U32 R4, RZ, RZ, R2 ;  /* 0x000000ffff047224 */ /* 0x000fe400078e0002 */
[----:B------:R-:W-:-:S04]  /*18560*/  IMAD.HI.U32 R2, R5, R7, RZ ;  /* 0x0000000705027227 */ /* 0x000fc800078e00ff */
[----:B------:R-:W-:-:S05]  /*18570*/  IMAD R4, R2, R4, R7 ;  /* 0x0000000402047224 */ /* 0x000fca00078e0207 */
[----:B------:R-:W-:-:S13]  /*18580*/  ISETP.GT.U32.AND P0, PT, R3, R4, PT ;  /* 0x000000040300720c */ /* 0x000fda0003f04070 */
[-C--:B------:R-:W-:Y:S02]  /*18590*/  @!P0 IADD3 R4, R4, -R3.reuse, RZ ;  /* 0x8000000304048210 */ /* 0x080fe40007ffe0ff */
[----:B------:R-:W-:Y:S02]  /*185a0*/  @!P0 IADD3 R2, R2, 0x1, RZ ;  /* 0x0000000102028810 */ /* 0x000fe40007ffe0ff */
[----:B------:R-:W-:Y:S02]  /*185b0*/  ISETP.GE.U32.AND P2, PT, R4, R3, PT ;  /* 0x000000030400720c */ /* 0x000fe40003f46070 */
[----:B------:R-:W-:Y:S02]  /*185c0*/  LOP3.LUT R3, R6, R0, RZ, 0x3c, !PT ;  /* 0x0000000006037212 */ /* 0x000fe400078e3cff */
[----:B------:R-:W-:Y:S02]  /*185d0*/  ISETP.NE.AND P0, PT, R0, RZ, PT ;  /* 0x000000ff0000720c */ /* 0x000fe40003f05270 */
[----:B------:R-:W-:Y:S01]  /*185e0*/  ISETP.GE.AND P1, PT, R3, RZ, PT ;  /* 0x000000ff0300720c */ /* 0x000fe20003f26270 */
[----:B------:R-:W-:Y:S01]  /*185f0*/  IMAD.MOV R3, RZ, RZ, -R0 ;  /* 0x000000ffff037224 */ /* 0x000fe200078e0a00 */
[----:B------:R-:W-:-:S05]  /*18600*/  IADD3 R6, R10, 0x1000000, R6 ;  /* 0x010000000a067810 */ /* 0x000fca0007ffe006 */
[----:B------:R-:W-:-:S06]  /*18610*/  @P2 IADD3 R2, R2, 0x1, RZ ;  /* 0x0000000102022810 */ /* 0x000fcc0007ffe0ff */
[----:B------:R-:W-:Y:S01]  /*18620*/  @!P1 IMAD.MOV R2, RZ, RZ, -R2 ;  /* 0x000000ffff029224 */ /* 0x000fe200078e0a02 */
[----:B------:R-:W-:-:S05]  /*18630*/  @!P0 LOP3.LUT R2, RZ, R0, RZ, 0x33, !PT ;  /* 0x00000000ff028212 */ /* 0x000fca00078e33ff */
[----:B------:R-:W-:-:S05]  /*18640*/  IMAD R0, R2, R3, R6 ;  /* 0x0000000302007224 */ /* 0x000fca00078e0206 */
[----:B------:R1:W-:Y:S02]  /*18650*/  STL [R1+0x28], R0 ;  /* 0x0000280001007387 */ /* 0x0003e40000100800 */
.L_x_641:
[----:B------:R-:W-:Y:S05]  /*18660*/  BSYNC B0 ;  /* 0x0000000000007941 */ /* 0x000fea0003800000 */
.L_x_639:
[----:B------:R-:W-:-:S04]  /*18670*/  LOP3.LUT R2, RZ, R2, RZ, 0x33, !PT ;  /* 0x00000002ff027212 */ /* 0x000fc800078e33ff */
[----:B-1----:R-:W-:-:S05]  /*18680*/  IADD3 R0, R2, R11, RZ ;  /* 0x0000000b02007210 */ /* 0x002fca0007ffe0ff */
[----:B------:R1:W-:Y:S01]  /*18690*/  STL [R1+0x24], R0 ;  /* 0x0000240001007387 */ /* 0x0003e20000100800 */
[----:B------:R-:W-:Y:S05]  /*186a0*/  BRA `(.L_x_642) ;  /* 0x0000005000007947 */ /* 0x000fea0003800000 */
.L_x_630:
[----:B------:R-:W-:Y:S01]  /*186b0*/  MOV R0, c[0x0][0x53c] ;  /* 0x00014f0000007a02 */ /* 0x000fe20000000f00 */
[----:B------:R2:W-:Y:S04]  /*186c0*/  STL [R1+0x20], R9 ;  /* 0x0000200901007387 */ /* 0x0005e80000100800 */
[----:B------:R2:W-:Y:S04]  /*186d0*/  STL [R1+0x24], RZ ;  /* 0x000024ff01007387 */ /* 0x0005e80000100800 */
[----:B------:R2:W-:Y:S04]  /*186e0*/  STL [R1+0x28], RZ ;  /* 0x000028ff01007387 */ /* 0x0005e80000100800 */
[----:B------:R2:W-:Y:S02]  /*186f0*/  STL [R1+0x2c], R0 ;  /* 0x00002c0001007387 */ /* 0x0005e40000100800 */
.L_x_642:
[----:B------:R-:W-:Y:S05]  /*18700*/  BSYNC B1 ;  /* 0x0000000000017941 */ /* 0x000fea0003800000 */
.L_x_628:
        /* <DEDUP_REMOVED lines=9> */
.L_x_623:
[----:B--2---:R-:W2:Y:S02]  /*187a0*/  LDL R0, [R1+0x2c] ;  /* 0x00002c0001007983 */ /* 0x004ea40000100800 */
[----:B--2---:R-:W-:-:S13]  /*187b0*/  ISETP.GE.AND P0, PT, R0, c[0x0][0x53c], PT ;  /* 0x00014f0000007a0c */ /* 0x004fda0003f06270 */
[----:B-1----:R-:W-:Y:S01]  /*187c0*/  @P0 CALL.REL.NOINC `(.L_x_643) ;  /* 0x0000001000000944 */ /* 0x002fe20003c00000 */
[----:B------:R-:W-:Y:S05]  /*187d0*/  BRA `(.L_x_644) ;  /* 0xfffe938000007947 */ /* 0x000fea000383ffff */
.L_x_643:
[----:B------:R-:W-:Y:S05]  /*187e0*/  EXIT ;  /* 0x000000000000794d */ /* 0x000fea0003800000 */
.L_x_463:
[----:B------:R-:W-:Y:S01]  /*187f0*/  IMAD.MOV.U32 R0, RZ, RZ, R5 ;  /* 0x000000ffff007224 */ /* 0x000fe200078e0005 */
[----:B------:R-:W-:Y:S02]  /*18800*/  MOV R2, 0x1 ;  /* 0x0000000100027802 */ /* 0x000fe40000000f00 */
[----:B------:R-:W-:Y:S02]  /*18810*/  MOV R3, 0x18830 ;  /* 0x0001883000037802 */ /* 0x000fe40000000f00 */
[----:B------:R-:W-:Y:S05]  /*18820*/  CALL.REL.NOINC `($__internal_10_$__cuda_sm70_shflsync_up_p) ;  /* 0x0000196000007944 */ /* 0x000fea0003c00000 */
[----:B------:R-:W-:Y:S01]  /*18830*/  MOV R0, R4 ;  /* 0x0000000400007202 */ /* 0x000fe20000000f00 */
[----:B------:R-:W-:Y:S05]  /*18840*/  BRA `(.L_x_645) ;  /* 0xfffe7c1000007947 */ /* 0x000fea000383ffff */
.L_x_464:
[----:B------:R-:W-:Y:S01]  /*18850*/  IMAD.MOV.U32 R0, RZ, RZ, R5 ;  /* 0x000000ffff007224 */ /* 0x000fe200078e0005 */
[----:B------:R-:W-:Y:S02]  /*18860*/  MOV R2, 0x2 ;  /* 0x0000000200027802 */ /* 0x000fe40000000f00 */
[----:B------:R-:W-:Y:S02]  /*18870*/  MOV R3, 0x18890 ;  /* 0x0001889000037802 */ /* 0x000fe40000000f00 */
[----:B------:R-:W-:Y:S05]  /*18880*/  CALL.REL.NOINC `($__internal_10_$__cuda_sm70_shflsync_up_p) ;  /* 0x0000190000007944 */ /* 0x000fea0003c00000 */
[----:B------:R-:W-:Y:S01]  /*18890*/  SEL R0, R4, RZ, P4 ;  /* 0x000000ff04007207 */ /* 0x000fe20002000000 */
[----:B------:R-:W-:Y:S01]  /*188a0*/  IMAD.MOV.U32 R2, RZ, RZ, 0x4 ;  /* 0x00000004ff027424 */ /* 0x000fe200078e00ff */
[----:B------:R-:W-:-:S03]  /*188b0*/  MOV R3, 0x188e0 ;  /* 0x000188e000037802 */ /* 0x000fc60000000f00 */
[----:B------:R-:W-:Y:S02]  /*188c0*/  IMAD.IADD R0, R5, 0x1, R0 ;  /* 0x0000000105007824 */ /* 0x000fe400078e0200 */
        /* <DEDUP_REMOVED lines=14> */
[----:B------:R-:W-:Y:S01]  /*189b0*/  IMAD.IADD R4, R0, 0x1, R4 ;  /* 0x0000000100047824 */ /* 0x000fe200078e0204 */
[----:B------:R-:W-:-:S03]  /*189c0*/  MOV R0, 0x1f ;  /* 0x0000001f00007802 */ /* 0x000fc60000000f00 */
[----:B------:R-:W-:Y:S02]  /*189d0*/  IMAD.MOV.U32 R5, RZ, RZ, R4 ;  /* 0x000000ffff057224 */ /* 0x000fe400078e0004 */
[----:B------:R-:W-:Y:S05]  /*189e0*/  CALL.REL.NOINC `($__internal_9_$__cuda_sm70_shflsync_idx_p) ;  /* 0x0000175000007944 */ /* 0x000fea0003c00000 */
[----:B------:R-:W-:Y:S05]  /*189f0*/  BRA `(.L_x_646) ;  /* 0xfffe7b6000007947 */ /* 0x000fea000383ffff */
.L_x_466:
[----:B------:R-:W-:Y:S02]  /*18a00*/  SEL R0, RZ, 0x1, P0 ;  /* 0x00000001ff007807 */ /* 0x000fe40000000000 */
[----:B------:R-:W-:Y:S02]  /*18a10*/  MOV R2, 0x18a30 ;  /* 0x00018a3000027802 */ /* 0x000fe40000000f00 */
[----:B------:R-:W-:Y:S05]  /*18a20*/  CALL.REL.NOINC `($__internal_11_$__cuda_sm70_votesync_ballot) ;  /* 0x000017d000007944 */ /* 0x000fea0003c00000 */
[----:B------:R-:W-:Y:S01]  /*18a30*/  MOV R10, R0 ;  /* 0x00000000000a7202 */ /* 0x000fe20000000f00 */
[----:B------:R-:W-:Y:S05]  /*18a40*/  BRA `(.L_x_647) ;  /* 0xfffe7ba000007947 */ /* 0x000fea000383ffff */
.L_x_467:
[----:B------:R-:W-:Y:S01]  /*18a50*/  IMAD.MOV.U32 R5, RZ, RZ, R9 ;  /* 0x000000ffff057224 */ /* 0x000fe200078e0009 */
[----:B------:R-:W-:Y:S01]  /*18a60*/  MOV R3, R6 ;  /* 0x0000000600037202 */ /* 0x000fe20000000f00 */
[----:B-1----:R-:W-:Y:S01]  /*18a70*/  IMAD.MOV.U32 R0, RZ, RZ, 0x1f ;  /* 0x0000001fff007424 */ /* 0x002fe200078e00ff */
[----:B------:R-:W-:Y:S02]  /*18a80*/  MOV R2, 0x18aa0 ;  /* 0x00018aa000027802 */ /* 0x000fe40000000f00 */
[----:B------:R-:W-:Y:S05]  /*18a90*/  CALL.REL.NOINC `($__internal_9_$__cuda_sm70_shflsync_idx_p) ;  /* 0x000016a000007944 */ /* 0x000fea0003c00000 */
[----:B------:R-:W-:Y:S01]  /*18aa0*/  IMAD.MOV.U32 R12, RZ, RZ, R0 ;  /* 0x000000ffff0c7224 */ /* 0x000fe200078e0000 */
[----:B------:R-:W-:Y:S01]  /*18ab0*/  MOV R5, R8 ;  /* 0x0000000800057202 */ /* 0x000fe20000000f00 */
[----:B------:R-:W-:Y:S01]  /*18ac0*/  IMAD.MOV.U32 R7, RZ, RZ, RZ ;  /* 0x000000ffff077224 */ /* 0x000fe200078e00ff */
[----:B------:R-:W-:Y:S01]  /*18ad0*/  MOV R3, R6 ;  /* 0x0000000600037202 */ /* 0x000fe20000000f00 */
[----:B------:R-:W-:Y:S01]  /*18ae0*/  IMAD.MOV.U32 R0, RZ, RZ, 0x1f ;  /* 0x0000001fff007424 */ /* 0x000fe200078e00ff */
[----:B------:R-:W-:-:S02]  /*18af0*/  MOV R2, 0x18b10 ;  /* 0x00018b1000027802 */ /* 0x000fc40000000f00 */
[----:B------:R-:W-:Y:S05]  /*18b00*/  CALL.REL.NOINC `($__internal_9_$__cuda_sm70_shflsync_idx_p) ;  /* 0x0000163000007944 */ /* 0x000fea0003c00000 */
[----:B------:R-:W-:Y:S01]  /*18b10*/  MOV R9, R0 ;  /* 0x0000000000097202 */ /* 0x000fe20000000f00 */
[----:B------:R-:W-:Y:S05]  /*18b20*/  BRA `(.L_x_648) ;  /* 0xfffe7b3000007947 */ /* 0x000fea000383ffff */
.L_x_470:
[----:B------:R-:W-:Y:S01]  /*18b30*/  IMAD.MOV.U32 R5, RZ, RZ, R4 ;  /* 0x000000ffff057224 */ /* 0x000fe200078e0004 */
[----:B-1----:R-:W-:-:S02]  /*18b40*/  MOV R0, 0x1f ;  /* 0x0000001f00007802 */ /* 0x002fc40000000f00 */
[----:B------:R-:W-:Y:S02]  /*18b50*/  MOV R2, 0x18b70 ;  /* 0x00018b7000027802 */ /* 0x000fe40000000f00 */
[----:B--234-:R-:W-:Y:S05]  /*18b60*/  CALL.REL.NOINC `($__internal_9_$__cuda_sm70_shflsync_idx_p) ;  /* 0x000015d000007944 */ /* 0x01cfea0003c00000 */
[----:B------:R-:W-:Y:S01]  /*18b70*/  MOV R7, R0 ;  /* 0x0000000000077202 */ /* 0x000fe20000000f00 */
[----:B------:R-:W-:Y:S05]  /*18b80*/  BRA `(.L_x_469) ;  /* 0xfffe7b3000007947 */ /* 0x000fea000383ffff */
.L_x_489:
[----:B------:R-:W-:Y:S01]  /*18b90*/  IMAD.MOV.U32 R5, RZ, RZ, R11 ;  /* 0x000000ffff057224 */ /* 0x000fe200078e000b */
[----:B------:R-:W-:Y:S01]  /*18ba0*/  MOV R3, RZ ;  /* 0x000000ff00037202 */ /* 0x000fe20000000f00 */
[----:B------:R-:W-:Y:S01]  /*18bb0*/  IMAD.MOV.U32 R0, RZ, RZ, 0x1c1f ;  /* 0x00001c1fff007424 */ /* 0x000fe200078e00ff */
[----:B------:R-:W-:Y:S02]  /*18bc0*/  MOV R2, 0x18be0 ;  /* 0x00018be000027802 */ /* 0x000fe40000000f00 */
[----:B------:R-:W-:Y:S05]  /*18bd0*/  CALL.REL.NOINC `($__internal_9_$__cuda_sm70_shflsync_idx_p) ;  /* 0x0000156000007944 */ /* 0x000fea0003c00000 */
[----:B------:R-:W-:Y:S01]  /*18be0*/  MOV R8, R0 ;  /* 0x0000000000087202 */ /* 0x000fe20000000f00 */
[----:B------:R-:W-:Y:S05]  /*18bf0*/  BRA `(.L_x_649) ;  /* 0xfffea35000007947 */ /* 0x000fea000383ffff */
.L_x_490:
[----:B------:R-:W-:Y:S01]  /*18c00*/  IMAD.MOV.U32 R5, RZ, RZ, R12 ;  /* 0x000000ffff057224 */ /* 0x000fe200078e000c */
[----:B------:R-:W-:Y:S01]  /*18c10*/  MOV R3, RZ ;  /* 0x000000ff00037202 */ /* 0x000fe20000000f00 */
[----:B------:R-:W-:Y:S01]  /*18c20*/  IMAD.MOV.U32 R0, RZ, RZ, 0x1c1f ;  /* 0x00001c1fff007424 */ /* 0x000fe200078e00ff */
[----:B------:R-:W-:Y:S02]  /*18c30*/  MOV R2, 0x18c50 ;  /* 0x00018c5000027802 */ /* 0x000fe40000000f00 */
[----:B-12---:R-:W-:Y:S05]  /*18c40*/  CALL.REL.NOINC `($__internal_9_$__cuda_sm70_shflsync_idx_p) ;  /* 0x000014f000007944 */ /* 0x006fea0003c00000 */
[----:B------:R-:W-:Y:S05]  /*18c50*/  BRA `(.L_x_650) ;  /* 0xfffea31000007947 */ /* 0x000fea000383ffff */
.L_x_493:
[----:B--2---:R-:W-:Y:S01]  /*18c60*/  IMAD.MOV.U32 R5, RZ, RZ, R11 ;  /* 0x000000ffff057224 */ /* 0x004fe200078e000b */
[----:B------:R-:W-:Y:S01]  /*18c70*/  MOV R3, 0x1 ;  /* 0x0000000100037802 */ /* 0x000fe20000000f00 */
[----:B----4-:R-:W-:Y:S01]  /*18c80*/  IMAD.MOV.U32 R0, RZ, RZ, 0x1c1f ;  /* 0x00001c1fff007424 */ /* 0x010fe200078e00ff */
[----:B------:R-:W-:-:S02]  /*18c90*/  MOV R2, 0x18cb0 ;  /* 0x00018cb000027802 */ /* 0x000fc40000000f00 */
[----:B-1-3--:R-:W-:Y:S05]  /*18ca0*/  CALL.REL.NOINC `($__internal_9_$__cuda_sm70_shflsync_idx_p) ;  /* 0x0000149000007944 */ /* 0x00afea0003c00000 */
[----:B------:R-:W-:Y:S01]  /*18cb0*/  IMAD.MOV.U32 R8, RZ, RZ, R0 ;  /* 0x000000ffff087224 */ /* 0x000fe200078e0000 */
[----:B------:R-:W-:Y:S01]  /*18cc0*/  MOV R3, 0x1 ;  /* 0x0000000100037802 */ /* 0x000fe20000000f00 */
[----:B------:R-:W-:Y:S01]  /*18cd0*/  IMAD.MOV.U32 R5, RZ, RZ, R12 ;  /* 0x000000ffff057224 */ /* 0x000fe200078e000c */
[----:B------:R-:W-:-:S02]  /*18ce0*/  MOV R0, 0x1c1f ;  /* 0x00001c1f00007802 */ /* 0x000fc40000000f00 */
[----:B------:R-:W-:Y:S02]  /*18cf0*/  MOV R2, 0x18d10 ;  /* 0x00018d1000027802 */ /* 0x000fe40000000f00 */
[----:B------:R-:W-:Y:S05]  /*18d00*/  CALL.REL.NOINC `($__internal_9_$__cuda_sm70_shflsync_idx_p) ;  /* 0x0000143000007944 */ /* 0x000fea0003c00000 */
[----:B------:R-:W-:Y:S05]  /*18d10*/  BRA `(.L_x_651) ;  /* 0xfffea40000007947 */ /* 0x000fea000383ffff */
.L_x_496:
[----:B-1----:R-:W-:Y:S01]  /*18d20*/  IMAD.MOV.U32 R5, RZ, RZ, R11 ;  /* 0x000000ffff057224 */ /* 0x002fe200078e000b */
[----:B------:R-:W-:Y:S01]  /*18d30*/  MOV R3, 0x2 ;  /* 0x0000000200037802 */ /* 0x000fe20000000f00 */
[----:B----4-:R-:W-:Y:S01]  /*18d40*/  IMAD.MOV.U32 R0, RZ, RZ, 0x1c1f ;  /* 0x00001c1fff007424 */ /* 0x010fe200078e00ff */
[----:B------:R-:W-:Y:S02]  /*18d50*/  MOV R2, 0x18d70 ;  /* 0x00018d7000027802 */ /* 0x000fe40000000f00 */
[----:B--23--:R-:W-:Y:S05]  /*18d60*/  CALL.REL.NOINC `($__internal_9_$__cuda_sm70_shflsync_idx_p) ;  /* 0x000013d000007944 */ /* 0x00cfea0003c00000 */
[----:B------:R-:W-:Y:S01]  /*18d70*/  MOV R8, R0 ;  /* 0x0000000000087202 */ /* 0x000fe20000000f00 */
[----:B------:R-:W-:Y:S05]  /*18d80*/  BRA `(.L_x_652) ;  /* 0xfffea53000007947 */ /* 0x000fea000383ffff */
.L_x_497:
[----:B------:R-:W-:Y:S01]  /*18d90*/  IMAD.MOV.U32 R5, RZ, RZ, R12 ;  /* 0x000000ffff057224 */ /* 0x000fe200078e000c */
[----:B------:R-:W-:Y:S01]  /*18da0*/  MOV R3, 0x2 ;  /* 0x0000000200037802 */ /* 0x000fe20000000f00 */
[----:B----4-:R-:W-:Y:S01]  /*18db0*/  IMAD.MOV.U32 R0, RZ, RZ, 0x1c1f ;  /* 0x00001c1fff007424 */ /* 0x010fe200078e00ff */
[----:B------:R-:W-:Y:S02]  /*18dc0*/  MOV R2, 0x18de0 ;  /* 0x00018de000027802 */ /* 0x000fe40000000f00 */
[----:B-123--:R-:W-:Y:S05]  /*18dd0*/  CALL.REL.NOINC `($__internal_9_$__cuda_sm70_shflsync_idx_p) ;  /* 0x0000136000007944 */ /* 0x00efea0003c00000 */
[----:B------:R-:W-:Y:S05]  /*18de0*/  BRA `(.L_x_653) ;  /* 0xfffea4f000007947 */ /* 0x000fea000383ffff */
.L_x_500:
[----:B-1----:R-:W-:Y:S01]  /*18df0*/  IMAD.MOV.U32 R5, RZ, RZ, R11 ;  /* 0x000000ffff057224 */ /* 0x002fe200078e000b */
[----:B------:R-:W-:Y:S01]  /*18e00*/  MOV R3, 0x3 ;  /* 0x0000000300037802 */ /* 0x000fe20000000f00 */
[----:B------:R-:W-:Y:S01]  /*18e10*/  IMAD.MOV.U32 R0, RZ, RZ, 0x1c1f ;  /* 0x00001c1fff007424 */ /* 0x000fe200078e00ff */
[----:B------:R-:W-:-:S02]  /*18e20*/  MOV R2, 0x18e40 ;  /* 0x00018e4000027802 */ /* 0x000fc40000000f00 */
[----:B--234-:R-:W-:Y:S05]  /*18e30*/  CALL.REL.NOINC `($__internal_9_$__cuda_sm70_shflsync_idx_p) ;  /* 0x0000130000007944 */ /* 0x01cfea0003c00000 */
[----:B------:R-:W-:Y:S01]  /*18e40*/  IMAD.MOV.U32 R7, RZ, RZ, R0 ;  /* 0x000000ffff077224 */ /* 0x000fe200078e0000 */
[----:B------:R-:W-:Y:S01]  /*18e50*/  MOV R3, 0x3 ;  /* 0x0000000300037802 */ /* 0x000fe20000000f00 */
[----:B------:R-:W-:Y:S01]  /*18e60*/  IMAD.MOV.U32 R5, RZ, RZ, R12 ;  /* 0x000000ffff057224 */ /* 0x000fe200078e000c */
[----:B------:R-:W-:-:S02]  /*18e70*/  MOV R0, 0x1c1f ;  /* 0x00001c1f00007802 */ /* 0x000fc40000000f00 */
[----:B------:R-:W-:Y:S02]  /*18e80*/  MOV R2, 0x18ea0 ;  /* 0x00018ea000027802 */ /* 0x000fe40000000f00 */
[----:B------:R-:W-:Y:S05]  /*18e90*/  CALL.REL.NOINC `($__internal_9_$__cuda_sm70_shflsync_idx_p) ;  /* 0x000012a000007944 */ /* 0x000fea0003c00000 */
[----:B------:R-:W-:Y:S05]  /*18ea0*/  BRA `(.L_x_654) ;  /* 0xfffea5e000007947 */ /* 0x000fea000383ffff */
.L_x_575:
[----:B------:R1:W5:Y:S01]  /*18eb0*/  LDL R0, [R1+0x4] ;  /* 0x0000040001007983 */ /* 0x0003620000100800 */
[----:B--2---:R-:W-:Y:S02]  /*18ec0*/  MOV R3, 0x2 ;  /* 0x0000000200037802 */ /* 0x004fe40000000f00 */
[----:B------:R-:W-:Y:S02]  /*18ed0*/  MOV R2, 0x18ef0 ;  /* 0x00018ef000027802 */ /* 0x000fe40000000f00 */
[----:B-1---5:R-:W-:Y:S05]  /*18ee0*/  CALL.REL.NOINC `($__internal_8_$__cuda_sm70_shflsync_bfly_p) ;  /* 0x0000121000007944 */ /* 0x022fea0003c00000 */
[----:B------:R-:W-:Y:S05]  /*18ef0*/  BRA `(.L_x_655) ;  /* 0xffff9f2000007947 */ /* 0x000fea000383ffff */
.L_x_576:
[----:B------:R-:W-:Y:S01]  /*18f00*/  IMAD.MOV.U32 R0, RZ, RZ, R5 ;  /* 0x000000ffff007224 */ /* 0x000fe200078e0005 */
[----:B------:R-:W-:Y:S02]  /*18f10*/  MOV R3, 0x1 ;  /* 0x0000000100037802 */ /* 0x000fe40000000f00 */
[----:B------:R-:W-:Y:S02]  /*18f20*/  MOV R2, 0x18f40 ;  /* 0x00018f4000027802 */ /* 0x000fe40000000f00 */
[----:B------:R-:W-:Y:S05]  /*18f30*/  CALL.REL.NOINC `($__internal_8_$__cuda_sm70_shflsync_bfly_p) ;  /* 0x000011c000007944 */ /* 0x000fea0003c00000 */
[----:B------:R-:W-:Y:S02]  /*18f40*/  FADD.FTZ R5, R5, R0 ;  /* 0x0000000005057221 */ /* 0x000fe40000010000 */
[----:B------:R1:W5:Y:S01]  /*18f50*/  LDL R0, [R1] ;  /* 0x0000000001007983 */ /* 0x0003620000100800 */
[----:B------:R-:W-:Y:S02]  /*18f60*/  MOV R3, 0x2 ;  /* 0x0000000200037802 */ /* 0x000fe40000000f00 */
[----:B------:R-:W-:-:S02]  /*18f70*/  MOV R2, 0x18f90 ;  /* 0x00018f9000027802 */ /* 0x000fc40000000f00 */
[----:B-1---5:R-:W-:Y:S05]  /*18f80*/  CALL.REL.NOINC `($__internal_8_$__cuda_sm70_shflsync_bfly_p) ;  /* 0x0000117000007944 */ /* 0x022fea0003c00000 */
[----:B------:R-:W2:Y:S01]  /*18f90*/  LDL.LU R2, [R1] ;  /* 0x0000000001027983 */ /* 0x000ea20000300800 */
[----:B------:R-:W-:Y:S01]  /*18fa0*/  MOV R3, 0x1 ;  /* 0x0000000100037802 */ /* 0x000fe20000000f00 */
[----:B--2---:R-:W-:Y:S01]  /*18fb0*/  FADD.FTZ R7, R2, R0 ;  /* 0x0000000002077221 */ /* 0x004fe20000010000 */
[----:B------:R-:W-:-:S04]  /*18fc0*/  MOV R2, 0x18ff0 ;  /* 0x00018ff000027802 */ /* 0x000fc80000000f00 */
[----:B------:R-:W-:Y:S02]  /*18fd0*/  MOV R0, R7 ;  /* 0x0000000700007202 */ /* 0x000fe40000000f00 */
[----:B------:R-:W-:Y:S05]  /*18fe0*/  CALL.REL.NOINC `($__internal_8_$__cuda_sm70_shflsync_bfly_p) ;  /* 0x0000111000007944 */ /* 0x000fea0003c00000 */
[----:B------:R-:W-:Y:S02]  /*18ff0*/  FADD.FTZ R4, R7, R0 ;  /* 0x0000000007047221 */ /* 0x000fe40000010000 */
[----:B------:R1:W5:Y:S01]  /*19000*/  LDL R0, [R1+0x8] ;  /* 0x0000080001007983 */ /* 0x0003620000100800 */
[----:B------:R-:W-:Y:S02]  /*19010*/  MOV R3, 0x2 ;  /* 0x0000000200037802 */ /* 0x000fe40000000f00 */
[----:B------:R-:W-:Y:S02]  /*19020*/  MOV R2, 0x19040 ;  /* 0x0001904000027802 */ /* 0x000fe40000000f00 */
[----:B-1---5:R-:W-:Y:S05]  /*19030*/  CALL.REL.NOINC `($__internal_8_$__cuda_sm70_shflsync_bfly_p) ;  /* 0x000010c000007944 */ /* 0x022fea0003c00000 */
[----:B------:R-:W2:Y:S01]  /*19040*/  LDL.LU R2, [R1+0x8] ;  /* 0x0000080001027983 */ /* 0x000ea20000300800 */
        /* <DEDUP_REMOVED lines=16> */
[----:B------:R-:W-:Y:S01]  /*19150*/  MOV R8, R0 ;  /* 0x0000000000087202 */ /* 0x000fe20000000f00 */
[----:B------:R-:W-:Y:S05]  /*19160*/  BRA `(.L_x_656) ;  /* 0xffff9de000007947 */ /* 0x000fea000383ffff */
.L_x_583:
[----:B-1234-:R-:W-:Y:S01]  /*19170*/  IMAD.MOV.U32 R5, RZ, RZ, R12 ;  /* 0x000000ffff057224 */ /* 0x01efe200078e000c */
[----:B------:R-:W-:Y:S01]  /*19180*/  MOV R3, RZ ;  /* 0x000000ff00037202 */ /* 0x000fe20000000f00 */
[----:B------:R-:W-:Y:S01]  /*19190*/  IMAD.MOV.U32 R0, RZ, RZ, 0x1c1f ;  /* 0x00001c1fff007424 */ /* 0x000fe200078e00ff */
[----:B------:R-:W-:Y:S02]  /*191a0*/  MOV R2, 0x191c0 ;  /* 0x000191c000027802 */ /* 0x000fe40000000f00 */
[----:B------:R-:W-:Y:S05]  /*191b0*/  CALL.REL.NOINC `($__internal_9_$__cuda_sm70_shflsync_idx_p) ;  /* 0x00000f8000007944 */ /* 0x000fea0003c00000 */
[----:B------:R-:W-:Y:S01]  /*191c0*/  MOV R10, R0 ;  /* 0x00000000000a7202 */ /* 0x000fe20000000f00 */
[----:B------:R-:W-:Y:S05]  /*191d0*/  BRA `(.L_x_657) ;  /* 0xffffb82000007947 */ /* 0x000fea000383ffff */
.L_x_584:
[----:B------:R-:W-:Y:S01]  /*191e0*/  IMAD.MOV.U32 R5, RZ, RZ, R13 ;  /* 0x000000ffff057224 */ /* 0x000fe200078e000d */
[----:B------:R-:W-:Y:S01]  /*191f0*/  MOV R3, RZ ;  /* 0x000000ff00037202 */ /* 0x000fe20000000f00 */
[----:B------:R-:W-:Y:S01]  /*19200*/  IMAD.MOV.U32 R0, RZ, RZ, 0x1c1f ;  /* 0x00001c1fff007424 */ /* 0x000fe200078e00ff */
[----:B------:R-:W-:Y:S02]  /*19210*/  MOV R2, 0x19230 ;  /* 0x0001923000027802 */ /* 0x000fe40000000f00 */
[----:B-12---:R-:W-:Y:S05]  /*19220*/  CALL.REL.NOINC `($__internal_9_$__cuda_sm70_shflsync_idx_p) ;  /* 0x00000f1000007944 */ /* 0x006fea0003c00000 */
[----:B------:R-:W-:Y:S05]  /*19230*/  BRA `(.L_x_658) ;  /* 0xffffb7e000007947 */ /* 0x000fea000383ffff */
.L_x_587:
[----:B------:R-:W-:Y:S01]  /*19240*/  IMAD.MOV.U32 R5, RZ, RZ, R12 ;  /* 0x000000ffff057224 */ /* 0x000fe200078e000c */
[----:B--2---:R-:W-:Y:S01]  /*19250*/  MOV R3, 0x1 ;  /* 0x0000000100037802 */ /* 0x004fe20000000f00 */
        /* <DEDUP_REMOVED lines=10> */
.L_x_590:
[----:B------:R-:W-:Y:S01]  /*19300*/  IMAD.MOV.U32 R5, RZ, RZ, R12 ;  /* 0x000000ffff057224 */ /* 0x000fe200078e000c */
[----:B-1----:R-:W-:Y:S01]  /*19310*/  MOV R3, 0x2 ;  /* 0x0000000200037802 */ /* 0x002fe20000000f00 */
[----:B----4-:R-:W-:Y:S01]  /*19320*/  IMAD.MOV.U32 R0, RZ, RZ, 0x1c1f ;  /* 0x00001c1fff007424 */ /* 0x010fe200078e00ff */
[----:B------:R-:W-:Y:S02]  /*19330*/  MOV R2, 0x19350 ;  /* 0x0001935000027802 */ /* 0x000fe40000000f00 */
[----:B--23--:R-:W-:Y:S05]  /*19340*/  CALL.REL.NOINC `($__internal_9_$__cuda_sm70_shflsync_idx_p) ;  /* 0x00000df000007944 */ /* 0x00cfea0003c00000 */
[----:B------:R-:W-:Y:S01]  /*19350*/  MOV R10, R0 ;  /* 0x00000000000a7202 */ /* 0x000fe20000000f00 */
[----:B------:R-:W-:Y:S05]  /*19360*/  BRA `(.L_x_660) ;  /* 0xffffb9b000007947 */ /* 0x000fea000383ffff */
.L_x_591:
[----:B------:R-:W-:Y:S01]  /*19370*/  IMAD.MOV.U32 R5, RZ, RZ, R13 ;  /* 0x000000ffff057224 */ /* 0x000fe200078e000d */
[----:B------:R-:W-:Y:S01]  /*19380*/  MOV R3, 0x2 ;  /* 0x0000000200037802 */ /* 0x000fe20000000f00 */
[----:B----4-:R-:W-:Y:S01]  /*19390*/  IMAD.MOV.U32 R0, RZ, RZ, 0x1c1f ;  /* 0x00001c1fff007424 */ /* 0x010fe200078e00ff */
[----:B------:R-:W-:Y:S02]  /*193a0*/  MOV R2, 0x193c0 ;  /* 0x000193c000027802 */ /* 0x000fe40000000f00 */
[----:B-123--:R-:W-:Y:S05]  /*193b0*/  CALL.REL.NOINC `($__internal_9_$__cuda_sm70_shflsync_idx_p) ;  /* 0x00000d8000007944 */ /* 0x00efea0003c00000 */
[----:B------:R-:W-:Y:S05]  /*193c0*/  BRA `(.L_x_661) ;  /* 0xffffb97000007947 */ /* 0x000fea000383ffff */
.L_x_594:
[----:B------:R-:W-:Y:S01]  /*193d0*/  IMAD.MOV.U32 R5, RZ, RZ, R12 ;  /* 0x000000ffff057224 */ /* 0x000fe200078e000c */
[----:B-1----:R-:W-:Y:S01]  /*193e0*/  MOV R3, 0x3 ;  /* 0x0000000300037802 */ /* 0x002fe20000000f00 */
        /* <DEDUP_REMOVED lines=10> */
.L_x_596:
[----:B------:R-:W-:Y:S01]  /*19490*/  IMAD.MOV.U32 R5, RZ, RZ, R12 ;  /* 0x000000ffff057224 */ /* 0x000fe200078e000c */
[----:B------:R-:W-:Y:S01]  /*194a0*/  MOV R3, RZ ;  /* 0x000000ff00037202 */ /* 0x000fe20000000f00 */
[----:B------:R-:W-:Y:S01]  /*194b0*/  IMAD.MOV.U32 R0, RZ, RZ, 0x1c1f ;  /* 0x00001c1fff007424 */ /* 0x000fe200078e00ff */
[----:B------:R-:W-:Y:S02]  /*194c0*/  MOV R2, 0x194e0 ;  /* 0x000194e000027802 */ /* 0x000fe40000000f00 */
[----:B------:R-:W-:Y:S05]  /*194d0*/  CALL.REL.NOINC `($__internal_9_$__cuda_sm70_shflsync_idx_p) ;  /* 0x00000c6000007944 */ /* 0x000fea0003c00000 */
[----:B------:R-:W-:Y:S01]  /*194e0*/  MOV R4, R0 ;  /* 0x0000000000047202 */ /* 0x000fe20000000f00 */
[----:B------:R-:W-:Y:S05]  /*194f0*/  BRA `(.L_x_663) ;  /* 0xffffbd6000007947 */ /* 0x000fea000383ffff */
.L_x_597:
[----:B------:R-:W-:Y:S01]  /*19500*/  IMAD.MOV.U32 R5, RZ, RZ, R13 ;  /* 0x000000ffff057224 */ /* 0x000fe200078e000d */
[----:B------:R-:W-:Y:S01]  /*19510*/  MOV R3, RZ ;  /* 0x000000ff00037202 */ /* 0x000fe20000000f00 */
[----:B------:R-:W-:Y:S01]  /*19520*/  IMAD.MOV.U32 R0, RZ, RZ, 0x1c1f ;  /* 0x00001c1fff007424 */ /* 0x000fe200078e00ff */
[----:B------:R-:W-:Y:S02]  /*19530*/  MOV R2, 0x19550 ;  /* 0x0001955000027802 */ /* 0x000fe40000000f00 */
[----:B-12---:R-:W-:Y:S05]  /*19540*/  CALL.REL.NOINC `($__internal_9_$__cuda_sm70_shflsync_idx_p) ;  /* 0x00000bf000007944 */ /* 0x006fea0003c00000 */
[----:B------:R-:W-:Y:S05]  /*19550*/  BRA `(.L_x_664) ;  /* 0xffffbd2000007947 */ /* 0x000fea000383ffff */
.L_x_600:
[----:B------:R-:W-:Y:S01]  /*19560*/  IMAD.MOV.U32 R5, RZ, RZ, R12 ;  /* 0x000000ffff057224 */ /* 0x000fe200078e000c */
[----:B----4-:R-:W-:Y:S01]  /*19570*/  MOV R3, 0x1 ;  /* 0x0000000100037802 */ /* 0x010fe20000000f00 */
[----:B------:R-:W-:Y:S01]  /*19580*/  IMAD.MOV.U32 R0, RZ, RZ, 0x1c1f ;  /* 0x00001c1fff007424 */ /* 0x000fe200078e00ff */
[----:B------:R-:W-:-:S02]  /*19590*/  MOV R2, 0x195b0 ;  /* 0x000195b000027802 */ /* 0x000fc40000000f00 */
[----:B-123--:R-:W-:Y:S05]  /*195a0*/  CALL.REL.NOINC `($__internal_9_$__cuda_sm70_shflsync_idx_p) ;  /* 0x00000b9000007944 */ /* 0x00efea0003c00000 */
[----:B------:R-:W-:Y:S01]  /*195b0*/  IMAD.MOV.U32 R4, RZ, RZ, R0 ;  /* 0x000000ffff047224 */ /* 0x000fe200078e0000 */
[----:B------:R-:W-:Y:S01]  /*195c0*/  MOV R3, 0x1 ;  /* 0x0000000100037802 */ /* 0x000fe20000000f00 */
[----:B------:R-:W-:Y:S01]  /*195d0*/  IMAD.MOV.U32 R5, RZ, RZ, R13 ;  /* 0x000000ffff057224 */ /* 0x000fe200078e000d */
[----:B------:R-:W-:-:S02]  /*195e0*/  MOV R0, 0x1c1f ;  /* 0x00001c1f00007802 */ /* 0x000fc40000000f00 */
[----:B------:R-:W-:Y:S02]  /*195f0*/  MOV R2, 0x19610 ;  /* 0x0001961000027802 */ /* 0x000fe40000000f00 */
[----:B------:R-:W-:Y:S05]  /*19600*/  CALL.REL.NOINC `($__internal_9_$__cuda_sm70_shflsync_idx_p) ;  /* 0x00000b3000007944 */ /* 0x000fea0003c00000 */
[----:B------:R-:W-:Y:S05]  /*19610*/  BRA `(.L_x_665) ;  /* 0xffffc1e000007947 */ /* 0x000fea000383ffff */
.L_x_603:
[----:B------:R-:W-:Y:S01]  /*19620*/  IMAD.MOV.U32 R5, RZ, RZ, R12 ;  /* 0x000000ffff057224 */ /* 0x000fe200078e000c */
[----:B----4-:R-:W-:Y:S01]  /*19630*/  MOV R3, 0x2 ;  /* 0x0000000200037802 */ /* 0x010fe20000000f00 */
[----:B------:R-:W-:Y:S01]  /*19640*/  IMAD.MOV.U32 R0, RZ, RZ, 0x1c1f ;  /* 0x00001c1fff007424 */ /* 0x000fe200078e00ff */
[----:B------:R-:W-:Y:S02]  /*19650*/  MOV R2, 0x19670 ;  /* 0x0001967000027802 */ /* 0x000fe40000000f00 */
[----:B-123--:R-:W-:Y:S05]  /*19660*/  CALL.REL.NOINC `($__internal_9_$__cuda_sm70_shflsync_idx_p) ;  /* 0x00000ad000007944 */ /* 0x00efea0003c00000 */
[----:B------:R-:W-:Y:S01]  /*19670*/  MOV R4, R0 ;  /* 0x0000000000047202 */ /* 0x000fe20000000f00 */
[----:B------:R-:W-:Y:S05]  /*19680*/  BRA `(.L_x_666) ;  /* 0xffffc6e000007947 */ /* 0x000fea000383ffff */
.L_x_604:
[----:B------:R-:W-:Y:S01]  /*19690*/  IMAD.MOV.U32 R5, RZ, RZ, R13 ;  /* 0x000000ffff057224 */ /* 0x000fe200078e000d */
[----:B----4-:R-:W-:Y:S01]  /*196a0*/  MOV R3, 0x2 ;  /* 0x0000000200037802 */ /* 0x010fe20000000f00 */
[----:B------:R-:W-:Y:S01]  /*196b0*/  IMAD.MOV.U32 R0, RZ, RZ, 0x1c1f ;  /* 0x00001c1fff007424 */ /* 0x000fe200078e00ff */
[----:B------:R-:W-:Y:S02]  /*196c0*/  MOV R2, 0x196e0 ;  /* 0x000196e000027802 */ /* 0x000fe40000000f00 */
[----:B-123--:R-:W-:Y:S05]  /*196d0*/  CALL.REL.NOINC `($__internal_9_$__cuda_sm70_shflsync_idx_p) ;  /* 0x00000a6000007944 */ /* 0x00efea0003c00000 */
[----:B------:R-:W-:Y:S05]  /*196e0*/  BRA `(.L_x_667) ;  /* 0xffffc6a000007947 */ /* 0x000fea000383ffff */
.L_x_607:
[----:B------:R-:W-:Y:S01]  /*196f0*/  IMAD.MOV.U32 R5, RZ, RZ, R12 ;  /* 0x000000ffff057224 */ /* 0x000fe200078e000c */
[----:B---3--:R-:W-:Y:S01]  /*19700*/  MOV R3, 0x3 ;  /* 0x0000000300037802 */ /* 0x008fe20000000f00 */
[----:B-1----:R-:W-:Y:S01]  /*19710*/  IMAD.MOV.U32 R0, RZ, RZ, 0x1c1f ;  /* 0x00001c1fff007424 */ /* 0x002fe200078e00ff */
[----:B------:R-:W-:-:S02]  /*19720*/  MOV R2, 0x19740 ;  /* 0x0001974000027802 */ /* 0x000fc40000000f00 */
[----:B--2-4-:R-:W-:Y:S05]  /*19730*/  CALL.REL.NOINC `($__internal_9_$__cuda_sm70_shflsync_idx_p) ;  /* 0x00000a0000007944 */ /* 0x014fea0003c00000 */
[----:B------:R-:W-:Y:S01]  /*19740*/  IMAD.MOV.U32 R4, RZ, RZ, R0 ;  /* 0x000000ffff047224 */ /* 0x000fe200078e0000 */
[----:B------:R-:W-:Y:S01]  /*19750*/  MOV R3, 0x3 ;  /* 0x0000000300037802 */ /* 0x000fe20000000f00 */
[----:B------:R-:W-:Y:S01]  /*19760*/  IMAD.MOV.U32 R5, RZ, RZ, R13 ;  /* 0x000000ffff057224 */ /* 0x000fe200078e000d */
[----:B------:R-:W-:-:S02]  /*19770*/  MOV R0, 0x1c1f ;  /* 0x00001c1f00007802 */ /* 0x000fc40000000f00 */
[----:B------:R-:W-:Y:S02]  /*19780*/  MOV R2, 0x197a0 ;  /* 0x000197a000027802 */ /* 0x000fe40000000f00 */
[----:B------:R-:W-:Y:S05]  /*19790*/  CALL.REL.NOINC `($__internal_9_$__cuda_sm70_shflsync_idx_p) ;  /* 0x000009a000007944 */ /* 0x000fea0003c00000 */
[----:B------:R-:W-:Y:S05]  /*197a0*/  BRA `(.L_x_668) ;  /* 0xffffcb7000007947 */ /* 0x000fea000383ffff */
.L_x_611:
[----:B------:R-:W-:Y:S01]  /*197b0*/  IMAD.MOV.U32 R5, RZ, RZ, R9 ;  /* 0x000000ffff057224 */ /* 0x000fe200078e0009 */
[----:B------:R-:W-:Y:S01]  /*197c0*/  MOV R3, RZ ;  /* 0x000000ff00037202 */ /* 0x000fe20000000f00 */
[----:B------:R-:W-:Y:S01]  /*197d0*/  IMAD.MOV.U32 R0, RZ, RZ, 0x1c1f ;  /* 0x00001c1fff007424 */ /* 0x000fe200078e00ff */
[----:B------:R-:W-:Y:S02]  /*197e0*/  MOV R2, 0x19800 ;  /* 0x0001980000027802 */ /* 0x000fe40000000f00 */
[----:B------:R-:W-:Y:S05]  /*197f0*/  CALL.REL.NOINC `($__internal_9_$__cuda_sm70_shflsync_idx_p) ;  /* 0x0000094000007944 */ /* 0x000fea0003c00000 */
[----:B------:R-:W-:Y:S01]  /*19800*/  MOV R8, R0 ;  /* 0x0000000000087202 */ /* 0x000fe20000000f00 */
[----:B------:R-:W-:Y:S05]  /*19810*/  BRA `(.L_x_669) ;  /* 0xffffd88000007947 */ /* 0x000fea000383ffff */
.L_x_612:
[----:B------:R-:W-:Y:S01]  /*19820*/  IMAD.MOV.U32 R5, RZ, RZ, R12 ;  /* 0x000000ffff057224 */ /* 0x000fe200078e000c */
[----:B------:R-:W-:Y:S01]  /*19830*/  MOV R3, RZ ;  /* 0x000000ff00037202 */ /* 0x000fe20000000f00 */
[----:B------:R-:W-:Y:S01]  /*19840*/  IMAD.MOV.U32 R0, RZ, RZ, 0x1c1f ;  /* 0x00001c1fff007424 */ /* 0x000fe200078e00ff */
[----:B------:R-:W-:Y:S02]  /*19850*/  MOV R2, 0x19870 ;  /* 0x0001987000027802 */ /* 0x000fe40000000f00 */
[----:B-12---:R-:W-:Y:S05]  /*19860*/  CALL.REL.NOINC `($__internal_9_$__cuda_sm70_shflsync_idx_p) ;  /* 0x000008d000007944 */ /* 0x006fea0003c00000 */
[----:B------:R-:W-:Y:S05]  /*19870*/  BRA `(.L_x_670) ;  /* 0xffffd84000007947 */ /* 0x000fea000383ffff */
.L_x_615:
        /* <DEDUP_REMOVED lines=12> */
.L_x_618:
[----:B-1----:R-:W-:Y:S01]  /*19940*/  IMAD.MOV.U32 R5, RZ, RZ, R9 ;  /* 0x000000ffff057224 */ /* 0x002fe200078e0009 */
[----:B------:R-:W-:Y:S01]  /*19950*/  MOV R3, 0x2 ;  /* 0x0000000200037802 */ /* 0x000fe20000000f00 */
[----:B----4-:R-:W-:Y:S01]  /*19960*/  IMAD.MOV.U32 R0, RZ, RZ, 0x1c1f ;  /* 0x00001c1fff007424 */ /* 0x010fe200078e00ff */
[----:B------:R-:W-:Y:S02]  /*19970*/  MOV R2, 0x19990 ;  /* 0x0001999000027802 */ /* 0x000fe40000000f00 */
[----:B--23--:R-:W-:Y:S05]  /*19980*/  CALL.REL.NOINC `($__internal_9_$__cuda_sm70_shflsync_idx_p) ;  /* 0x000007b000007944 */ /* 0x00cfea0003c00000 */
[----:B------:R-:W-:Y:S01]  /*19990*/  MOV R8, R0 ;  /* 0x0000000000087202 */ /* 0x000fe20000000f00 */
[----:B------:R-:W-:Y:S05]  /*199a0*/  BRA `(.L_x_672) ;  /* 0xffffda2000007947 */ /* 0x000fea000383ffff */
.L_x_619:
[----:B------:R-:W-:Y:S01]  /*199b0*/  IMAD.MOV.U32 R5, RZ, RZ, R12 ;  /* 0x000000ffff057224 */ /* 0x000fe200078e000c */
[----:B------:R-:W-:Y:S01]  /*199c0*/  MOV R3, 0x2 ;  /* 0x0000000200037802 */ /* 0x000fe20000000f00 */
[----:B----4-:R-:W-:Y:S01]  /*199d0*/  IMAD.MOV.U32 R0, RZ, RZ, 0x1c1f ;  /* 0x00001c1fff007424 */ /* 0x010fe200078e00ff */
[----:B------:R-:W-:Y:S02]  /*199e0*/  MOV R2, 0x19a00 ;  /* 0x00019a0000027802 */ /* 0x000fe40000000f00 */
[----:B-123--:R-:W-:Y:S05]  /*199f0*/  CALL.REL.NOINC `($__internal_9_$__cuda_sm70_shflsync_idx_p) ;  /* 0x0000074000007944 */ /* 0x00efea0003c00000 */
[----:B------:R-:W-:Y:S05]  /*19a00*/  BRA `(.L_x_673) ;  /* 0xffffd9e000007947 */ /* 0x000fea000383ffff */
.L_x_622:
        /* <DEDUP_REMOVED lines=12> */
.L_x_624:
[----:B------:R-:W-:Y:S01]  /*19ad0*/  IMAD.MOV.U32 R5, RZ, RZ, R74 ;  /* 0x000000ffff057224 */ /* 0x000fe200078e004a */
[----:B------:R-:W-:Y:S01]  /*19ae0*/  MOV R3, RZ ;  /* 0x000000ff00037202 */ /* 0x000fe20000000f00 */
[----:B------:R-:W-:Y:S01]  /*19af0*/  IMAD.MOV.U32 R0, RZ, RZ, 0x1f ;  /* 0x0000001fff007424 */ /* 0x000fe200078e00ff */
[----:B------:R-:W-:Y:S02]  /*19b00*/  MOV R2, 0x19b20 ;  /* 0x00019b2000027802 */ /* 0x000fe40000000f00 */
[----:B--2---:R-:W-:Y:S05]  /*19b10*/  CALL.REL.NOINC `($__internal_9_$__cuda_sm70_shflsync_idx_p) ;  /* 0x0000062000007944 */ /* 0x004fea0003c00000 */
[----:B------:R-:W-:Y:S01]  /*19b20*/  MOV R9, R0 ;  /* 0x0000000000097202 */ /* 0x000fe20000000f00 */
[----:B------:R-:W-:Y:S05]  /*19b30*/  BRA `(.L_x_675) ;  /* 0xffffdc8000007947 */ /* 0x000fea000383ffff */
.L_x_625:
[----:B------:R-:W-:Y:S01]  /*19b40*/  IMAD.MOV.U32 R5, RZ, RZ, R74 ;  /* 0x000000ffff057224 */ /* 0x000fe200078e004a */
[----:B------:R-:W-:Y:S01]  /*19b50*/  MOV R3, 0x1 ;  /* 0x0000000100037802 */ /* 0x000fe20000000f00 */
[----:B------:R-:W-:Y:S01]  /*19b60*/  IMAD.MOV.U32 R0, RZ, RZ, 0x1f ;  /* 0x0000001fff007424 */ /* 0x000fe200078e00ff */
[----:B------:R-:W-:Y:S02]  /*19b70*/  MOV R2, 0x19b90 ;  /* 0x00019b9000027802 */ /* 0x000fe40000000f00 */
[----:B-12---:R-:W-:Y:S05]  /*19b80*/  CALL.REL.NOINC `($__internal_9_$__cuda_sm70_shflsync_idx_p) ;  /* 0x000005b000007944 */ /* 0x006fea0003c00000 */
[----:B------:R-:W-:Y:S01]  /*19b90*/  MOV R8, R0 ;  /* 0x0000000000087202 */ /* 0x000fe20000000f00 */
[----:B------:R-:W-:Y:S05]  /*19ba0*/  BRA `(.L_x_676) ;  /* 0xffffdc3000007947 */ /* 0x000fea000383ffff */
.L_x_626:
[----:B------:R-:W-:Y:S02]  /*19bb0*/  MOV R2, 0x1 ;  /* 0x0000000100027802 */ /* 0x000fe40000000f00 */
[----:B------:R-:W-:-:S02]  /*19bc0*/  MOV R3, 0x19be0 ;  /* 0x00019be000037802 */ /* 0x000fc40000000f00 */
[----:B-1234-:R-:W-:Y:S05]  /*19bd0*/  CALL.REL.NOINC `($__internal_10_$__cuda_sm70_shflsync_up_p) ;  /* 0x000005b000007944 */ /* 0x01efea0003c00000 */
[----:B------:R-:W-:Y:S05]  /*19be0*/  BRA `(.L_x_677) ;  /* 0xffffdd2000007947 */ /* 0x000fea000383ffff */
.L_x_627:
[----:B------:R-:W-:Y:S02]  /*19bf0*/  MOV R2, 0x2 ;  /* 0x0000000200027802 */ /* 0x000fe40000000f00 */
[----:B------:R-:W-:-:S02]  /*19c00*/  MOV R3, 0x19c20 ;  /* 0x00019c2000037802 */ /* 0x000fc40000000f00 */
[----:B--2-4-:R-:W-:Y:S05]  /*19c10*/  CALL.REL.NOINC `($__internal_10_$__cuda_sm70_shflsync_up_p) ;  /* 0x0000057000007944 */ /* 0x014fea0003c00000 */
        /* <DEDUP_REMOVED lines=23> */
.L_x_631:
[----:B------:R-:W-:Y:S02]  /*19d90*/  MOV R2, 0x1 ;  /* 0x0000000100027802 */ /* 0x000fe40000000f00 */
[----:B------:R-:W-:Y:S02]  /*19da0*/  MOV R3, 0x19dc0 ;  /* 0x00019dc000037802 */ /* 0x000fe40000000f00 */
[----:B------:R-:W-:Y:S05]  /*19db0*/  CALL.REL.NOINC `($__internal_10_$__cuda_sm70_shflsync_up_p) ;  /* 0x000003d000007944 */ /* 0x000fea0003c00000 */
[----:B------:R-:W-:Y:S01]  /*19dc0*/  MOV R2, R4 ;  /* 0x0000000400027202 */ /* 0x000fe20000000f00 */
[----:B------:R-:W-:Y:S05]  /*19dd0*/  BRA `(.L_x_679) ;  /* 0xffffdd9000007947 */ /* 0x000fea000383ffff */
.L_x_632:
        /* <DEDUP_REMOVED lines=26> */
.L_x_634:
[----:B------:R-:W-:Y:S02]  /*19f80*/  SEL R0, RZ, 0x1, P0 ;  /* 0x00000001ff007807 */ /* 0x000fe40000000000 */
[----:B------:R-:W-:Y:S02]  /*19f90*/  MOV R2, 0x19fb0 ;  /* 0x00019fb000027802 */ /* 0x000fe40000000f00 */
[----:B-1----:R-:W-:Y:S05]  /*19fa0*/  CALL.REL.NOINC `($__internal_11_$__cuda_sm70_votesync_ballot) ;  /* 0x0000025000007944 */ /* 0x002fea0003c00000 */
[----:B------:R-:W-:Y:S01]  /*19fb0*/  MOV R10, R0 ;  /* 0x00000000000a7202 */ /* 0x000fe20000000f00 */
[----:B------:R-:W-:Y:S05]  /*19fc0*/  BRA `(.L_x_681) ;  /* 0xffffdd3000007947 */ /* 0x000fea000383ffff */
.L_x_635:
[----:B------:R-:W-:Y:S01]  /*19fd0*/  IMAD.MOV.U32 R5, RZ, RZ, R6 ;  /* 0x000000ffff057224 */ /* 0x000fe200078e0006 */
[----:B------:R-:W-:Y:S01]  /*19fe0*/  MOV R3, R8 ;  /* 0x0000000800037202 */ /* 0x000fe20000000f00 */
[----:B--2---:R-:W-:Y:S01]  /*19ff0*/  IMAD.MOV.U32 R0, RZ, RZ, 0x1f ;  /* 0x0000001fff007424 */ /* 0x004fe200078e00ff */
[----:B------:R-:W-:Y:S02]  /*1a000*/  MOV R2, 0x1a020 ;  /* 0x0001a02000027802 */ /* 0x000fe40000000f00 */
[----:B-1----:R-:W-:Y:S05]  /*1a010*/  CALL.REL.NOINC `($__internal_9_$__cuda_sm70_shflsync_idx_p) ;  /* 0x0000012000007944 */ /* 0x002fea0003c00000 */
[----:B------:R-:W-:Y:S01]  /*1a020*/  IMAD.MOV.U32 R11, RZ, RZ, R0 ;  /* 0x000000ffff0b7224 */ /* 0x000fe200078e0000 */
[----:B------:R-:W-:Y:S01]  /*1a030*/  MOV R3, R8 ;  /* 0x0000000800037202 */ /* 0x000fe20000000f00 */
[----:B------:R-:W-:Y:S01]  /*1a040*/  IMAD.MOV.U32 R5, RZ, RZ, R7 ;  /* 0x000000ffff057224 */ /* 0x000fe200078e0007 */
[----:B------:R-:W-:Y:S02]  /*1a050*/  MOV R0, 0x1f ;  /* 0x0000001f00007802 */ /* 0x000fe40000000f00 */
[----:B------:R-:W-:-:S02]  /*1a060*/  MOV R2, 0x1a080 ;  /* 0x0001a08000027802 */ /* 0x000fc40000000f00 */
[----:B------:R-:W-:Y:S05]  /*1a070*/  CALL.REL.NOINC `($__internal_9_$__cuda_sm70_shflsync_idx_p) ;  /* 0x000000c000007944 */ /* 0x000fea0003c00000 */
[----:B------:R-:W-:Y:S01]  /*1a080*/  MOV R7, R0 ;  /* 0x0000000000077202 */ /* 0x000fe20000000f00 */
[----:B------:R-:W-:Y:S05]  /*1a090*/  BRA `(.L_x_682) ;  /* 0xffffdcd000007947 */ /* 0x000fea000383ffff */
.L_x_638:
[----:B------:R-:W-:Y:S01]  /*1a0a0*/  IMAD.MOV.U32 R5, RZ, RZ, R4 ;  /* 0x000000ffff057224 */ /* 0x000fe200078e0004 */
[----:B--2---:R-:W-:-:S02]  /*1a0b0*/  MOV R0, 0x1f ;  /* 0x0000001f00007802 */ /* 0x004fc40000000f00 */
[----:B------:R-:W-:Y:S02]  /*1a0c0*/  MOV R2, 0x1a0e0 ;  /* 0x0001a0e000027802 */ /* 0x000fe40000000f00 */
[----:B-1-34-:R-:W-:Y:S05]  /*1a0d0*/  CALL.REL.NOINC `($__internal_9_$__cuda_sm70_shflsync_idx_p) ;  /* 0x0000006000007944 */ /* 0x01afea0003c00000 */
[----:B------:R-:W-:Y:S01]  /*1a0e0*/  MOV R13, R0 ;  /* 0x00000000000d7202 */ /* 0x000fe20000000f00 */
[----:B------:R-:W-:Y:S05]  /*1a0f0*/  BRA `(.L_x_637) ;  /* 0xffffdcd000007947 */ /* 0x000fea000383ffff */
        .weak           $__internal_8_$__cuda_sm70_shflsync_bfly_p
        .type           $__internal_8_$__cuda_sm70_shflsync_bfly_p,@function
        .size           $__internal_8_$__cuda_sm70_shflsync_bfly_p,($__internal_9_$__cuda_sm70_shflsync_idx_p - $__internal_8_$__cuda_sm70_shflsync_bfly_p)
$__internal_8_$__cuda_sm70_shflsync_bfly_p:
[----:B------:R-:W-:Y:S04]  /*1a100*/  WARPSYNC R8 ;  /* 0x0000000800007348 */ /* 0x000fe80003800000 */
[----:B------:R1:W2:Y:S02]  /*1a110*/  SHFL.BFLY PT, R0, R0, R3, R9 ;  /* 0x0c00000300007389 */ /* 0x0002a400000e0009 */
[----:B-1----:R-:W-:-:S04]  /*1a120*/  MOV R3, 0x0 ;  /* 0x0000000000037802 */ /* 0x002fc80000000f00 */
[----:B--2---:R-:W-:Y:S05]  /*1a130*/  RET.REL.NODEC R2 `(_ZN7cutlass13device_kernelIN5flash19enable_sm80_to_sm89INS1_16FlashAttnFwdSm80INS1_25CollectiveMainloopFwdSm80ILi4ELi1ELb0EN4cute5tupleIJNS5_1CILi128EEENS7_ILi48EEENS7_ILi96EEEEEELi96ENS_10bfloat16_tEfNS_4arch4Sm80ELb0ELb1ELb1ELb1ELb0ELb0ELb1ELb1EEENS1_21CollectiveEpilogueFwdINS6_IJS8_SA_S9_EEENS6_IJNS7_ILi1EEESI_SI_EEESC_SE_Li128ELb1ELb1ELb1ELb0EEENS1_36VarlenDynamicPersistentTileSchedulerILi128ELi48ELi128ELi128ELb1ELb1ELb0ELb1ELb0ELb1EEEEEEEEEvNT_6ParamsE) ;  /* 0xfffe5ec002007950 */ /* 0x004fea0003c3ffff */
        .weak           $__internal_9_$__cuda_sm70_shflsync_idx_p
        .type           $__internal_9_$__cuda_sm70_shflsync_idx_p,@function
        .size           $__internal_9_$__cuda_sm70_shflsync_idx_p,($__internal_10_$__cuda_sm70_shflsync_up_p - $__internal_9_$__cuda_sm70_shflsync_idx_p)
$__internal_9_$__cuda_sm70_shflsync_idx_p:
[----:B------:R-:W-:-:S04]  /*1a140*/  MOV R15, 0xffffffff ;  /* 0xffffffff000f7802 */ /* 0x000fc80000000f00 */
[----:B------:R-:W-:Y:S04]  /*1a150*/  WARPSYNC R15 ;  /* 0x0000000f00007348 */ /* 0x000fe80003800000 */
[----:B------:R1:W2:Y:S02]  /*1a160*/  SHFL.IDX PT, R0, R5, R3, R0 ;  /* 0x0000000305007389 */ /* 0x0002a400000e0000 */
[----:B-1----:R-:W-:-:S04]  /*1a170*/  MOV R3, 0x0 ;  /* 0x0000000000037802 */ /* 0x002fc80000000f00 */
[----:B--2---:R-:W-:Y:S05]  /*1a180*/  RET.REL.NODEC R2 `(_ZN7cutlass13device_kernelIN5flash19enable_sm80_to_sm89INS1_16FlashAttnFwdSm80INS1_25CollectiveMainloopFwdSm80ILi4ELi1ELb0EN4cute5tupleIJNS5_1CILi128EEENS7_ILi48EEENS7_ILi96EEEEEELi96ENS_10bfloat16_tEfNS_4arch4Sm80ELb0ELb1ELb1ELb1ELb0ELb0ELb1ELb1EEENS1_21CollectiveEpilogueFwdINS6_IJS8_SA_S9_EEENS6_IJNS7_ILi1EEESI_SI_EEESC_SE_Li128ELb1ELb1ELb1ELb0EEENS1_36VarlenDynamicPersistentTileSchedulerILi128ELi48ELi128ELi128ELb1ELb1ELb0ELb1ELb0ELb1EEEEEEEEEvNT_6ParamsE) ;  /* 0xfffe5e7002007950 */ /* 0x004fea0003c3ffff */
        .weak           $__internal_10_$__cuda_sm70_shflsync_up_p
        .type           $__internal_10_$__cuda_sm70_shflsync_up_p,@function
        .size           $__internal_10_$__cuda_sm70_shflsync_up_p,($__internal_11_$__cuda_sm70_votesync_ballot - $__internal_10_$__cuda_sm70_shflsync_up_p)
$__internal_10_$__cuda_sm70_shflsync_up_p:
[----:B------:R-:W-:Y:S02]  /*1a190*/  IMAD.MOV.U32 R4, RZ, RZ, RZ ;  /* 0x000000ffff047224 */ /* 0x000fe400078e00ff */
[----:B------:R-:W-:-:S04]  /*1a1a0*/  IMAD.MOV.U32 R10, RZ, RZ, -0x1 ;  /* 0xffffffffff0a7424 */ /* 0x000fc800078e00ff */
[----:B------:R-:W-:Y:S04]  /*1a1b0*/  WARPSYNC R10 ;  /* 0x0000000a00007348 */ /* 0x000fe80003800000 */
[----:B------:R1:W2:Y:S02]  /*1a1c0*/  SHFL.UP PT, R4, R0, R2, R4 ;  /* 0x0400000200047389 */ /* 0x0002a400000e0004 */
[----:B-1----:R-:W-:Y:S02]  /*1a1d0*/  MOV R2, R3 ;  /* 0x0000000300027202 */ /* 0x002fe40000000f00 */
[----:B------:R-:W-:-:S04]  /*1a1e0*/  MOV R3, 0x0 ;  /* 0x0000000000037802 */ /* 0x000fc80000000f00 */
[----:B--2---:R-:W-:Y:S05]  /*1a1f0*/  RET.REL.NODEC R2 `(_ZN7cutlass13device_kernelIN5flash19enable_sm80_to_sm89INS1_16FlashAttnFwdSm80INS1_25CollectiveMainloopFwdSm80ILi4ELi1ELb0EN4cute5tupleIJNS5_1CILi128EEENS7_ILi48EEENS7_ILi96EEEEEELi96ENS_10bfloat16_tEfNS_4arch4Sm80ELb0ELb1ELb1ELb1ELb0ELb0ELb1ELb1EEENS1_21CollectiveEpilogueFwdINS6_IJS8_SA_S9_EEENS6_IJNS7_ILi1EEESI_SI_EEESC_SE_Li128ELb1ELb1ELb1ELb0EEENS1_36VarlenDynamicPersistentTileSchedulerILi128ELi48ELi128ELi128ELb1ELb1ELb0ELb1ELb0ELb1EEEEEEEEEvNT_6ParamsE) ;  /* 0xfffe5e0002007950 */ /* 0x004fea0003c3ffff */
        .weak           $__internal_11_$__cuda_sm70_votesync_ballot
        .type           $__internal_11_$__cuda_sm70_votesync_ballot,@function
        .size           $__internal_11_$__cuda_sm70_votesync_ballot,(.L_x_2860 - $__internal_11_$__cuda_sm70_votesync_ballot)
$__internal_11_$__cuda_sm70_votesync_ballot:
[----:B------:R-:W-:Y:S01]  /*1a200*/  ISETP.NE.U32.AND P0, PT, R0, 0x1, PT ;  /* 0x000000010000780c */ /* 0x000fe20003f05070 */
[----:B------:R-:W-:-:S04]  /*1a210*/  IMAD.MOV.U32 R3, RZ, RZ, -0x1 ;  /* 0xffffffffff037424 */ /* 0x000fc800078e00ff */
[----:B------:R-:W-:Y:S08]  /*1a220*/  WARPSYNC R3 ;  /* 0x0000000300007348 */ /* 0x000ff00003800000 */
[----:B------:R-:W-:-:S04]  /*1a230*/  VOTE.ANY R0, PT, !P0 ;  /* 0x0000000000007806 */ /* 0x000fc800040e0100 */
[----:B------:R-:W-:Y:S01]  /*1a240*/  LOP3.LUT R0, R0, R3, RZ, 0xc0, !PT ;  /* 0x0000000300007212 */ /* 0x000fe200078ec0ff */
[----:B------:R-:W-:-:S04]  /*1a250*/  IMAD.MOV.U32 R3, RZ, RZ, 0x0 ;  /* 0x00000000ff037424 */ /* 0x000fc800078e00ff */
[----:B------:R-:W-:Y:S05]  /*1a260*/  RET.REL.NODEC R2 `(_ZN7cutlass13device_kernelIN5flash19enable_sm80_to_sm89INS1_16FlashAttnFwdSm80INS1_25CollectiveMainloopFwdSm80ILi4ELi1ELb0EN4cute5tupleIJNS5_1CILi128EEENS7_ILi48EEENS7_ILi96EEEEEELi96ENS_10bfloat16_tEfNS_4arch4Sm80ELb0ELb1ELb1ELb1ELb0ELb0ELb1ELb1EEENS1_21CollectiveEpilogueFwdINS6_IJS8_SA_S9_EEENS6_IJNS7_ILi1EEESI_SI_EEESC_SE_Li128ELb1ELb1ELb1ELb0EEENS1_36VarlenDynamicPersistentTileSchedulerILi128ELi48ELi128ELi128ELb1ELb1ELb0ELb1ELb0ELb1EEEEEEEEEvNT_6ParamsE) ;  /* 0xfffe5d9002007950 */ /* 0x000fea0003c3ffff */
.L_x_683:
        /* <DEDUP_REMOVED lines=9> */
.L_x_2860:


//--------------------- .text._ZN7cutlass13device_kernelIN5flash19enable_sm80_to_sm89INS1_16FlashAttnFwdSm80INS1_25CollectiveMainloopFwdSm80ILi4ELi1ELb0EN4cute5tupleIJNS5_1CILi128EEENS7_ILi48EEENS7_ILi96EEEEEELi96ENS_10bfloat16_tEfNS_4arch4Sm80ELb0ELb1ELb1ELb1ELb0ELb1ELb1ELb1EEENS1_21CollectiveEpilogueFwdINS6_IJS8_SA_S9_EEENS6_IJNS7_ILi1EEESI_SI_EEESC_SE_Li128ELb1ELb1ELb1ELb0EEENS1_36VarlenDynamicPersistentTileSchedulerILi128ELi48ELi128ELi128ELb1ELb1ELb0ELb1ELb0ELb1EEEEEEEEEvNT_6ParamsE --------------------------
	.section	.text._ZN7cutlass13device_kernelIN5flash19enable_sm80_to_sm89INS1_16FlashAttnFwdSm80INS1_25CollectiveMainloopFwdSm80ILi4ELi1ELb0EN4cute5tupleIJNS5_1CILi128EEENS7_ILi48EEENS7_ILi96EEEEEELi96ENS_10bfloat16_tEfNS_4arch4Sm80ELb0ELb1ELb1ELb1ELb0ELb1ELb1ELb1EEENS1_21CollectiveEpilogueFwdINS6_IJS8_SA_S9_EEENS6_IJNS7_ILi1EEESI_SI_EEESC_SE_Li128ELb1ELb1ELb1ELb0EEENS1_36VarlenDynamicPersistentTileSchedulerILi128ELi48ELi128ELi128ELb1ELb1ELb0ELb1ELb0ELb1EEEEEEEEEvNT_6ParamsE,"ax",@progbits
	.sectioninfo	@"SHI_REGISTERS=255"
	.align	128
.text._ZN7cutlass13device_kernelIN5flash19enable_sm80_to_sm89INS1_16FlashAttnFwdSm80INS1_25CollectiveMainloopFwdSm80ILi4ELi1ELb0EN4cute5tupleIJNS5_1CILi128EEENS7_ILi48EEENS7_ILi96EEEEEELi96ENS_10bfloat16_tEfNS_4arch4Sm80ELb0ELb1ELb1ELb1ELb0ELb1ELb1ELb1EEENS1_21CollectiveEpilogueFwdINS6_IJS8_SA_S9_EEENS6_IJNS7_ILi1EEESI_SI_EEESC_SE_Li128ELb1ELb1ELb1ELb0EEENS1_36VarlenDynamicPersistentTileSchedulerILi128ELi48ELi128ELi128ELb1ELb1ELb0ELb1ELb0ELb1EEEEEEEEEvNT_6ParamsE:
        .type           _ZN7cutlass13device_kernelIN5flash19enable_sm80_to_sm89INS1_16FlashAttnFwdSm80INS1_25CollectiveMainloopFwdSm80ILi4ELi1ELb0EN4cute5tupleIJNS5_1CILi128EEENS7_ILi48EEENS7_ILi96EEEEEELi96ENS_10bfloat16_tEfNS_4arch4Sm80ELb0ELb1ELb1ELb1ELb0ELb1ELb1ELb1EEENS1_21CollectiveEpilogueFwdINS6_IJS8_SA_S9_EEENS6_IJNS7_ILi1EEESI_SI_EEESC_SE_Li128ELb1ELb1ELb1ELb0EEENS1_36VarlenDynamicPersistentTileSchedulerILi128ELi48ELi128ELi128ELb1ELb1ELb0ELb1ELb0ELb1EEEEEEEEEvNT_6ParamsE,@function
        .size           _ZN7cutlass13device_kernelIN5flash19enable_sm80_to_sm89INS1_16FlashAttnFwdSm80INS1_25CollectiveMainloopFwdSm80ILi4ELi1ELb0EN4cute5tupleIJNS5_1CILi128EEENS7_ILi48EEENS7_ILi96EEEEEELi96ENS_10bfloat16_tEfNS_4arch4Sm80ELb0ELb1ELb1ELb1ELb0ELb1ELb1ELb1EEENS1_21CollectiveEpilogueFwdINS6_IJS8_SA_S9_EEENS6_IJNS7_ILi1EEESI_SI_EEESC_SE_Li128ELb1ELb1ELb1ELb0EEENS1_36VarlenDynamicPersistentTileSchedulerILi128ELi48ELi128ELi128ELb1ELb1ELb0ELb1ELb0ELb1EEEEEEEEEvNT_6ParamsE,(.L_x_2865 - _ZN7cutlass13device_kernelIN5flash19enable_sm80_to_sm89INS1_16FlashAttnFwdSm80INS1_25CollectiveMainloopFwdSm80ILi4ELi1ELb0EN4cute5tupleIJNS5_1CILi128EEENS7_ILi48EEENS7_ILi96EEEEEELi96ENS_10bfloat16_tEfNS_4arch4Sm80ELb0ELb1ELb1ELb1ELb0ELb1ELb1ELb1EEENS1_21CollectiveEpilogueFwdINS6_IJS8_SA_S9_EEENS6_IJNS7_ILi1EEESI_SI_EEESC_SE_Li128ELb1ELb1ELb1ELb0EEENS1_36VarlenDynamicPersistentTileSchedulerILi128ELi48ELi128ELi128ELb1ELb1ELb0ELb1ELb0ELb1EEEEEEEEEvNT_6ParamsE)
        .other          _ZN7cutlass13device_kernelIN5flash19enable_sm80_to_sm89INS1_16FlashAttnFwdSm80INS1_25CollectiveMainloopFwdSm80ILi4ELi1ELb0EN4cute5tupleIJNS5_1CILi128EEENS7_ILi48EEENS7_ILi96EEEEEELi96ENS_10bfloat16_tEfNS_4arch4Sm80ELb0ELb1ELb1ELb1ELb0ELb1ELb1ELb1EEENS1_21CollectiveEpilogueFwdINS6_IJS8_SA_S9_EEENS6_IJNS7_ILi1EEESI_SI_EEESC_SE_Li128ELb1ELb1ELb1ELb0EEENS1_36VarlenDynamicPersistentTileSchedulerILi128ELi48ELi128ELi128ELb1ELb1ELb0ELb1ELb0ELb1EEEEEEEEEvNT_6ParamsE,@"STO_CUDA_ENTRY STV_DEFAULT"
_ZN7cutlass13device_kernelIN5flash19enable_sm80_to_sm89INS1_16FlashAttnFwdSm80INS1_25CollectiveMainloopFwdSm80ILi4ELi1ELb0EN4cute5tupleIJNS5_1CILi128EEENS7_ILi48EEENS7_ILi96EEEEEELi96ENS_10bfloat16_tEfNS_4arch4Sm80ELb0ELb1ELb1ELb1ELb0ELb1ELb1ELb1EEENS1_21CollectiveEpilogueFwdINS6_IJS8_SA_S9_EEENS6_IJNS7_ILi1EEESI_SI_EEESC_SE_Li128ELb1ELb1ELb1ELb0EEENS1_36VarlenDynamicPersistentTileSchedulerILi128ELi48ELi128ELi128ELb1ELb1ELb0ELb1ELb0ELb1EEEEEEEEEvNT_6ParamsE:
        /* <DEDUP_REMOVED lines=54> */
.L_x_689:
        /* <DEDUP_REMOVED lines=16> */
.L_x_951:
        /* <DEDUP_REMOVED lines=16> */
.L_x_952:
[----:B--2---:R-:W-:-:S05]  /*0560*/  IMAD R0, R0, c[0x0][0x538], RZ ;  /* 0x00014e0000007a24 */ /* 0x004fca00078e02ff */
[----:B------:R-:W-:-:S04]  /*0570*/  IADD3 R7, R0, R7, RZ ;  /* 0x0000000700077210 */ /* 0x000fc80007ffe0ff */
[----:B------:R-:W-:-:S13]  /*0580*/  ISETP.GT.AND P0, PT, R7, UR4, PT ;  /* 0x0000000407007c0c */ /* 0x000fda000bf04270 */
[----:B-1----:R-:W-:Y:S05]  /*0590*/  @!P0 BRA `(.L_x_689) ;  /* 0xfffffdc000008947 */ /* 0x002fea000383ffff */
.L_x_685:
[----:B------:R-:W-:-:S05]  /*05a0*/  IADD3 R11, -R0, R7, RZ ;  /* 0x00000007000b7210 */ /* 0x000fca0007ffe1ff */
[----:B------:R-:W-:-:S05]  /*05b0*/  IMAD R0, R4, c[0x0][0x538], R11 ;  /* 0x00014e0004007a24 */ /* 0x000fca00078e020b */
[----:B------:R-:W-:Y:S01]  /*05c0*/  ISETP.GT.AND P0, PT, R0, UR4, PT ;  /* 0x0000000400007c0c */ /* 0x000fe2000bf04270 */
[----:B------:R-:W-:-:S12]  /*05d0*/  BRA.DIV ~URZ, `(.L_x_690) ;  /* 0x00024aa27f007947 */ /* 0x000fd8000b800000 */
[----:B------:R-:W-:-:S04]  /*05e0*/  VOTE.ANY R10, PT, !P0 ;  /* 0x00000000000a7806 */ /* 0x000fc800040e0100 */
.L_x_953:
[----:B------:R-:W1:Y:S02]  /*05f0*/  POPC R7, R10 ;  /* 0x0000000a00077309 */ /* 0x000e640000000000 */
[----:B-1----:R-:W-:-:S05]  /*0600*/  IADD3 R0, R7, R6, RZ ;  /* 0x0000000607007210 */ /* 0x002fca0007ffe0ff */
[----:B------:R1:W-:Y:S01]  /*0610*/  STL [R1+0x34], R0 ;  /* 0x0000340001007387 */ /* 0x0003e20000100800 */
[----:B------:R-:W-:Y:S05]  /*0620*/  BRA.DIV ~URZ, `(.L_x_691) ;  /* 0x00024aa27f007947 */ /* 0x000fea000b800000 */
[----:B------:R2:W3:Y:S01]  /*0630*/  SHFL.IDX PT, R12, R9, R7, 0x1f ;  /* 0x00001f07090c7589 */ /* 0x0004e200000e0000 */
[----:B------:R-:W-:-:S03]  /*0640*/  MOV R6, RZ ;  /* 0x000000ff00067202 */ /* 0x000fc60000000f00 */
[----:B------:R2:W4:Y:S04]  /*0650*/  SHFL.IDX PT, R9, R8, R7, 0x1f ;  /* 0x00001f0708097589 */ /* 0x00052800000e0000 */
.L_x_954:
[----:B------:R-:W-:Y:S01]  /*0660*/  ISETP.NE.AND P0, PT, R10, RZ, PT ;  /* 0x000000ff0a00720c */ /* 0x000fe20003f05270 */
[----:B------:R-:W-:-:S12]  /*0670*/  BSSY B0, `(.L_x_692) ;  /* 0x0000005000007945 */ /* 0x000fd80003800000 */
[----:B------:R-:W-:Y:S05]  /*0680*/  @!P0 BRA `(.L_x_693) ;  /* 0x0000003000008947 */ /* 0x000fea0003800000 */
[----:B------:R-:W-:Y:S01]  /*0690*/  IADD3 R3, R7, -0x1, RZ ;  /* 0xffffffff07037810 */ /* 0x000fe20007ffe0ff */
[----:B------:R-:W-:Y:S05]  /*06a0*/  BRA.DIV ~URZ, `(.L_x_694) ;  /* 0x00024b027f007947 */ /* 0x000fea000b800000 */
[----:B------:R1:W2:Y:S02]  /*06b0*/  SHFL.IDX PT, R6, R4, R3, 0x1f ;  /* 0x00001f0304067589 */ /* 0x0002a400000e0000 */
.L_x_693:
[----:B------:R-:W-:Y:S05]  /*06c0*/  BSYNC B0 ;  /* 0x0000000000007941 */ /* 0x000fea0003800000 */
.L_x_692:
        /* <DEDUP_REMOVED lines=69> */
.L_x_696:
        /* <DEDUP_REMOVED lines=46> */
[----:B------:R-:W-:-:S03]  /*0e00*/  IMAD.MOV.U32 R2, RZ, RZ, R0 ;  /* 0x000000ffff027224 */ /* 0x000fc600078e0000 */
[----:B------:R-:W-:Y:S01]  /*0e10*/  IABS R0, R8 ;  /* 0x0000000800007213 */ /* 0x000fe20000000000 */
[----:B------:R-:W-:Y:S02]  /*0e20*/  IMAD R7, R2, R5, RZ ;  /* 0x0000000502077224 */ /* 0x000fe400078e02ff */
[----:B------:R-:W-:Y:S02]  /*0e30*/  IMAD.MOV.U32 R2, RZ, RZ, RZ ;  /* 0x000000ffff027224 */ /* 0x000fe400078e00ff */
        /* <DEDUP_REMOVED lines=20> */
.L_x_697:
[----:B------:R-:W-:Y:S05]  /*0f80*/  BSYNC B0 ;  /* 0x0000000000007941 */ /* 0x000fea0003800000 */
.L_x_695:
[----:B------:R-:W-:-:S04]  /*0f90*/  LOP3.LUT R0, RZ, R0, RZ, 0x33, !PT ;  /* 0x00000000ff007212 */ /* 0x000fc800078e33ff */
[----:B------:R-:W-:-:S05]  /*0fa0*/  IADD3 R0, R0, R12, RZ ;  /* 0x0000000c00007210 */ /* 0x000fca0007ffe0ff */
[----:B------:R2:W-:Y:S01]  /*0fb0*/  STL [R1+0x2c], R0 ;  /* 0x00002c0001007387 */ /* 0x0005e20000100800 */
[----:B------:R-:W-:Y:S05]  /*0fc0*/  BRA `(.L_x_698) ;  /* 0x0000006000007947 */ /* 0x000fea0003800000 */
.L_x_686:
[----:B------:R-:W-:Y:S01]  /*0fd0*/  MOV R0, UR4 ;  /* 0x0000000400007c02 */ /* 0x000fe20008000f00 */
[----:B------:R-:W-:Y:S04]  /*0fe0*/  STL [R1+0x2c], RZ ;  /* 0x00002cff01007387 */ /* 0x000fe80000100800 */
[----:B------:R-:W-:Y:S04]  /*0ff0*/  STL [R1+0x30], RZ ;  /* 0x000030ff01007387 */ /* 0x000fe80000100800 */
[----:B------:R1:W-:Y:S02]  /*1000*/  STL [R1+0x28], R0 ;  /* 0x0000280001007387 */ /* 0x0003e40000100800 */
[----:B-1----:R-:W-:-:S05]  /*1010*/  MOV R0, c[0x0][0x53c] ;  /* 0x00014f0000007a02 */ /* 0x002fca0000000f00 */
[----:B------:R1:W-:Y:S02]  /*1020*/  STL [R1+0x34], R0 ;  /* 0x0000340001007387 */ /* 0x0003e40000100800 */
.L_x_698:
        /* <DEDUP_REMOVED lines=8> */
.L_x_684:
[----:B-12---:R-:W2:Y:S02]  /*10b0*/  LDL R0, [R1+0x34] ;  /* 0x0000340001007983 */ /* 0x006ea40000100800 */
[----:B--2---:R-:W-:-:S13]  /*10c0*/  ISETP.GE.AND P0, PT, R0, c[0x0][0x53c], PT ;  /* 0x00014f0000007a0c */ /* 0x004fda0003f06270 */
[----:B------:R-:W-:Y:S05]  /*10d0*/  @P0 EXIT ;  /* 0x000000000000094d */ /* 0x000fea0003800000 */
[----:B------:R-:W1:Y:S02]  /*10e0*/  S2R R24, SR_TID.X ;  /* 0x0000000000187919 */ /* 0x000e640000002100 */
[----:B-1-3--:R-:W-:Y:S02]  /*10f0*/  SHF.R.S32.HI R7, RZ, 0x1f, R24 ;  /* 0x0000001fff077819 */ /* 0x00afe40000011418 */
[-C--:B------:R-:W-:Y:S02]  /*1100*/  LEA.HI R15, R24, R24.reuse, RZ, 0x1 ;  /* 0x00000018180f7211 */ /* 0x080fe400078f08ff */
[CC--:B------:R-:W-:Y:S02]  /*1110*/  LEA.HI R16, R7.reuse, R24.reuse, RZ, 0x3 ;  /* 0x0000001807107211 */ /* 0x0c0fe400078f18ff */
[----:B------:R-:W-:Y:S02]  /*1120*/  LEA.HI R10, R7, R24, RZ, 0x2 ;  /* 0x00000018070a7211 */ /* 0x000fe400078f10ff */
[----:B------:R-:W-:-:S02]  /*1130*/  LOP3.LUT R0, R16, 0xfffffff8, RZ, 0xc0, !PT ;  /* 0xfffffff810007812 */ /* 0x000fc400078ec0ff */
[CC--:B------:R-:W-:Y:S02]  /*1140*/  LEA.HI R12, R7.reuse, R24.reuse, RZ, 0x5 ;  /* 0x00000018070c7211 */ /* 0x0c0fe400078f28ff */
[----:B------:R-:W-:Y:S01]  /*1150*/  SHF.R.S32.HI R2, RZ, 0x3, R16 ;  /* 0x00000003ff027819 */ /* 0x000fe20000011410 */
[----:B------:R-:W-:Y:S01]  /*1160*/  IMAD.IADD R3, R24, 0x1, -R0 ;  /* 0x0000000118037824 */ /* 0x000fe200078e0a00 */
[----:B------:R-:W-:Y:S02]  /*1170*/  LEA.HI R7, R7, R24, RZ, 0x4 ;  /* 0x0000001807077211 */ /* 0x000fe400078f20ff */
[----:B------:R-:W-:Y:S01]  /*1180*/  SHF.R.S32.HI R14, RZ, 0x1, R15 ;  /* 0x00000001ff0e7819 */ /* 0x000fe2000001140f */
[----:B------:R-:W-:Y:S01]  /*1190*/  IMAD.SHL.U32 R0, R2, 0x40, RZ ;  /* 0x0000004002007824 */ /* 0x000fe200078e00ff */
[----:B------:R-:W-:Y:S02]  /*11a0*/  LOP3.LUT R4, R10, 0xfffffffc, RZ, 0xc0, !PT ;  /* 0xfffffffc0a047812 */ /* 0x000fe400078ec0ff */
[----:B------:R-:W-:-:S02]  /*11b0*/  SHF.R.S32.HI R8, RZ, 0x4, R7 ;  /* 0x00000004ff087819 */ /* 0x000fc40000011407 */
[----:B------:R-:W-:Y:S01]  /*11c0*/  LEA.HI R5, R15, R14, RZ, 0x1 ;  /* 0x0000000e0f057211 */ /* 0x000fe200078f08ff */
[----:B------:R-:W-:Y:S01]  /*11d0*/  IMAD.IADD R25, R24, 0x1, -R4 ;  /* 0x0000000118197824 */ /* 0x000fe200078e0a04 */
[----:B------:R-:W-:Y:S02]  /*11e0*/  LEA.HI R6, R7, R8, RZ, 0x1 ;  /* 0x0000000807067211 */ /* 0x000fe400078f08ff */
[----:B------:R-:W-:Y:S01]  /*11f0*/  LOP3.LUT R2, R5, 0x7fffffe, RZ, 0xc0, !PT ;  /* 0x07fffffe05027812 */ /* 0x000fe200078ec0ff */
[----:B------:R-:W-:Y:S01]  /*1200*/  IMAD.SHL.U32 R30, R25, 0x8, RZ ;  /* 0x00000008191e7824 */ /* 0x000fe200078e00ff */
[----:B------:R-:W-:Y:S02]  /*1210*/  LOP3.LUT R0, R0, 0xc0, RZ, 0xc0, !PT ;  /* 0x000000c000007812 */ /* 0x000fe400078ec0ff */
[----:B------:R-:W-:Y:S01]  /*1220*/  LOP3.LUT R6, R6, 0xfffffffe, RZ, 0xc0, !PT ;  /* 0xfffffffe06067812 */ /* 0x000fe200078ec0ff */
[----:B------:R-:W-:Y:S01]  /*1230*/  IMAD.IADD R2, R14, 0x1, -R2 ;  /* 0x000000010e027824 */ /* 0x000fe200078e0a02 */
[----:B------:R-:W-:-:S02]  /*1240*/  LEA.HI R11, R3, R3, RZ, 0x1 ;  /* 0x00000003030b7211 */ /* 0x000fc400078f08ff */
[----:B------:R-:W-:Y:S01]  /*1250*/  SHF.R.U32.HI R5, RZ, 0x3, R0 ;  /* 0x00000003ff057819 */ /* 0x000fe20000011600 */
[----:B------:R-:W-:Y:S01]  /*1260*/  IMAD.IADD R17, R8, 0x1, -R6 ;  /* 0x0000000108117824 */ /* 0x000fe200078e0a06 */
[----:B------:R-:W-:Y:S01]  /*1270*/  LOP3.LUT R0, R0, 0x18, R30, 0xf8, !PT ;  /* 0x0000001800007812 */ /* 0x000fe200078ef81e */
[----:B------:R-:W-:Y:S01]  /*1280*/  IMAD R20, R8, 0x8, R2 ;  /* 0x0000000808147824 */ /* 0x000fe200078e0202 */
[----:B------:R-:W-:Y:S02]  /*1290*/  LOP3.LUT R4, R11, 0x3fffffe, RZ, 0xc0, !PT ;  /* 0x03fffffe0b047812 */ /* 0x000fe400078ec0ff */
[----:B------:R-:W-:Y:S01]  /*12a0*/  LOP3.LUT R8, R0, R5, RZ, 0x3c, !PT ;  /* 0x0000000500087212 */ /* 0x000fe200078e3cff */
[----:B------:R-:W-:Y:S01]  /*12b0*/  IMAD.SHL.U32 R20, R20, 0x20, RZ ;  /* 0x0000002014147824 */ /* 0x000fe200078e00ff */
[----:B------:R-:W-:Y:S01]  /*12c0*/  SHF.R.S32.HI R23, RZ, 0x2, R10 ;  /* 0x00000002ff177819 */ /* 0x000fe2000001140a */
[----:B------:R-:W-:Y:S01]  /*12d0*/  IMAD.IADD R19, R3, 0x1, -R4 ;  /* 0x0000000103137824 */ /* 0x000fe200078e0a04 */
[----:B------:R-:W-:-:S02]  /*12e0*/  SHF.R.S32.HI R9, RZ, 0x5, R12 ;  /* 0x00000005ff097819 */ /* 0x000fc4000001140c */
[----:B------:R-:W-:Y:S02]  /*12f0*/  SHF.R.S32.HI R0, RZ, 0x1f, R12 ;  /* 0x0000001fff007819 */ /* 0x000fe4000001140c */
[----:B------:R-:W-:Y:S02]  /*1300*/  LOP3.LUT R2, R7, 0xfffffff0, RZ, 0xc0, !PT ;  /* 0xfffffff007027812 */ /* 0x000fe400078ec0ff */
[----:B------:R-:W-:Y:S02]  /*1310*/  LEA.HI R5, R10, R23, RZ, 0x1 ;  /* 0x000000170a057211 */ /* 0x000fe400078f08ff */
[----:B------:R-:W-:Y:S01]  /*1320*/  LEA.HI R4, R0, R9, RZ, 0x2 ;  /* 0x0000000900047211 */ /* 0x000fe200078f10ff */
[----:B------:R-:W-:Y:S01]  /*1330*/  IMAD.IADD R0, R24, 0x1, -R2 ;  /* 0x0000000118007824 */ /* 0x000fe200078e0a02 */
[----:B------:R-:W-:Y:S02]  /*1340*/  LOP3.LUT R2, R5, 0x7fffffe, RZ, 0xc0, !PT ;  /* 0x07fffffe05027812 */ /* 0x000fe400078ec0ff */
[----:B------:R-:W-:-:S02]  /*1350*/  LOP3.LUT R3, R12, 0xffffffe0, RZ, 0xc0, !PT ;  /* 0xffffffe00c037812 */ /* 0x000fc400078ec0ff */
[-C--:B------:R-:W-:Y:S01]  /*1360*/  LEA.HI R7, R0, R0.reuse, RZ, 0x1 ;  /* 0x0000000000077211 */ /* 0x080fe200078f08ff */
[----:B------:R-:W-:Y:S01]  /*1370*/  IMAD.IADD R2, R23, 0x1, -R2 ;  /* 0x0000000117027824 */ /* 0x000fe200078e0a02 */
[----:B------:R-:W-:Y:S01]  /*1380*/  SHF.R.S32.HI R13, RZ, 0x1f, R0 ;  /* 0x0000001fff0d7819 */ /* 0x000fe20000011400 */
[----:B------:R-:W-:Y:S01]  /*1390*/  IMAD.IADD R28, R24, 0x1, -R3 ;  /* 0x00000001181c7824 */ /* 0x000fe200078e0a03 */
[----:B------:R-:W-:Y:S01]  /*13a0*/  LOP3.LUT R6, R7, 0x7fffffe, RZ, 0xc0, !PT ;  /* 0x07fffffe07067812 */ /* 0x000fe200078ec0ff */
[----:B------:R-:W-:Y:S01]  /*13b0*/  IMAD R2, R9, 0x8, R2 ;  /* 0x0000000809027824 */ /* 0x000fe200078e0202 */
[----:B------:R-:W-:Y:S02]  /*13c0*/  LEA.HI R13, R13, R0, RZ, 0x3 ;  /* 0x000000000d0d7211 */ /* 0x000fe400078f18ff */
[----:B------:R-:W-:Y:S01]  /*13d0*/  LOP3.LUT R3, R4, 0xffffffc, RZ, 0xc0, !PT ;  /* 0x0ffffffc04037812 */ /* 0x000fe200078ec0ff */
[----:B------:R-:W-:Y:S01]  /*13e0*/  IMAD.IADD R12, R0, 0x1, -R6 ;  /* 0x00000001000c7824 */ /* 0x000fe200078e0a06 */
[----:B------:R-:W-:Y:S01]  /*13f0*/  LEA.HI R4, R25, R25, RZ, 0x1 ;  /* 0x0000001919047211 */ /* 0x000fe200078f08ff */
[----:B------:R-:W-:Y:S01]  /*1400*/  IMAD.U32 R0, R2, 0x20, R8 ;  /* 0x0000002002007824 */ /* 0x000fe200078e0008 */
[----:B------:R-:W-:-:S02]  /*1410*/  SHF.R.S32.HI R5, RZ, 0x1f, R28 ;  /* 0x0000001fff057819 */ /* 0x000fc4000001141c */
[----:B------:R-:W-:Y:S02]  /*1420*/  LOP3.LUT R2, R4, 0x1ffffffe, RZ, 0xc0, !PT ;  /* 0x1ffffffe04027812 */ /* 0x000fe400078ec0ff */
[----:B------:R1:W-:Y:S01]  /*1430*/  STL [R1+0x1c], R0 ;  /* 0x00001c0001007387 */ /* 0x0003e20000100800 */
[----:B------:R-:W-:Y:S01]  /*1440*/  LEA.HI R18, R5, R28, RZ, 0x2 ;  /* 0x0000001c05127211 */ /* 0x000fe200078f10ff */
[----:B------:R-:W-:Y:S01]  /*1450*/  IMAD.IADD R5, R9, 0x1, -R3 ;  /* 0x0000000109057824 */ /* 0x000fe200078e0a03 */
[----:B------:R-:W-:Y:S01]  /*1460*/  IADD3 R22, R14, 0x40, RZ ;  /* 0x000000400e167810 */ /* 0x000fe20007ffe0ff */
[----:B------:R-:W-:Y:S01]  /*1470*/  IMAD.IADD R2, R25, 0x1, -R2 ;  /* 0x0000000119027824 */ /* 0x000fe200078e0a02 */
[----:B------:R-:W-:Y:S02]  /*1480*/  SHF.R.S32.HI R3, RZ, 0x2, R18 ;  /* 0x00000002ff037819 */ /* 0x000fe40000011412 */
[----:B------:R-:W-:Y:S02]  /*1490*/  SHF.R.S32.HI R10, RZ, 0x1f, R10 ;  /* 0x0000001fff0a7819 */ /* 0x000fe4000001140a */
[----:B------:R-:W-:Y:S01]  /*14a0*/  LEA.HI R14, R22, R22, RZ, 0x1 ;  /* 0x00000016160e7211 */ /* 0x000fe200078f08ff */
[----:B------:R-:W-:Y:S01]  /*14b0*/  IMAD R26, R5, 0x10, R3 ;  /* 0x00000010051a7824 */ /* 0x000fe200078e0203 */
[----:B------:R-:W-:-:S02]  /*14c0*/  LEA.HI R3, R10, R23, RZ, 0x3 ;  /* 0x000000170a037211 */ /* 0x000fc400078f18ff */
[----:B------:R-:W-:Y:S02]  /*14d0*/  SHF.R.S32.HI R5, RZ, 0x1, R7 ;  /* 0x00000001ff057819 */ /* 0x000fe40000011407 */
[----:B------:R-:W-:Y:S01]  /*14e0*/  LOP3.LUT R3, R3, 0xfffffff8, RZ, 0xc0, !PT ;  /* 0xfffffff803037812 */ /* 0x000fe200078ec0ff */
[----:B------:R-:W-:Y:S01]  /*14f0*/  STL [R1+0xa8], R26 ;  /* 0x0000a81a01007387 */ /* 0x000fe20000100800 */
[----:B------:R-:W-:Y:S02]  /*1500*/  LOP3.LUT R6, R14, 0x7fffffe, RZ, 0xc0, !PT ;  /* 0x07fffffe0e067812 */ /* 0x000fe400078ec0ff */
[----:B------:R-:W-:Y:S01]  /*1510*/  SHF.R.S32.HI R31, RZ, 0x1f, R30 ;  /* 0x0000001fff1f7819 */ /* 0x000fe2000001141e */
[----:B------:R-:W-:Y:S02]  /*1520*/  IMAD.IADD R8, R23, 0x1, -R3 ;  /* 0x0000000117087824 */ /* 0x000fe400078e0a03 */
[----:B------:R-:W-:Y:S02]  /*1530*/  IMAD.IADD R6, R22, 0x1, -R6 ;  /* 0x0000000116067824 */ /* 0x000fe400078e0a06 */
[----:B-1----:R-:W-:Y:S01]  /*1540*/  IMAD.SHL.U32 R0, R4, 0x20, RZ ;  /* 0x0000002004007824 */ /* 0x002fe200078e00ff */
[----:B------:R-:W-:-:S04]  /*1550*/  SHF.R.S32.HI R4, RZ, 0x1f, R22 ;  /* 0x0000001fff047819 */ /* 0x000fc80000011416 */
[----:B------:R-:W-:-:S05]  /*1560*/  LOP3.LUT R0, R0, 0xffffffc0, RZ, 0xc0, !PT ;  /* 0xffffffc000007812 */ /* 0x000fca00078ec0ff */
[----:B------:R-:W-:Y:S01]  /*1570*/  IMAD R21, R2, 0x8, R0 ;  /* 0x0000000802157824 */ /* 0x000fe200078e0200 */
[----:B------:R-:W-:Y:S02]  /*1580*/  LEA.HI R0, R4, R22, RZ, 0x3 ;  /* 0x0000001604007211 */ /* 0x000fe400078f18ff */
[----:B------:R-:W-:Y:S02]  /*1590*/  SHF.R.S32.HI R2, RZ, 0x1, R11 ;  /* 0x00000001ff027819 */ /* 0x000fe4000001140b */
[----:B------:R-:W-:Y:S01]  /*15a0*/  SHF.R.S32.HI R4, RZ, 0x1f, R7 ;  /* 0x0000001fff047819 */ /* 0x000fe20000011407 */
[----:B------:R-:W-:Y:S01]  /*15b0*/  IMAD.SHL.U32 R0, R0, 0x20, RZ ;  /* 0x0000002000007824 */ /* 0x000fe200078e00ff */
[----:B------:R-:W-:Y:S02]  /*15c0*/  LOP3.LUT P3, RZ, R2, 0x2, RZ, 0xc0, !PT ;  /* 0x0000000202ff7812 */ /* 0x000fe4000786c0ff */
[----:B------:R-:W-:Y:S02]  /*15d0*/  LEA.HI R4, R4, R5, RZ, 0x2 ;  /* 0x0000000504047211 */ /* 0x000fe400078f10ff */
[----:B------:R-:W-:Y:S01]  /*15e0*/  LOP3.LUT R3, R0, 0xffffff00, RZ, 0xc0, !PT ;  /* 0xffffff0000037812 */ /* 0x000fe200078ec0ff */
[----:B------:R-:W-:Y:S01]  /*15f0*/  IMAD.SHL.U32 R0, R2, 0x40, RZ ;  /* 0x0000004002007824 */ /* 0x000fe200078e00ff */
[----:B------:R-:W-:-:S02]  /*1600*/  LOP3.LUT R2, R4, 0xfffffffc, RZ, 0xc0, !PT ;  /* 0xfffffffc04027812 */ /* 0x000fc400078ec0ff */
[----:B------:R-:W-:Y:S01]  /*1610*/  LEA.HI R7, R8, R8, RZ, 0x1 ;  /* 0x0000000808077211 */ /* 0x000fe200078f08ff */
[----:B------:R-:W-:Y:S01]  /*1620*/  IMAD R22, R6, 0x20, R3 ;  /* 0x0000002006167824 */ /* 0x000fe200078e0203 */
[----:B------:R-:W-:Y:S01]  /*1630*/  LOP3.LUT R0, R0, 0xc0, RZ, 0xc0, !PT ;  /* 0x000000c000007812 */ /* 0x000fe200078ec0ff */
[----:B------:R-:W-:Y:S01]  /*1640*/  IMAD.IADD R11, R5, 0x1, -R2 ;  /* 0x00000001050b7824 */ /* 0x000fe200078e0a02 */
[----:B------:R-:W-:Y:S01]  /*1650*/  LOP3.LUT R4, R7, 0x3fffffe, RZ, 0xc0, !PT ;  /* 0x03fffffe07047812 */ /* 0x000fe200078ec0ff */
[----:B------:R-:W-:Y:S01]  /*1660*/  IMAD.SHL.U32 R2, R13, 0x20, RZ ;  /* 0x000000200d027824 */ /* 0x000fe200078e00ff */
[----:B------:R-:W-:Y:S01]  /*1670*/  LOP3.LUT R6, R0, 0x8, R16, 0xf8, !PT ;  /* 0x0000000800067812 */ /* 0x000fe200078ef810 */
[----:B------:R-:W-:Y:S01]  /*1680*/  STL [R1+0x88], R22 ;  /* 0x0000881601007387 */ /* 0x000fe20000100800 */
[----:B------:R-:W-:Y:S01]  /*1690*/  SHF.R.U32.HI R3, RZ, 0x3, R0 ;  /* 0x00000003ff037819 */ /* 0x000fe20000011600 */
[----:B------:R-:W-:Y:S01]  /*16a0*/  IMAD.SHL.U32 R0, R9, 0x200, RZ ;  /* 0x0000020009007824 */ /* 0x000fe200078e00ff */
[----:B------:R-:W-:Y:S01]  /*16b0*/  LOP3.LUT R2, R2, 0xffffff00, RZ, 0xc0, !PT ;  /* 0xffffff0002027812 */ /* 0x000fe200078ec0ff */
[----:B------:R-:W-:Y:S01]  /*16c0*/  IMAD.IADD R5, R8, 0x1, -R4 ;  /* 0x0000000108057824 */ /* 0x000fe200078e0a04 */
[----:B------:R-:W-:Y:S01]  /*16d0*/  LOP3.LUT R6, R6, R3, RZ, 0x3c, !PT ;  /* 0x0000000306067212 */ /* 0x000fe200078e3cff */
[----:B------:R-:W-:Y:S01]  /*16e0*/  STL [R1+0x70], R20 ;  /* 0x0000701401007387 */ /* 0x000fe20000100800 */
[----:B------:R-:W-:Y:S01]  /*16f0*/  LOP3.LUT R3, R15, 0xfffffffe, RZ, 0xc0, !PT ;  /* 0xfffffffe0f037812 */ /* 0x000fe200078ec0ff */
[----:B------:R-:W-:Y:S01]  /*1700*/  IMAD.IADD R4, R2, 0x1, R0 ;  /* 0x0000000102047824 */ /* 0x000fe200078e0200 */
[----:B------:R-:W-:Y:S01]  /*1710*/  SHF.R.S32.HI R7, RZ, 0x1, R7 ;  /* 0x00000001ff077819 */ /* 0x000fe20000011407 */
[----:B------:R-:W-:Y:S01]  /*1720*/  IMAD R16, R12, 0x20, R2 ;  /* 0x000000200c107824 */ /* 0x000fe200078e0202 */
[----:B------:R-:W-:Y:S01]  /*1730*/  LOP3.LUT P4, RZ, R11, 0x2, RZ, 0xc0, !PT ;  /* 0x000000020bff7812 */ /* 0x000fe2000788c0ff */
[----:B------:R-:W-:Y:S01]  /*1740*/  IMAD.IADD R29, R24, 0x1, -R3 ;  /* 0x00000001181d7824 */ /* 0x000fe200078e0a03 */
[----:B------:R-:W-:Y:S01]  /*1750*/  LOP3.LUT R2, R7, 0x1, RZ, 0xc0, !PT ;  /* 0x0000000107027812 */ /* 0x000fe200078ec0ff */
[----:B------:R-:W-:Y:S01]  /*1760*/  IMAD R15, R12, 0x20, R4 ;  /* 0x000000200c0f7824 */ /* 0x000fe200078e0204 */
[----:B------:R-:W-:Y:S01]  /*1770*/  LEA.HI R3, R10, R23, RZ, 0x2 ;  /* 0x000000170a037211 */ /* 0x000fe200078f10ff */
[----:B------:R-:W-:Y:S01]  /*1780*/  IMAD.SHL.U32 R154, R29, 0x4, RZ ;  /* 0x000000041d9a7824 */ /* 0x000fe200078e00ff */
[----:B------:R-:W-:Y:S01]  /*1790*/  ISETP.NE.U32.AND P1, PT, R2, 0x1, PT ;  /* 0x000000010200780c */ /* 0x000fe20003f25070 */
[----:B------:R-:W-:Y:S01]  /*17a0*/  IMAD R0, R25, 0x2, R0 ;  /* 0x0000000219007824 */ /* 0x000fe200078e0200 */
[----:B------:R-:W-:Y:S01]  /*17b0*/  LOP3.LUT R2, R3, 0xfffffffc, RZ, 0xc0, !PT ;  /* 0xfffffffc03027812 */ /* 0x000fe200078ec0ff */
[----:B------:R-:W-:Y:S01]  /*17c0*/  IMAD.SHL.U32 R110, R29, 0x8, RZ ;  /* 0x000000081d6e7824 */ /* 0x000fe200078e00ff */
[C---:B------:R-:W-:Y:S01]  /*17d0*/  IADD3 R164, R154.reuse, 0x10, RZ ;  /* 0x000000109aa47810 */ /* 0x040fe20007ffe0ff */
[----:B------:R-:W-:Y:S01]  /*17e0*/  IMAD R9, R5, 0x20, R0 ;  /* 0x0000002005097824 */ /* 0x000fe200078e0200 */
[----:B------:R-:W-:Y:S01]  /*17f0*/  SHF.R.S32.HI R3, RZ, 0x1, R14 ;  /* 0x00000001ff037819 */ /* 0x000fe2000001140e */
[----:B------:R-:W-:Y:S01]  /*1800*/  IMAD.IADD R2, R23, 0x1, -R2 ;  /* 0x0000000117027824 */ /* 0x000fe200078e0a02 */
[C---:B------:R-:W-:Y:S01]  /*1810*/  IADD3 R153, R154.reuse, 0x20, RZ ;  /* 0x000000209a997810 */ /* 0x040fe20007ffe0ff */
[----:B------:R-:W-:Y:S01]  /*1820*/  IMAD.IADD R152, R154, 0x1, R164 ;  /* 0x000000019a987824 */ /* 0x000fe200078e02a4 */
[----:B------:R-:W-:Y:S01]  /*1830*/  LOP3.LUT P0, RZ, R7, 0x2, RZ, 0xc0, !PT ;  /* 0x0000000207ff7812 */ /* 0x000fe2000780c0ff */
[----:B------:R-:W-:Y:S01]  /*1840*/  IMAD.SHL.U32 R4, R3, 0x40, RZ ;  /* 0x0000004003047824 */ /* 0x000fe200078e00ff */
[C---:B------:R-:W-:Y:S01]  /*1850*/  LOP3.LUT P2, RZ, R2.reuse, 0x2, RZ, 0xc0, !PT ;  /* 0x0000000202ff7812 */ /* 0x040fe2000784c0ff */
[----:B------:R-:W-:Y:S01]  /*1860*/  IMAD.SHL.U32 R3, R2, 0x40, RZ ;  /* 0x0000004002037824 */ /* 0x000fe200078e00ff */
[----:B------:R-:W-:Y:S01]  /*1870*/  SHF.R.S32.HI R2, RZ, 0x1f, R152 ;  /* 0x0000001fff027819 */ /* 0x000fe20000011498 */
[----:B------:R-:W-:Y:S01]  /*1880*/  IMAD R0, R17, 0x8, R19 ;  /* 0x0000000811007824 */ /* 0x000fe200078e0213 */
[----:B------:R-:W-:Y:S01]  /*1890*/  LOP3.LUT R27, R4, 0xc0, RZ, 0xc0, !PT ;  /* 0x000000c0041b7812 */ /* 0x000fe200078ec0ff */
[----:B------:R-:W-:Y:S01]  /*18a0*/  IMAD.SHL.U32 R4, R7, 0x40, RZ ;  /* 0x0000004007047824 */ /* 0x000fe200078e00ff */
[-C--:B------:R-:W-:Y:S01]  /*18b0*/  LEA.HI R8, R2, R152.reuse, RZ, 0x3 ;  /* 0x0000009802087211 */ /* 0x080fe200078f18ff */
[----:B------:R-:W-:Y:S01]  /*18c0*/  IMAD.U32 R0, R0, 0x20, R6 ;  /* 0x0000002000007824 */ /* 0x000fe200078e0006 */
[----:B------:R-:W-:Y:S01]  /*18d0*/  LEA.HI R2, R2, R152, RZ, 0x5 ;  /* 0x0000009802027211 */ /* 0x000fe200078f28ff */
[----:B------:R-:W-:Y:S01]  /*18e0*/  IMAD.IADD R109, R154, 0x1, R153 ;  /* 0x000000019a6d7824 */ /* 0x000fe200078e0299 */
[----:B------:R-:W-:Y:S01]  /*18f0*/  LOP3.LUT R25, R3, 0xc0, RZ, 0xc0, !PT ;  /* 0x000000c003197812 */ /* 0x000fe200078ec0ff */
[----:B------:R-:W-:Y:S01]  /*1900*/  IMAD.SHL.U32 R7, R17, 0x8, RZ ;  /* 0x0000000811077824 */ /* 0x000fe200078e00ff */
[----:B------:R-:W-:Y:S01]  /*1910*/  SHF.R.U32.HI R24, RZ, 0x3, R27 ;  /* 0x00000003ff187819 */ /* 0x000fe2000001161b */
[----:B------:R-:W-:Y:S01]  /*1920*/  IMAD.SHL.U32 R2, R2, 0x80, RZ ;  /* 0x0000008002027824 */ /* 0x000fe200078e00ff */
[----:B------:R-:W-:Y:S01]  /*1930*/  SHF.R.U32.HI R23, RZ, 0x3, R25 ;  /* 0x00000003ff177819 */ /* 0x000fe20000011619 */
[----:B------:R-:W-:Y:S01]  /*1940*/  STL [R1+0x80], R27 ;  /* 0x0000801b01007387 */ /* 0x000fe20000100800 */
[----:B------:R-:W-:-:S02]  /*1950*/  LOP3.LUT R3, R25, 0x18, R8, 0xf8, !PT ;  /* 0x0000001819037812 */ /* 0x000fc400078ef808 */
[----:B------:R-:W-:Y:S01]  /*1960*/  LOP3.LUT R5, R27, 0x18, R8, 0xf8, !PT ;  /* 0x000000181b057812 */ /* 0x000fe200078ef808 */
[----:B------:R-:W-:Y:S01]  /*1970*/  STL [R1+0x68], R25 ;  /* 0x0000681901007387 */ /* 0x000fe20000100800 */
[----:B------:R-:W-:Y:S02]  /*1980*/  LOP3.LUT R6, R4, 0xc0, RZ, 0xc0, !PT ;  /* 0x000000c004067812 */ /* 0x000fe400078ec0ff */
[----:B------:R-:W-:Y:S01]  /*1990*/  LOP3.LUT R4, R3, R23, RZ, 0x3c, !PT ;  /* 0x0000001703047212 */ /* 0x000fe200078e3cff */
[----:B------:R-:W-:Y:S01]  /*19a0*/  STL [R1+0x84], R24 ;  /* 0x0000841801007387 */ /* 0x000fe20000100800 */
[----:B------:R-:W-:Y:S02]  /*19b0*/  LOP3.LUT R2, R2, 0xfffff000, RZ, 0xc0, !PT ;  /* 0xfffff00002027812 */ /* 0x000fe400078ec0ff */
[----:B------:R-:W-:Y:S01]  /*19c0*/  LOP3.LUT R3, R5, R24, RZ, 0x3c, !PT ;  /* 0x0000001805037212 */ /* 0x000fe200078e3cff */
[----:B------:R-:W-:Y:S01]  /*19d0*/  STL [R1+0x6c], R23 ;  /* 0x00006c1701007387 */ /* 0x000fe20000100800 */
[----:B------:R-:W-:-:S02]  /*19e0*/  LEA.HI R5, R6, R6, RZ, 0x1d ;  /* 0x0000000606057211 */ /* 0x000fc400078fe8ff */
[----:B------:R-:W-:Y:S02]  /*19f0*/  IADD3 R13, R4, R2, R20 ;  /* 0x00000002040d7210 */ /* 0x000fe40007ffe014 */
[----:B------:R-:W-:Y:S01]  /*1a00*/  IADD3 R12, R3, R22, R2 ;  /* 0x00000016030c7210 */ /* 0x000fe20007ffe002 */
[----:B------:R-:W-:Y:S01]  /*1a10*/  IMAD.IADD R10, R5, 0x1, R9 ;  /* 0x00000001050a7824 */ /* 0x000fe200078e0209 */
[----:B------:R-:W-:Y:S01]  /*1a20*/  SHF.R.S32.HI R2, RZ, 0x1f, R109 ;  /* 0x0000001fff027819 */ /* 0x000fe2000001146d */
[----:B------:R-:W-:Y:S01]  /*1a30*/  IMAD.SHL.U32 R3, R11, 0x40, RZ ;  /* 0x000000400b037824 */ /* 0x000fe200078e00ff */
[----:B------:R-:W-:Y:S01]  /*1a40*/  LEA R165, R0, 0x3c80, 0x1 ;  /* 0x00003c8000a57811 */ /* 0x000fe200078e08ff */
[----:B------:R-:W-:Y:S01]  /*1a50*/  IMAD.SHL.U32 R19, R10, 0x2, RZ ;  /* 0x000000020a137824 */ /* 0x000fe200078e00ff */
[CC--:B------:R-:W-:Y:S01]  /*1a60*/  LEA.HI R5, R2.reuse, R109.reuse, RZ, 0x5 ;  /* 0x0000006d02057211 */ /* 0x0c0fe200078f28ff */
[----:B------:R-:W-:Y:S01]  /*1a70*/  IMAD.MOV.U32 R11, RZ, RZ, 0x20 ;  /* 0x00000020ff0b7424 */ /* 0x000fe200078e00ff */
[----:B------:R-:W-:-:S02]  /*1a80*/  LEA.HI R4, R2, R109, RZ, 0x3 ;  /* 0x0000006d02047211 */ /* 0x000fc400078f18ff */
[----:B------:R-:W-:Y:S01]  /*1a90*/  LOP3.LUT R2, R3, 0xc0, RZ, 0xc0, !PT ;  /* 0x000000c003027812 */ /* 0x000fe200078ec0ff */
[----:B------:R-:W-:Y:S01]  /*1aa0*/  IMAD.SHL.U32 R3, R5, 0x80, RZ ;  /* 0x0000008005037824 */ /* 0x000fe200078e00ff */
[----:B------:R-:W-:Y:S01]  /*1ab0*/  LOP3.LUT R6, R25, 0x18, R4, 0xf8, !PT ;  /* 0x0000001819067812 */ /* 0x000fe200078ef804 */
[----:B------:R-:W-:Y:S01]  /*1ac0*/  STL [R1+0x4c], R19 ;  /* 0x00004c1301007387 */ /* 0x000fe20000100800 */
[----:B------:R-:W-:Y:S02]  /*1ad0*/  LOP3.LUT R7, R2, 0x8, R7, 0xf8, !PT ;  /* 0x0000000802077812 */ /* 0x000fe400078ef807 */
[----:B------:R-:W-:Y:S02]  /*1ae0*/  SHF.R.U32.HI R5, RZ, 0x3, R2 ;  /* 0x00000003ff057819 */ /* 0x000fe40000011602 */
[----:B------:R-:W-:Y:S02]  /*1af0*/  LOP3.LUT R2, R3, 0xfffff000, RZ, 0xc0, !PT ;  /* 0xfffff00003027812 */ /* 0x000fe400078ec0ff */
[----:B------:R-:W-:-:S02]  /*1b00*/  LOP3.LUT R6, R6, R23, RZ, 0x3c, !PT ;  /* 0x0000001706067212 */ /* 0x000fc400078e3cff */
[----:B------:R-:W-:Y:S02]  /*1b10*/  LOP3.LUT R9, R27, 0x18, R4, 0xf8, !PT ;  /* 0x000000181b097812 */ /* 0x000fe400078ef804 */
[----:B------:R-:W-:Y:S02]  /*1b20*/  LOP3.LUT R3, R7, R5, RZ, 0x3c, !PT ;  /* 0x0000000507037212 */ /* 0x000fe400078e3cff */
[----:B------:R-:W-:Y:S02]  /*1b30*/  IADD3 R10, R6, R2, R20 ;  /* 0x00000002060a7210 */ /* 0x000fe40007ffe014 */
[----:B------:R-:W-:Y:S02]  /*1b40*/  LOP3.LUT R5, R9, R24, RZ, 0x3c, !PT ;  /* 0x0000001809057212 */ /* 0x000fe400078e3cff */
[C---:B------:R-:W-:Y:S02]  /*1b50*/  IADD3 R6, R19.reuse, 0x80, RZ ;  /* 0x0000008013067810 */ /* 0x040fe40007ffe0ff */
[----:B------:R-:W-:-:S02]  /*1b60*/  IADD3 R14, R19, 0x70, RZ ;  /* 0x00000070130e7810 */ /* 0x000fc40007ffe0ff */
[----:B------:R-:W-:Y:S01]  /*1b70*/  IADD3 R9, R5, R22, R2 ;  /* 0x0000001605097210 */ /* 0x000fe20007ffe002 */
[C---:B------:R-:W-:Y:S01]  /*1b80*/  IMAD.IADD R2, R3.reuse, 0x1, R15 ;  /* 0x0000000103027824 */ /* 0x040fe200078e020f */
[----:B------:R-:W-:Y:S01]  /*1b90*/  @P1 IADD3 R14, R6, 0x10, RZ ;  /* 0x00000010060e1810 */ /* 0x000fe20007ffe0ff */
[----:B------:R-:W-:Y:S01]  /*1ba0*/  IMAD.IADD R3, R3, 0x1, R16 ;  /* 0x0000000103037824 */ /* 0x000fe200078e0210 */
[----:B------:R-:W-:Y:S01]  /*1bb0*/  IADD3 R7, R30, 0x20, RZ ;  /* 0x000000201e077810 */ /* 0x000fe20007ffe0ff */
[----:B------:R-:W-:Y:S01]  /*1bc0*/  IMAD.IADD R16, R26, 0x1, R21 ;  /* 0x000000011a107824 */ /* 0x000fe200078e0215 */
[----:B------:R-:W-:Y:S01]  /*1bd0*/  LOP3.LUT R5, R18, 0x7ffffffc, RZ, 0xc0, !PT ;  /* 0x7ffffffc12057812 */ /* 0x000fe200078ec0ff */
[----:B------:R-:W-:Y:S01]  /*1be0*/  STL [R1+0x50], R14 ;  /* 0x0000500e01007387 */ /* 0x000fe20000100800 */
[----:B------:R-:W-:Y:S02]  /*1bf0*/  IADD3 R6, R30, 0x40, RZ ;  /* 0x000000401e067810 */ /* 0x000fe40007ffe0ff */
[----:B------:R-:W-:Y:S01]  /*1c00*/  SHF.R.S32.HI R15, RZ, 0x1f, R7 ;  /* 0x0000001fff0f7819 */ /* 0x000fe20000011407 */
[----:B------:R-:W-:Y:S01]  /*1c10*/  IMAD.IADD R5, R28, 0x1, -R5 ;  /* 0x000000011c057824 */ /* 0x000fe200078e0a05 */
[----:B------:R1:W-:Y:S01]  /*1c20*/  STL [R1+0x24], R7 ;  /* 0x0000240701007387 */ /* 0x0003e20000100800 */
[----:B------:R-:W-:-:S02]  /*1c30*/  LEA R0, R13, 0x6080, 0x1 ;  /* 0x000060800d007811 */ /* 0x000fc400078e08ff */
[----:B------:R-:W-:Y:S01]  /*1c40*/  LEA R9, R9, 0x6080, 0x1 ;  /* 0x0000608009097811 */ /* 0x000fe200078e08ff */
[----:B------:R-:W-:Y:S01]  /*1c50*/  STL.64 [R1+0x38], R30 ;  /* 0x0000381e01007387 */ /* 0x000fe20000100a00 */
[----:B------:R-:W-:Y:S02]  /*1c60*/  IADD3 R194, R165, 0x20, RZ ;  /* 0x00000020a5c27810 */ /* 0x000fe40007ffe0ff */
[----:B------:R-:W-:Y:S01]  /*1c70*/  LEA R192, R2, 0x6080, 0x1 ;  /* 0x0000608002c07811 */ /* 0x000fe200078e08ff */
[----:B------:R2:W-:Y:S01]  /*1c80*/  STL [R1+0x40], R6 ;  /* 0x0000400601007387 */ /* 0x0005e20000100800 */
[----:B------:R-:W-:Y:S02]  /*1c90*/  LEA R166, R3, 0x1880, 0x1 ;  /* 0x0000188003a67811 */ /* 0x000fe400078e08ff */
[----:B------:R-:W-:Y:S01]  /*1ca0*/  @P3 IADD3 R194, R165, -0x20, RZ ;  /* 0xffffffe0a5c23810 */ /* 0x000fe20007ffe0ff */
[----:B------:R3:W-:Y:S03]  /*1cb0*/  STL [R1+0x64], R15 ;  /* 0x0000640f01007387 */ /* 0x0007e60000100800 */
[----:B------:R-:W-:-:S02]  /*1cc0*/  IADD3 R202, R194, 0x400, RZ ;  /* 0x00000400c2ca7810 */ /* 0x000fc40007ffe0ff */
[C---:B------:R-:W-:Y:S02]  /*1cd0*/  IADD3 R201, R194.reuse, 0x800, RZ ;  /* 0x00000800c2c97810 */ /* 0x040fe40007ffe0ff */
[C---:B------:R-:W-:Y:S02]  /*1ce0*/  IADD3 R200, R194.reuse, 0xc00, RZ ;  /* 0x00000c00c2c87810 */ /* 0x040fe40007ffe0ff */
[C---:B------:R-:W-:Y:S02]  /*1cf0*/  IADD3 R199, R194.reuse, 0x1000, RZ ;  /* 0x00001000c2c77810 */ /* 0x040fe40007ffe0ff */
[C---:B------:R-:W-:Y:S02]  /*1d00*/  IADD3 R198, R194.reuse, 0x1400, RZ ;  /* 0x00001400c2c67810 */ /* 0x040fe40007ffe0ff */
[----:B-1----:R-:W-:Y:S02]  /*1d10*/  SHF.R.S32.HI R7, RZ, 0x1f, R6 ;  /* 0x0000001fff077819 */ /* 0x002fe40000011406 */
[----:B------:R-:W-:-:S02]  /*1d20*/  IADD3 R197, R194, 0x1800, RZ ;  /* 0x00001800c2c57810 */ /* 0x000fc40007ffe0ff */
[C---:B------:R-:W-:Y:S01]  /*1d30*/  IADD3 R196, R194.reuse, 0x1c00, RZ ;  /* 0x00001c00c2c47810 */ /* 0x040fe20007ffe0ff */
[----:B------:R1:W-:Y:S01]  /*1d40*/  STL [R1+0x60], R7 ;  /* 0x0000600701007387 */ /* 0x0003e20000100800 */
[----:B------:R-:W-:Y:S02]  /*1d50*/  IADD3 R195, R194, 0x2000, RZ ;  /* 0x00002000c2c37810 */ /* 0x000fe40007ffe0ff */
[----:B--2---:R-:W-:Y:S01]  /*1d60*/  LOP3.LUT R6, R27, 0x18, R110, 0xf8, !PT ;  /* 0x000000181b067812 */ /* 0x004fe200078ef86e */
[----:B------:R-:W-:Y:S01]  /*1d70*/  STL [R1+0x44], R16 ;  /* 0x0000441001007387 */ /* 0x000fe20000100800 */
[----:B---3--:R-:W-:Y:S01]  /*1d80*/  IMAD.SHL.U32 R15, R5, 0x2, RZ ;  /* 0x00000002050f7824 */ /* 0x008fe200078e00ff */
[----:B------:R-:W-:Y:S02]  /*1d90*/  SHF.R.S32.HI R5, RZ, 0x3, R8 ;  /* 0x00000003ff057819 */ /* 0x000fe40000011408 */
[C-C-:B------:R-:W-:Y:S02]  /*1da0*/  LOP3.LUT R8, R25.reuse, 0x18, R110.reuse, 0xf8, !PT ;  /* 0x0000001819087812 */ /* 0x140fe400078ef86e */
[----:B------:R2:W-:Y:S04]  /*1db0*/  STL [R1], R15 ;  /* 0x0000000f01007387 */ /* 0x0005e80000100800 */
[----:B------:R3:W-:Y:S01]  /*1dc0*/  STL [R1+0x78], R5 ;  /* 0x0000780501007387 */ /* 0x0007e20000100800 */
[----:B-1----:R-:W-:-:S02]  /*1dd0*/  LOP3.LUT R7, R25, 0x8, R110, 0xf8, !PT ;  /* 0x0000000819077812 */ /* 0x002fc400078ef86e */
[----:B--2---:R-:W-:Y:S02]  /*1de0*/  IADD3 R15, R15, 0x58, RZ ;  /* 0x000000580f0f7810 */ /* 0x004fe40007ffe0ff */
[----:B---3--:R-:W-:Y:S02]  /*1df0*/  LOP3.LUT R5, R6, R24, RZ, 0x3c, !PT ;  /* 0x0000001806057212 */ /* 0x008fe400078e3cff */
[----:B------:R-:W-:Y:S02]  /*1e00*/  SHF.R.S32.HI R6, RZ, 0x3, R4 ;  /* 0x00000003ff067819 */ /* 0x000fe40000011404 */
[-C--:B------:R-:W-:Y:S01]  /*1e10*/  LOP3.LUT R4, R7, R23.reuse, RZ, 0x3c, !PT ;  /* 0x0000001707047212 */ /* 0x080fe200078e3cff */
[----:B------:R-:W-:Y:S01]  /*1e20*/  IMAD.IADD R5, R22, 0x1, R5 ;  /* 0x0000000116057824 */ /* 0x000fe200078e0205 */
[----:B------:R-:W-:Y:S01]  /*1e30*/  LOP3.LUT R7, R8, R23, RZ, 0x3c, !PT ;  /* 0x0000001708077212 */ /* 0x000fe200078e3cff */
[----:B------:R1:W-:Y:S01]  /*1e40*/  STL [R1+0x74], R6 ;  /* 0x0000740601007387 */ /* 0x0003e20000100800 */
[----:B------:R-:W-:-:S03]  /*1e50*/  SEL R8, R11, 0xffffffe0, !P0 ;  /* 0xffffffe00b087807 */ /* 0x000fc60004000000 */
[----:B------:R-:W-:Y:S01]  /*1e60*/  STL [R1+0x54], R15 ;  /* 0x0000540f01007387 */ /* 0x000fe20000100800 */
[C---:B------:R-:W-:Y:S02]  /*1e70*/  IMAD.IADD R7, R20.reuse, 0x1, R7 ;  /* 0x0000000114077824 */ /* 0x040fe400078e0207 */
[----:B-1----:R-:W-:Y:S01]  /*1e80*/  IMAD.IADD R6, R20, 0x1, R4 ;  /* 0x0000000114067824 */ /* 0x002fe200078e0204 */
[----:B------:R-:W-:Y:S02]  /*1e90*/  SEL R4, R11, 0xffffffe0, !P4 ;  /* 0xffffffe00b047807 */ /* 0x000fe40006000000 */
[----:B------:R-:W-:Y:S02]  /*1ea0*/  LEA R11, R5, 0x6080, 0x1 ;  /* 0x00006080050b7811 */ /* 0x000fe400078e08ff */
[----:B------:R-:W-:Y:S01]  /*1eb0*/  SHF.R.S32.HI R5, RZ, 0x1f, R15 ;  /* 0x0000001fff057819 */ /* 0x000fe2000001140f */
[----:B------:R-:W-:Y:S02]  /*1ec0*/  IMAD.IADD R193, R192, 0x1, R4 ;  /* 0x00000001c0c17824 */ /* 0x000fe400078e0204 */
[----:B------:R-:W-:Y:S01]  /*1ed0*/  STL [R1+0xa0], R11 ;  /* 0x0000a00b01007387 */ /* 0x000fe20000100800 */
[----:B------:R-:W-:-:S03]  /*1ee0*/  IMAD.IADD R167, R4, 0x1, R166 ;  /* 0x0000000104a77824 */ /* 0x000fc600078e02a6 */
[----:B------:R1:W-:Y:S04]  /*1ef0*/  STL [R1+0x7c], R5 ;  /* 0x00007c0501007387 */ /* 0x0003e80000100800 */
[----:B------:R2:W-:Y:S01]  /*1f00*/  STL [R1+0x9c], R0 ;  /* 0x00009c0001007387 */ /* 0x0005e20000100800 */
[----:B-1----:R-:W-:Y:S02]  /*1f10*/  LEA R5, R6, 0x1880, 0x1 ;  /* 0x0000188006057811 */ /* 0x002fe400078e08ff */
[----:B------:R-:W-:Y:S02]  /*1f20*/  LEA R6, R12, 0x6080, 0x1 ;  /* 0x000060800c067811 */ /* 0x000fe400078e08ff */
[----:B--2---:R-:W-:-:S03]  /*1f30*/  LEA R0, R10, 0x6080, 0x1 ;  /* 0x000060800a007811 */ /* 0x004fc600078e08ff */
[----:B------:R1:W-:Y:S04]  /*1f40*/  STL [R1+0x98], R6 ;  /* 0x0000980601007387 */ /* 0x0003e80000100800 */
[----:B------:R-:W-:Y:S04]  /*1f50*/  STL [R1+0x10], R5 ;  /* 0x0000100501007387 */ /* 0x000fe80000100800 */
[----:B------:R2:W-:Y:S04]  /*1f60*/  STL [R1+0x94], R0 ;  /* 0x0000940001007387 */ /* 0x0005e80000100800 */
[----:B------:R-:W-:Y:S01]  /*1f70*/  STL [R1+0x90], R9 ;  /* 0x0000900901007387 */ /* 0x000fe20000100800 */
[----:B-1----:R-:W-:-:S05]  /*1f80*/  LEA R6, R7, 0x6080, 0x1 ;  /* 0x0000608007067811 */ /* 0x002fca00078e08ff */
[----:B------:R-:W-:Y:S01]  /*1f90*/  STL [R1+0x8c], R6 ;  /* 0x00008c0601007387 */ /* 0x000fe20000100800 */
[C---:B--2---:R-:W-:Y:S02]  /*1fa0*/  IADD3 R0, R5.reuse, 0x20, RZ ;  /* 0x0000002005007810 */ /* 0x044fe40007ffe0ff */
[----:B------:R-:W-:-:S05]  /*1fb0*/  @P2 IADD3 R0, R5, -0x20, RZ ;  /* 0xffffffe005002810 */ /* 0x000fca0007ffe0ff */
[----:B------:R1:W-:Y:S02]  /*1fc0*/  STL [R1+0x14], R0 ;  /* 0x0000140001007387 */ /* 0x0003e40000100800 */
[----:B-1----:R-:W-:-:S05]  /*1fd0*/  IMAD.IADD R0, R19, 0x1, R8 ;  /* 0x0000000113007824 */ /* 0x002fca00078e0208 */
[----:B------:R1:W-:Y:S02]  /*1fe0*/  STL [R1+0x5c], R0 ;  /* 0x00005c0001007387 */ /* 0x0003e40000100800 */
[----:B-1----:R-:W-:-:S05]  /*1ff0*/  IMAD.IADD R0, R8, 0x1, R14 ;  /* 0x0000000108007824 */ /* 0x002fca00078e020e */
[----:B------:R1:W-:Y:S02]  /*2000*/  STL [R1+0x58], R0 ;  /* 0x0000580001007387 */ /* 0x0003e40000100800 */
.L_x_950:
[----:B------:R-:W2:Y:S04]  /*2010*/  LDL R17, [R1+0x34] ;  /* 0x0000340001117983 */ /* 0x000ea80000100800 */
[----:B------:R-:W3:Y:S01]  /*2020*/  LDL R18, [R1+0x30] ;  /* 0x0000300001127983 */ /* 0x000ee20000100800 */
[----:B------:R-:W-:Y:S02]  /*2030*/  ISETP.NE.U32.AND P0, PT, RZ, c[0x0][0x370], PT ;  /* 0x0000dc00ff007a0c */ /* 0x000fe40003f05070 */
[----:B------:R-:W-:Y:S02]  /*2040*/  ISETP.NE.U32.AND P1, PT, RZ, c[0x0][0x360], PT ;  /* 0x0000d800ff007a0c */ /* 0x000fe40003f25070 */
[----:B------:R-:W-:Y:S02]  /*2050*/  ISETP.NE.AND.EX P2, PT, RZ, c[0x0][0x374], PT, P0 ;  /* 0x0000dd00ff007a0c */ /* 0x000fe40003f45300 */
[----:B------:R-:W-:-:S02]  /*2060*/  ISETP.NE.AND.EX P0, PT, RZ, c[0x0][0x364], PT, P1 ;  /* 0x0000d900ff007a0c */ /* 0x000fc40003f05310 */
[----:B------:R-:W-:Y:S02]  /*2070*/  ISETP.NE.U32.AND P3, PT, RZ, c[0x0][0x350], PT ;  /* 0x0000d400ff007a0c */ /* 0x000fe40003f65070 */
[----:B------:R-:W-:Y:S02]  /*2080*/  ISETP.NE.U32.AND P1, PT, RZ, c[0x0][0x348], PT ;  /* 0x0000d200ff007a0c */ /* 0x000fe40003f25070 */
[----:B------:R-:W-:Y:S02]  /*2090*/  ISETP.NE.U32.AND P4, PT, RZ, c[0x0][0x358], PT ;  /* 0x0000d600ff007a0c */ /* 0x000fe40003f85070 */
[----:B------:R-:W-:Y:S02]  /*20a0*/  ISETP.NE.AND.EX P5, PT, RZ, c[0x0][0x354], PT, P3 ;  /* 0x0000d500ff007a0c */ /* 0x000fe40003fa5330 */
[----:B------:R-:W-:Y:S02]  /*20b0*/  ISETP.NE.AND.EX P1, PT, RZ, c[0x0][0x34c], PT, P1 ;  /* 0x0000d300ff007a0c */ /* 0x000fe40003f25310 */
[----:B------:R-:W-:Y:S01]  /*20c0*/  ISETP.NE.AND.EX P3, PT, RZ, c[0x0][0x35c], PT, P4 ;  /* 0x0000d700ff007a0c */ /* 0x000fe20003f65340 */
[----:B------:R-:W-:Y:S01]  /*20d0*/  IMAD.MOV.U32 R16, RZ, RZ, 0x4 ;  /* 0x00000004ff107424 */ /* 0x000fe200078e00ff */
[----:B------:R-:W-:Y:S01]  /*20e0*/  CS2R R144, SRZ ;  /* 0x0000000000907805 */ /* 0x000fe2000001ff00 */
[----:B------:R-:W-:-:S02]  /*20f0*/  IMAD.MOV.U32 R135, RZ, RZ, RZ ;  /* 0x000000ffff877224 */ /* 0x000fc400078e00ff */
[----:B------:R-:W-:Y:S02]  /*2100*/  IMAD.MOV.U32 R14, RZ, RZ, RZ ;  /* 0x000000ffff0e7224 */ /* 0x000fe400078e00ff */
[----:B--2---:R-:W-:-:S04]  /*2110*/  @P2 IMAD.WIDE R10, R17, R16, c[0x0][0x370] ;  /* 0x0000dc00110a2625 */ /* 0x004fc800078e0210 */
[CC--:B------:R-:W-:Y:S01]  /*2120*/  @P0 IMAD.WIDE R8, R17.reuse, R16.reuse, c[0x0][0x360] ;  /* 0x0000d80011080625 */ /* 0x0c0fe200078e0210 */
[----:B------:R2:W5:Y:S03]  /*2130*/  @P2 LDG.E R145, [R10.64] ;  /* 0x000000060a912981 */ /* 0x000566000c1e1900 */
[CC--:B------:R-:W-:Y:S01]  /*2140*/  IMAD.WIDE R6, R17.reuse, R16.reuse, c[0x0][0x348] ;  /* 0x0000d20011067625 */ /* 0x0c0fe200078e0210 */
        /* <DEDUP_REMOVED lines=9> */
[----:B------:R-:W-:Y:S01]  /*21e0*/  P2R R15, PR, RZ, 0x20 ;  /* 0x00000020ff0f7803 */ /* 0x000fe20000000000 */
[----:B------:R-:W-:Y:S05]  /*21f0*/  @P0 BRA `(.L_x_699) ;  /* 0x0000005000000947 */ /* 0x000fea0003800000 */
[----:B-----5:R-:W-:Y:S01]  /*2200*/  MOV R251, c[0x0][0x168] ;  /* 0x00005a0000fb7a02 */ /* 0x020fe20000000f00 */
[----:B------:R-:W-:Y:S05]  /*2210*/  @!P1 BRA `(.L_x_699) ;  /* 0x0000003000009947 */ /* 0x000fea0003800000 */
[----:B--2---:R-:W2:Y:S04]  /*2220*/  LDG.E R8, [R6.64] ;  /* 0x0000000606087981 */ /* 0x004ea8000c1e1900 */
[----:B-1----:R-:W2:Y:S02]  /*2230*/  LDG.E R0, [R6.64+0x4] ;  /* 0x0000040606007981 */ /* 0x002ea4000c1e1900 */
[----:B--2---:R-:W-:-:S02]  /*2240*/  IADD3 R251, -R8, R0, RZ ;  /* 0x0000000008fb7210 */ /* 0x004fc40007ffe1ff */
.L_x_699:
[----:B------:R-:W-:-:S04]  /*2250*/  ISETP.NE.U32.AND P0, PT, RZ, c[0x0][0x368], PT ;  /* 0x0000da00ff007a0c */ /* 0x000fc80003f05070 */
[----:B------:R-:W-:-:S13]  /*2260*/  ISETP.NE.AND.EX P0, PT, RZ, c[0x0][0x36c], PT, P0 ;  /* 0x0000db00ff007a0c */ /* 0x000fda0003f05300 */
[----:B------:R-:W-:Y:S05]  /*2270*/  @!P0 BRA `(.L_x_700) ;  /* 0x0000003000008947 */ /* 0x000fea0003800000 */
[----:B--2---:R-:W-:-:S05]  /*2280*/  IMAD.WIDE R4, R17, R16, c[0x0][0x368] ;  /* 0x0000da0011047625 */ /* 0x004fca00078e0210 */
[----:B------:R2:W5:Y:S01]  /*2290*/  LDG.E R13, [R4.64] ;  /* 0x00000006040d7981 */ /* 0x000562000c1e1900 */
[----:B------:R-:W-:Y:S05]  /*22a0*/  BRA `(.L_x_701) ;  /* 0x0000005000007947 */ /* 0x000fea0003800000 */
.L_x_700:
[----:B------:R-:W-:Y:S01]  /*22b0*/  MOV R13, c[0x0][0x1d0] ;  /* 0x00007400000d7a02 */ /* 0x000fe20000000f00 */
[----:B------:R-:W-:Y:S05]  /*22c0*/  @!P5 BRA `(.L_x_701) ;  /* 0x000000300000d947 */ /* 0x000fea0003800000 */
[----:B--2---:R-:W2:Y:S04]  /*22d0*/  LDG.E R6, [R4.64] ;  /* 0x0000000604067981 */ /* 0x004ea8000c1e1900 */
[----:B-1----:R-:W2:Y:S02]  /*22e0*/  LDG.E R0, [R4.64+0x4] ;  /* 0x0000040604007981 */ /* 0x002ea4000c1e1900 */
[----:B--2---:R-:W-:Y:S02]  /*22f0*/  IADD3 R13, -R6, R0, RZ ;  /* 0x00000000060d7210 */ /* 0x004fe40007ffe1ff */
.L_x_701:
[----:B--2---:R-:W2:Y:S04]  /*2300*/  LDL.LU R6, [R1+0x2c] ;  /* 0x00002c0001067983 */ /* 0x004ea80000300800 */
[----:B------:R3:W4:Y:S04]  /*2310*/  @P3 LDG.E R5, [R2.64] ;  /* 0x0000000602053981 */ /* 0x000728000c1e1900 */
[----:B------:R3:W4:Y:S01]  /*2320*/  @P3 LDG.E R4, [R2.64+0x4] ;  /* 0x0000040602043981 */ /* 0x000722000c1e1900 */
[----:B------:R-:W-:Y:S01]  /*2330*/  ISETP.NE.U32.AND P0, PT, RZ, c[0x0][0x378], PT ;  /* 0x0000de00ff007a0c */ /* 0x000fe20003f05070 */
[----:B-----5:R-:W-:-:S03]  /*2340*/  IMAD.MOV.U32 R134, RZ, RZ, R13 ;  /* 0x000000ffff867224 */ /* 0x020fc600078e000d */
[----:B------:R-:W-:Y:S01]  /*2350*/  ISETP.NE.AND.EX P0, PT, RZ, c[0x0][0x37c], PT, P0 ;  /* 0x0000df00ff007a0c */ /* 0x000fe20003f05300 */
[----:B------:R-:W-:Y:S02]  /*2360*/  IMAD.MOV.U32 R7, RZ, RZ, c[0x0][0x2c4] ;  /* 0x0000b100ff077624 */ /* 0x000fe400078e00ff */
[----:B-1----:R-:W-:-:S03]  /*2370*/  IMAD.MOV.U32 R0, RZ, RZ, c[0x0][0x228] ;  /* 0x00008a00ff007624 */ /* 0x002fc600078e00ff */
[----:B------:R-:W-:Y:S01]  /*2380*/  ISETP.NE.AND P2, PT, R7, 0x1, PT ;  /* 0x000000010700780c */ /* 0x000fe20003f45270 */
[----:B------:R-:W-:-:S06]  /*2390*/  IMAD.IADD R12, R13, 0x1, -R145 ;  /* 0x000000010d0c7824 */ /* 0x000fcc00078e0a91 */
[----:B---3--:R-:W-:-:S05]  /*23a0*/  @P0 IMAD.WIDE R2, R17, R16, c[0x0][0x378] ;  /* 0x0000de0011020625 */ /* 0x008fca00078e0210 */
[----:B------:R1:W5:Y:S01]  /*23b0*/  @P0 LDG.E R134, [R2.64] ;  /* 0x0000000602860981 */ /* 0x000362000c1e1900 */
[----:B------:R-:W-:-:S04]  /*23c0*/  LOP3.LUT R203, R203, 0xfffff7ff, RZ, 0xc0, !PT ;  /* 0xfffff7ffcbcb7812 */ /* 0x000fc800078ec0ff */
[----:B------:R-:W-:-:S04]  /*23d0*/  @P2 LOP3.LUT R203, R203, 0x800, RZ, 0xfc, !PT ;  /* 0x00000800cbcb2812 */ /* 0x000fc800078efcff */
[----:B------:R-:W-:Y:S01]  /*23e0*/  LOP3.LUT R203, R203, 0xfffffbff, RZ, 0xc0, !PT ;  /* 0xfffffbffcbcb7812 */ /* 0x000fe200078ec0ff */
[----:B--2---:R-:W-:-:S05]  /*23f0*/  IMAD.SHL.U32 R6, R6, 0x80, RZ ;  /* 0x0000008006067824 */ /* 0x004fca00078e00ff */
[----:B------:R2:W-:Y:S01]  /*2400*/  STL [R1+0x20], R6 ;  /* 0x0000200601007387 */ /* 0x0005e20000100800 */
[----:B-1----:R-:W-:Y:S01]  /*2410*/  IADD3 R2, R6, 0x7f, RZ ;  /* 0x0000007f06027810 */ /* 0x002fe20007ffe0ff */
[----:B----4-:R-:W-:Y:S02]  /*2420*/  @P3 IMAD.IADD R0, R4, 0x1, -R5 ;  /* 0x0000000104003824 */ /* 0x010fe400078e0a05 */
[----:B------:R-:W-:Y:S02]  /*2430*/  IMAD.MOV.U32 R5, RZ, RZ, c[0x0][0x32c] ;  /* 0x0000cb00ff057624 */ /* 0x000fe400078e00ff */
[----:B------:R-:W-:Y:S02]  /*2440*/  IMAD.IADD R252, R12, 0x1, R0 ;  /* 0x000000010cfc7824 */ /* 0x000fe400078e0200 */
[----:B------:R-:W-:Y:S01]  /*2450*/  @P2 IMAD.HI.U32 R4, R2, c[0x0][0x2c8], RZ ;  /* 0x0000b20002042a27 */ /* 0x000fe200078e00ff */
[----:B------:R-:W-:Y:S02]  /*2460*/  ISETP.GE.AND P1, PT, R5, 0x1, PT ;  /* 0x000000010500780c */ /* 0x000fe40003f26270 */
[----:B------:R-:W-:-:S02]  /*2470*/  IADD3 R3, R252, 0x2f, RZ ;  /* 0x0000002ffc037810 */ /* 0x000fc40007ffe0ff */
[----:B------:R-:W-:Y:S02]  /*2480*/  @P2 SHF.R.U32.HI R2, RZ, c[0x0][0x2cc], R4 ;  /* 0x0000b300ff022a19 */ /* 0x000fe40000011604 */
[----:B------:R-:W-:Y:S01]  /*2490*/  IADD3 R149, R252, 0x1, -R251 ;  /* 0x00000001fc957810 */ /* 0x000fe20007ffe8fb */
[----:B------:R-:W-:-:S04]  /*24a0*/  IMAD.HI R3, R3, 0x2aaaaaab, RZ ;  /* 0x2aaaaaab03037827 */ /* 0x000fc800078e02ff */
[----:B------:R-:W-:Y:S01]  /*24b0*/  IMAD.IADD R2, R149, 0x1, R2 ;  /* 0x0000000195027824 */ /* 0x000fe200078e0202 */
[----:B------:R-:W-:Y:S02]  /*24c0*/  SHF.R.U32.HI R4, RZ, 0x1f, R3 ;  /* 0x0000001fff047819 */ /* 0x000fe40000011603 */
[----:B------:R-:W-:Y:S02]  /*24d0*/  @P1 LOP3.LUT R203, R203, 0x400, RZ, 0xfc, !PT ;  /* 0x00000400cbcb1812 */ /* 0x000fe400078efcff */
[----:B------:R-:W-:Y:S02]  /*24e0*/  LEA.HI.SX32 R150, R3, R4, 0x1d ;  /* 0x0000000403967211 */ /* 0x000fe400078feaff */
[----:B------:R-:W-:Y:S01]  /*24f0*/  IADD3 R4, R2, c[0x0][0x328], RZ ;  /* 0x0000ca0002047a10 */ /* 0x000fe20007ffe0ff */
[----:B------:R-:W-:Y:S05]  /*2500*/  @!P1 BRA `(.L_x_702) ;  /* 0x0000010000009947 */ /* 0x000fea0003800000 */
[C---:B--2---:R-:W-:Y:S01]  /*2510*/  ISETP.GT.AND P0, PT, R2.reuse, RZ, PT ;  /* 0x000000ff0200720c */ /* 0x044fe20003f04270 */
        /* <DEDUP_REMOVED lines=9> */
.L_x_704:
[----:B------:R-:W-:-:S13]  /*25b0*/  ISETP.NE.AND P0, PT, R5, 0x1, PT ;  /* 0x000000010500780c */ /* 0x000fda0003f05270 */
[----:B------:R-:W-:-:S05]  /*25c0*/  @P0 IMAD.HI.U32 R2, R3, c[0x0][0x330], RZ ;  /* 0x0000cc0003020a27 */ /* 0x000fca00078e00ff */
[----:B------:R-:W-:Y:S02]  /*25d0*/  @P0 SHF.R.U32.HI R3, RZ, c[0x0][0x334], R2 ;  /* 0x0000cd00ff030a19 */ /* 0x000fe40000011602 */
.L_x_705:
[----:B------:R-:W-:Y:S05]  /*25e0*/  BSYNC B0 ;  /* 0x0000000000007941 */ /* 0x000fea0003800000 */
.L_x_703:
[----:B------:R-:W-:-:S05]  /*25f0*/  IMAD R3, R3, R5, c[0x0][0x32c] ;  /* 0x0000cb0003037624 */ /* 0x000fca00078e0205 */
[----:B------:R-:W-:-:S04]  /*2600*/  IMNMX R4, R4, R3, PT ;  /* 0x0000000304047217 */ /* 0x000fc80003800200 */
.L_x_702:
[----:B--2---:R-:W-:Y:S01]  /*2610*/  IADD3 R4, R4, 0x2f, RZ ;  /* 0x0000002f04047810 */ /* 0x004fe20007ffe0ff */
[----:B------:R-:W-:-:S04]  /*2620*/  @P2 IMAD.HI.U32 R3, R6, c[0x0][0x2c8], RZ ;  /* 0x0000b20006032a27 */ /* 0x000fc800078e00ff */
[----:B------:R-:W-:-:S04]  /*2630*/  IMAD.HI R4, R4, 0x2aaaaaab, RZ ;  /* 0x2aaaaaab04047827 */ /* 0x000fc800078e02ff */
[----:B------:R-:W-:Y:S01]  /*2640*/  IMAD.MOV.U32 R2, RZ, RZ, R6 ;  /* 0x000000ffff027224 */ /* 0x000fe200078e0006 */
[----:B------:R-:W-:Y:S01]  /*2650*/  @P2 SHF.R.U32.HI R2, RZ, c[0x0][0x2cc], R3 ;  /* 0x0000b300ff022a19 */ /* 0x000fe20000011603 */
[----:B------:R-:W-:Y:S01]  /*2660*/  IMAD.IADD R236, R252, 0x1, -R251 ;  /* 0x00000001fcec7824 */ /* 0x000fe200078e0afb */
[----:B------:R-:W-:-:S03]  /*2670*/  SHF.R.U32.HI R3, RZ, 0x1f, R4 ;  /* 0x0000001fff037819 */ /* 0x000fc60000011604 */
[----:B------:R-:W-:Y:S01]  /*2680*/  IMAD.IADD R2, R236, 0x1, R2 ;  /* 0x00000001ec027824 */ /* 0x000fe200078e0202 */
[----:B------:R-:W-:-:S04]  /*2690*/  LEA.HI.SX32 R7, R4, R3, 0x1d ;  /* 0x0000000304077211 */ /* 0x000fc800078feaff */
[----:B------:R-:W-:Y:S02]  /*26a0*/  IADD3 R3, R2, -c[0x0][0x324], RZ ;  /* 0x8000c90002037a10 */ /* 0x000fe40007ffe0ff */
        /* <DEDUP_REMOVED lines=11> */
.L_x_708:
[----:B------:R-:W-:-:S13]  /*2760*/  ISETP.NE.AND P0, PT, R5, 0x1, PT ;  /* 0x000000010500780c */ /* 0x000fda0003f05270 */
[----:B------:R-:W-:-:S05]  /*2770*/  @P0 IMAD.HI.U32 R4, R2, c[0x0][0x330], RZ ;  /* 0x0000cc0002040a27 */ /* 0x000fca00078e00ff */
[----:B------:R-:W-:Y:S02]  /*2780*/  @P0 SHF.R.U32.HI R2, RZ, c[0x0][0x334], R4 ;  /* 0x0000cd00ff020a19 */ /* 0x000fe40000011604 */
.L_x_709:
[----:B------:R-:W-:Y:S05]  /*2790*/  BSYNC B0 ;  /* 0x0000000000007941 */ /* 0x000fea0003800000 */
.L_x_707:
[----:B------:R-:W-:-:S05]  /*27a0*/  IMAD R2, R2, c[0x0][0x32c], RZ ;  /* 0x0000cb0002027a24 */ /* 0x000fca00078e02ff */
[----:B------:R-:W-:-:S04]  /*27b0*/  IMNMX R3, R3, R2, !PT ;  /* 0x0000000203037217 */ /* 0x000fc80007800200 */
.L_x_706:
[C---:B------:R-:W-:Y:S01]  /*27c0*/  LOP3.LUT R4, R18.reuse, 0xff000000, RZ, 0xc0, !PT ;  /* 0xff00000012047812 */ /* 0x040fe200078ec0ff */
[----:B------:R-:W-:Y:S01]  /*27d0*/  IMAD.HI R3, R3, 0x2aaaaaab, RZ ;  /* 0x2aaaaaab03037827 */ /* 0x000fe200078e02ff */
[----:B------:R-:W-:Y:S01]  /*27e0*/  LOP3.LUT R5, R18, 0xff0000, RZ, 0xc0, !PT ;  /* 0x00ff000012057812 */ /* 0x000fe200078ec0ff */
[----:B------:R-:W-:Y:S01]  /*27f0*/  BSSY B0, `(.L_x_710) ;  /* 0x000002c000007945 */ /* 0x000fe20003800000 */
[----:B------:R-:W-:Y:S02]  /*2800*/  SHF.R.U32.HI R4, RZ, 0x8, R4 ;  /* 0x00000008ff047819 */ /* 0x000fe40000011604 */
[----:B------:R-:W-:Y:S02]  /*2810*/  SHF.R.U32.HI R2, RZ, 0x1f, R3 ;  /* 0x0000001fff027819 */ /* 0x000fe40000011603 */
[----:B------:R-:W-:Y:S02]  /*2820*/  LEA.HI R5, R5, R4, RZ, 0x10 ;  /* 0x0000000405057211 */ /* 0x000fe400078f80ff */
[----:B------:R-:W-:Y:S01]  /*2830*/  LEA.HI.SX32 R3, R3, R2, 0x1d ;  /* 0x0000000203037211 */ /* 0x000fe200078feaff */
[----:B------:R-:W-:Y:S01]  /*2840*/  IMAD.MOV.U32 R2, RZ, RZ, RZ ;  /* 0x000000ffff027224 */ /* 0x000fe200078e00ff */
[----:B------:R-:W-:-:S02]  /*2850*/  SHF.R.U32.HI R8, RZ, 0x10, R5 ;  /* 0x00000010ff087819 */ /* 0x000fc40000011605 */
[----:B------:R-:W-:Y:S02]  /*2860*/  LOP3.LUT R18, R5, 0xff, RZ, 0xc0, !PT ;  /* 0x000000ff05127812 */ /* 0x000fe400078ec0ff */
[----:B------:R-:W-:Y:S01]  /*2870*/  IMNMX R6, RZ, R3, !PT ;  /* 0x00000003ff067217 */ /* 0x000fe20007800200 */
[----:B------:R1:W-:Y:S01]  /*2880*/  STL [R1+0x2c], R8 ;  /* 0x00002c0801007387 */ /* 0x0003e20000100800 */
[C---:B------:R-:W-:Y:S02]  /*2890*/  ISETP.NE.AND P1, PT, R8.reuse, RZ, PT ;  /* 0x000000ff0800720c */ /* 0x040fe40003f25270 */
[----:B------:R-:W-:Y:S01]  /*28a0*/  ISETP.GT.AND P0, PT, R7, R6, PT ;  /* 0x000000060700720c */ /* 0x000fe20003f04270 */
[----:B------:R1:W-:Y:S01]  /*28b0*/  STL [R1+0x30], R18 ;  /* 0x0000301201007387 */ /* 0x0003e20000100800 */
[----:B------:R-:W-:-:S11]  /*28c0*/  SEL R133, R8, c[0x0][0x338], P1 ;  /* 0x0000ce0008857a07 */ /* 0x000fd60000800000 */
[----:B------:R-:W-:Y:S05]  /*28d0*/  @!P0 BRA `(.L_x_711) ;  /* 0x000001d000008947 */ /* 0x000fea0003800000 */
[----:B------:R-:W-:Y:S02]  /*28e0*/  IABS R3, R133 ;  /* 0x0000008500037213 */ /* 0x000fe40000000000 */
[----:B------:R-:W-:Y:S02]  /*28f0*/  IADD3 R4, R133, -0x1, R7 ;  /* 0xffffffff85047810 */ /* 0x000fe40007ffe007 */
[----:B------:R-:W2:Y:S03]  /*2900*/  I2F.RP R2, R3 ;  /* 0x0000000300027306 */ /* 0x000ea60000209400 */
[----:B-1----:R-:W-:Y:S02]  /*2910*/  IMAD.IADD R8, R4, 0x1, -R6 ;  /* 0x0000000104087824 */ /* 0x002fe400078e0a06 */
[----:B------:R-:W-:-:S03]  /*2920*/  IMAD.MOV.U32 R4, RZ, RZ, RZ ;  /* 0x000000ffff047224 */ /* 0x000fc600078e00ff */
[----:B------:R-:W-:Y:S01]  /*2930*/  IABS R11, R8 ;  /* 0x00000008000b7213 */ /* 0x000fe20000000000 */
[----:B--2---:R-:W1:Y:S02]  /*2940*/  MUFU.RCP R2, R2 ;  /* 0x0000000200027308 */ /* 0x004e640000001000 */
        /* <DEDUP_REMOVED lines=22> */
.L_x_711:
[----:B------:R-:W-:Y:S05]  /*2ab0*/  BSYNC B0 ;  /* 0x0000000000007941 */ /* 0x000fea0003800000 */
.L_x_710:
[----:B------:R-:W-:Y:S01]  /*2ac0*/  IMAD R3, R18, R2, R6 ;  /* 0x0000000212037224 */ /* 0x000fe200078e0206 */
[----:B------:R-:W-:Y:S02]  /*2ad0*/  SHF.R.S32.HI R111, RZ, 0x1f, R110 ;  /* 0x0000001fff6f7819 */ /* 0x000fe4000001146e */
[C---:B------:R-:W-:Y:S01]  /*2ae0*/  IADD3 R30, R154.reuse, 0x8, RZ ;  /* 0x000000089a1e7810 */ /* 0x040fe20007ffe0ff */
[C---:B------:R-:W-:Y:S01]  /*2af0*/  IMAD.IADD R2, R3.reuse, 0x1, R2 ;  /* 0x0000000103027824 */ /* 0x040fe200078e0202 */
[C---:B------:R-:W-:Y:S01]  /*2b00*/  IADD3 R29, R154.reuse, 0x18, RZ ;  /* 0x000000189a1d7810 */ /* 0x040fe20007ffe0ff */
[----:B------:R-:W-:Y:S01]  /*2b10*/  IMAD R3, R3, 0x30, -R12 ;  /* 0x0000003003037824 */ /* 0x000fe200078e0a0c */
[----:B------:R-:W-:Y:S02]  /*2b20*/  IADD3 R28, R154, 0x28, RZ ;  /* 0x000000289a1c7810 */ /* 0x000fe40007ffe0ff */
[----:B------:R-:W-:-:S02]  /*2b30*/  IMNMX R2, R7, R2, PT ;  /* 0x0000000207027217 */ /* 0x000fc40003800200 */
[----:B------:R-:W-:-:S03]  /*2b40*/  IMNMX R3, RZ, R3, !PT ;  /* 0x00000003ff037217 */ /* 0x000fc60007800200 */
[----:B------:R-:W-:Y:S02]  /*2b50*/  IMAD R2, R2, 0x30, -R12 ;  /* 0x0000003002027824 */ /* 0x000fe400078e0a0c */
[----:B------:R-:W-:-:S03]  /*2b60*/  IMAD.WIDE.U32 R4, R3, -0x55555555, RZ ;  /* 0xaaaaaaab03047825 */ /* 0x000fc600078e00ff */
        /* <DEDUP_REMOVED lines=10> */
[----:B-1----:R-:W2:Y:S04]  /*2c10*/  LDL.64 R18, [R1+0x38] ;  /* 0x0000380001127983 */ /* 0x002ea80000100a00 */
[----:B------:R-:W1:Y:S04]  /*2c20*/  S2R R8, SR_TID.X ;  /* 0x0000000000087919 */ /* 0x000e680000002100 */
[----:B------:R-:W3:Y:S04]  /*2c30*/  LDL R21, [R1+0x24] ;  /* 0x0000240001157983 */ /* 0x000ee80000100800 */
[----:B------:R-:W4:Y:S01]  /*2c40*/  LDL R20, [R1+0x40] ;  /* 0x0000400001147983 */ /* 0x000f220000100800 */
[----:B-1----:R-:W-:-:S04]  /*2c50*/  SHF.R.S32.HI R23, RZ, 0x1f, R8 ;  /* 0x0000001fff177819 */ /* 0x002fc80000011408 */
[----:B------:R-:W-:Y:S02]  /*2c60*/  LEA.HI R23, R23, R8, RZ, 0x2 ;  /* 0x0000000817177211 */ /* 0x000fe400078f10ff */
[----:B------:R-:W3:Y:S02]  /*2c70*/  LDL R8, [R1+0x1c] ;  /* 0x00001c0001087983 */ /* 0x000ee40000100800 */
[----:B------:R-:W-:Y:S02]  /*2c80*/  SHF.R.S32.HI R23, RZ, 0x2, R23 ;  /* 0x00000002ff177819 */ /* 0x000fe40000011417 */
[----:B------:R-:W-:Y:S02]  /*2c90*/  SHF.R.S32.HI R3, RZ, 0x1f, R14 ;  /* 0x0000001fff037819 */ /* 0x000fe4000001140e */
[----:B------:R-:W-:-:S04]  /*2ca0*/  IADD3 R125, P0, R23, R14, RZ ;  /* 0x0000000e177d7210 */ /* 0x000fc80007f1e0ff */
[----:B------:R-:W-:-:S05]  /*2cb0*/  LEA.HI.X.SX32 R128, R23, R3, 0x1, P0 ;  /* 0x0000000317807211 */ /* 0x000fca00000f0eff */
[----:B------:R-:W-:Y:S01]  /*2cc0*/  IMAD R3, R128, c[0x0][0x238], RZ ;  /* 0x00008e0080037a24 */ /* 0x000fe200078e02ff */
[----:B------:R-:W-:Y:S02]  /*2cd0*/  IADD3 R31, R2, -0x1, RZ ;  /* 0xffffffff021f7810 */ /* 0x000fe40007ffe0ff */
[----:B------:R-:W-:Y:S01]  /*2ce0*/  SHF.R.S32.HI R9, RZ, 0x1f, R17 ;  /* 0x0000001fff097819 */ /* 0x000fe20000011411 */
[----:B------:R-:W-:-:S03]  /*2cf0*/  IMAD R3, R125, c[0x0][0x23c], R3 ;  /* 0x00008f007d037a24 */ /* 0x000fc600078e0203 */
[----:B------:R-:W-:Y:S01]  /*2d00*/  SEL R10, R9, RZ, !P3 ;  /* 0x000000ff090a7207 */ /* 0x000fe20005800000 */
[----:B------:R-:W-:Y:S01]  /*2d10*/  IMAD.MOV.U32 R136, RZ, RZ, 0x30 ;  /* 0x00000030ff887424 */ /* 0x000fe200078e00ff */
[----:B------:R-:W-:-:S03]  /*2d20*/  SEL R11, R17, RZ, !P3 ;  /* 0x000000ff110b7207 */ /* 0x000fc60005800000 */
[C---:B------:R-:W-:Y:S02]  /*2d30*/  IMAD R156, R136.reuse, c[0x0][0x23c], RZ ;  /* 0x00008f00889c7a24 */ /* 0x040fe400078e02ff */
[----:B------:R-:W-:-:S05]  /*2d40*/  IMAD.WIDE.U32 R142, R136, c[0x0][0x238], RZ ;  /* 0x00008e00888e7a25 */ /* 0x000fca00078e00ff */
[----:B------:R-:W-:Y:S02]  /*2d50*/  IADD3 R156, R143, R156, RZ ;  /* 0x0000009c8f9c7210 */ /* 0x000fe40007ffe0ff */
[----:B------:R-:W-:-:S04]  /*2d60*/  MOV R151, c[0x0][0x238] ;  /* 0x00008e0000977a02 */ /* 0x000fc80000000f00 */
[----:B------:R-:W-:Y:S01]  /*2d70*/  SHF.L.U32 R157, R151, 0x5, RZ ;  /* 0x00000005979d7819 */ /* 0x000fe200000006ff */
[----:B--2---:R-:W-:-:S04]  /*2d80*/  IMAD.WIDE.U32 R4, R125, c[0x0][0x238], R18 ;  /* 0x00008e007d047a25 */ /* 0x004fc800078e0012 */
[----:B------:R-:W-:Y:S02]  /*2d90*/  IMAD.IADD R3, R5, 0x1, R3 ;  /* 0x0000000105037824 */ /* 0x000fe400078e0203 */
[----:B------:R-:W-:Y:S02]  /*2da0*/  IMAD R5, R31, -0x30, R0 ;  /* 0xffffffd01f057824 */ /* 0x000fe400078e0200 */
[----:B------:R-:W-:Y:S02]  /*2db0*/  IMAD.MOV.U32 R2, RZ, RZ, R4 ;  /* 0x000000ffff027224 */ /* 0x000fe400078e0004 */
[----:B------:R-:W-:Y:S01]  /*2dc0*/  IMAD R4, R10, c[0x0][0x248], RZ ;  /* 0x000092000a047a24 */ /* 0x000fe200078e02ff */
[----:B------:R-:W-:Y:S01]  /*2dd0*/  IMNMX R6, R5, 0x30, PT ;  /* 0x0000003005067817 */ /* 0x000fe20003800200 */
[----:B------:R-:W-:-:S04]  /*2de0*/  IMAD.WIDE.U32 R2, R22, c[0x0][0x240], R2 ;  /* 0x0000900016027a25 */ /* 0x000fc800078e0002 */
[----:B------:R-:W-:Y:S02]  /*2df0*/  IMAD R5, R11, c[0x0][0x24c], R4 ;  /* 0x000093000b057a24 */ /* 0x000fe400078e0204 */
[----:B------:R-:W-:Y:S02]  /*2e00*/  IMAD.IADD R4, R6, 0x1, -R23 ;  /* 0x0000000106047824 */ /* 0x000fe400078e0a17 */
[----:B------:R-:W-:-:S03]  /*2e10*/  IMAD R3, R22, c[0x0][0x244], R3 ;  /* 0x0000910016037a24 */ /* 0x000fc600078e0203 */
[C---:B------:R-:W-:Y:S01]  /*2e20*/  ISETP.GE.AND P1, PT, R4.reuse, 0x1, PT ;  /* 0x000000010400780c */ /* 0x040fe20003f26270 */
[----:B------:R-:W-:Y:S01]  /*2e30*/  IMAD.WIDE.U32 R98, R11, c[0x0][0x248], R2 ;  /* 0x000092000b627a25 */ /* 0x000fe200078e0002 */
[----:B------:R-:W-:Y:S02]  /*2e40*/  ISETP.GT.AND P0, PT, R4, 0x20, PT ;  /* 0x000000200400780c */ /* 0x000fe40003f04270 */
[----:B------:R-:W-:Y:S01]  /*2e50*/  SHF.R.S32.HI R3, RZ, 0x1f, R31 ;  /* 0x0000001fff037819 */ /* 0x000fe2000001141f */
[----:B------:R-:W-:Y:S02]  /*2e60*/  IMAD R2, R156, R31, RZ ;  /* 0x0000001f9c027224 */ /* 0x000fe400078e02ff */
[----:B------:R-:W-:Y:S02]  /*2e70*/  IMAD.IADD R89, R99, 0x1, R5 ;  /* 0x0000000163597824 */ /* 0x000fe400078e0205 */
[----:B------:R-:W-:Y:S02]  /*2e80*/  IMAD.MOV.U32 R88, RZ, RZ, R98 ;  /* 0x000000ffff587224 */ /* 0x000fe400078e0062 */
[----:B------:R-:W-:-:S02]  /*2e90*/  IMAD R4, R3, R142, R2 ;  /* 0x0000008e03047224 */ /* 0x000fc400078e0202 */
[----:B------:R-:W-:Y:S02]  /*2ea0*/  IMAD.MOV.U32 R5, RZ, RZ, 0x5 ;  /* 0x00000005ff057424 */ /* 0x000fe400078e00ff */
[----:B------:R-:W-:-:S03]  /*2eb0*/  IMAD.WIDE.U32 R2, R31, R142, R88 ;  /* 0x0000008e1f027225 */ /* 0x000fc600078e0058 */
[----:B------:R-:W-:Y:S01]  /*2ec0*/  SHF.L.U64.HI R151, R151, R5, c[0x0][0x23c] ;  /* 0x00008f0097977619 */ /* 0x000fe20000010205 */
[----:B------:R-:W-:Y:S01]  /*2ed0*/  IMAD.IADD R3, R3, 0x1, R4 ;  /* 0x0000000103037824 */ /* 0x000fe200078e0204 */
[----:B------:R-:W-:Y:S02]  /*2ee0*/  @P1 LEA R4, P3, R2, c[0x0][0x220], 0x1 ;  /* 0x0000880002041a11 */ /* 0x000fe400078608ff */
[----:B------:R-:W-:Y:S02]  /*2ef0*/  @P0 IADD3 R6, P2, R157, R2, RZ ;  /* 0x000000029d060210 */ /* 0x000fe40007f5e0ff */
[----:B------:R-:W-:Y:S02]  /*2f00*/  ISETP.GE.AND P6, PT, R18, c[0x0][0x1d4], PT ;  /* 0x0000750012007a0c */ /* 0x000fe40003fc6270 */
[----:B------:R-:W-:Y:S01]  /*2f10*/  @P1 LEA.HI.X R5, R2, c[0x0][0x224], R3, 0x1, P3 ;  /* 0x0000890002051a11 */ /* 0x000fe200018f0c03 */
[----:B------:R-:W-:Y:S01]  /*2f20*/  @P0 IMAD.X R3, R3, 0x1, R151, P2 ;  /* 0x0000000103030824 */ /* 0x000fe200010e0697 */
[----:B---3--:R-:W-:-:S02]  /*2f30*/  ISETP.GE.AND P5, PT, R21, c[0x0][0x1d4], PT ;  /* 0x0000750015007a0c */ /* 0x008fc40003fa6270 */
[----:B----4-:R-:W-:Y:S02]  /*2f40*/  ISETP.GE.AND P4, PT, R20, c[0x0][0x1d4], PT ;  /* 0x0000750014007a0c */ /* 0x010fe40003f86270 */
[----:B------:R-:W-:-:S04]  /*2f50*/  @P0 LEA R2, P2, R6, c[0x0][0x220], 0x1 ;  /* 0x0000880006020a11 */ /* 0x000fc800078408ff */
[----:B------:R-:W-:Y:S02]  /*2f60*/  @P0 LEA.HI.X R3, R6, c[0x0][0x224], R3, 0x1, P2 ;  /* 0x0000890006030a11 */ /* 0x000fe400010f0c03 */
[----:B------:R-:W-:-:S05]  /*2f70*/  @P1 SHF.L.U32 R6, R8, 0x1, RZ ;  /* 0x0000000108061819 */ /* 0x000fca00000006ff */
[----:B------:R-:W-:Y:S01]  /*2f80*/  @!PT LDS RZ, [RZ] ;  /* 0x00000000fffff984 */ /* 0x000fe20000000800 */
[----:B------:R-:W-:Y:S01]  /*2f90*/  @!PT LDS RZ, [RZ] ;  /* 0x00000000fffff984 */ /* 0x000fe20000000800 */
[----:B------:R-:W-:Y:S01]  /*2fa0*/  @!PT LDS RZ, [RZ] ;  /* 0x00000000fffff984 */ /* 0x000fe20000000800 */
[----:B------:R1:W-:Y:S04]  /*2fb0*/  @P1 LDGSTS.E.BYPASS.LTC128B.128 [R6+0x3c80], [R4.64], !P6 ;  /* 0x03c8000004061fae */ /* 0x0003e8000f101d46 */
[----:B------:R1:W-:Y:S04]  /*2fc0*/  @P1 LDGSTS.E.BYPASS.LTC128B.128 [R6+0x4880], [R4.64+0x40], !P5 ;  /* 0x0488004004061fae */ /* 0x0003e8000e901d46 */
[----:B------:R1:W-:Y:S02]  /*2fd0*/  @P1 LDGSTS.E.BYPASS.LTC128B.128 [R6+0x5480], [R4.64+0x80], !P4 ;  /* 0x0548008004061fae */ /* 0x0003e4000e101d46 */
[----:B-1----:R-:W-:-:S05]  /*2fe0*/  @P0 IMAD.SHL.U32 R4, R8, 0x2, RZ ;  /* 0x0000000208040824 */ /* 0x002fca00078e00ff */
[----:B------:R1:W-:Y:S04]  /*2ff0*/  @P0 LDGSTS.E.BYPASS.LTC128B.128 [R4+0x4480], [R2.64], !P6 ;  /* 0x0448000002040fae */ /* 0x0003e8000f101d46 */
[----:B------:R1:W-:Y:S04]  /*3000*/  @P0 LDGSTS.E.BYPASS.LTC128B.128 [R4+0x5080], [R2.64+0x40], !P5 ;  /* 0x0508004002040fae */ /* 0x0003e8000e901d46 */
[----:B------:R1:W-:Y:S01]  /*3010*/  @P0 LDGSTS.E.BYPASS.LTC128B.128 [R4+0x5c80], [R2.64+0x80], !P4 ;  /* 0x05c8008002040fae */ /* 0x0003e2000e101d46 */
[----:B------:R-:W-:Y:S01]  /*3020*/  ISETP.NE.U32.AND P0, PT, RZ, c[0x0][0x340], PT ;  /* 0x0000d000ff007a0c */ /* 0x000fe20003f05070 */
[----:B------:R-:W-:-:S02]  /*3030*/  IMAD.IADD R6, R13, 0x1, R144 ;  /* 0x000000010d067824 */ /* 0x000fc400078e0290 */
[----:B------:R-:W2:Y:S01]  /*3040*/  S2R R20, SR_TID.X ;  /* 0x0000000000147919 */ /* 0x000ea20000002100 */
[----:B------:R-:W-:Y:S02]  /*3050*/  ISETP.NE.AND.EX P0, PT, RZ, c[0x0][0x344], PT, P0 ;  /* 0x0000d100ff007a0c */ /* 0x000fe40003f05300 */
[----:B------:R-:W-:Y:S01]  /*3060*/  ISETP.NE.AND P3, PT, R15, RZ, PT ;  /* 0x000000ff0f00720c */ /* 0x000fe20003f65270 */
[----:B------:R-:W-:Y:S01]  /*3070*/  IMAD.MOV.U32 R160, RZ, RZ, c[0x0][0x27c] ;  /* 0x00009f00ffa07624 */ /* 0x000fe200078e00ff */
[----:B------:R-:W0:Y:S09]  /*3080*/  LDGDEPBAR ;  /* 0x00000000000079af */ /* 0x000e320000000000 */
[----:B-1----:R-:W-:-:S05]  /*3090*/  @P0 IMAD.WIDE R2, R17, R16, c[0x0][0x340] ;  /* 0x0000d00011020625 */ /* 0x002fca00078e0210 */
[----:B------:R1:W3:Y:S01]  /*30a0*/  @P0 LDG.E R7, [R2.64] ;  /* 0x0000000602070981 */ /* 0x0002e2000c1e1900 */
[----:B------:R-:W-:-:S05]  /*30b0*/  SHF.R.S32.HI R8, RZ, 0x1f, R6 ;  /* 0x0000001fff087819 */ /* 0x000fca0000011406 */
[----:B------:R-:W-:-:S04]  /*30c0*/  IMAD R4, R8, c[0x0][0x1e0], RZ ;  /* 0x0000780008047a24 */ /* 0x000fc800078e02ff */
[----:B------:R-:W-:Y:S01]  /*30d0*/  IMAD R4, R6, c[0x0][0x1e4], R4 ;  /* 0x0000790006047a24 */ /* 0x000fe200078e0204 */
[----:B--2---:R-:W-:Y:S01]  /*30e0*/  LEA.HI R20, R20, R20, RZ, 0x1 ;  /* 0x0000001414147211 */ /* 0x004fe200078f08ff */
[----:B-1----:R-:W-:-:S05]  /*30f0*/  IMAD.WIDE.U32 R2, R6, c[0x0][0x1e0], RZ ;  /* 0x0000780006027a25 */ /* 0x002fca00078e00ff */
[----:B------:R-:W-:-:S05]  /*3100*/  IADD3 R3, R3, R4, RZ ;  /* 0x0000000403037210 */ /* 0x000fca0007ffe0ff */
[----:B------:R-:W-:Y:S01]  /*3110*/  IMAD.WIDE.U32 R2, R22, c[0x0][0x1e8], R2 ;  /* 0x00007a0016027a25 */ /* 0x000fe200078e0002 */
[----:B------:R-:W-:-:S03]  /*3120*/  SHF.R.S32.HI R20, RZ, 0x1, R20 ;  /* 0x00000001ff147819 */ /* 0x000fc60000011414 */
[----:B------:R-:W-:Y:S02]  /*3130*/  IMAD R5, R22, c[0x0][0x1ec], R3 ;  /* 0x00007b0016057a24 */ /* 0x000fe400078e0203 */
[----:B------:R-:W-:Y:S01]  /*3140*/  IMAD.MOV.U32 R4, RZ, RZ, R2 ;  /* 0x000000ffff047224 */ /* 0x000fe200078e0002 */
[----:B------:R-:W-:Y:S01]  /*3150*/  SHF.R.S32.HI R12, RZ, 0x1f, R20 ;  /* 0x0000001fff0c7819 */ /* 0x000fe20000011414 */
[----:B------:R-:W-:Y:S01]  /*3160*/  IMAD.WIDE.U32 R158, R20, c[0x0][0x1e0], RZ ;  /* 0x00007800149e7a25 */ /* 0x000fe200078e00ff */
[----:B------:R-:W-:Y:S01]  /*3170*/  WARPSYNC 0xffffffff ;  /* 0xffffffff00007948 */ /* 0x000fe20003800000 */
[----:B------:R-:W-:Y:S02]  /*3180*/  ISETP.GE.AND P2, PT, R110, c[0x0][0x27c], PT ;  /* 0x00009f006e007a0c */ /* 0x000fe40003f46270 */
[----:B------:R-:W-:Y:S02]  /*3190*/  SHF.R.S32.HI R155, RZ, 0x1f, R154 ;  /* 0x0000001fff9b7819 */ /* 0x000fe4000001149a */
[----:B-----5:R-:W-:-:S02]  /*31a0*/  SHF.R.S32.HI R26, RZ, 0x1f, R134 ;  /* 0x0000001fff1a7819 */ /* 0x020fc40000011486 */
[----:B---3--:R-:W-:Y:S01]  /*31b0*/  @P0 SHF.R.S32.HI R3, RZ, 0x1f, R7 ;  /* 0x0000001fff030819 */ /* 0x008fe20000011407 */
[----:B------:R-:W-:Y:S02]  /*31c0*/  @!P0 IMAD.MOV.U32 R3, RZ, RZ, R9 ;  /* 0x000000ffff038224 */ /* 0x000fe400078e0009 */
[----:B------:R-:W-:Y:S01]  /*31d0*/  @P0 IMAD.MOV.U32 R2, RZ, RZ, R7 ;  /* 0x000000ffff020224 */ /* 0x000fe200078e0007 */
[----:B------:R-:W-:Y:S02]  /*31e0*/  @!P0 MOV R2, R17 ;  /* 0x0000001100028202 */ /* 0x000fe40000000f00 */
[----:B------:R-:W-:Y:S02]  /*31f0*/  SEL R21, R3, RZ, !P3 ;  /* 0x000000ff03157207 */ /* 0x000fe40005800000 */
[----:B------:R-:W-:Y:S01]  /*3200*/  SEL R15, R2, RZ, !P3 ;  /* 0x000000ff020f7207 */ /* 0x000fe20005800000 */
[----:B------:R-:W-:Y:S02]  /*3210*/  IMAD R2, R12, c[0x0][0x1e0], RZ ;  /* 0x000078000c027a24 */ /* 0x000fe400078e02ff */
[----:B------:R-:W-:-:S02]  /*3220*/  IMAD R7, R21, c[0x0][0x1f0], RZ ;  /* 0x00007c0015077a24 */ /* 0x000fc400078e02ff */
[----:B------:R-:W-:Y:S02]  /*3230*/  IMAD R3, R20, c[0x0][0x1e4], R2 ;  /* 0x0000790014037a24 */ /* 0x000fe400078e0202 */
[----:B------:R-:W-:-:S04]  /*3240*/  IMAD.WIDE.U32 R78, R15, c[0x0][0x1f0], R4 ;  /* 0x00007c000f4e7a25 */ /* 0x000fc800078e0004 */
[----:B------:R-:W-:Y:S01]  /*3250*/  IMAD R2, R15, c[0x0][0x1f4], R7 ;  /* 0x00007d000f027a24 */ /* 0x000fe200078e0207 */
[----:B------:R-:W-:Y:S01]  /*3260*/  SHF.L.U32 R5, R160, 0x1, RZ ;  /* 0x00000001a0057819 */ /* 0x000fe200000006ff */
[----:B------:R-:W-:-:S03]  /*3270*/  IMAD.IADD R127, R159, 0x1, R3 ;  /* 0x000000019f7f7824 */ /* 0x000fc600078e0203 */
[----:B------:R-:W-:Y:S02]  /*3280*/  IADD3 R77, R79, R2, RZ ;  /* 0x000000024f4d7210 */ /* 0x000fe40007ffe0ff */
[----:B------:R-:W2:Y:S01]  /*3290*/  LDL R35, [R1+0x68] ;  /* 0x0000680001237983 */ /* 0x000ea20000100800 */
[----:B------:R-:W-:Y:S01]  /*32a0*/  IADD3 R132, P1, P0, R78, R158, R110 ;  /* 0x0000009e4e847210 */ /* 0x000fe2000783e06e */
[----:B------:R-:W-:Y:S01]  /*32b0*/  IMAD.WIDE.U32 R2, R22, c[0x0][0x260], R18 ;  /* 0x0000980016027a25 */ /* 0x000fe200078e0012 */
[----:B------:R-:W-:Y:S01]  /*32c0*/  IADD3 R19, -R5, c[0x0][0x1d4], RZ ;  /* 0x0000750005137a10 */ /* 0x000fe20007ffe1ff */
[----:B------:R-:W3:Y:S01]  /*32d0*/  LDL R33, [R1+0x6c] ;  /* 0x00006c0001217983 */ /* 0x000ee20000100800 */
[----:B------:R-:W-:Y:S01]  /*32e0*/  IADD3.X R131, R77, R127, R111, P1, P0 ;  /* 0x0000007f4d837210 */ /* 0x000fe20000fe046f */
[----:B------:R-:W-:Y:S01]  /*32f0*/  IMAD R4, R10, c[0x0][0x268], RZ ;  /* 0x00009a000a047a24 */ /* 0x000fe200078e02ff */
[----:B------:R-:W-:Y:S01]  /*3300*/  IADD3 R130, P0, R20, R6, RZ ;  /* 0x0000000614827210 */ /* 0x000fe20007f1e0ff */
[----:B------:R-:W4:Y:S01]  /*3310*/  LDL R34, [R1+0x70] ;  /* 0x0000700001227983 */ /* 0x000f220000100800 */
[----:B------:R-:W-:Y:S01]  /*3320*/  ISETP.GE.AND P1, PT, R152, c[0x0][0x27c], PT ;  /* 0x00009f0098007a0c */ /* 0x000fe20003f26270 */
[----:B------:R-:W-:Y:S01]  /*3330*/  IMAD R3, R22, c[0x0][0x264], R3 ;  /* 0x0000990016037a24 */ /* 0x000fe200078e0203 */
[-C--:B------:R-:W-:Y:S01]  /*3340*/  SEL R18, R5, R19.reuse, !P2 ;  /* 0x0000001305127207 */ /* 0x080fe20005000000 */
[----:B------:R-:W-:Y:S01]  /*3350*/  IMAD.X R129, R8, 0x1, R12, P0 ;  /* 0x0000000108817824 */ /* 0x000fe200000e060c */
[----:B------:R-:W-:Y:S01]  /*3360*/  ISETP.GE.AND P0, PT, R109, c[0x0][0x27c], PT ;  /* 0x00009f006d007a0c */ /* 0x000fe20003f06270 */
[C---:B------:R-:W-:Y:S01]  /*3370*/  IMAD R8, R12.reuse, c[0x0][0x280], RZ ;  /* 0x0000a0000c087a24 */ /* 0x040fe200078e02ff */
[-C--:B------:R-:W-:Y:S01]  /*3380*/  SEL R17, R5, R19.reuse, !P1 ;  /* 0x0000001305117207 */ /* 0x080fe20004800000 */
[----:B------:R-:W-:Y:S01]  /*3390*/  IMAD R32, R11, c[0x0][0x26c], R4 ;  /* 0x00009b000b207a24 */ /* 0x000fe200078e0204 */
[----:B------:R-:W-:Y:S01]  /*33a0*/  SEL R19, R5, R19, !P0 ;  /* 0x0000001305137207 */ /* 0x000fe20004000000 */
[----:B------:R-:W-:Y:S01]  /*33b0*/  IMAD R9, R12, c[0x0][0x290], RZ ;  /* 0x0000a4000c097a24 */ /* 0x000fe200078e02ff */
[----:B------:R-:W-:Y:S01]  /*33c0*/  SEL R16, RZ, c[0x0][0x27c], !P2 ;  /* 0x00009f00ff107a07 */ /* 0x000fe20005000000 */
[----:B------:R-:W-:Y:S01]  /*33d0*/  IMAD.WIDE.U32 R4, R20, c[0x0][0x280], R154 ;  /* 0x0000a00014047a25 */ /* 0x000fe200078e009a */
[----:B------:R-:W-:Y:S01]  /*33e0*/  SEL R25, RZ, c[0x0][0x27c], !P1 ;  /* 0x00009f00ff197a07 */ /* 0x000fe20004800000 */
[----:B------:R-:W-:Y:S01]  /*33f0*/  ULDC.U8 UR4, c[0x0][0x298] ;  /* 0x0000a60000047ab9 */ /* 0x000fe20000000000 */
[----:B------:R-:W-:Y:S01]  /*3400*/  ISETP.GE.AND P1, PT, R160, 0x1, PT ;  /* 0x00000001a000780c */ /* 0x000fe20003f26270 */
[----:B------:R-:W-:-:S02]  /*3410*/  IMAD R8, R20, c[0x0][0x284], R8 ;  /* 0x0000a10014087a24 */ /* 0x000fc400078e0208 */
[----:B------:R-:W-:-:S04]  /*3420*/  IMAD.WIDE.U32 R12, R20, c[0x0][0x280], R110 ;  /* 0x0000a000140c7a25 */ /* 0x000fc800078e006e */
[----:B------:R-:W-:-:S04]  /*3430*/  IMAD.WIDE.U32 R82, R11, c[0x0][0x268], R2 ;  /* 0x00009a000b527a25 */ /* 0x000fc800078e0002 */
[----:B------:R-:W-:Y:S02]  /*3440*/  IMAD R14, R20, c[0x0][0x294], R9 ;  /* 0x0000a500140e7a24 */ /* 0x000fe400078e0209 */
[----:B------:R-:W-:-:S04]  /*3450*/  IMAD.WIDE.U32 R2, R22, c[0x0][0x210], R110 ;  /* 0x0000840016027a25 */ /* 0x000fc800078e006e */
[----:B------:R-:W-:Y:S02]  /*3460*/  IMAD.IADD R9, R5, 0x1, R8 ;  /* 0x0000000105097824 */ /* 0x000fe400078e0208 */
[----:B------:R-:W-:Y:S02]  /*3470*/  IMAD.IADD R5, R8, 0x1, R13 ;  /* 0x0000000108057824 */ /* 0x000fe400078e020d */
[----:B------:R-:W-:Y:S02]  /*3480*/  IMAD.IADD R13, R110, 0x1, R16 ;  /* 0x000000016e0d7824 */ /* 0x000fe400078e0210 */
[----:B------:R-:W-:Y:S02]  /*3490*/  IMAD R11, R22, c[0x0][0x214], R3 ;  /* 0x00008500160b7a24 */ /* 0x000fe400078e0203 */
[----:B------:R-:W-:Y:S02]  /*34a0*/  IMAD.MOV.U32 R10, RZ, RZ, R2 ;  /* 0x000000ffff0a7224 */ /* 0x000fe400078e0002 */
[----:B------:R-:W-:-:S04]  /*34b0*/  IMAD.WIDE.U32 R6, R20, c[0x0][0x290], R154 ;  /* 0x0000a40014067a25 */ /* 0x000fc800078e009a */
[----:B------:R-:W-:-:S04]  /*34c0*/  IMAD.WIDE.U32 R2, R20, c[0x0][0x290], R110 ;  /* 0x0000a40014027a25 */ /* 0x000fc800078e006e */
[----:B------:R-:W-:Y:S02]  /*34d0*/  IMAD.MOV.U32 R8, RZ, RZ, R4 ;  /* 0x000000ffff087224 */ /* 0x000fe400078e0004 */
[----:B------:R-:W-:Y:S01]  /*34e0*/  IMAD.MOV.U32 R4, RZ, RZ, R12 ;  /* 0x000000ffff047224 */ /* 0x000fe200078e000c */
[----:B------:R-:W-:Y:S01]  /*34f0*/  SHF.R.S32.HI R12, RZ, 0x1f, R13 ;  /* 0x0000001fff0c7819 */ /* 0x000fe2000001140d */
[----:B------:R-:W-:Y:S02]  /*3500*/  IMAD.IADD R7, R7, 0x1, R14 ;  /* 0x0000000107077824 */ /* 0x000fe400078e020e */
[----:B------:R-:W-:Y:S01]  /*3510*/  IMAD.IADD R3, R14, 0x1, R3 ;  /* 0x000000010e037824 */ /* 0x000fe200078e0203 */
[----:B------:R-:W-:Y:S02]  /*3520*/  SHF.R.S32.HI R14, RZ, 0x1f, R17 ;  /* 0x0000001fff0e7819 */ /* 0x000fe40000011411 */
[CC--:B------:R-:W-:Y:S02]  /*3530*/  LEA.HI R16, R12.reuse, R13.reuse, RZ, 0x3 ;  /* 0x0000000d0c107211 */ /* 0x0c0fe400078f18ff */
[----:B------:R-:W-:Y:S01]  /*3540*/  LEA.HI R22, R12, R13, RZ, 0x5 ;  /* 0x0000000d0c167211 */ /* 0x000fe200078f28ff */
[----:B------:R-:W-:Y:S01]  /*3550*/  IMAD.IADD R12, R152, 0x1, R25 ;  /* 0x00000001980c7824 */ /* 0x000fe200078e0219 */
[----:B------:R-:W-:-:S02]  /*3560*/  SHF.R.S32.HI R13, RZ, 0x1f, R19 ;  /* 0x0000001fff0d7819 */ /* 0x000fc40000011413 */
[----:B------:R-:W-:Y:S01]  /*3570*/  LEA.HI R23, R14, R17, RZ, 0x4 ;  /* 0x000000110e177211 */ /* 0x000fe200078f20ff */
[----:B------:R-:W-:Y:S01]  /*3580*/  IMAD R14, R21, c[0x0][0x218], RZ ;  /* 0x00008600150e7a24 */ /* 0x000fe200078e02ff */
[----:B------:R-:W-:Y:S02]  /*3590*/  LEA.HI R21, R13, R19, RZ, 0x4 ;  /* 0x000000130d157211 */ /* 0x000fe400078f20ff */
[----:B------:R-:W-:Y:S01]  /*35a0*/  SHF.R.S32.HI R13, RZ, 0x1f, R12 ;  /* 0x0000001fff0d7819 */ /* 0x000fe2000001140c */
[C---:B------:R-:W-:Y:S01]  /*35b0*/  IMAD.WIDE.U32 R100, R15.reuse, c[0x0][0x218], R10 ;  /* 0x000086000f647a25 */ /* 0x040fe200078e000a */
[----:B------:R-:W-:Y:S02]  /*35c0*/  SHF.R.S32.HI R20, RZ, 0x1f, R18 ;  /* 0x0000001fff147819 */ /* 0x000fe40000011412 */
[----:B------:R-:W-:Y:S01]  /*35d0*/  SEL R17, RZ, c[0x0][0x27c], !P0 ;  /* 0x00009f00ff117a07 */ /* 0x000fe20004000000 */
[----:B------:R-:W-:Y:S01]  /*35e0*/  IMAD R27, R15, c[0x0][0x21c], R14 ;  /* 0x000087000f1b7a24 */ /* 0x000fe200078e020e */
[----:B------:R-:W-:-:S02]  /*35f0*/  LEA.HI R11, R13, R12, RZ, 0x5 ;  /* 0x0000000c0d0b7211 */ /* 0x000fc400078f28ff */
[----:B------:R-:W-:Y:S01]  /*3600*/  LEA.HI R15, R13, R12, RZ, 0x3 ;  /* 0x0000000c0d0f7211 */ /* 0x000fe200078f18ff */
[----:B------:R-:W-:Y:S01]  /*3610*/  IMAD.IADD R14, R109, 0x1, R17 ;  /* 0x000000016d0e7824 */ /* 0x000fe200078e0211 */
[----:B------:R-:W-:Y:S02]  /*3620*/  LEA.HI R24, R20, R18, RZ, 0x4 ;  /* 0x0000001214187211 */ /* 0x000fe400078f20ff */
[----:B------:R-:W-:Y:S02]  /*3630*/  SHF.R.S32.HI R11, RZ, 0x5, R11 ;  /* 0x00000005ff0b7819 */ /* 0x000fe4000001140b */
[----:B------:R-:W-:Y:S02]  /*3640*/  SHF.R.S32.HI R17, RZ, 0x5, R22 ;  /* 0x00000005ff117819 */ /* 0x000fe40000011416 */
[----:B------:R-:W-:-:S04]  /*3650*/  SHF.R.S32.HI R10, RZ, 0x1f, R14 ;  /* 0x0000001fff0a7819 */ /* 0x000fc8000001140e */
[----:B------:R-:W-:Y:S01]  /*3660*/  LEA.HI R13, R10, R14, RZ, 0x3 ;  /* 0x0000000e0a0d7211 */ /* 0x000fe200078f18ff */
[C---:B------:R-:W-:Y:S01]  /*3670*/  IMAD R146, R136.reuse, c[0x0][0x1e4], RZ ;  /* 0x0000790088927a24 */ /* 0x040fe200078e02ff */
[----:B------:R-:W-:Y:S01]  /*3680*/  ISETP.NE.AND P0, PT, RZ, UR4, PT ;  /* 0x00000004ff007c0c */ /* 0x000fe2000bf05270 */
[----:B------:R-:W-:Y:S01]  /*3690*/  IMAD R147, R136, c[0x0][0x284], RZ ;  /* 0x0000a10088937a24 */ /* 0x000fe200078e02ff */
[----:B------:R-:W-:Y:S01]  /*36a0*/  LOP3.LUT R103, R16, 0xfffffff8, RZ, 0xc0, !PT ;  /* 0xfffffff810677812 */ /* 0x000fe200078ec0ff */
[C---:B------:R-:W-:Y:S01]  /*36b0*/  IMAD R148, R136.reuse, c[0x0][0x294], RZ ;  /* 0x0000a50088947a24 */ /* 0x040fe200078e02ff */
[----:B------:R-:W-:Y:S01]  /*36c0*/  LOP3.LUT R102, R15, 0xfffffff8, RZ, 0xc0, !PT ;  /* 0xfffffff80f667812 */ /* 0x000fe200078ec0ff */
[----:B------:R-:W-:Y:S01]  /*36d0*/  IMAD.WIDE.U32 R140, R136, c[0x0][0x1e0], RZ ;  /* 0x00007800888c7a25 */ /* 0x000fe200078e00ff */
[----:B------:R-:W-:-:S03]  /*36e0*/  LOP3.LUT R87, R13, 0xfffffff8, RZ, 0xc0, !PT ;  /* 0xfffffff80d577812 */ /* 0x000fc600078ec0ff */
[----:B------:R-:W-:-:S04]  /*36f0*/  IMAD.WIDE.U32 R138, R136, c[0x0][0x280], RZ ;  /* 0x0000a000888a7a25 */ /* 0x000fc800078e00ff */
[----:B------:R-:W-:-:S04]  /*3700*/  IMAD.WIDE.U32 R90, R134, c[0x0][0x290], R2 ;  /* 0x0000a400865a7a25 */ /* 0x000fc800078e0002 */
[----:B------:R-:W-:-:S04]  /*3710*/  IMAD.WIDE.U32 R136, R136, c[0x0][0x290], RZ ;  /* 0x0000a40088887a25 */ /* 0x000fc800078e00ff */
[----:B------:R-:W-:-:S04]  /*3720*/  IMAD.WIDE.U32 R96, R134, c[0x0][0x280], R8 ;  /* 0x0000a00086607a25 */ /* 0x000fc800078e0008 */
[----:B------:R-:W-:-:S04]  /*3730*/  IMAD.WIDE.U32 R94, R134, c[0x0][0x290], R6 ;  /* 0x0000a400865e7a25 */ /* 0x000fc800078e0006 */
[----:B------:R-:W-:Y:S01]  /*3740*/  IMAD.WIDE.U32 R92, R134, c[0x0][0x280], R4 ;  /* 0x0000a000865c7a25 */ /* 0x000fe200078e0004 */
[----:B------:R-:W-:Y:S02]  /*3750*/  P2R R124, PR, RZ, 0x1 ;  /* 0x00000001ff7c7803 */ /* 0x000fe40000000000 */
[----:B------:R-:W-:Y:S01]  /*3760*/  IADD3 R146, R141, R146, RZ ;  /* 0x000000928d927210 */ /* 0x000fe20007ffe0ff */
[----:B------:R-:W-:Y:S01]  /*3770*/  IMAD.IADD R147, R139, 0x1, R147 ;  /* 0x000000018b937824 */ /* 0x000fe200078e0293 */
[----:B------:R-:W-:Y:S01]  /*3780*/  SHF.R.S32.HI R117, RZ, 0x1f, R103 ;  /* 0x0000001fff757819 */ /* 0x000fe20000011467 */
[----:B------:R-:W-:Y:S01]  /*3790*/  IMAD.IADD R148, R137, 0x1, R148 ;  /* 0x0000000189947824 */ /* 0x000fe200078e0294 */
[----:B------:R-:W-:Y:S01]  /*37a0*/  SHF.R.S32.HI R116, RZ, 0x1f, R102 ;  /* 0x0000001fff747819 */ /* 0x000fe20000011466 */
[----:B------:R-:W-:Y:S01]  /*37b0*/  IMAD.IADD R86, R83, 0x1, R32 ;  /* 0x0000000153567824 */ /* 0x000fe200078e0220 */
[----:B------:R-:W-:Y:S01]  /*37c0*/  SHF.R.S32.HI R115, RZ, 0x1f, R87 ;  /* 0x0000001fff737819 */ /* 0x000fe20000011457 */
[----:B------:R-:W-:Y:S01]  /*37d0*/  IMAD.IADD R123, R101, 0x1, R27 ;  /* 0x00000001657b7824 */ /* 0x000fe200078e021b */
[----:B--2---:R-:W-:-:S02]  /*37e0*/  LOP3.LUT R18, R35, 0x18, R16, 0xf8, !PT ;  /* 0x0000001823127812 */ /* 0x004fc400078ef810 */
[----:B------:R-:W-:Y:S02]  /*37f0*/  LOP3.LUT R12, R35, 0x18, R15, 0xf8, !PT ;  /* 0x00000018230c7812 */ /* 0x000fe400078ef80f */
[-C--:B---3--:R-:W-:Y:S01]  /*3800*/  LOP3.LUT R19, R18, R33.reuse, RZ, 0x3c, !PT ;  /* 0x0000002112137212 */ /* 0x088fe200078e3cff */
[--C-:B----4-:R-:W-:Y:S01]  /*3810*/  IMAD R18, R11, 0x600, R34.reuse ;  /* 0x000006000b127824 */ /* 0x110fe200078e0222 */
[----:B------:R-:W-:Y:S01]  /*3820*/  LOP3.LUT R11, R12, R33, RZ, 0x3c, !PT ;  /* 0x000000210c0b7212 */ /* 0x000fe200078e3cff */
[----:B------:R-:W-:Y:S01]  /*3830*/  IMAD R20, R17, 0x600, R34 ;  /* 0x0000060011147824 */ /* 0x000fe200078e0222 */
[----:B------:R-:W-:Y:S02]  /*3840*/  LEA.HI R17, R10, R14, RZ, 0x5 ;  /* 0x0000000e0a117211 */ /* 0x000fe400078f28ff */
[----:B------:R-:W-:Y:S01]  /*3850*/  SHF.R.S32.HI R10, RZ, 0x4, R24 ;  /* 0x00000004ff0a7819 */ /* 0x000fe20000011418 */
[----:B------:R-:W-:Y:S01]  /*3860*/  IMAD.IADD R24, R18, 0x1, R11 ;  /* 0x0000000112187824 */ /* 0x000fe200078e020b */
[----:B------:R-:W-:-:S02]  /*3870*/  SHF.R.S32.HI R11, RZ, 0x4, R23 ;  /* 0x00000004ff0b7819 */ /* 0x000fc40000011417 */
[----:B------:R-:W-:Y:S02]  /*3880*/  SHF.R.S32.HI R14, RZ, 0x4, R21 ;  /* 0x00000004ff0e7819 */ /* 0x000fe40000011415 */
[----:B------:R-:W-:Y:S02]  /*3890*/  SHF.R.S32.HI R17, RZ, 0x5, R17 ;  /* 0x00000005ff117819 */ /* 0x000fe40000011411 */
[----:B------:R-:W-:Y:S02]  /*38a0*/  LEA.HI.SX32 R12, R16, R10, 0x1d ;  /* 0x0000000a100c7211 */ /* 0x000fe400078feaff */
[----:B------:R-:W-:Y:S02]  /*38b0*/  LEA.HI.SX32 R11, R15, R11, 0x1d ;  /* 0x0000000b0f0b7211 */ /* 0x000fe400078feaff */
[----:B------:R-:W-:Y:S01]  /*38c0*/  LEA.HI.SX32 R10, R13, R14, 0x1d ;  /* 0x0000000e0d0a7211 */ /* 0x000fe200078feaff */
[----:B------:R-:W-:Y:S01]  /*38d0*/  IMAD R22, R17, 0x600, R34 ;  /* 0x0000060011167824 */ /* 0x000fe200078e0222 */
[----:B------:R-:W-:-:S02]  /*38e0*/  SHF.R.S32.HI R17, RZ, 0x1f, R11 ;  /* 0x0000001fff117819 */ /* 0x000fc4000001140b */
[----:B------:R-:W-:Y:S01]  /*38f0*/  SHF.R.S32.HI R18, RZ, 0x1f, R10 ;  /* 0x0000001fff127819 */ /* 0x000fe2000001140a */
[----:B------:R-:W-:Y:S01]  /*3900*/  IMAD.SHL.U32 R81, R11, 0x8, RZ ;  /* 0x000000080b517824 */ /* 0x000fe200078e00ff */
[----:B------:R-:W-:Y:S01]  /*3910*/  LEA.HI R17, R17, R11, RZ, 0x2 ;  /* 0x0000000b11117211 */ /* 0x000fe200078f10ff */
[----:B------:R-:W-:Y:S01]  /*3920*/  IMAD.SHL.U32 R84, R12, 0x8, RZ ;  /* 0x000000080c547824 */ /* 0x000fe200078e00ff */
[----:B------:R-:W-:Y:S01]  /*3930*/  IADD3 R25, R20, R19, RZ ;  /* 0x0000001314197210 */ /* 0x000fe20007ffe0ff */
[----:B------:R-:W-:Y:S01]  /*3940*/  IMAD.SHL.U32 R85, R10, 0x8, RZ ;  /* 0x000000080a557824 */ /* 0x000fe200078e00ff */
[----:B------:R-:W-:Y:S02]  /*3950*/  SHF.R.S32.HI R14, RZ, 0x1f, R12 ;  /* 0x0000001fff0e7819 */ /* 0x000fe4000001140c */
[----:B------:R-:W-:Y:S02]  /*3960*/  LEA.HI R11, R18, R10, RZ, 0x2 ;  /* 0x0000000a120b7211 */ /* 0x000fe400078f10ff */
[----:B------:R-:W-:-:S02]  /*3970*/  LOP3.LUT R20, R35, 0x18, R13, 0xf8, !PT ;  /* 0x0000001823147812 */ /* 0x000fc400078ef80d */
[----:B------:R-:W-:Y:S02]  /*3980*/  LEA.HI R19, R14, R12, RZ, 0x2 ;  /* 0x0000000c0e137211 */ /* 0x000fe400078f10ff */
[----:B------:R-:W-:Y:S02]  /*3990*/  SHF.R.S32.HI R10, RZ, 0x2, R11 ;  /* 0x00000002ff0a7819 */ /* 0x000fe4000001140b */
[----:B------:R-:W-:Y:S02]  /*39a0*/  LOP3.LUT R21, R20, R33, RZ, 0x3c, !PT ;  /* 0x0000002114157212 */ /* 0x000fe400078e3cff */
[C---:B------:R-:W-:Y:S02]  /*39b0*/  LOP3.LUT R14, R35.reuse, 0x18, R84, 0xf8, !PT ;  /* 0x00000018230e7812 */ /* 0x040fe400078ef854 */
[----:B------:R-:W-:Y:S02]  /*39c0*/  LOP3.LUT R12, R35, 0x18, R81, 0xf8, !PT ;  /* 0x00000018230c7812 */ /* 0x000fe400078ef851 */
[----:B------:R-:W-:-:S02]  /*39d0*/  SHF.R.S32.HI R17, RZ, 0x2, R17 ;  /* 0x00000002ff117819 */ /* 0x000fc40000011411 */
[----:B------:R-:W-:Y:S01]  /*39e0*/  LOP3.LUT R20, R35, 0x18, R85, 0xf8, !PT ;  /* 0x0000001823147812 */ /* 0x000fe200078ef855 */
[--C-:B------:R-:W-:Y:S01]  /*39f0*/  IMAD R11, R10, 0x600, R34.reuse ;  /* 0x000006000a0b7824 */ /* 0x100fe200078e0222 */
[----:B------:R-:W-:Y:S02]  /*3a00*/  SHF.R.S32.HI R18, RZ, 0x2, R19 ;  /* 0x00000002ff127819 */ /* 0x000fe40000011413 */
[-C--:B------:R-:W-:Y:S01]  /*3a10*/  LOP3.LUT R19, R14, R33.reuse, RZ, 0x3c, !PT ;  /* 0x000000210e137212 */ /* 0x080fe200078e3cff */
[----:B------:R-:W-:Y:S01]  /*3a20*/  IMAD R14, R17, 0x600, R34 ;  /* 0x00000600110e7824 */ /* 0x000fe200078e0222 */
[-C--:B------:R-:W-:Y:S02]  /*3a30*/  LOP3.LUT R12, R12, R33.reuse, RZ, 0x3c, !PT ;  /* 0x000000210c0c7212 */ /* 0x080fe400078e3cff */
[----:B------:R-:W-:-:S03]  /*3a40*/  LOP3.LUT R10, R20, R33, RZ, 0x3c, !PT ;  /* 0x00000021140a7212 */ /* 0x000fc600078e3cff */
[----:B------:R-:W-:Y:S02]  /*3a50*/  IMAD.IADD R14, R14, 0x1, R12 ;  /* 0x000000010e0e7824 */ /* 0x000fe400078e020c */
[----:B------:R-:W-:Y:S02]  /*3a60*/  IMAD.IADD R12, R11, 0x1, R10 ;  /* 0x000000010b0c7824 */ /* 0x000fe400078e020a */
[----:B------:R-:W-:Y:S02]  /*3a70*/  IMAD R10, R26, c[0x0][0x290], RZ ;  /* 0x0000a4001a0a7a24 */ /* 0x000fe400078e02ff */
[----:B------:R-:W-:Y:S02]  /*3a80*/  IMAD R18, R18, 0x600, R34 ;  /* 0x0000060012127824 */ /* 0x000fe400078e0222 */
[----:B------:R-:W-:Y:S02]  /*3a90*/  IMAD R11, R26, c[0x0][0x280], RZ ;  /* 0x0000a0001a0b7a24 */ /* 0x000fe400078e02ff */
[----:B------:R-:W-:-:S02]  /*3aa0*/  IMAD R10, R134, c[0x0][0x294], R10 ;  /* 0x0000a500860a7a24 */ /* 0x000fc400078e020a */
[----:B------:R-:W-:Y:S02]  /*3ab0*/  IMAD.IADD R17, R22, 0x1, R21 ;  /* 0x0000000116117824 */ /* 0x000fe400078e0215 */
[----:B------:R-:W-:Y:S02]  /*3ac0*/  IMAD.IADD R18, R18, 0x1, R19 ;  /* 0x0000000112127824 */ /* 0x000fe400078e0213 */
[----:B------:R-:W-:Y:S01]  /*3ad0*/  IMAD R11, R134, c[0x0][0x284], R11 ;  /* 0x0000a100860b7a24 */ /* 0x000fe200078e020b */
[----:B------:R-:W-:Y:S01]  /*3ae0*/  IADD3 R108, R10, R91, RZ ;  /* 0x0000005b0a6c7210 */ /* 0x000fe20007ffe0ff */
[----:B------:R-:W-:Y:S01]  /*3af0*/  IMAD.IADD R121, R95, 0x1, R10 ;  /* 0x000000015f797824 */ /* 0x000fe200078e020a */
[----:B------:R-:W-:Y:S01]  /*3b00*/  SHF.R.S32.HI R114, RZ, 0x1f, R84 ;  /* 0x0000001fff727819 */ /* 0x000fe20000011454 */
[----:B------:R-:W-:Y:S01]  /*3b10*/  IMAD.IADD R122, R97, 0x1, R11 ;  /* 0x00000001617a7824 */ /* 0x000fe200078e020b */
[----:B------:R-:W-:Y:S01]  /*3b20*/  SHF.R.S32.HI R113, RZ, 0x1f, R81 ;  /* 0x0000001fff717819 */ /* 0x000fe20000011451 */
[----:B------:R-:W-:Y:S01]  /*3b30*/  IMAD.IADD R120, R11, 0x1, R93 ;  /* 0x000000010b787824 */ /* 0x000fe200078e025d */
[----:B------:R-:W-:Y:S01]  /*3b40*/  SHF.R.S32.HI R112, RZ, 0x1f, R85 ;  /* 0x0000001fff707819 */ /* 0x000fe20000011455 */
[----:B------:R-:W-:-:S02]  /*3b50*/  IMAD.SHL.U32 R119, R25, 0x2, RZ ;  /* 0x0000000219777824 */ /* 0x000fc400078e00ff */
[----:B------:R-:W-:Y:S02]  /*3b60*/  IMAD.SHL.U32 R118, R24, 0x2, RZ ;  /* 0x0000000218767824 */ /* 0x000fe400078e00ff */
[----:B------:R-:W-:Y:S02]  /*3b70*/  IMAD.SHL.U32 R107, R17, 0x2, RZ ;  /* 0x00000002116b7824 */ /* 0x000fe400078e00ff */
[----:B------:R-:W-:Y:S02]  /*3b80*/  IMAD.SHL.U32 R106, R18, 0x2, RZ ;  /* 0x00000002126a7824 */ /* 0x000fe400078e00ff */
[----:B------:R-:W-:Y:S02]  /*3b90*/  IMAD.SHL.U32 R105, R14, 0x2, RZ ;  /* 0x000000020e697824 */ /* 0x000fe400078e00ff */
[----:B------:R-:W-:Y:S01]  /*3ba0*/  IMAD.SHL.U32 R104, R12, 0x2, RZ ;  /* 0x000000020c687824 */ /* 0x000fe200078e00ff */
[----:B------:R-:W-:Y:S06]  /*3bb0*/  BAR.SYNC.DEFER_BLOCKING 0x0 ;  /* 0x0000000000007b1d */ /* 0x000fec0000010000 */
.L_x_739:
[----:B-1----:R-:W1:Y:S01]  /*3bc0*/  S2R R162, SR_TID.X ;  /* 0x0000000000a27919 */ /* 0x002e620000002100 */
[----:B------:R-:W-:Y:S01]  /*3bd0*/  SHF.R.S32.HI R80, RZ, 0x1f, R31 ;  /* 0x0000001fff507819 */ /* 0x000fe2000001141f */
[----:B------:R-:W-:Y:S04]  /*3be0*/  DEPBAR.LE SB0, 0x0 ;  /* 0x000080000000791a */ /* 0x000fe80000000000 */
[----:B------:R-:W-:Y:S01]  /*3bf0*/  ISETP.GE.AND P1, PT, R160, 0x1, PT ;  /* 0x00000001a000780c */ /* 0x000fe20003f26270 */
[-C--:B------:R-:W-:Y:S01]  /*3c00*/  IMAD R2, R146, R31.reuse, RZ ;  /* 0x0000001f92027224 */ /* 0x080fe200078e02ff */
[----:B------:R-:W-:Y:S01]  /*3c10*/  WARPSYNC 0xffffffff ;  /* 0xffffffff00007948 */ /* 0x000fe20003800000 */
[----:B------:R-:W-:Y:S01]  /*3c20*/  BAR.SYNC.DEFER_BLOCKING 0x0 ;  /* 0x0000000000007b1d */ /* 0x000fe20000010000 */
[----:B------:R-:W-:Y:S04]  /*3c30*/  IMAD.WIDE.U32 R10, R140, R31, RZ ;  /* 0x0000001f8c0a7225 */ /* 0x000fe800078e00ff */
[----:B------:R-:W-:Y:S04]  /*3c40*/  IMAD R2, R80, R140, R2 ;  /* 0x0000008c50027224 */ /* 0x000fe800078e0202 */
[----:B------:R-:W-:Y:S01]  /*3c50*/  IMAD.IADD R12, R11, 0x1, R2 ;  /* 0x000000010b0c7824 */ /* 0x000fe200078e0202 */
[----:B------:R-:W-:Y:S02]  /*3c60*/  IADD3 R2, P0, R132, R10, RZ ;  /* 0x0000000a84027210 */ /* 0x000fe40007f1e0ff */
[----:B-1----:R-:W-:Y:S03]  /*3c70*/  LEA.HI R161, R162, R162, RZ, 0x1 ;  /* 0x000000a2a2a17211 */ /* 0x002fe600078f08ff */
[----:B------:R-:W-:Y:S01]  /*3c80*/  IMAD.X R3, R12, 0x1, R131, P0 ;  /* 0x000000010c037824 */ /* 0x000fe200000e0683 */
[C---:B------:R-:W-:Y:S02]  /*3c90*/  LEA R52, P0, R2.reuse, c[0x0][0x1c8], 0x1 ;  /* 0x0000720002347a11 */ /* 0x040fe400078008ff */
[----:B------:R-:W-:Y:S02]  /*3ca0*/  SHF.R.S32.HI R161, RZ, 0x1, R161 ;  /* 0x00000001ffa17819 */ /* 0x000fe400000114a1 */
        /* <DEDUP_REMOVED lines=74> */
.L_x_717:
[----:B------:R-:W-:Y:S05]  /*4150*/  BSYNC B0 ;  /* 0x0000000000007941 */ /* 0x000fea0003800000 */
.L_x_716:
        /* <DEDUP_REMOVED lines=35> */
[----:B------:R-:W2:Y:S01]  /*4390*/  LDL R10, [R1+0x10] ;  /* 0x00001000010a7983 */ /* 0x000ea20000100800 */
        /* <DEDUP_REMOVED lines=13> */
[C---:B------:R-:W-:Y:S02]  /*4470*/  @!P0 SHF.L.U32 R4, R5.reuse, 0x10, RZ ;  /* 0x0000001005048819 */ /* 0x040fe400000006ff */
[----:B------:R-:W-:Y:S02]  /*4480*/  @!P0 LOP3.LUT R32, R32, 0xffff0000, RZ, 0xc0, !PT ;  /* 0xffff000020208812 */ /* 0x000fe400078ec0ff */
[----:B------:R-:W-:Y:S01]  /*4490*/  @!P0 LOP3.LUT R5, R5, 0xffff0000, RZ, 0xc0, !PT ;  /* 0xffff000005058812 */ /* 0x000fe200078ec0ff */
[----:B--2---:R-:W1:Y:S02]  /*44a0*/  LDS.128 R8, [R10+0x2400] ;  /* 0x002400000a087984 */ /* 0x004e640000000c00 */
[C---:B-1----:R-:W-:Y:S01]  /*44b0*/  @!P0 IMAD.U32 R27, R8.reuse, 0x10000, RZ ;  /* 0x00010000081b8824 */ /* 0x042fe200078e00ff */
[----:B------:R-:W-:Y:S02]  /*44c0*/  @!P0 LOP3.LUT R2, R8, 0xffff0000, RZ, 0xc0, !PT ;  /* 0xffff000008028812 */ /* 0x000fe400078ec0ff */
[C---:B------:R-:W-:Y:S02]  /*44d0*/  @!P0 LOP3.LUT R3, R9.reuse, 0xffff0000, RZ, 0xc0, !PT ;  /* 0xffff000009038812 */ /* 0x040fe400078ec0ff */
[----:B------:R-:W-:Y:S01]  /*44e0*/  @!P0 SHF.L.U32 R33, R9, 0x10, RZ ;  /* 0x0000001009218819 */ /* 0x000fe200000006ff */
[C---:B------:R-:W-:Y:S02]  /*44f0*/  @!P0 FMUL.FTZ R34, R2.reuse, R14 ;  /* 0x0000000e02228220 */ /* 0x040fe40000410000 */
[----:B------:R-:W-:Y:S02]  /*4500*/  @!P0 FMUL.FTZ R2, R2, R4 ;  /* 0x0000000402028220 */ /* 0x000fe40000410000 */
        /* <DEDUP_REMOVED lines=31> */
.L_x_720:
[----:B------:R-:W-:Y:S05]  /*4700*/  BSYNC B0 ;  /* 0x0000000000007941 */ /* 0x000fea0003800000 */
.L_x_719:
[----:B------:R-:W-:Y:S01]  /*4710*/  ISETP.GE.AND P0, PT, R152, c[0x0][0x1d4], PT ;  /* 0x0000750098007a0c */ /* 0x000fe20003f06270 */
[----:B------:R-:W-:Y:S01]  /*4720*/  @!UPT UIADD3 URZ, URZ, URZ, URZ ;  /* 0x0000003f3f3ff290 */ /* 0x000fe2000fffe03f */
[----:B------:R-:W-:Y:S11]  /*4730*/  BSSY B0, `(.L_x_721) ;  /* 0x0000037000007945 */ /* 0x000ff60003800000 */
[----:B------:R-:W-:-:S05]  /*4740*/  @P0 BRA `(.L_x_722) ;  /* 0x0000035000000947 */ /* 0x000fca0003800000 */
[----:B------:R-:W-:Y:S01]  /*4750*/  ISETP.GE.AND P0, PT, R30, c[0x0][0x27c], PT ;  /* 0x00009f001e007a0c */ /* 0x000fe20003f06270 */
[----:B------:R-:W2:Y:S11]  /*4760*/  LDL R2, [R1+0x14] ;  /* 0x0000140001027983 */ /* 0x000eb60000100800 */
[----:B------:R-:W-:Y:S01]  /*4770*/  @!UPT UIADD3 URZ, URZ, URZ, URZ ;  /* 0x0000003f3f3ff290 */ /* 0x000fe2000fffe03f */
[----:B------:R-:W-:Y:S02]  /*4780*/  @!P0 SHF.R.U64 R5, R38, 0x10, R39 ;  /* 0x0000001026058819 */ /* 0x000fe40000001227 */
[----:B------:R-:W-:Y:S02]  /*4790*/  @!P0 SHF.R.U32.HI R3, RZ, 0x10, R7 ;  /* 0x00000010ff038819 */ /* 0x000fe40000011607 */
[----:B------:R-:W-:Y:S02]  /*47a0*/  @!P0 PRMT R5, R37, 0x5410, R5 ;  /* 0x0000541025058816 */ /* 0x000fe40000000005 */
[----:B------:R-:W-:Y:S03]  /*47b0*/  @!P0 SHF.R.U32.HI R4, RZ, 0x10, R39 ;  /* 0x00000010ff048819 */ /* 0x000fe60000011627 */
[----:B------:R-:W-:Y:S01]  /*47c0*/  @!P0 IMAD.U32 R14, R5, 0x10000, RZ ;  /* 0x00010000050e8824 */ /* 0x000fe200078e00ff */
[----:B------:R-:W-:Y:S01]  /*47d0*/  @!P0 PRMT R32, R37, 0x5432, R4 ;  /* 0x0000543225208816 */ /* 0x000fe20000000004 */
[----:B-12---:R1:W2:Y:S02]  /*47e0*/  LDS.128 R8, [R2+0x2400] ;  /* 0x0024000002087984 */ /* 0x0062a40000000c00 */
[----:B-1----:R-:W-:Y:S02]  /*47f0*/  @!P0 SHF.R.U64 R2, R6, 0x10, R7 ;  /* 0x0000001006028819 */ /* 0x002fe40000001207 */
[C---:B------:R-:W-:Y:S02]  /*4800*/  @!P0 PRMT R6, R22.reuse, 0x5410, R3 ;  /* 0x0000541016068816 */ /* 0x040fe40000000003 */
[----:B------:R-:W-:Y:S02]  /*4810*/  @!P0 PRMT R2, R22, 0x5432, R2 ;  /* 0x0000543216028816 */ /* 0x000fe40000000002 */
[----:B------:R-:W-:Y:S02]  /*4820*/  @!P0 LOP3.LUT R22, R5, 0xffff0000, RZ, 0xc0, !PT ;  /* 0xffff000005168812 */ /* 0x000fe400078ec0ff */
[C---:B------:R-:W-:Y:S01]  /*4830*/  @!P0 LOP3.LUT R5, R2.reuse, 0xffff0000, RZ, 0xc0, !PT ;  /* 0xffff000002058812 */ /* 0x040fe200078ec0ff */
[----:B------:R-:W-:Y:S02]  /*4840*/  @!P0 IMAD.U32 R7, R2, 0x10000, RZ ;  /* 0x0001000002078824 */ /* 0x000fe400078e00ff */
[C---:B--2---:R-:W-:Y:S01]  /*4850*/  @!P0 IMAD.U32 R27, R9.reuse, 0x10000, RZ ;  /* 0x00010000091b8824 */ /* 0x044fe200078e00ff */
        /* <DEDUP_REMOVED lines=36> */
.L_x_722:
[----:B------:R-:W-:Y:S05]  /*4aa0*/  BSYNC B0 ;  /* 0x0000000000007941 */ /* 0x000fea0003800000 */
.L_x_721:
        /* <DEDUP_REMOVED lines=9> */
[C---:B------:R-:W-:Y:S02]  /*4b40*/  @!P0 PRMT R5, R48.reuse, 0x5410, R5 ;  /* 0x0000541030058816 */ /* 0x040fe40000000005 */
[----:B------:R-:W-:Y:S02]  /*4b50*/  @!P0 SHF.R.U32.HI R4, RZ, 0x10, R41 ;  /* 0x00000010ff048819 */ /* 0x000fe40000011629 */
[----:B------:R-:W-:Y:S02]  /*4b60*/  @!P0 PRMT R6, R23, 0x5410, R3 ;  /* 0x0000541017068816 */ /* 0x000fe40000000003 */
[----:B------:R-:W-:Y:S02]  /*4b70*/  @!P0 PRMT R22, R48, 0x5432, R4 ;  /* 0x0000543230168816 */ /* 0x000fe40000000004 */
[C---:B------:R-:W-:Y:S01]  /*4b80*/  @!P0 LOP3.LUT R14, R5.reuse, 0xffff0000, RZ, 0xc0, !PT ;  /* 0xffff0000050e8812 */ /* 0x040fe200078ec0ff */
[----:B-12---:R1:W2:Y:S02]  /*4b90*/  LDS.128 R8, [R2+0x3000] ;  /* 0x0030000002087984 */ /* 0x0062a40000000c00 */
[----:B-1----:R-:W-:Y:S01]  /*4ba0*/  @!P0 SHF.R.U64 R2, R12, 0x10, R13 ;  /* 0x000000100c028819 */ /* 0x002fe2000000120d */
[----:B------:R-:W-:Y:S03]  /*4bb0*/  @!P0 IMAD.U32 R12, R5, 0x10000, RZ ;  /* 0x00010000050c8824 */ /* 0x000fe600078e00ff */
[----:B------:R-:W-:Y:S04]  /*4bc0*/  @!P0 PRMT R2, R23, 0x5432, R2 ;  /* 0x0000543217028816 */ /* 0x000fe80000000002 */
        /* <DEDUP_REMOVED lines=39> */
.L_x_724:
[----:B------:R-:W-:Y:S05]  /*4e40*/  BSYNC B0 ;  /* 0x0000000000007941 */ /* 0x000fea0003800000 */
.L_x_723:
[----:B------:R-:W-:Y:S01]  /*4e50*/  IADD3 R2, R110, 0x30, RZ ;  /* 0x000000306e027810 */ /* 0x000fe20007ffe0ff */
[----:B------:R-:W-:Y:S03]  /*4e60*/  BSSY B0, `(.L_x_725) ;  /* 0x0000039000007945 */ /* 0x000fe60003800000 */
[----:B------:R-:W-:Y:S11]  /*4e70*/  ISETP.GE.AND P0, PT, R2, c[0x0][0x1d4], PT ;  /* 0x0000750002007a0c */ /* 0x000ff60003f06270 */
[----:B------:R-:W-:Y:S02]  /*4e80*/  @!UPT UIADD3 URZ, URZ, URZ, URZ ;  /* 0x0000003f3f3ff290 */ /* 0x000fe4000fffe03f */
[----:B------:R-:W-:-:S05]  /*4e90*/  @P0 BRA `(.L_x_726) ;  /* 0x0000035000000947 */ /* 0x000fca0003800000 */
[----:B------:R-:W-:Y:S01]  /*4ea0*/  ISETP.GE.AND P0, PT, R29, c[0x0][0x27c], PT ;  /* 0x00009f001d007a0c */ /* 0x000fe20003f06270 */
[----:B------:R-:W2:Y:S11]  /*4eb0*/  LDL R3, [R1+0x14] ;  /* 0x0000140001037983 */ /* 0x000eb60000100800 */
[----:B------:R-:W-:Y:S01]  /*4ec0*/  @!UPT UIADD3 URZ, URZ, URZ, URZ ;  /* 0x0000003f3f3ff290 */ /* 0x000fe2000fffe03f */
[----:B------:R-:W-:Y:S02]  /*4ed0*/  @!P0 SHF.R.U64 R5, R42, 0x10, R43 ;  /* 0x000000102a058819 */ /* 0x000fe4000000122b */
[----:B------:R-:W-:Y:S02]  /*4ee0*/  @!P0 SHF.R.U64 R2, R16, 0x10, R17 ;  /* 0x0000001010028819 */ /* 0x000fe40000001211 */
[----:B------:R-:W-:Y:S02]  /*4ef0*/  @!P0 PRMT R5, R49, 0x5410, R5 ;  /* 0x0000541031058816 */ /* 0x000fe40000000005 */
[----:B------:R-:W-:Y:S02]  /*4f00*/  @!P0 PRMT R2, R24, 0x5432, R2 ;  /* 0x0000543218028816 */ /* 0x000fe40000000002 */
[----:B------:R-:W-:Y:S01]  /*4f10*/  @!P0 SHF.R.U32.HI R4, RZ, 0x10, R43 ;  /* 0x00000010ff048819 */ /* 0x000fe2000001162b */
[C---:B------:R-:W-:Y:S01]  /*4f20*/  @!P0 IMAD.U32 R12, R5.reuse, 0x10000, RZ ;  /* 0x00010000050c8824 */ /* 0x040fe200078e00ff */
[----:B------:R-:W-:Y:S01]  /*4f30*/  @!P0 LOP3.LUT R14, R5, 0xffff0000, RZ, 0xc0, !PT ;  /* 0xffff0000050e8812 */ /* 0x000fe200078ec0ff */
[C---:B------:R-:W-:Y:S01]  /*4f40*/  @!P0 IMAD.U32 R7, R2.reuse, 0x10000, RZ ;  /* 0x0001000002078824 */ /* 0x040fe200078e00ff */
[----:B------:R-:W-:Y:S02]  /*4f50*/  @!P0 PRMT R16, R49, 0x5432, R4 ;  /* 0x0000543231108816 */ /* 0x000fe40000000004 */
[----:B------:R-:W-:Y:S01]  /*4f60*/  @!P0 LOP3.LUT R5, R2, 0xffff0000, RZ, 0xc0, !PT ;  /* 0xffff000002058812 */ /* 0x000fe200078ec0ff */
[----:B-12---:R1:W2:Y:S02]  /*4f70*/  LDS.128 R8, [R3+0x3000] ;  /* 0x0030000003087984 */ /* 0x0062a40000000c00 */
[----:B-1----:R-:W-:Y:S04]  /*4f80*/  @!P0 SHF.R.U32.HI R3, RZ, 0x10, R17 ;  /* 0x00000010ff038819 */ /* 0x002fe80000011611 */
[----:B------:R-:W-:Y:S01]  /*4f90*/  @!P0 PRMT R6, R24, 0x5410, R3 ;  /* 0x0000541018068816 */ /* 0x000fe20000000003 */
        /* <DEDUP_REMOVED lines=37> */
.L_x_726:
[----:B------:R-:W-:Y:S05]  /*51f0*/  BSYNC B0 ;  /* 0x0000000000007941 */ /* 0x000fea0003800000 */
.L_x_725:
        /* <DEDUP_REMOVED lines=15> */
[----:B------:R-:W-:Y:S01]  /*52f0*/  @!P0 IMAD.U32 R7, R2, 0x10000, RZ ;  /* 0x0001000002078824 */ /* 0x000fe200078e00ff */
        /* <DEDUP_REMOVED lines=42> */
.L_x_728:
[----:B------:R-:W-:Y:S05]  /*55a0*/  BSYNC B0 ;  /* 0x0000000000007941 */ /* 0x000fea0003800000 */
.L_x_727:
[----:B------:R-:W-:Y:S04]  /*55b0*/  IADD3 R2, R110, 0x50, RZ ;  /* 0x000000506e027810 */ /* 0x000fe80007ffe0ff */
        /* <DEDUP_REMOVED lines=57> */
.L_x_715:
        /* <DEDUP_REMOVED lines=47> */
.L_x_730:
[----:B------:R-:W-:Y:S05]  /*5c40*/  BSYNC B0 ;  /* 0x0000000000007941 */ /* 0x000fea0003800000 */
.L_x_729:
        /* <DEDUP_REMOVED lines=32> */
[CC--:B------:R-:W-:Y:S01]  /*5e50*/  IADD3 R2, P1, P0, R78.reuse, R70.reuse, R103 ;  /* 0x000000464e027210 */ /* 0x0c0fe2000783e067 */
[----:B------:R-:W-:Y:S02]  /*5e60*/  IMAD.MOV.U32 R36, RZ, RZ, R35 ;  /* 0x000000ffff247224 */ /* 0x000fe400078e0023 */
[----:B------:R-:W-:Y:S01]  /*5e70*/  IMAD.MOV.U32 R38, RZ, RZ, R32 ;  /* 0x000000ffff267224 */ /* 0x000fe200078e0020 */
[CC--:B------:R-:W-:Y:S01]  /*5e80*/  IADD3.X R8, R77.reuse, R69.reuse, R117, P1, P0 ;  /* 0x000000454d087210 */ /* 0x0c0fe20000fe0475 */
[----:B------:R-:W-:Y:S02]  /*5e90*/  IMAD.MOV.U32 R40, RZ, RZ, R33 ;  /* 0x000000ffff287224 */ /* 0x000fe400078e0021 */
        /* <DEDUP_REMOVED lines=12> */
[----:B------:R-:W-:Y:S02]  /*5f60*/  @!P0 SHF.R.U32.HI R37, RZ, 0x10, R33 ;  /* 0x00000010ff258819 */ /* 0x000fe40000011621 */
[----:B------:R-:W-:Y:S02]  /*5f70*/  @!P0 SHF.R.U32.HI R11, RZ, 0x10, R35 ;  /* 0x00000010ff0b8819 */ /* 0x000fe40000011623 */
[----:B------:R-:W-:Y:S02]  /*5f80*/  @!P0 SHF.R.U32.HI R2, RZ, 0x10, R7 ;  /* 0x00000010ff028819 */ /* 0x000fe40000011607 */
[----:B-1----:R-:W-:Y:S02]  /*5f90*/  @!P0 LOP3.LUT R41, R50, 0xffff0000, RZ, 0xc0, !PT ;  /* 0xffff000032298812 */ /* 0x002fe400078ec0ff */
[C---:B------:R-:W-:Y:S02]  /*5fa0*/  @!P0 SHF.L.U32 R43, R51.reuse, 0x10, RZ ;  /* 0x00000010332b8819 */ /* 0x040fe400000006ff */
[----:B------:R-:W-:Y:S02]  /*5fb0*/  @!P0 LOP3.LUT R45, R51, 0xffff0000, RZ, 0xc0, !PT ;  /* 0xffff0000332d8812 */ /* 0x000fe400078ec0ff */
[----:B------:R-:W-:Y:S02]  /*5fc0*/  @!P0 SHF.R.U64 R39, R32, 0x10, R33 ;  /* 0x0000001020278819 */ /* 0x000fe40000001221 */
[----:B------:R-:W-:Y:S01]  /*5fd0*/  @!P0 SHF.R.U64 R33, R34, 0x10, R35 ;  /* 0x0000001022218819 */ /* 0x000fe20000001223 */
[C---:B------:R-:W-:Y:S01]  /*5fe0*/  @!P0 IMAD.U32 R35, R49.reuse, 0x10000, RZ ;  /* 0x0001000031238824 */ /* 0x040fe200078e00ff */
[----:B------:R-:W-:Y:S02]  /*5ff0*/  @!P0 PRMT R39, R38, 0x5410, R39 ;  /* 0x0000541026278816 */ /* 0x000fe40000000027 */
[----:B------:R-:W-:Y:S02]  /*6000*/  @!P0 PRMT R38, R40, 0x5410, R37 ;  /* 0x0000541028268816 */ /* 0x000fe40000000025 */
[----:B------:R-:W-:Y:S02]  /*6010*/  @!P0 LOP3.LUT R37, R49, 0xffff0000, RZ, 0xc0, !PT ;  /* 0xffff000031258812 */ /* 0x000fe400078ec0ff */
[----:B------:R-:W-:Y:S01]  /*6020*/  MOV R32, R34 ;  /* 0x0000002200207202 */ /* 0x000fe20000000f00 */
[----:B------:R-:W-:Y:S01]  /*6030*/  @!P0 IMAD.U32 R34, R38, 0x10000, RZ ;  /* 0x0001000026228824 */ /* 0x000fe200078e00ff */
[----:B------:R-:W-:Y:S02]  /*6040*/  @!P0 PRMT R44, R36, 0x5410, R11 ;  /* 0x00005410242c8816 */ /* 0x000fe4000000000b */
        /* <DEDUP_REMOVED lines=29> */
[----:B------:R-:W-:Y:S01]  /*6220*/  @!P0 SHF.L.U32 R39, R50, 0x10, RZ ;  /* 0x0000001032278819 */ /* 0x000fe200000006ff */
[-C--:B------:R-:W-:Y:S01]  /*6230*/  @!P0 FMUL.FTZ R5, R3, R7.reuse ;  /* 0x0000000703058220 */ /* 0x080fe20000410000 */
[----:B------:R-:W-:Y:S01]  /*6240*/  @!P0 LOP3.LUT R8, R9, 0xffff0000, RZ, 0xc0, !PT ;  /* 0xffff000009088812 */ /* 0x000fe200078ec0ff */
[----:B------:R-:W-:Y:S04]  /*6250*/  @!P0 FMUL.FTZ R9, R3, R36 ;  /* 0x0000002403098220 */ /* 0x000fe80000410000 */
        /* <DEDUP_REMOVED lines=23> */
[----:B------:R-:W-:Y:S01]  /*63d0*/  @!P0 FMUL.FTZ R62, R8, R42 ;  /* 0x0000002a083e8220 */ /* 0x000fe20000410000 */
[----:B------:R-:W-:Y:S01]  /*63e0*/  @!P0 F2FP.BF16.PACK_AB R33, R72, R75 ;  /* 0x0000004b4821823e */ /* 0x000fe200000010ff */
[----:B------:R-:W-:Y:S02]  /*63f0*/  @!P0 FMUL.FTZ R63, R9, R44 ;  /* 0x0000002c093f8220 */ /* 0x000fe40000410000 */
[----:B------:R-:W-:Y:S01]  /*6400*/  @!P0 FFMA.FTZ R4, R34, R35, R4 ;  /* 0x0000002322048223 */ /* 0x000fe20000010004 */
[----:B------:R-:W-:Y:S01]  /*6410*/  @!P0 MOV R48, R33 ;  /* 0x0000002100308202 */ /* 0x000fe20000000f00 */
[----:B------:R-:W-:Y:S02]  /*6420*/  @!P0 FFMA.FTZ R5, R36, R37, R5 ;  /* 0x0000002524058223 */ /* 0x000fe40000010005 */
[-C--:B------:R-:W-:Y:S02]  /*6430*/  @!P0 FMUL.FTZ R8, R8, R10.reuse ;  /* 0x0000000a08088220 */ /* 0x080fe40000410000 */
[----:B------:R-:W-:Y:S01]  /*6440*/  @!P0 FFMA.FTZ R10, R43, R10, -R62 ;  /* 0x0000000a2b0a8223 */ /* 0x000fe2000001083e */
[----:B------:R-:W-:Y:S01]  /*6450*/  @!P0 F2FP.BF16.PACK_AB R62, R73, R74 ;  /* 0x0000004a493e823e */ /* 0x000fe200000010ff */
[----:B------:R-:W-:Y:S01]  /*6460*/  @!P0 FFMA.FTZ R63, R45, R11, -R63 ;  /* 0x0000000b2d3f8223 */ /* 0x000fe2000001083f */
[----:B------:R-:W-:Y:S01]  /*6470*/  @!P0 F2FP.BF16.PACK_AB R4, R5, R4 ;  /* 0x000000040504823e */ /* 0x000fe200000010ff */
[----:B------:R-:W-:Y:S02]  /*6480*/  @!P0 FFMA.FTZ R6, R38, R39, R6 ;  /* 0x0000002726068223 */ /* 0x000fe40000010006 */
[----:B------:R-:W-:Y:S01]  /*6490*/  @!P0 FMUL.FTZ R9, R9, R11 ;  /* 0x0000000b09098220 */ /* 0x000fe20000410000 */
[----:B------:R-:W-:Y:S01]  /*64a0*/  @!P0 F2FP.BF16.PACK_AB R11, R63, R10 ;  /* 0x0000000a3f0b823e */ /* 0x000fe200000010ff */
[----:B------:R-:W-:Y:S01]  /*64b0*/  @!P0 FFMA.FTZ R7, R40, R41, R7 ;  /* 0x0000002928078223 */ /* 0x000fe20000010007 */
[----:B------:R-:W-:Y:S01]  /*64c0*/  @!P0 F2FP.BF16.PACK_AB R10, R3, R2 ;  /* 0x00000002030a823e */ /* 0x000fe200000010ff */
[----:B------:R-:W-:Y:S01]  /*64d0*/  @!P0 FFMA.FTZ R8, R42, R43, R8 ;  /* 0x0000002b2a088223 */ /* 0x000fe20000010008 */
[----:B------:R-:W-:Y:S01]  /*64e0*/  @!P0 MOV R51, R11 ;  /* 0x0000000b00338202 */ /* 0x000fe20000000f00 */
[----:B------:R-:W-:Y:S01]  /*64f0*/  @!P0 FFMA.FTZ R9, R44, R45, R9 ;  /* 0x0000002d2c098223 */ /* 0x000fe20000010009 */
[----:B------:R-:W-:Y:S01]  /*6500*/  @!P0 F2FP.BF16.PACK_AB R3, R7, R6 ;  /* 0x000000060703823e */ /* 0x000fe200000010ff */
[----:B------:R-:W-:Y:S02]  /*6510*/  @!P0 IMAD.MOV.U32 R49, RZ, RZ, R62 ;  /* 0x000000ffff318224 */ /* 0x000fe400078e003e */
        /* <DEDUP_REMOVED lines=8> */
.L_x_732:
[----:B------:R-:W-:Y:S05]  /*65a0*/  BSYNC B0 ;  /* 0x0000000000007941 */ /* 0x000fea0003800000 */
.L_x_731:
[----:B------:R-:W-:Y:S01]  /*65b0*/  ISETP.GE.AND P0, PT, R152, c[0x0][0x1d4], PT ;  /* 0x0000750098007a0c */ /* 0x000fe20003f06270 */
[----:B------:R-:W-:Y:S01]  /*65c0*/  @!UPT UIADD3 URZ, URZ, URZ, URZ ;  /* 0x0000003f3f3ff290 */ /* 0x000fe2000fffe03f */
[----:B------:R-:W-:Y:S11]  /*65d0*/  BSSY B0, `(.L_x_733) ;  /* 0x0000071000007945 */ /* 0x000ff60003800000 */
[----:B------:R-:W-:-:S05]  /*65e0*/  @P0 BRA `(.L_x_734) ;  /* 0x000006f000000947 */ /* 0x000fca0003800000 */
[----:B------:R-:W-:Y:S01]  /*65f0*/  ISETP.GE.AND P2, PT, R81, c[0x0][0x1d4], PT ;  /* 0x0000750051007a0c */ /* 0x000fe20003f46270 */
[----:B-1----:R-:W-:Y:S01]  /*6600*/  LDS.128 R12, [R105+0x3c80] ;  /* 0x003c8000690c7984 */ /* 0x002fe20000000c00 */
[CC--:B------:R-:W-:Y:S04]  /*6610*/  IADD3 R2, P1, P0, R78.reuse, R70.reuse, R102 ;  /* 0x000000464e027210 */ /* 0x0c0fe8000783e066 */
[CC--:B------:R-:W-:Y:S03]  /*6620*/  IADD3.X R4, R77.reuse, R69.reuse, R116, P1, P0 ;  /* 0x000000454d047210 */ /* 0x0c0fe60000fe0474 */
        /* <DEDUP_REMOVED lines=35> */
[----:B------:R-:W-:Y:S02]  /*6860*/  @!P0 LOP3.LUT R5, R2, 0xffff0000, RZ, 0xc0, !PT ;  /* 0xffff000002058812 */ /* 0x000fe400078ec0ff */
[----:B------:R-:W-:Y:S01]  /*6870*/  @!P0 PRMT R32, R46, 0x5432, R7 ;  /* 0x000054322e208816 */ /* 0x000fe20000000007 */
[----:B------:R-:W-:Y:S01]  /*6880*/  @!P0 IMAD.U32 R7, R2, 0x10000, RZ ;  /* 0x0001000002078824 */ /* 0x000fe200078e00ff */
[----:B------:R-:W-:Y:S01]  /*6890*/  @!P0 PRMT R6, R24, 0x5410, R6 ;  /* 0x0000541018068816 */ /* 0x000fe20000000006 */
[C---:B------:R-:W-:Y:S01]  /*68a0*/  @!P0 FMUL.FTZ R18, R3.reuse, R9 ;  /* 0x0000000903128220 */ /* 0x040fe20000410000 */
        /* <DEDUP_REMOVED lines=24> */
[----:B------:R-:W-:Y:S01]  /*6a30*/  @!P0 FFMA.FTZ R3, R16, R17, R3 ;  /* 0x0000001110038223 */ /* 0x000fe20000010003 */
[----:B------:R-:W-:Y:S01]  /*6a40*/  @!P0 F2FP.BF16.PACK_AB R17, R54, R55 ;  /* 0x000000373611823e */ /* 0x000fe200000010ff */
[----:B------:R-:W-:Y:S02]  /*6a50*/  @!P0 FMUL.FTZ R33, R7, R38 ;  /* 0x0000002607218220 */ /* 0x000fe40000410000 */
[----:B------:R-:W-:Y:S01]  /*6a60*/  @!P0 FMUL.FTZ R8, R6, R9 ;  /* 0x0000000906088220 */ /* 0x000fe20000410000 */
[----:B------:R-:W-:Y:S01]  /*6a70*/  @!P0 MOV R40, R17 ;  /* 0x0000001100288202 */ /* 0x000fe20000000f00 */
[----:B------:R-:W-:Y:S02]  /*6a80*/  @!P0 FFMA.FTZ R47, R37, R9, -R32 ;  /* 0x00000009252f8223 */ /* 0x000fe40000010820 */
[-C--:B------:R-:W-:Y:S01]  /*6a90*/  @!P0 FMUL.FTZ R9, R7, R11.reuse ;  /* 0x0000000b07098220 */ /* 0x080fe20000410000 */
[----:B------:R-:W-:Y:S01]  /*6aa0*/  @!P0 LOP3.LUT R7, R14, 0xffff0000, RZ, 0xc0, !PT ;  /* 0xffff00000e078812 */ /* 0x000fe200078ec0ff */
        /* <DEDUP_REMOVED lines=9> */
[----:B------:R-:W-:Y:S02]  /*6b40*/  @!P0 FMUL.FTZ R45, R7, R34 ;  /* 0x00000022072d8220 */ /* 0x000fe40000410000 */
        /* <DEDUP_REMOVED lines=9> */
[----:B------:R-:W-:Y:S01]  /*6be0*/  @!P0 F2FP.BF16.PACK_AB R11, R45, R11 ;  /* 0x0000000b2d0b823e */ /* 0x000fe200000010ff */
[----:B------:R-:W-:Y:S01]  /*6bf0*/  @!P0 FFMA.FTZ R7, R34, R35, R7 ;  /* 0x0000002322078223 */ /* 0x000fe20000010007 */
[----:B------:R-:W-:Y:S01]  /*6c00*/  @!P0 F2FP.BF16.PACK_AB R4, R5, R4 ;  /* 0x000000040504823e */ /* 0x000fe200000010ff */
[----:B------:R-:W-:Y:S02]  /*6c10*/  @!P0 FFMA.FTZ R8, R36, R37, R8 ;  /* 0x0000002524088223 */ /* 0x000fe40000010008 */
[----:B------:R-:W-:Y:S01]  /*6c20*/  @!P0 FFMA.FTZ R9, R38, R39, R9 ;  /* 0x0000002726098223 */ /* 0x000fe20000010009 */
[----:B------:R-:W-:Y:S01]  /*6c30*/  @!P0 F2FP.BF16.PACK_AB R3, R7, R6 ;  /* 0x000000060703823e */ /* 0x000fe200000010ff */
[----:B------:R-:W-:Y:S01]  /*6c40*/  @!P0 IMAD.MOV.U32 R41, RZ, RZ, R44 ;  /* 0x000000ffff298224 */ /* 0x000fe200078e002c */
[----:B------:R-:W-:Y:S01]  /*6c50*/  @!P0 MOV R13, R4 ;  /* 0x00000004000d8202 */ /* 0x000fe20000000f00 */
[----:B------:R-:W-:Y:S01]  /*6c60*/  @!P0 IMAD.MOV.U32 R42, RZ, RZ, R11 ;  /* 0x000000ffff2a8224 */ /* 0x000fe200078e000b */
[----:B------:R-:W-:Y:S01]  /*6c70*/  @!P0 F2FP.BF16.PACK_AB R2, R9, R8 ;  /* 0x000000080902823e */ /* 0x000fe200000010ff */
[----:B------:R-:W-:Y:S02]  /*6c80*/  @!P0 IMAD.MOV.U32 R43, RZ, RZ, R16 ;  /* 0x000000ffff2b8224 */ /* 0x000fe400078e0010 */
[----:B------:R-:W-:Y:S02]  /*6c90*/  @!P0 IMAD.MOV.U32 R12, RZ, RZ, R10 ;  /* 0x000000ffff0c8224 */ /* 0x000fe400078e000a */
[----:B------:R-:W-:Y:S01]  /*6ca0*/  @!P0 IMAD.MOV.U32 R14, RZ, RZ, R3 ;  /* 0x000000ffff0e8224 */ /* 0x000fe200078e0003 */
[----:B------:R1:W-:Y:S01]  /*6cb0*/  STG.E.128 [R50.64], R40 ;  /* 0x0000002832007986 */ /* 0x0003e2000c101d06 */
[----:B------:R-:W-:Y:S07]  /*6cc0*/  @!P0 IMAD.MOV.U32 R15, RZ, RZ, R2 ;  /* 0x000000ffff0f8224 */ /* 0x000fee00078e0002 */
[----:B------:R1:W-:Y:S02]  /*6cd0*/  @!P2 STG.E.128 [R48.64], R12 ;  /* 0x0000000c3000a986 */ /* 0x0003e4000c101d06 */
.L_x_734:
[----:B------:R-:W-:Y:S05]  /*6ce0*/  BSYNC B0 ;  /* 0x0000000000007941 */ /* 0x000fea0003800000 */
.L_x_733:
[----:B------:R-:W-:Y:S11]  /*6cf0*/  ISETP.GE.AND P0, PT, R109, c[0x0][0x1d4], PT ;  /* 0x000075006d007a0c */ /* 0x000ff60003f06270 */
[----:B------:R-:W-:Y:S02]  /*6d00*/  @!UPT UIADD3 URZ, URZ, URZ, URZ ;  /* 0x0000003f3f3ff290 */ /* 0x000fe4000fffe03f */
[----:B------:R-:W-:-:S05]  /*6d10*/  @P0 BRA `(.L_x_718) ;  /* 0x0000091000000947 */ /* 0x000fca0003800000 */
[----:B------:R-:W-:Y:S01]  /*6d20*/  IADD3 R2, P1, P0, R78, R70, R87 ;  /* 0x000000464e027210 */ /* 0x000fe2000783e057 */
[----:B-1----:R-:W-:Y:S03]  /*6d30*/  LDS.128 R12, [R104+0x3c80] ;  /* 0x003c8000680c7984 */ /* 0x002fe60000000c00 */
[----:B------:R-:W-:Y:S02]  /*6d40*/  IADD3.X R3, R77, R69, R115, P1, P0 ;  /* 0x000000454d037210 */ /* 0x000fe40000fe0473 */
[C---:B------:R-:W-:Y:S03]  /*6d50*/  LEA R44, P0, R2.reuse, c[0x0][0x1c8], 0x1 ;  /* 0x00007200022c7a11 */ /* 0x040fe600078008ff */
[----:B------:R-:W1:Y:S01]  /*6d60*/  LDS.128 R36, [R107+0x3c80] ;  /* 0x003c80006b247984 */ /* 0x000e620000000c00 */
[----:B------:R-:W-:Y:S02]  /*6d70*/  LEA.HI.X R45, R2, c[0x0][0x1cc], R3, 0x1, P0 ;  /* 0x00007300022d7a11 */ /* 0x000fe400000f0c03 */
[----:B------:R-:W-:Y:S11]  /*6d80*/  ISETP.GE.AND P0, PT, R109, c[0x0][0x27c], PT ;  /* 0x00009f006d007a0c */ /* 0x000ff60003f06270 */
[----:B------:R-:W-:Y:S02]  /*6d90*/  @!UPT UIADD3 URZ, URZ, URZ, URZ ;  /* 0x0000003f3f3ff290 */ /* 0x000fe4000fffe03f */
[--C-:B------:R-:W-:Y:S02]  /*6da0*/  @!P0 SHF.R.U64 R5, R56, 0x10, R57.reuse ;  /* 0x0000001038058819 */ /* 0x100fe40000001239 */
[----:B------:R-:W-:Y:S02]  /*6db0*/  @!P0 SHF.R.U32.HI R8, RZ, 0x10, R57 ;  /* 0x00000010ff088819 */ /* 0x000fe40000011639 */
[----:B------:R-:W-:Y:S02]  /*6dc0*/  @!P0 PRMT R17, R60, 0x5410, R5 ;  /* 0x000054103c118816 */ /* 0x000fe40000000005 */
[--C-:B------:R-:W-:Y:S02]  /*6dd0*/  @!P0 SHF.R.U64 R2, R20, 0x10, R21.reuse ;  /* 0x0000001014028819 */ /* 0x100fe40000001215 */
[----:B------:R-:W-:Y:S02]  /*6de0*/  @!P0 SHF.R.U32.HI R3, RZ, 0x10, R21 ;  /* 0x00000010ff038819 */ /* 0x000fe40000011615 */
[----:B------:R-:W-:Y:S02]  /*6df0*/  @!P0 PRMT R16, R60, 0x5432, R8 ;  /* 0x000054323c108816 */ /* 0x000fe40000000008 */
[--C-:B------:R-:W-:Y:S02]  /*6e00*/  @!P0 SHF.R.U32.HI R9, RZ, 0x10, R59.reuse ;  /* 0x00000010ff098819 */ /* 0x100fe4000001163b */
[----:B------:R-:W-:Y:S01]  /*6e10*/  @!P0 SHF.R.U64 R10, R58, 0x10, R59 ;  /* 0x000000103a0a8819 */ /* 0x000fe2000000123b */
[----:B------:R-:W-:Y:S01]  /*6e20*/  @!P0 IMAD.U32 R18, R16, 0x10000, RZ ;  /* 0x0001000010128824 */ /* 0x000fe200078e00ff */
[--C-:B------:R-:W-:Y:S02]  /*6e30*/  @!P0 SHF.R.U64 R4, R22, 0x10, R23.reuse ;  /* 0x0000001016048819 */ /* 0x100fe40000001217 */
[----:B------:R-:W-:Y:S02]  /*6e40*/  @!P0 SHF.R.U32.HI R6, RZ, 0x10, R23 ;  /* 0x00000010ff068819 */ /* 0x000fe40000011617 */
[----:B------:R-:W-:Y:S01]  /*6e50*/  @!P0 PRMT R22, R61, 0x5410, R9 ;  /* 0x000054103d168816 */ /* 0x000fe20000000009 */
[----:B------:R-:W-:Y:S01]  /*6e60*/  @!P0 IMAD.U32 R9, R17, 0x10000, RZ ;  /* 0x0001000011098824 */ /* 0x000fe200078e00ff */
[----:B------:R-:W-:Y:S01]  /*6e70*/  @!P0 PRMT R8, R27, 0x5410, R6 ;  /* 0x000054101b088816 */ /* 0x000fe20000000006 */
[----:B-1----:R-:W-:Y:S01]  /*6e80*/  @!P0 IMAD.U32 R11, R36, 0x10000, RZ ;  /* 0x00010000240b8824 */ /* 0x002fe200078e00ff */
[----:B------:R-:W-:Y:S01]  /*6e90*/  @!P0 LOP3.LUT R33, R39, 0xffff0000, RZ, 0xc0, !PT ;  /* 0xffff000027218812 */ /* 0x000fe200078ec0ff */
[----:B------:R-:W-:Y:S01]  /*6ea0*/  @!P0 IMAD.U32 R19, R37, 0x10000, RZ ;  /* 0x0001000025138824 */ /* 0x000fe200078e00ff */
[----:B------:R-:W-:Y:S02]  /*6eb0*/  @!P0 LOP3.LUT R25, R38, 0xffff0000, RZ, 0xc0, !PT ;  /* 0xffff000026198812 */ /* 0x000fe400078ec0ff */
[----:B------:R-:W-:Y:S02]  /*6ec0*/  @!P0 PRMT R24, R61, 0x5432, R10 ;  /* 0x000054323d188816 */ /* 0x000fe4000000000a */
[----:B------:R-:W-:Y:S02]  /*6ed0*/  @!P0 PRMT R10, R27, 0x5432, R4 ;  /* 0x000054321b0a8816 */ /* 0x000fe40000000004 */
[----:B------:R-:W-:Y:S02]  /*6ee0*/  @!P0 SHF.L.U32 R27, R39, 0x10, RZ ;  /* 0x00000010271b8819 */ /* 0x000fe400000006ff */
[----:B------:R-:W-:Y:S02]  /*6ef0*/  @!P0 LOP3.LUT R32, R22, 0xffff0000, RZ, 0xc0, !PT ;  /* 0xffff000016208812 */ /* 0x000fe400078ec0ff */
[----:B------:R-:W-:Y:S01]  /*6f00*/  @!P0 PRMT R7, R26, 0x5432, R2 ;  /* 0x000054321a078816 */ /* 0x000fe20000000002 */
[----:B------:R-:W-:Y:S01]  /*6f10*/  @!P0 IMAD.U32 R2, R12, 0x10000, RZ ;  /* 0x000100000c028824 */ /* 0x000fe200078e00ff */
[----:B------:R-:W-:Y:S01]  /*6f20*/  @!P0 PRMT R5, R26, 0x5410, R3 ;  /* 0x000054101a058816 */ /* 0x000fe20000000003 */
[----:B------:R-:W-:Y:S01]  /*6f30*/  @!P0 IMAD.U32 R26, R22, 0x10000, RZ ;  /* 0x00010000161a8824 */ /* 0x000fe200078e00ff */
[----:B------:R-:W-:Y:S01]  /*6f40*/  @!P0 SHF.L.U32 R3, R13, 0x10, RZ ;  /* 0x000000100d038819 */ /* 0x000fe200000006ff */
[C---:B------:R-:W-:Y:S01]  /*6f50*/  @!P0 IMAD.U32 R4, R7.reuse, 0x10000, RZ ;  /* 0x0001000007048824 */ /* 0x040fe200078e00ff */
[----:B------:R-:W-:Y:S01]  /*6f60*/  @!P0 LOP3.LUT R7, R7, 0xffff0000, RZ, 0xc0, !PT ;  /* 0xffff000007078812 */ /* 0x000fe200078ec0ff */
[----:B------:R-:W-:Y:S02]  /*6f70*/  @!P0 IMAD.U32 R6, R5, 0x10000, RZ ;  /* 0x0001000005068824 */ /* 0x000fe400078e00ff */
[C---:B------:R-:W-:Y:S02]  /*6f80*/  @!P0 FMUL.FTZ R20, R2.reuse, R9 ;  /* 0x0000000902148220 */ /* 0x040fe40000410000 */
[----:B------:R-:W-:Y:S02]  /*6f90*/  @!P0 FMUL.FTZ R21, R3, R18 ;  /* 0x0000001203158220 */ /* 0x000fe40000410000 */
[-C--:B------:R-:W-:Y:S02]  /*6fa0*/  @!P0 FMUL.FTZ R2, R2, R4.reuse ;  /* 0x0000000402028220 */ /* 0x080fe40000410000 */
[----:B------:R-:W-:Y:S01]  /*6fb0*/  @!P0 FFMA.FTZ R47, R11, R4, -R20 ;  /* 0x000000040b2f8223 */ /* 0x000fe20000010814 */
[----:B------:R-:W-:Y:S01]  /*6fc0*/  @!P0 LOP3.LUT R20, R16, 0xffff0000, RZ, 0xc0, !PT ;  /* 0xffff000010148812 */ /* 0x000fe200078ec0ff */
[-C--:B------:R-:W-:Y:S01]  /*6fd0*/  @!P0 FMUL.FTZ R4, R3, R6.reuse ;  /* 0x0000000603048220 */ /* 0x080fe20000410000 */
[----:B------:R-:W-:Y:S01]  /*6fe0*/  @!P0 LOP3.LUT R16, R17, 0xffff0000, RZ, 0xc0, !PT ;  /* 0xffff000011108812 */ /* 0x000fe200078ec0ff */
[----:B------:R-:W-:Y:S01]  /*6ff0*/  @!P0 FFMA.FTZ R46, R19, R6, -R21 ;  /* 0x00000006132e8223 */ /* 0x000fe20000010815 */
[----:B------:R-:W-:Y:S01]  /*7000*/  @!P0 LOP3.LUT R21, R37, 0xffff0000, RZ, 0xc0, !PT ;  /* 0xffff000025158812 */ /* 0x000fe200078ec0ff */
[----:B------:R-:W-:Y:S01]  /*7010*/  @!P0 FFMA.FTZ R2, R9, R11, R2 ;  /* 0x0000000b09028223 */ /* 0x000fe20000010002 */
[----:B------:R-:W-:Y:S02]  /*7020*/  @!P0 LOP3.LUT R17, R36, 0xffff0000, RZ, 0xc0, !PT ;  /* 0xffff000024118812 */ /* 0x000fe400078ec0ff */
[----:B------:R-:W-:Y:S02]  /*7030*/  @!P0 LOP3.LUT R6, R12, 0xffff0000, RZ, 0xc0, !PT ;  /* 0xffff00000c068812 */ /* 0x000fe400078ec0ff */
[----:B------:R-:W-:Y:S02]  /*7040*/  @!P0 LOP3.LUT R9, R5, 0xffff0000, RZ, 0xc0, !PT ;  /* 0xffff000005098812 */ /* 0x000fe400078ec0ff */
[----:B------:R-:W-:Y:S01]  /*7050*/  @!P0 LOP3.LUT R3, R13, 0xffff0000, RZ, 0xc0, !PT ;  /* 0xffff00000d038812 */ /* 0x000fe200078ec0ff */
[C---:B------:R-:W-:Y:S04]  /*7060*/  @!P0 FMUL.FTZ R23, R6.reuse, R16 ;  /* 0x0000001006178220 */ /* 0x040fe80000410000 */
[C---:B------:R-:W-:Y:S02]  /*7070*/  @!P0 FMUL.FTZ R11, R3.reuse, R20 ;  /* 0x00000014030b8220 */ /* 0x040fe40000410000 */
[----:B------:R-:W-:Y:S02]  /*7080*/  @!P0 FMUL.FTZ R5, R3, R9 ;  /* 0x0000000903058220 */ /* 0x000fe40000410000 */
[----:B------:R-:W-:Y:S02]  /*7090*/  @!P0 FMUL.FTZ R3, R6, R7 ;  /* 0x0000000706038220 */ /* 0x000fe40000410000 */
[----:B------:R-:W-:Y:S02]  /*70a0*/  @!P0 IMAD.U32 R6, R15, 0x10000, RZ ;  /* 0x000100000f068824 */ /* 0x000fe400078e00ff */
[----:B------:R-:W-:Y:S01]  /*70b0*/  @!P0 FFMA.FTZ R43, R21, R9, -R11 ;  /* 0x00000009152b8223 */ /* 0x000fe2000001080b */
[C---:B------:R-:W-:Y:S01]  /*70c0*/  @!P0 LOP3.LUT R11, R8.reuse, 0xffff0000, RZ, 0xc0, !PT ;  /* 0xffff0000080b8812 */ /* 0x040fe200078ec0ff */
[----:B------:R-:W-:Y:S01]  /*70d0*/  @!P0 FFMA.FTZ R42, R17, R7, -R23 ;  /* 0x00000007112a8223 */ /* 0x000fe20000010817 */
[----:B------:R-:W-:Y:S01]  /*70e0*/  @!P0 LOP3.LUT R7, R15, 0xffff0000, RZ, 0xc0, !PT ;  /* 0xffff00000f078812 */ /* 0x000fe200078ec0ff */
[----:B------:R-:W-:Y:S02]  /*70f0*/  @!P0 IMAD.U32 R9, R8, 0x10000, RZ ;  /* 0x0001000008098824 */ /* 0x000fe400078e00ff */
[C---:B------:R-:W-:Y:S02]  /*7100*/  @!P0 FMUL.FTZ R22, R6.reuse, R26 ;  /* 0x0000001a06168220 */ /* 0x040fe40000410000 */
[----:B------:R-:W-:Y:S02]  /*7110*/  @!P0 FMUL.FTZ R23, R7, R32 ;  /* 0x0000002007178220 */ /* 0x000fe40000410000 */
[-C--:B------:R-:W-:Y:S02]  /*7120*/  @!P0 FMUL.FTZ R8, R6, R9.reuse ;  /* 0x0000000906088220 */ /* 0x080fe40000410000 */
[----:B------:R-:W-:Y:S02]  /*7130*/  @!P0 FFMA.FTZ R41, R27, R9, -R22 ;  /* 0x000000091b298223 */ /* 0x000fe40000010816 */
[-C--:B------:R-:W-:Y:S01]  /*7140*/  @!P0 FMUL.FTZ R9, R7, R11.reuse ;  /* 0x0000000b07098220 */ /* 0x080fe20000410000 */
[----:B------:R-:W-:Y:S01]  /*7150*/  @!P0 LOP3.LUT R7, R14, 0xffff0000, RZ, 0xc0, !PT ;  /* 0xffff00000e078812 */ /* 0x000fe200078ec0ff */
[C---:B------:R-:W-:Y:S01]  /*7160*/  @!P0 IMAD.U32 R22, R24.reuse, 0x10000, RZ ;  /* 0x0001000018168824 */ /* 0x040fe200078e00ff */
[----:B------:R-:W-:Y:S01]  /*7170*/  @!P0 LOP3.LUT R24, R24, 0xffff0000, RZ, 0xc0, !PT ;  /* 0xffff000018188812 */ /* 0x000fe200078ec0ff */
[----:B------:R-:W-:Y:S02]  /*7180*/  @!P0 IMAD.U32 R6, R14, 0x10000, RZ ;  /* 0x000100000e068824 */ /* 0x000fe400078e00ff */
[----:B------:R-:W-:Y:S01]  /*7190*/  @!P0 FFMA.FTZ R40, R33, R11, -R23 ;  /* 0x0000000b21288223 */ /* 0x000fe20000010817 */
[----:B------:R-:W-:Y:S01]  /*71a0*/  @!P0 SHF.L.U32 R23, R38, 0x10, RZ ;  /* 0x0000001026178819 */ /* 0x000fe200000006ff */
[C---:B------:R-:W-:Y:S01]  /*71b0*/  @!P0 IMAD.U32 R11, R10.reuse, 0x10000, RZ ;  /* 0x000100000a0b8824 */ /* 0x040fe200078e00ff */
[----:B------:R-:W-:Y:S01]  /*71c0*/  @!P0 LOP3.LUT R10, R10, 0xffff0000, RZ, 0xc0, !PT ;  /* 0xffff00000a0a8812 */ /* 0x000fe200078ec0ff */
[----:B------:R-:W-:Y:S02]  /*71d0*/  @!P0 FMUL.FTZ R34, R6, R22 ;  /* 0x0000001606228220 */ /* 0x000fe40000410000 */
[----:B------:R-:W-:Y:S02]  /*71e0*/  @!P0 FMUL.FTZ R35, R7, R24 ;  /* 0x0000001807238220 */ /* 0x000fe40000410000 */
[----:B------:R-:W-:Y:S01]  /*71f0*/  @!P0 FFMA.FTZ R3, R16, R17, R3 ;  /* 0x0000001110038223 */ /* 0x000fe20000010003 */
[----:B------:R-:W-:Y:S01]  /*7200*/  @!P0 F2FP.BF16.PACK_AB R17, R42, R47 ;  /* 0x0000002f2a11823e */ /* 0x000fe200000010ff */
[----:B------:R-:W-:Y:S01]  /*7210*/  @!P0 FMUL.FTZ R6, R6, R11 ;  /* 0x0000000b06068220 */ /* 0x000fe20000410000 */
[----:B------:R-:W-:Y:S01]  /*7220*/  @!P0 F2FP.BF16.PACK_AB R16, R40, R41 ;  /* 0x000000292810823e */ /* 0x000fe200000010ff */
[----:B------:R-:W-:Y:S01]  /*7230*/  @!P0 FFMA.FTZ R11, R23, R11, -R34 ;  /* 0x0000000b170b8223 */ /* 0x000fe20000010822 */
[----:B------:R-:W-:Y:S01]  /*7240*/  @!P0 MOV R36, R17 ;  /* 0x0000001100248202 */ /* 0x000fe20000000f00 */
[----:B------:R-:W-:Y:S01]  /*7250*/  @!P0 FFMA.FTZ R35, R25, R10, -R35 ;  /* 0x0000000a19238223 */ /* 0x000fe20000010823 */
[----:B------:R-:W-:Y:S01]  /*7260*/  @!P0 MOV R39, R16 ;  /* 0x0000001000278202 */ /* 0x000fe20000000f00 */
[----:B------:R-:W-:Y:S01]  /*7270*/  @!P0 FFMA.FTZ R4, R18, R19, R4 ;  /* 0x0000001312048223 */ /* 0x000fe20000010004 */
[----:B------:R-:W-:Y:S01]  /*7280*/  @!P0 F2FP.BF16.PACK_AB R34, R43, R46 ;  /* 0x0000002e2b22823e */ /* 0x000fe200000010ff */
[----:B------:R-:W-:Y:S01]  /*7290*/  @!P0 FMUL.FTZ R7, R7, R10 ;  /* 0x0000000a07078220 */ /* 0x000fe20000410000 */
[----:B------:R-:W-:Y:S01]  /*72a0*/  @!P0 F2FP.BF16.PACK_AB R11, R35, R11 ;  /* 0x0000000b230b823e */ /* 0x000fe200000010ff */
[----:B------:R-:W-:Y:S01]  /*72b0*/  @!P0 FFMA.FTZ R5, R20, R21, R5 ;  /* 0x0000001514058223 */ /* 0x000fe20000010005 */
[----:B------:R-:W-:Y:S01]  /*72c0*/  @!P0 F2FP.BF16.PACK_AB R10, R3, R2 ;  /* 0x00000002030a823e */ /* 0x000fe200000010ff */
[----:B------:R-:W-:Y:S02]  /*72d0*/  @!P0 FFMA.FTZ R6, R22, R23, R6 ;  /* 0x0000001716068223 */ /* 0x000fe40000010006 */
[----:B------:R-:W-:Y:S01]  /*72e0*/  @!P0 FFMA.FTZ R7, R24, R25, R7 ;  /* 0x0000001918078223 */ /* 0x000fe20000010007 */
[----:B------:R-:W-:Y:S01]  /*72f0*/  @!P0 F2FP.BF16.PACK_AB R4, R5, R4 ;  /* 0x000000040504823e */ /* 0x000fe200000010ff */
[----:B------:R-:W-:Y:S02]  /*7300*/  @!P0 FFMA.FTZ R8, R26, R27, R8 ;  /* 0x0000001b1a088223 */ /* 0x000fe40000010008 */
        /* <DEDUP_REMOVED lines=9> */
[----:B------:R-:W-:Y:S01]  /*73a0*/  @!P0 IMAD.MOV.U32 R15, RZ, RZ, R2 ;  /* 0x000000ffff0f8224 */ /* 0x000fe200078e0002 */
[----:B------:R-:W-:Y:S11]  /*73b0*/  ISETP.GE.AND P0, PT, R85, c[0x0][0x1d4], PT ;  /* 0x0000750055007a0c */ /* 0x000ff60003f06270 */
[----:B------:R-:W-:Y:S02]  /*73c0*/  @!UPT UIADD3 URZ, URZ, URZ, URZ ;  /* 0x0000003f3f3ff290 */ /* 0x000fe4000fffe03f */
[----:B------:R-:W-:-:S05]  /*73d0*/  @P0 BRA `(.L_x_718) ;  /* 0x0000025000000947 */ /* 0x000fca0003800000 */
[----:B------:R-:W-:Y:S04]  /*73e0*/  IADD3 R3, P1, P0, R78, R70, R85 ;  /* 0x000000464e037210 */ /* 0x000fe8000783e055 */
[----:B------:R-:W-:Y:S02]  /*73f0*/  IADD3.X R4, R77, R69, R112, P1, P0 ;  /* 0x000000454d047210 */ /* 0x000fe40000fe0470 */
[C---:B------:R-:W-:Y:S04]  /*7400*/  LEA R2, P0, R3.reuse, c[0x0][0x1c8], 0x1 ;  /* 0x0000720003027a11 */ /* 0x040fe800078008ff */
[----:B------:R-:W-:Y:S05]  /*7410*/  LEA.HI.X R3, R3, c[0x0][0x1cc], R4, 0x1, P0 ;  /* 0x0000730003037a11 */ /* 0x000fea00000f0c04 */
[----:B------:R2:W-:Y:S01]  /*7420*/  STG.E.128 [R2.64], R12 ;  /* 0x0000000c02007986 */ /* 0x0005e2000c101d06 */
[----:B------:R-:W-:-:S05]  /*7430*/  BRA `(.L_x_718) ;  /* 0x000001f000007947 */ /* 0x000fca0003800000 */
.L_x_714:
[----:B------:R-:W-:Y:S05]  /*7440*/  IMAD R2, R31, -0x30, R0 ;  /* 0xffffffd01f027824 */ /* 0x000fea00078e0200 */
[----:B------:R-:W-:Y:S04]  /*7450*/  IMNMX R76, R2, 0x30, PT ;  /* 0x00000030024c7817 */ /* 0x000fe80003800200 */
[----:B------:R-:W-:Y:S11]  /*7460*/  ISETP.GE.AND P0, PT, R161, R76, PT ;  /* 0x0000004ca100720c */ /* 0x000ff60003f06270 */
[----:B------:R-:W-:Y:S02]  /*7470*/  @!UPT UIADD3 URZ, URZ, URZ, URZ ;  /* 0x0000003f3f3ff290 */ /* 0x000fe4000fffe03f */
[----:B------:R-:W-:-:S05]  /*7480*/  @P0 BRA `(.L_x_718) ;  /* 0x000001a000000947 */ /* 0x000fca0003800000 */
[----:B------:R-:W2:Y:S01]  /*7490*/  LDL R12, [R1+0x10] ;  /* 0x00001000010c7983 */ /* 0x000ea20000100800 */
[C---:B------:R-:W-:Y:S02]  /*74a0*/  ISETP.GE.AND P0, PT, R110.reuse, c[0x0][0x1d4], PT ;  /* 0x000075006e007a0c */ /* 0x040fe40003f06270 */
[----:B------:R-:W-:Y:S01]  /*74b0*/  IADD3 R2, R110, 0x30, RZ ;  /* 0x000000306e027810 */ /* 0x000fe20007ffe0ff */
[----:B------:R-:W3:Y:S10]  /*74c0*/  LDL R3, [R1+0x14] ;  /* 0x0000140001037983 */ /* 0x000ef40000100800 */
[----:B--2---:R-:W1:Y:S04]  /*74d0*/  @!P0 LDS.128 R4, [R12+0x2400] ;  /* 0x002400000c048984 */ /* 0x004e680000000c00 */
[----:B-1----:R-:W-:Y:S01]  /*74e0*/  @!P0 STG.E.128 [R52.64], R4 ;  /* 0x0000000434008986 */ /* 0x002fe2000c101d06 */
[----:B------:R-:W-:Y:S11]  /*74f0*/  ISETP.GE.AND P0, PT, R152, c[0x0][0x1d4], PT ;  /* 0x0000750098007a0c */ /* 0x000ff60003f06270 */
[----:B------:R-:W-:Y:S02]  /*7500*/  @!UPT UIADD3 URZ, URZ, URZ, URZ ;  /* 0x0000003f3f3ff290 */ /* 0x000fe4000fffe03f */
[----:B---3--:R-:W1:Y:S04]  /*7510*/  @!P0 LDS.128 R8, [R3+0x2400] ;  /* 0x0024000003088984 */ /* 0x008e680000000c00 */
[----:B-1----:R-:W-:Y:S01]  /*7520*/  @!P0 STG.E.128 [R52.64+0x20], R8 ;  /* 0x0000200834008986 */ /* 0x002fe2000c101d06 */
[----:B------:R-:W-:Y:S11]  /*7530*/  ISETP.GE.AND P0, PT, R109, c[0x0][0x1d4], PT ;  /* 0x000075006d007a0c */ /* 0x000ff60003f06270 */
[----:B------:R-:W-:Y:S02]  /*7540*/  @!UPT UIADD3 URZ, URZ, URZ, URZ ;  /* 0x0000003f3f3ff290 */ /* 0x000fe4000fffe03f */
[----:B------:R-:W1:Y:S04]  /*7550*/  @!P0 LDS.128 R4, [R12+0x3000] ;  /* 0x003000000c048984 */ /* 0x000e680000000c00 */
[----:B-1----:R-:W-:Y:S01]  /*7560*/  @!P0 STG.E.128 [R52.64+0x40], R4 ;  /* 0x0000400434008986 */ /* 0x002fe2000c101d06 */
[----:B------:R-:W-:Y:S02]  /*7570*/  ISETP.GE.AND P0, PT, R2, c[0x0][0x1d4], PT ;  /* 0x0000750002007a0c */ /* 0x000fe40003f06270 */
[----:B------:R-:W-:Y:S11]  /*7580*/  IADD3 R2, R110, 0x40, RZ ;  /* 0x000000406e027810 */ /* 0x000ff60007ffe0ff */
[----:B------:R-:W1:Y:S04]  /*7590*/  @!P0 LDS.128 R4, [R3+0x3000] ;  /* 0x0030000003048984 */ /* 0x000e680000000c00 */
[----:B-1----:R-:W-:Y:S01]  /*75a0*/  @!P0 STG.E.128 [R52.64+0x60], R4 ;  /* 0x0000600434008986 */ /* 0x002fe2000c101d06 */
[----:B------:R-:W-:Y:S02]  /*75b0*/  ISETP.GE.AND P0, PT, R2, c[0x0][0x1d4], PT ;  /* 0x0000750002007a0c */ /* 0x000fe40003f06270 */
[----:B------:R-:W-:Y:S11]  /*75c0*/  IADD3 R2, R110, 0x50, RZ ;  /* 0x000000506e027810 */ /* 0x000ff60007ffe0ff */
[----:B------:R-:W1:Y:S04]  /*75d0*/  @!P0 LDS.128 R4, [R12+0x3c00] ;  /* 0x003c00000c048984 */ /* 0x000e680000000c00 */
[----:B-1----:R-:W-:Y:S01]  /*75e0*/  @!P0 STG.E.128 [R52.64+0x80], R4 ;  /* 0x0000800434008986 */ /* 0x002fe2000c101d06 */
[----:B------:R-:W-:Y:S11]  /*75f0*/  ISETP.GE.AND P0, PT, R2, c[0x0][0x1d4], PT ;  /* 0x0000750002007a0c */ /* 0x000ff60003f06270 */
[----:B------:R-:W-:Y:S02]  /*7600*/  @!UPT UIADD3 URZ, URZ, URZ, URZ ;  /* 0x0000003f3f3ff290 */ /* 0x000fe4000fffe03f */
[----:B------:R-:W1:Y:S04]  /*7610*/  @!P0 LDS.128 R4, [R3+0x3c00] ;  /* 0x003c000003048984 */ /* 0x000e680000000c00 */
[----:B-1----:R1:W-:Y:S02]  /*7620*/  @!P0 STG.E.128 [R52.64+0xa0], R4 ;  /* 0x0000a00434008986 */ /* 0x0023e4000c101d06 */
.L_x_718:
[----:B------:R-:W-:Y:S05]  /*7630*/  BSYNC B1 ;  /* 0x0000000000017941 */ /* 0x000fea0003800000 */
.L_x_713:
[----:B-1----:R-:W-:Y:S01]  /*7640*/  IMAD.WIDE.U32 R10, R31, 0x30, RZ ;  /* 0x000000301f0a7825 */ /* 0x002fe200078e00ff */
[----:B-----5:R-:W3:Y:S01]  /*7650*/  LDL R16, [R1+0x1c] ;  /* 0x00001c0001107983 */ /* 0x020ee20000100800 */
[----:B------:R-:W-:Y:S01]  /*7660*/  SHF.R.S32.HI R17, RZ, 0x1f, R162 ;  /* 0x0000001fff117819 */ /* 0x000fe200000114a2 */
[----:B------:R-:W-:Y:S01]  /*7670*/  BSSY B0, `(.L_x_735) ;  /* 0x0000054000007945 */ /* 0x000fe20003800000 */
[----:B--2---:R-:W-:Y:S01]  /*7680*/  IMAD R2, R80, 0x30, RZ ;  /* 0x0000003050027824 */ /* 0x004fe200078e02ff */
[----:B------:R-:W-:Y:S02]  /*7690*/  IADD3 R4, P0, R125, R10, RZ ;  /* 0x0000000a7d047210 */ /* 0x000fe40007f1e0ff */
[----:B------:R-:W-:Y:S01]  /*76a0*/  LEA.HI R17, R17, R162, RZ, 0x2 ;  /* 0x000000a211117211 */ /* 0x000fe200078f10ff */
[----:B------:R-:W-:Y:S03]  /*76b0*/  IMAD.IADD R9, R11, 0x1, R2 ;  /* 0x000000010b097824 */ /* 0x000fe600078e0202 */
[----:B------:R-:W-:Y:S01]  /*76c0*/  SHF.R.S32.HI R17, RZ, 0x2, R17 ;  /* 0x00000002ff117819 */ /* 0x000fe20000011411 */
[----:B------:R-:W-:Y:S03]  /*76d0*/  IMAD.X R2, R9, 0x1, R128, P0 ;  /* 0x0000000109027824 */ /* 0x000fe600000e0680 */
[----:B------:R-:W-:Y:S04]  /*76e0*/  IADD3 R3, -R17, R76, RZ ;  /* 0x0000004c11037210 */ /* 0x000fe80007ffe1ff */
[C---:B------:R-:W-:Y:S11]  /*76f0*/  ISETP.GE.AND P0, PT, R3.reuse, 0x21, PT ;  /* 0x000000210300780c */ /* 0x040ff60003f06270 */
[----:B------:R-:W-:Y:S02]  /*7700*/  @!UPT UIADD3 URZ, URZ, URZ, URZ ;  /* 0x0000003f3f3ff290 */ /* 0x000fe4000fffe03f */
[----:B------:R-:W-:Y:S01]  /*7710*/  @P0 IADD3 R8, P1, R4, 0x20, RZ ;  /* 0x0000002004080810 */ /* 0x000fe20007f3e0ff */
[----:B------:R-:W-:Y:S04]  /*7720*/  @P0 IMAD.MOV.U32 R7, RZ, RZ, R86 ;  /* 0x000000ffff070224 */ /* 0x000fe800078e0056 */
[----:B------:R-:W-:Y:S01]  /*7730*/  @P0 IMAD.X R6, RZ, RZ, R2, P1 ;  /* 0x000000ffff060224 */ /* 0x000fe200008e0602 */
[----:B------:R-:W-:Y:S11]  /*7740*/  ISETP.GE.AND P1, PT, R3, 0x1, PT ;  /* 0x000000010300780c */ /* 0x000ff60003f26270 */
[----:B------:R-:W-:Y:S02]  /*7750*/  @!UPT UIADD3 URZ, URZ, URZ, URZ ;  /* 0x0000003f3f3ff290 */ /* 0x000fe4000fffe03f */
[----:B------:R-:W-:Y:S01]  /*7760*/  @P1 MOV R3, R86 ;  /* 0x0000005600031202 */ /* 0x000fe20000000f00 */
[----:B------:R-:W-:Y:S02]  /*7770*/  @P1 IMAD R5, R2, c[0x0][0x258], RZ ;  /* 0x0000960002051a24 */ /* 0x000fe400078e02ff */
[----:B------:R-:W-:Y:S04]  /*7780*/  @P1 IMAD.MOV.U32 R2, RZ, RZ, R82 ;  /* 0x000000ffff021224 */ /* 0x000fe800078e0052 */
[C---:B------:R-:W-:Y:S04]  /*7790*/  @P1 IMAD.WIDE.U32 R2, R4.reuse, c[0x0][0x258], R2 ;  /* 0x0000960004021a25 */ /* 0x040fe800078e0002 */
[----:B------:R-:W-:Y:S04]  /*77a0*/  @P1 IMAD R4, R4, c[0x0][0x25c], R5 ;  /* 0x0000970004041a24 */ /* 0x000fe800078e0205 */
[----:B------:R-:W-:Y:S01]  /*77b0*/  @P1 IMAD.IADD R3, R3, 0x1, R4 ;  /* 0x0000000103031824 */ /* 0x000fe200078e0204 */
[C---:B------:R-:W-:Y:S04]  /*77c0*/  @P1 LEA R4, P2, R2.reuse, c[0x0][0x250], 0x1 ;  /* 0x0000940002041a11 */ /* 0x040fe800078408ff */
[----:B------:R-:W-:Y:S01]  /*77d0*/  @P1 LEA.HI.X R5, R2, c[0x0][0x254], R3, 0x1, P2 ;  /* 0x0000950002051a11 */ /* 0x000fe200010f0c03 */
[----:B------:R-:W-:Y:S01]  /*77e0*/  @P0 IMAD R2, R6, c[0x0][0x258], RZ ;  /* 0x0000960006020a24 */ /* 0x000fe200078e02ff */
[----:B------:R-:W-:Y:S03]  /*77f0*/  @P0 MOV R6, R82 ;  /* 0x0000005200060202 */ /* 0x000fe60000000f00 */
[C---:B------:R-:W-:Y:S02]  /*7800*/  @P0 IMAD R2, R8.reuse, c[0x0][0x25c], R2 ;  /* 0x0000970008020a24 */ /* 0x040fe400078e0202 */
[----:B------:R-:W-:Y:S05]  /*7810*/  @P0 IMAD.WIDE.U32 R6, R8, c[0x0][0x258], R6 ;  /* 0x0000960008060a25 */ /* 0x000fea00078e0006 */
[----:B------:R-:W-:Y:S02]  /*7820*/  @P0 IADD3 R3, R7, R2, RZ ;  /* 0x0000000207030210 */ /* 0x000fe40007ffe0ff */
[C---:B------:R-:W-:Y:S04]  /*7830*/  @P0 LEA R2, P2, R6.reuse, c[0x0][0x250], 0x1 ;  /* 0x0000940006020a11 */ /* 0x040fe800078408ff */
[----:B------:R-:W-:Y:S01]  /*7840*/  @P0 LEA.HI.X R3, R6, c[0x0][0x254], R3, 0x1, P2 ;  /* 0x0000950006030a11 */ /* 0x000fe200010f0c03 */
[C---:B---3--:R-:W-:Y:S05]  /*7850*/  @P1 IMAD.SHL.U32 R6, R16.reuse, 0x2, RZ ;  /* 0x0000000210061824 */ /* 0x048fea00078e00ff */
[----:B------:R-:W-:Y:S01]  /*7860*/  @!PT LDS RZ, [RZ] ;  /* 0x00000000fffff984 */ /* 0x000fe20000000800 */
[----:B------:R-:W-:Y:S01]  /*7870*/  @!PT LDS RZ, [RZ] ;  /* 0x00000000fffff984 */ /* 0x000fe20000000800 */
[----:B------:R-:W-:Y:S01]  /*7880*/  @!PT LDS RZ, [RZ] ;  /* 0x00000000fffff984 */ /* 0x000fe20000000800 */
[----:B------:R1:W-:Y:S04]  /*7890*/  @P1 LDGSTS.E.BYPASS.LTC128B.128 [R6+0x1880], [R4.64], !P6 ;  /* 0x0188000004061fae */ /* 0x0003e8000f101d46 */
[----:B------:R1:W-:Y:S04]  /*78a0*/  @P1 LDGSTS.E.BYPASS.LTC128B.128 [R6+0x2480], [R4.64+0x40], !P5 ;  /* 0x0248004004061fae */ /* 0x0003e8000e901d46 */
[----:B------:R1:W-:Y:S02]  /*78b0*/  @P1 LDGSTS.E.BYPASS.LTC128B.128 [R6+0x3080], [R4.64+0x80], !P4 ;  /* 0x0308008004061fae */ /* 0x0003e4000e101d46 */
[----:B-1----:R-:W-:Y:S05]  /*78c0*/  @P0 SHF.L.U32 R4, R16, 0x1, RZ ;  /* 0x0000000110040819 */ /* 0x002fea00000006ff */
        /* <DEDUP_REMOVED lines=8> */
[----:B-1----:R-:W2:Y:S01]  /*7950*/  LDL R19, [R1+0x10] ;  /* 0x0000100001137983 */ /* 0x002ea20000100800 */
[----:B------:R-:W-:Y:S01]  /*7960*/  IADD3 R2, P0, R130, R10, RZ ;  /* 0x0000000a82027210 */ /* 0x000fe20007f1e0ff */
[----:B------:R-:W-:Y:S02]  /*7970*/  IMAD.MOV.U32 R4, RZ, RZ, R100 ;  /* 0x000000ffff047224 */ /* 0x000fe400078e0064 */
[----:B------:R-:W3:Y:S01]  /*7980*/  LDL R18, [R1+0x14] ;  /* 0x0000140001127983 */ /* 0x000ee20000100800 */
[----:B------:R-:W-:Y:S02]  /*7990*/  IMAD.MOV.U32 R5, RZ, RZ, R123 ;  /* 0x000000ffff057224 */ /* 0x000fe400078e007b */
[----:B------:R-:W-:Y:S02]  /*79a0*/  IMAD.X R3, R9, 0x1, R129, P0 ;  /* 0x0000000109037824 */ /* 0x000fe400000e0681 */
[C---:B------:R-:W-:Y:S04]  /*79b0*/  IMAD.WIDE.U32 R4, R2.reuse, c[0x0][0x208], R4 ;  /* 0x0000820002047a25 */ /* 0x040fe800078e0004 */
[----:B------:R-:W-:Y:S04]  /*79c0*/  IMAD R3, R3, c[0x0][0x208], RZ ;  /* 0x0000820003037a24 */ /* 0x000fe800078e02ff */
[----:B------:R-:W-:Y:S04]  /*79d0*/  IMAD R2, R2, c[0x0][0x20c], R3 ;  /* 0x0000830002027a24 */ /* 0x000fe800078e0203 */
[----:B------:R-:W-:Y:S01]  /*79e0*/  IMAD.IADD R3, R5, 0x1, R2 ;  /* 0x0000000105037824 */ /* 0x000fe200078e0202 */
[C---:B------:R-:W-:Y:S04]  /*79f0*/  LEA R2, P0, R4.reuse, c[0x0][0x1f8], 0x1 ;  /* 0x00007e0004027a11 */ /* 0x040fe800078008ff */
[----:B------:R-:W-:Y:S02]  /*7a00*/  LEA.HI.X R3, R4, c[0x0][0x1fc], R3, 0x1, P0 ;  /* 0x00007f0004037a11 */ /* 0x000fe400000f0c03 */
[----:B------:R-:W-:Y:S11]  /*7a10*/  ISETP.GE.AND P0, PT, R110, c[0x0][0x1d4], PT ;  /* 0x000075006e007a0c */ /* 0x000ff60003f06270 */
[----:B------:R-:W-:Y:S02]  /*7a20*/  @!UPT UIADD3 URZ, URZ, URZ, URZ ;  /* 0x0000003f3f3ff290 */ /* 0x000fe4000fffe03f */
[----:B--2---:R-:W1:Y:S04]  /*7a30*/  @!P0 LDS.128 R12, [R19] ;  /* 0x00000000130c8984 */ /* 0x004e680000000c00 */
[----:B-1----:R-:W-:Y:S01]  /*7a40*/  @!P0 STG.E.128 [R2.64], R12 ;  /* 0x0000000c02008986 */ /* 0x002fe2000c101d06 */
[----:B------:R-:W-:Y:S11]  /*7a50*/  ISETP.GE.AND P0, PT, R152, c[0x0][0x1d4], PT ;  /* 0x0000750098007a0c */ /* 0x000ff60003f06270 */
[----:B------:R-:W-:Y:S02]  /*7a60*/  @!UPT UIADD3 URZ, URZ, URZ, URZ ;  /* 0x0000003f3f3ff290 */ /* 0x000fe4000fffe03f */
[----:B---3--:R-:W1:Y:S04]  /*7a70*/  @!P0 LDS.128 R4, [R18] ;  /* 0x0000000012048984 */ /* 0x008e680000000c00 */
[----:B-1----:R-:W-:Y:S01]  /*7a80*/  @!P0 STG.E.128 [R2.64+0x20], R4 ;  /* 0x0000200402008986 */ /* 0x002fe2000c101d06 */
[----:B------:R-:W-:Y:S11]  /*7a90*/  ISETP.GE.AND P0, PT, R109, c[0x0][0x1d4], PT ;  /* 0x000075006d007a0c */ /* 0x000ff60003f06270 */
[----:B------:R-:W-:Y:S02]  /*7aa0*/  @!UPT UIADD3 URZ, URZ, URZ, URZ ;  /* 0x0000003f3f3ff290 */ /* 0x000fe4000fffe03f */
[----:B------:R-:W1:Y:S04]  /*7ab0*/  @!P0 LDS.128 R4, [R19+0xc00] ;  /* 0x000c000013048984 */ /* 0x000e680000000c00 */
[----:B-1----:R1:W-:Y:S02]  /*7ac0*/  @!P0 STG.E.128 [R2.64+0x40], R4 ;  /* 0x0000400402008986 */ /* 0x0023e4000c101d06 */
[----:B-1----:R-:W-:Y:S04]  /*7ad0*/  IADD3 R4, R110, 0x30, RZ ;  /* 0x000000306e047810 */ /* 0x002fe80007ffe0ff */
        /* <DEDUP_REMOVED lines=8> */
[----:B-1----:R-:W-:Y:S04]  /*7b60*/  IADD3 R4, R110, 0x50, RZ ;  /* 0x000000506e047810 */ /* 0x002fe80007ffe0ff */
[----:B------:R-:W-:Y:S11]  /*7b70*/  ISETP.GE.AND P0, PT, R4, c[0x0][0x1d4], PT ;  /* 0x0000750004007a0c */ /* 0x000ff60003f06270 */
[----:B------:R-:W-:Y:S02]  /*7b80*/  @!UPT UIADD3 URZ, URZ, URZ, URZ ;  /* 0x0000003f3f3ff290 */ /* 0x000fe4000fffe03f */
[----:B------:R-:W1:Y:S04]  /*7b90*/  @!P0 LDS.128 R4, [R18+0x1800] ;  /* 0x0018000012048984 */ /* 0x000e680000000c00 */
[----:B-1----:R1:W-:Y:S02]  /*7ba0*/  @!P0 STG.E.128 [R2.64+0xa0], R4 ;  /* 0x0000a00402008986 */ /* 0x0023e4000c101d06 */
.L_x_736:
[----:B-1----:R-:W-:Y:S05]  /*7bb0*/  BSYNC B0 ;  /* 0x0000000000007941 */ /* 0x002fea0003800000 */
.L_x_735:
[----:B------:R-:W-:Y:S01]  /*7bc0*/  ISETP.GT.AND P3, PT, R31, R126, PT ;  /* 0x0000007e1f00720c */ /* 0x000fe20003f64270 */
[----:B------:R-:W-:Y:S01]  /*7bd0*/  @!UPT UIADD3 URZ, URZ, URZ, URZ ;  /* 0x0000003f3f3ff290 */ /* 0x000fe2000fffe03f */
[----:B------:R-:W-:Y:S11]  /*7be0*/  BSSY B0, `(.L_x_737) ;  /* 0x0000020000007945 */ /* 0x000ff60003800000 */
[----:B------:R-:W-:-:S05]  /*7bf0*/  @!P3 BRA `(.L_x_738) ;  /* 0x000001e00000b947 */ /* 0x000fca0003800000 */
[----:B------:R-:W-:Y:S01]  /*7c00*/  IADD3 R4, R31, -0x1, RZ ;  /* 0xffffffff1f047810 */ /* 0x000fe20007ffe0ff */
[----:B------:R-:W-:Y:S02]  /*7c10*/  IMAD.MOV.U32 R2, RZ, RZ, R98 ;  /* 0x000000ffff027224 */ /* 0x000fe400078e0062 */
[----:B------:R-:W-:Y:S01]  /*7c20*/  IMAD.MOV.U32 R3, RZ, RZ, R89 ;  /* 0x000000ffff037224 */ /* 0x000fe200078e0059 */
[----:B------:R-:W-:Y:S01]  /*7c30*/  SHF.R.S32.HI R6, RZ, 0x1f, R4 ;  /* 0x0000001fff067819 */ /* 0x000fe20000011404 */
[----:B------:R-:W-:Y:S02]  /*7c40*/  IMAD R5, R156, R4, RZ ;  /* 0x000000049c057224 */ /* 0x000fe400078e02ff */
[-C--:B------:R-:W-:Y:S04]  /*7c50*/  IMAD.WIDE.U32 R2, R4, R142.reuse, R2 ;  /* 0x0000008e04027225 */ /* 0x080fe800078e0002 */
[----:B------:R-:W-:Y:S01]  /*7c60*/  IMAD R4, R6, R142, R5 ;  /* 0x0000008e06047224 */ /* 0x000fe200078e0205 */
[----:B------:R-:W-:Y:S03]  /*7c70*/  IADD3 R6, -R17, 0x30, RZ ;  /* 0x0000003011067810 */ /* 0x000fe60007ffe1ff */
[----:B------:R-:W-:Y:S01]  /*7c80*/  IMAD.IADD R3, R3, 0x1, R4 ;  /* 0x0000000103037824 */ /* 0x000fe200078e0204 */
[----:B------:R-:W-:Y:S11]  /*7c90*/  ISETP.GE.AND P1, PT, R6, 0x1, PT ;  /* 0x000000010600780c */ /* 0x000ff60003f26270 */
[----:B------:R-:W-:Y:S02]  /*7ca0*/  @!UPT UIADD3 URZ, URZ, URZ, URZ ;  /* 0x0000003f3f3ff290 */ /* 0x000fe4000fffe03f */
        /* <DEDUP_REMOVED lines=19> */
.L_x_738:
[----:B------:R-:W-:Y:S05]  /*7de0*/  BSYNC B0 ;  /* 0x0000000000007941 */ /* 0x000fea0003800000 */
.L_x_737:
[----:B------:R-:W0:Y:S01]  /*7df0*/  LDGDEPBAR ;  /* 0x00000000000079af */ /* 0x000e220000000000 */
[----:B------:R-:W-:Y:S01]  /*7e00*/  IADD3 R31, R31, -0x1, RZ ;  /* 0xffffffff1f1f7810 */ /* 0x000fe20007ffe0ff */
[----:B------:R-:W-:-:S05]  /*7e10*/  @P3 BRA `(.L_x_739) ;  /* 0xffffbda000003947 */ /* 0x000fca000383ffff */
[----:B------:R-:W-:Y:S01]  /*7e20*/  WARPSYNC 0xffffffff ;  /* 0xffffffff00007948 */ /* 0x000fe20003800000 */
[----:B------:R-:W-:Y:S06]  /*7e30*/  BAR.SYNC.DEFER_BLOCKING 0x0 ;  /* 0x0000000000007b1d */ /* 0x000fec0000010000 */
.L_x_712:
[----:B------:R-:W2:Y:S01]  /*7e40*/  LDL R24, [R1+0x20] ;  /* 0x0000200001187983 */ /* 0x000ea20000100800 */
[----:B------:R-:W-:-:S05]  /*7e50*/  IMAD.MOV.U32 R0, RZ, RZ, c[0x0][0x2c4] ;  /* 0x0000b100ff007624 */ /* 0x000fca00078e00ff */
[----:B------:R-:W-:Y:S01]  /*7e60*/  ISETP.NE.AND P3, PT, R0, 0x1, PT ;  /* 0x000000010000780c */ /* 0x000fe20003f65270 */
[----:B-1----:R-:W-:-:S05]  /*7e70*/  IMAD.MOV.U32 R3, RZ, RZ, c[0x0][0x32c] ;  /* 0x0000cb00ff037624 */ /* 0x002fca00078e00ff */
[----:B------:R-:W-:Y:S01]  /*7e80*/  ISETP.GE.AND P1, PT, R3, 0x1, PT ;  /* 0x000000010300780c */ /* 0x000fe20003f26270 */
[----:B------:R-:W-:Y:S01]  /*7e90*/  IMAD.IADD R11, R144, 0x1, R145 ;  /* 0x00000001900b7824 */ /* 0x000fe200078e0291 */
[----:B--2---:R-:W-:-:S05]  /*7ea0*/  IADD3 R0, R24, 0x7f, RZ ;  /* 0x0000007f18007810 */ /* 0x004fca0007ffe0ff */
[----:B------:R-:W-:-:S05]  /*7eb0*/  @P3 IMAD.HI.U32 R2, R0, c[0x0][0x2c8], RZ ;  /* 0x0000b20000023a27 */ /* 0x000fca00078e00ff */
[----:B------:R-:W-:-:S05]  /*7ec0*/  @P3 SHF.R.U32.HI R0, RZ, c[0x0][0x2cc], R2 ;  /* 0x0000b300ff003a19 */ /* 0x000fca0000011602 */
[----:B------:R-:W-:-:S05]  /*7ed0*/  IMAD.IADD R0, R149, 0x1, R0 ;  /* 0x0000000195007824 */ /* 0x000fca00078e0200 */
[----:B------:R-:W-:Y:S01]  /*7ee0*/  IADD3 R3, R0, c[0x0][0x328], RZ ;  /* 0x0000ca0000037a10 */ /* 0x000fe20007ffe0ff */
[----:B------:R-:W-:Y:S05]  /*7ef0*/  @!P1 BRA `(.L_x_740) ;  /* 0x0000011000009947 */ /* 0x000fea0003800000 */
[C---:B------:R-:W-:Y:S01]  /*7f00*/  ISETP.GT.AND P0, PT, R0.reuse, RZ, PT ;  /* 0x000000ff0000720c */ /* 0x040fe20003f04270 */
[----:B------:R-:W-:Y:S01]  /*7f10*/  BSSY B0, `(.L_x_741) ;  /* 0x000000d000007945 */ /* 0x000fe20003800000 */
[----:B------:R-:W-:Y:S01]  /*7f20*/  IADD3 R2, R0, -0x1, RZ ;  /* 0xffffffff00027810 */ /* 0x000fe20007ffe0ff */
        /* <DEDUP_REMOVED lines=8> */
.L_x_742:
[----:B------:R-:W-:-:S13]  /*7fb0*/  ISETP.NE.AND P0, PT, R4, 0x1, PT ;  /* 0x000000010400780c */ /* 0x000fda0003f05270 */
[----:B------:R-:W-:-:S05]  /*7fc0*/  @P0 IMAD.HI.U32 R0, R2, c[0x0][0x330], RZ ;  /* 0x0000cc0002000a27 */ /* 0x000fca00078e00ff */
[----:B------:R-:W-:Y:S02]  /*7fd0*/  @P0 SHF.R.U32.HI R2, RZ, c[0x0][0x334], R0 ;  /* 0x0000cd00ff020a19 */ /* 0x000fe40000011600 */
.L_x_743:
[----:B------:R-:W-:Y:S05]  /*7fe0*/  BSYNC B0 ;  /* 0x0000000000007941 */ /* 0x000fea0003800000 */
.L_x_741:
[----:B------:R-:W-:-:S05]  /*7ff0*/  IMAD R2, R2, R4, c[0x0][0x32c] ;  /* 0x0000cb0002027624 */ /* 0x000fca00078e0204 */
[----:B------:R-:W-:-:S04]  /*8000*/  IMNMX R3, R3, R2, PT ;  /* 0x0000000203037217 */ /* 0x000fc80003800200 */
.L_x_740:
[----:B------:R-:W-:Y:S01]  /*8010*/  IADD3 R3, R3, 0x2f, RZ ;  /* 0x0000002f03037810 */ /* 0x000fe20007ffe0ff */
[----:B------:R-:W-:-:S04]  /*8020*/  @P3 IMAD.HI.U32 R2, R24, c[0x0][0x2c8], RZ ;  /* 0x0000b20018023a27 */ /* 0x000fc800078e00ff */
[----:B------:R-:W-:-:S04]  /*8030*/  IMAD.HI R3, R3, 0x2aaaaaab, RZ ;  /* 0x2aaaaaab03037827 */ /* 0x000fc800078e02ff */
[----:B------:R-:W-:Y:S01]  /*8040*/  IMAD.MOV.U32 R0, RZ, RZ, R24 ;  /* 0x000000ffff007224 */ /* 0x000fe200078e0018 */
[----:B------:R-:W-:Y:S02]  /*8050*/  @P3 SHF.R.U32.HI R0, RZ, c[0x0][0x2cc], R2 ;  /* 0x0000b300ff003a19 */ /* 0x000fe40000011602 */
        /* <DEDUP_REMOVED lines=16> */
.L_x_746:
[----:B------:R-:W-:-:S04]  /*8160*/  MOV R3, c[0x0][0x32c] ;  /* 0x0000cb0000037a02 */ /* 0x000fc80000000f00 */
[----:B------:R-:W-:-:S13]  /*8170*/  ISETP.NE.AND P0, PT, R3, 0x1, PT ;  /* 0x000000010300780c */ /* 0x000fda0003f05270 */
[----:B------:R-:W-:-:S05]  /*8180*/  @P0 IMAD.HI.U32 R3, R0, c[0x0][0x330], RZ ;  /* 0x0000cc0000030a27 */ /* 0x000fca00078e00ff */
[----:B------:R-:W-:Y:S02]  /*8190*/  @P0 SHF.R.U32.HI R0, RZ, c[0x0][0x334], R3 ;  /* 0x0000cd00ff000a19 */ /* 0x000fe40000011603 */
.L_x_747:
[----:B------:R-:W-:Y:S05]  /*81a0*/  BSYNC B0 ;  /* 0x0000000000007941 */ /* 0x000fea0003800000 */
.L_x_745:
[----:B------:R-:W-:-:S05]  /*81b0*/  IMAD R0, R0, c[0x0][0x32c], RZ ;  /* 0x0000cb0000007a24 */ /* 0x000fca00078e02ff */
[----:B------:R-:W-:-:S05]  /*81c0*/  IMNMX R2, R2, R0, !PT ;  /* 0x0000000002027217 */ /* 0x000fca0007800200 */
.L_x_744:
[----:B------:R-:W-:Y:S01]  /*81d0*/  IMAD.HI R2, R2, 0x2aaaaaab, RZ ;  /* 0x2aaaaaab02027827 */ /* 0x000fe200078e02ff */
[----:B------:R-:W-:Y:S04]  /*81e0*/  BSSY B0, `(.L_x_748) ;  /* 0x0000024000007945 */ /* 0x000fe80003800000 */
[----:B------:R-:W-:-:S04]  /*81f0*/  SHF.R.U32.HI R0, RZ, 0x1f, R2 ;  /* 0x0000001fff007819 */ /* 0x000fc80000011602 */
[----:B------:R-:W-:Y:S01]  /*8200*/  LEA.HI.SX32 R2, R2, R0, 0x1d ;  /* 0x0000000002027211 */ /* 0x000fe200078feaff */
[----:B------:R-:W-:-:S03]  /*8210*/  IMAD.MOV.U32 R0, RZ, RZ, RZ ;  /* 0x000000ffff007224 */ /* 0x000fc600078e00ff */
[----:B------:R-:W-:-:S04]  /*8220*/  IMNMX R6, RZ, R2, !PT ;  /* 0x00000002ff067217 */ /* 0x000fc80007800200 */
[----:B------:R-:W-:-:S13]  /*8230*/  ISETP.GT.AND P0, PT, R7, R6, PT ;  /* 0x000000060700720c */ /* 0x000fda0003f04270 */
[----:B------:R-:W-:Y:S05]  /*8240*/  @!P0 BRA `(.L_x_749) ;  /* 0x000001d000008947 */ /* 0x000fea0003800000 */
[----:B------:R-:W-:Y:S02]  /*8250*/  IABS R2, R133 ;  /* 0x0000008500027213 */ /* 0x000fe40000000000 */
[----:B------:R-:W-:Y:S02]  /*8260*/  IADD3 R3, R133, -0x1, R7 ;  /* 0xffffffff85037810 */ /* 0x000fe40007ffe007 */
[----:B------:R-:W1:Y:S03]  /*8270*/  I2F.RP R0, R2 ;  /* 0x0000000200007306 */ /* 0x000e660000209400 */
[----:B------:R-:W-:-:S05]  /*8280*/  IMAD.IADD R8, R3, 0x1, -R6 ;  /* 0x0000000103087824 */ /* 0x000fca00078e0a06 */
[----:B------:R-:W-:Y:S01]  /*8290*/  IABS R10, R8 ;  /* 0x00000008000a7213 */ /* 0x000fe20000000000 */
[----:B-1----:R-:W1:Y:S02]  /*82a0*/  MUFU.RCP R0, R0 ;  /* 0x0000000000007308 */ /* 0x002e640000001000 */
[----:B-1----:R-:W-:-:S06]  /*82b0*/  IADD3 R0, R0, 0xffffffe, RZ ;  /* 0x0ffffffe00007810 */ /* 0x002fcc0007ffe0ff */
[----:B------:R-:W1:Y:S02]  /*82c0*/  F2I.FTZ.U32.TRUNC.NTZ R5, R0 ;  /* 0x0000000000057305 */ /* 0x000e64000021f000 */
        /* <DEDUP_REMOVED lines=21> */
.L_x_749:
[----:B------:R-:W-:Y:S05]  /*8420*/  BSYNC B0 ;  /* 0x0000000000007941 */ /* 0x000fea0003800000 */
.L_x_748:
[----:B------:R-:W2:Y:S01]  /*8430*/  LDL R2, [R1+0x30] ;  /* 0x0000300001027983 */ /* 0x000ea20000100800 */
        /* <DEDUP_REMOVED lines=50> */
[----:B--2---:R-:W-:-:S04]  /*8760*/  IMAD R3, R2, R0, R6 ;  /* 0x0000000002037224 */ /* 0x004fc800078e0206 */
[--C-:B------:R-:W-:Y:S01]  /*8770*/  IMAD.IADD R2, R3, 0x1, R0.reuse ;  /* 0x0000000103027824 */ /* 0x100fe200078e0200 */
[----:B------:R1:W-:Y:S01]  /*8780*/  STL [R1+0x18], R3 ;  /* 0x0000180301007387 */ /* 0x0003e20000100800 */
[----:B------:R-:W-:-:S03]  /*8790*/  PRMT R0, RZ, 0x7610, R0 ;  /* 0x00007610ff007816 */ /* 0x000fc60000000000 */
[----:B------:R-:W-:-:S04]  /*87a0*/  IMNMX R235, R7, R2, PT ;  /* 0x0000000207eb7217 */ /* 0x000fc80003800200 */
[----:B------:R-:W-:-:S13]  /*87b0*/  ISETP.GT.AND P0, PT, R235, R3, PT ;  /* 0x00000003eb00720c */ /* 0x000fda0003f04270 */
[----:B------:R-:W-:Y:S05]  /*87c0*/  @!P0 BRA `(.L_x_750) ;  /* 0x00017d2000008947 */ /* 0x000fea0003800000 */
[----:B------:R-:W2:Y:S04]  /*87d0*/  LDL R31, [R1+0x34] ;  /* 0x00003400011f7983 */ /* 0x000ea80000100800 */
[----:B------:R-:W3:Y:S01]  /*87e0*/  LDL R25, [R1+0x48] ;  /* 0x0000480001197983 */ /* 0x000ee20000100800 */
[----:B------:R-:W-:-:S03]  /*87f0*/  ISETP.NE.U32.AND P0, PT, RZ, c[0x0][0x340], PT ;  /* 0x0000d000ff007a0c */ /* 0x000fc60003f05070 */
[----:B------:R-:W4:Y:S01]  /*8800*/  LDL.64 R26, [R1+0x38] ;  /* 0x00003800011a7983 */ /* 0x000f220000100a00 */
[----:B------:R-:W-:-:S03]  /*8810*/  ISETP.NE.AND.EX P0, PT, RZ, c[0x0][0x344], PT, P0 ;  /* 0x0000d100ff007a0c */ /* 0x000fc60003f05300 */
[----:B------:R-:W3:Y:S04]  /*8820*/  LDL R20, [R1+0x24] ;  /* 0x0000240001147983 */ /* 0x000ee80000100800 */
[----:B------:R-:W3:Y:S06]  /*8830*/  LDL R18, [R1+0x40] ;  /* 0x0000400001127983 */ /* 0x000eec0000100800 */
[----:B------:R-:W-:Y:S01]  /*8840*/  @P0 IMAD.MOV.U32 R2, RZ, RZ, 0x4 ;  /* 0x00000004ff020424 */ /* 0x000fe200078e00ff */
[----:B------:R-:W1:Y:S01]  /*8850*/  S2R R5, SR_TID.X ;  /* 0x0000000000057919 */ /* 0x000e620000002100 */
[----:B------:R-:W-:-:S05]  /*8860*/  SHF.R.S32.HI R0, RZ, 0x1f, R135 ;  /* 0x0000001fff007819 */ /* 0x000fca0000011487 */
[----:B------:R-:W-:Y:S01]  /*8870*/  IMAD R0, R0, c[0x0][0x178], RZ ;  /* 0x00005e0000007a24 */ /* 0x000fe200078e02ff */
[----:B------:R-:W-:-:S03]  /*8880*/  ISETP.NE.U32.AND P2, PT, RZ, c[0x0][0x348], PT ;  /* 0x0000d200ff007a0c */ /* 0x000fc60003f45070 */
[----:B------:R-:W-:Y:S01]  /*8890*/  IMAD R0, R135, c[0x0][0x17c], R0 ;  /* 0x00005f0087007a24 */ /* 0x000fe200078e0200 */
[----:B-1----:R-:W-:Y:S01]  /*88a0*/  SHF.R.S32.HI R4, RZ, 0x1f, R5 ;  /* 0x0000001fff047819 */ /* 0x002fe20000011405 */
[----:B--2---:R-:W-:-:S05]  /*88b0*/  @P0 IMAD.WIDE R2, R31, R2, c[0x0][0x340] ;  /* 0x0000d0001f020625 */ /* 0x004fca00078e0202 */
[----:B------:R1:W2:Y:S01]  /*88c0*/  @P0 LDG.E R16, [R2.64] ;  /* 0x0000000602100981 */ /* 0x0002a2000c1e1900 */
[-C--:B------:R-:W-:Y:S02]  /*88d0*/  LEA.HI R4, R4, R5.reuse, RZ, 0x2 ;  /* 0x0000000504047211 */ /* 0x080fe400078f10ff */
[----:B------:R-:W-:Y:S02]  /*88e0*/  SHF.R.S32.HI R19, RZ, 0x1f, R5 ;  /* 0x0000001fff137819 */ /* 0x000fe40000011405 */
[----:B------:R-:W-:Y:S02]  /*88f0*/  LOP3.LUT R4, R4, 0xfffffffc, RZ, 0xc0, !PT ;  /* 0xfffffffc04047812 */ /* 0x000fe400078ec0ff */
[----:B------:R-:W-:-:S03]  /*8900*/  LEA.HI R19, R19, R5, RZ, 0x2 ;  /* 0x0000000513137211 */ /* 0x000fc600078f10ff */
[----:B------:R-:W-:Y:S01]  /*8910*/  IMAD.IADD R4, R5, 0x1, -R4 ;  /* 0x0000000105047824 */ /* 0x000fe200078e0a04 */
[----:B------:R-:W-:Y:S02]  /*8920*/  SHF.R.S32.HI R19, RZ, 0x2, R19 ;  /* 0x00000002ff137819 */ /* 0x000fe40000011413 */
[----:B------:R-:W-:Y:S02]  /*8930*/  SHF.R.S32.HI R14, RZ, 0x1f, R31 ;  /* 0x0000001fff0e7819 */ /* 0x000fe4000001141f */
[----:B------:R-:W-:Y:S01]  /*8940*/  ISETP.NE.AND.EX P2, PT, RZ, c[0x0][0x34c], PT, P2 ;  /* 0x0000d300ff007a0c */ /* 0x000fe20003f45320 */
[----:B-1----:R-:W-:-:S04]  /*8950*/  IMAD.WIDE.U32 R2, R135, c[0x0][0x178], RZ ;  /* 0x00005e0087027a25 */ /* 0x002fc800078e00ff */
[----:B------:R-:W-:Y:S01]  /*8960*/  IMAD.IADD R3, R3, 0x1, R0 ;  /* 0x0000000103037824 */ /* 0x000fe200078e0200 */
[----:B------:R-:W-:Y:S02]  /*8970*/  LEA R0, R4, R19, 0x5 ;  /* 0x0000001304007211 */ /* 0x000fe400078e28ff */
[----:B------:R-:W-:Y:S01]  /*8980*/  SEL R6, R14, RZ, !P2 ;  /* 0x000000ff0e067207 */ /* 0x000fe20005000000 */
[----:B---3--:R-:W-:-:S04]  /*8990*/  IMAD.WIDE.U32 R4, R25, c[0x0][0x1b8], R2 ;  /* 0x00006e0019047a25 */ /* 0x008fc800078e0002 */
[----:B------:R-:W-:Y:S01]  /*89a0*/  IMAD.IADD R10, R24, 0x1, R0 ;  /* 0x00000001180a7824 */ /* 0x000fe200078e0200 */
[----:B------:R-:W-:Y:S01]  /*89b0*/  SHF.R.S32.HI R8, RZ, 0x1f, R11 ;  /* 0x0000001fff087819 */ /* 0x000fe2000001140b */
[----:B------:R-:W-:Y:S01]  /*89c0*/  IMAD R6, R6, c[0x0][0x1c0], RZ ;  /* 0x0000700006067a24 */ /* 0x000fe200078e02ff */
[----:B------:R-:W-:Y:S01]  /*89d0*/  IADD3 R2, P1, R19, R11, RZ ;  /* 0x0000000b13027210 */ /* 0x000fe20007f3e0ff */
[----:B------:R-:W-:Y:S01]  /*89e0*/  @P3 IMAD.HI.U32 R7, R10, c[0x0][0x2c8], RZ ;  /* 0x0000b2000a073a27 */ /* 0x000fe200078e00ff */
[----:B------:R-:W-:-:S03]  /*89f0*/  SEL R3, R31, RZ, !P2 ;  /* 0x000000ff1f037207 */ /* 0x000fc60005000000 */
[----:B------:R-:W-:Y:S01]  /*8a00*/  IMAD R5, R25, c[0x0][0x1bc], R5 ;  /* 0x00006f0019057a24 */ /* 0x000fe200078e0205 */
[----:B------:R-:W-:Y:S01]  /*8a10*/  LEA.HI.X.SX32 R11, R19, R8, 0x1, P1 ;  /* 0x00000008130b7211 */ /* 0x000fe200008f0eff */
[----:B------:R-:W-:Y:S01]  /*8a20*/  IMAD.MOV.U32 R0, RZ, RZ, R10 ;  /* 0x000000ffff007224 */ /* 0x000fe200078e000a */
[----:B------:R-:W-:Y:S01]  /*8a30*/  @P3 SHF.R.U32.HI R0, RZ, c[0x0][0x2cc], R7 ;  /* 0x0000b300ff003a19 */ /* 0x000fe20000011607 */
[C---:B------:R-:W-:Y:S02]  /*8a40*/  IMAD R13, R3.reuse, c[0x0][0x1c4], R6 ;  /* 0x00007100030d7a24 */ /* 0x040fe400078e0206 */
[----:B------:R-:W-:Y:S01]  /*8a50*/  IMAD.WIDE.U32 R6, R3, c[0x0][0x1c0], R4 ;  /* 0x0000700003067a25 */ /* 0x000fe200078e0004 */
[----:B----4-:R-:W-:Y:S02]  /*8a60*/  MOV R4, R26 ;  /* 0x0000001a00047202 */ /* 0x010fe40000000f00 */
[----:B------:R-:W-:Y:S01]  /*8a70*/  ISETP.GE.AND P3, PT, R20, c[0x0][0x1d4], PT ;  /* 0x0000750014007a0c */ /* 0x000fe20003f66270 */
[----:B------:R-:W-:-:S02]  /*8a80*/  IMAD.MOV.U32 R5, RZ, RZ, R27 ;  /* 0x000000ffff057224 */ /* 0x000fc400078e001b */
[C---:B------:R-:W-:Y:S02]  /*8a90*/  IMAD R3, R11.reuse, c[0x0][0x1e0], RZ ;  /* 0x000078000b037a24 */ /* 0x040fe400078e02ff */
[----:B------:R-:W-:Y:S01]  /*8aa0*/  IMAD R15, R11, c[0x0][0x208], RZ ;  /* 0x000082000b0f7a24 */ /* 0x000fe200078e02ff */
[----:B------:R-:W-:Y:S01]  /*8ab0*/  SHF.R.S32.HI R12, RZ, 0x1f, R0 ;  /* 0x0000001fff0c7819 */ /* 0x000fe20000011400 */
[----:B------:R-:W-:-:S04]  /*8ac0*/  IMAD.WIDE.U32 R8, R2, c[0x0][0x1e0], R4 ;  /* 0x0000780002087a25 */ /* 0x000fc800078e0004 */
[----:B------:R-:W-:-:S04]  /*8ad0*/  IMAD.WIDE.U32 R4, R2, c[0x0][0x208], R4 ;  /* 0x0000820002047a25 */ /* 0x000fc800078e0004 */
[----:B------:R-:W-:Y:S02]  /*8ae0*/  IMAD.MOV R11, RZ, RZ, -R0 ;  /* 0x000000ffff0b7224 */ /* 0x000fe400078e0a00 */
[C---:B------:R-:W-:Y:S02]  /*8af0*/  IMAD R17, R2.reuse, c[0x0][0x1e4], R3 ;  /* 0x0000790002117a24 */ /* 0x040fe400078e0203 */
[----:B------:R-:W-:Y:S01]  /*8b00*/  IMAD R15, R2, c[0x0][0x20c], R15 ;  /* 0x00008300020f7a24 */ /* 0x000fe200078e020f */
[----:B------:R-:W-:Y:S01]  /*8b10*/  IADD3 R3, R7, R13, RZ ;  /* 0x0000000d07037210 */ /* 0x000fe20007ffe0ff */
[----:B------:R-:W-:Y:S01]  /*8b20*/  IMAD.MOV.U32 R2, RZ, RZ, R6 ;  /* 0x000000ffff027224 */ /* 0x000fe200078e0006 */
[----:B------:R-:W-:Y:S01]  /*8b30*/  SEL R6, RZ, 0xffffffff, P3 ;  /* 0xffffffffff067807 */ /* 0x000fe20001800000 */
[----:B------:R-:W-:Y:S01]  /*8b40*/  IMAD R7, R12, c[0x0][0x1b0], RZ ;  /* 0x00006c000c077a24 */ /* 0x000fe200078e02ff */
[----:B------:R-:W-:Y:S01]  /*8b50*/  ISETP.GE.AND P2, PT, R26, c[0x0][0x1d4], PT ;  /* 0x000075001a007a0c */ /* 0x000fe20003f46270 */
[----:B------:R-:W-:Y:S01]  /*8b60*/  IMAD R10, R11, c[0x0][0x2c4], R10 ;  /* 0x0000b1000b0a7a24 */ /* 0x000fe200078e020a */
[----:B------:R-:W-:Y:S01]  /*8b70*/  LOP3.LUT R203, R203, 0xffffff7f, RZ, 0xc0, !PT ;  /* 0xffffff7fcbcb7812 */ /* 0x000fe200078ec0ff */
[----:B------:R-:W-:-:S02]  /*8b80*/  IMAD R12, R0, c[0x0][0x1b4], R7 ;  /* 0x00006d00000c7a24 */ /* 0x000fc400078e0207 */
[----:B------:R-:W-:Y:S01]  /*8b90*/  IMAD.WIDE.U32 R2, R0, c[0x0][0x1b0], R2 ;  /* 0x00006c0000027a25 */ /* 0x000fe200078e0002 */
[----:B------:R-:W-:-:S03]  /*8ba0*/  SEL R0, RZ, 0x1, P2 ;  /* 0x00000001ff007807 */ /* 0x000fc60001000000 */
[----:B------:R-:W-:Y:S01]  /*8bb0*/  IMAD.SHL.U32 R6, R6, 0x2, RZ ;  /* 0x0000000206067824 */ /* 0x000fe200078e00ff */
[----:B------:R-:W-:Y:S02]  /*8bc0*/  @P3 LOP3.LUT R203, R203, 0x80, RZ, 0xfc, !PT ;  /* 0x00000080cbcb3812 */ /* 0x000fe400078efcff */
[----:B------:R-:W-:Y:S01]  /*8bd0*/  SHF.R.S32.HI R11, RZ, 0x1f, R10 ;  /* 0x0000001fff0b7819 */ /* 0x000fe2000001140a */
[----:B------:R-:W-:Y:S01]  /*8be0*/  IMAD.IADD R7, R5, 0x1, R15 ;  /* 0x0000000105077824 */ /* 0x000fe200078e020f */
[----:B------:R-:W-:Y:S01]  /*8bf0*/  LOP3.LUT R13, R6, 0x2, R0, 0xe2, !PT ;  /* 0x00000002060d7812 */ /* 0x000fe200078ee200 */
[----:B------:R-:W-:Y:S01]  /*8c00*/  IMAD.IADD R5, R3, 0x1, R12 ;  /* 0x0000000103057824 */ /* 0x000fe200078e020c */
[----:B------:R-:W-:Y:S01]  /*8c10*/  LOP3.LUT R203, R203, 0xfffffeff, RZ, 0xc0, !PT ;  /* 0xfffffeffcbcb7812 */ /* 0x000fe200078ec0ff */
[----:B------:R-:W-:Y:S01]  /*8c20*/  IMAD R0, R11, c[0x0][0x1a8], RZ ;  /* 0x00006a000b007a24 */ /* 0x000fe200078e02ff */
[----:B------:R-:W-:Y:S01]  /*8c30*/  MOV R6, R4 ;  /* 0x0000000400067202 */ /* 0x000fe20000000f00 */
[----:B------:R-:W-:Y:S01]  /*8c40*/  IMAD.MOV.U32 R4, RZ, RZ, R2 ;  /* 0x000000ffff047224 */ /* 0x000fe200078e0002 */
[----:B------:R-:W-:-:S02]  /*8c50*/  ISETP.NE.U32.AND P1, PT, RZ, c[0x0][0x350], PT ;  /* 0x0000d400ff007a0c */ /* 0x000fc40003f25070 */
[----:B------:R-:W-:Y:S01]  /*8c60*/  IADD3 R9, R9, R17, RZ ;  /* 0x0000001109097210 */ /* 0x000fe20007ffe0ff */
[C---:B------:R-:W-:Y:S01]  /*8c70*/  IMAD R12, R10.reuse, c[0x0][0x1ac], R0 ;  /* 0x00006b000a0c7a24 */ /* 0x040fe200078e0200 */
[----:B------:R-:W-:Y:S01]  /*8c80*/  @P2 LOP3.LUT R203, R203, 0x100, RZ, 0xfc, !PT ;  /* 0x00000100cbcb2812 */ /* 0x000fe200078efcff */
[----:B------:R-:W-:Y:S01]  /*8c90*/  IMAD.WIDE.U32 R10, R10, c[0x0][0x1a8], R4 ;  /* 0x00006a000a0a7a25 */ /* 0x000fe200078e0004 */
[----:B------:R-:W-:-:S03]  /*8ca0*/  ISETP.GE.AND P2, PT, R18, c[0x0][0x1d4], PT ;  /* 0x0000750012007a0c */ /* 0x000fc60003f46270 */
[----:B------:R-:W-:-:S04]  /*8cb0*/  IMAD.WIDE.U32 R4, R25, c[0x0][0x1e8], R8 ;  /* 0x00007a0019047a25 */ /* 0x000fc800078e0008 */
[----:B------:R-:W-:-:S04]  /*8cc0*/  IMAD.WIDE.U32 R6, R25, c[0x0][0x210], R6 ;  /* 0x0000840019067a25 */ /* 0x000fc800078e0006 */
[----:B------:R-:W-:Y:S01]  /*8cd0*/  IMAD R5, R25, c[0x0][0x1ec], R5 ;  /* 0x00007b0019057a24 */ /* 0x000fe200078e0205 */
[----:B------:R-:W-:Y:S01]  /*8ce0*/  LOP3.LUT R203, R203, 0xffffffbf, RZ, 0xc0, !PT ;  /* 0xffffffbfcbcb7812 */ /* 0x000fe200078ec0ff */
[----:B------:R-:W-:Y:S01]  /*8cf0*/  IMAD.IADD R9, R19, 0x1, R24 ;  /* 0x0000000113097824 */ /* 0x000fe200078e0218 */
[----:B------:R-:W-:Y:S02]  /*8d00*/  ISETP.GE.AND P4, PT, R26, c[0x0][0x198], PT ;  /* 0x000066001a007a0c */ /* 0x000fe40003f86270 */
[----:B------:R-:W-:Y:S02]  /*8d10*/  @P2 LOP3.LUT R203, R203, 0x40, RZ, 0xfc, !PT ;  /* 0x00000040cbcb2812 */ /* 0x000fe400078efcff */
[----:B------:R-:W-:Y:S02]  /*8d20*/  ISETP.GE.AND P3, PT, R20, c[0x0][0x198], PT ;  /* 0x0000660014007a0c */ /* 0x000fe40003f66270 */
[----:B------:R-:W-:Y:S02]  /*8d30*/  IADD3 R132, R235, -0x1, RZ ;  /* 0xffffffffeb847810 */ /* 0x000fe40007ffe0ff */
[--C-:B--2---:R-:W-:Y:S01]  /*8d40*/  @P0 SHF.R.S32.HI R3, RZ, 0x1f, R16.reuse ;  /* 0x0000001fff030819 */ /* 0x104fe20000011410 */
[----:B------:R-:W-:Y:S01]  /*8d50*/  @P0 IMAD.MOV.U32 R2, RZ, RZ, R16 ;  /* 0x000000ffff020224 */ /* 0x000fe200078e0010 */
[----:B------:R-:W-:Y:S01]  /*8d60*/  @!P0 MOV R2, R31 ;  /* 0x0000001f00028202 */ /* 0x000fe20000000f00 */
[----:B------:R-:W-:Y:S01]  /*8d70*/  @!P0 IMAD.MOV.U32 R3, RZ, RZ, R14 ;  /* 0x000000ffff038224 */ /* 0x000fe200078e000e */
[----:B------:R-:W-:-:S04]  /*8d80*/  ISETP.NE.AND.EX P0, PT, RZ, c[0x0][0x354], PT, P1 ;  /* 0x0000d500ff007a0c */ /* 0x000fc80003f05310 */
[----:B------:R-:W-:Y:S02]  /*8d90*/  SEL R8, R2, RZ, !P0 ;  /* 0x000000ff02087207 */ /* 0x000fe40004000000 */
[----:B------:R-:W-:Y:S02]  /*8da0*/  SEL R2, RZ, 0x4, P2 ;  /* 0x00000004ff027807 */ /* 0x000fe40001000000 */
[----:B------:R-:W-:Y:S02]  /*8db0*/  SEL R0, R3, RZ, !P0 ;  /* 0x000000ff03007207 */ /* 0x000fe40004000000 */
[----:B------:R-:W-:Y:S01]  /*8dc0*/  LOP3.LUT R94, R13, R2, RZ, 0xfc, !PT ;  /* 0x000000020d5e7212 */ /* 0x000fe200078efcff */
[----:B------:R-:W-:Y:S01]  /*8dd0*/  IMAD R3, R25, c[0x0][0x214], R7 ;  /* 0x0000850019037a24 */ /* 0x000fe200078e0207 */
[----:B------:R-:W-:Y:S01]  /*8de0*/  MOV R2, R6 ;  /* 0x0000000600027202 */ /* 0x000fe20000000f00 */
[----:B------:R-:W-:Y:S02]  /*8df0*/  IMAD R6, R0, c[0x0][0x1f0], RZ ;  /* 0x00007c0000067a24 */ /* 0x000fe400078e02ff */
[----:B------:R-:W-:-:S04]  /*8e00*/  IMAD.WIDE.U32 R14, R8, c[0x0][0x1f0], R4 ;  /* 0x00007c00080e7a25 */ /* 0x000fc800078e0004 */
[----:B------:R-:W-:-:S04]  /*8e10*/  IMAD.WIDE.U32 R246, R8, c[0x0][0x218], R2 ;  /* 0x0000860008f67a25 */ /* 0x000fc800078e0002 */
[----:B------:R-:W-:-:S04]  /*8e20*/  IMAD R2, R8, c[0x0][0x1f4], R6 ;  /* 0x00007d0008027a24 */ /* 0x000fc800078e0206 */
[----:B------:R-:W-:Y:S01]  /*8e30*/  IMAD.IADD R2, R15, 0x1, R2 ;  /* 0x000000010f027824 */ /* 0x000fe200078e0202 */
[----:B------:R1:W-:Y:S04]  /*8e40*/  STL.64 [R1+0x8], R14 ;  /* 0x0000080e01007387 */ /* 0x0003e80000100a00 */
[----:B------:R1:W-:Y:S01]  /*8e50*/  STL [R1+0x4], R2 ;  /* 0x0000040201007387 */ /* 0x0003e20000100800 */
[----:B------:R-:W-:Y:S02]  /*8e60*/  IMAD R0, R0, c[0x0][0x218], RZ ;  /* 0x0000860000007a24 */ /* 0x000fe400078e02ff */
[----:B------:R-:W-:Y:S01]  /*8e70*/  IMAD.IADD R7, R11, 0x1, R12 ;  /* 0x000000010b077824 */ /* 0x000fe200078e020c */
[----:B------:R-:W-:Y:S01]  /*8e80*/  LEA R11, P0, R10, c[0x0][0x160], 0x1 ;  /* 0x000058000a0b7a11 */ /* 0x000fe200078008ff */
[----:B------:R-:W-:Y:S01]  /*8e90*/  IMAD R0, R8, c[0x0][0x21c], R0 ;  /* 0x0000870008007a24 */ /* 0x000fe200078e0200 */
[----:B------:R-:W-:-:S02]  /*8ea0*/  ISETP.GE.AND P2, PT, R18, c[0x0][0x198], PT ;  /* 0x0000660012007a0c */ /* 0x000fc40003f46270 */
[----:B------:R-:W-:Y:S02]  /*8eb0*/  LEA.HI.X R10, R10, c[0x0][0x164], R7, 0x1, P0 ;  /* 0x000059000a0a7a11 */ /* 0x000fe400000f0c07 */
[----:B------:R-:W-:Y:S01]  /*8ec0*/  IADD3 R248, R247, R0, RZ ;  /* 0x00000000f7f87210 */ /* 0x000fe20007ffe0ff */
[----:B------:R-:W-:Y:S06]  /*8ed0*/  BRA.DIV ~URZ, `(.L_x_751) ;  /* 0x0001c3327f007947 */ /* 0x000fec000b800000 */
[----:B------:R2:W3:Y:S02]  /*8ee0*/  SHFL.IDX PT, R8, R10, RZ, 0x1c1f ;  /* 0x001c1fff0a087589 */ /* 0x0004e400000e0000 */
.L_x_955:
[----:B------:R-:W-:Y:S05]  /*8ef0*/  BRA.DIV ~URZ, `(.L_x_752) ;  /* 0x0001c3827f007947 */ /* 0x000fea000b800000 */
[----:B------:R4:W1:Y:S02]  /*8f00*/  SHFL.IDX PT, R0, R11, RZ, 0x1c1f ;  /* 0x001c1fff0b007589 */ /* 0x00086400000e0000 */
.L_x_956:
[----:B------:R-:W-:Y:S01]  /*8f10*/  IMAD R31, R251, c[0x0][0x2c4], RZ ;  /* 0x0000b100fb1f7a24 */ /* 0x000fe200078e02ff */
[----:B------:R-:W-:Y:S04]  /*8f20*/  BSSY B0, `(.L_x_753) ;  /* 0x0000016000007945 */ /* 0x000fe80003800000 */
[----:B------:R-:W-:-:S13]  /*8f30*/  ISETP.GE.AND P0, PT, R9, R31, PT ;  /* 0x0000001f0900720c */ /* 0x000fda0003f06270 */
[----:B------:R-:W-:Y:S05]  /*8f40*/  @P0 BRA `(.L_x_754) ;  /* 0x0000013000000947 */ /* 0x000fea0003800000 */
[----:B--2---:R-:W2:Y:S04]  /*8f50*/  LDL.64 R4, [R1+0x38] ;  /* 0x0000380001047983 */ /* 0x004ea80000100a00 */
[----:B-1--4-:R-:W4:Y:S04]  /*8f60*/  LDL R2, [R1+0x24] ;  /* 0x0000240001027983 */ /* 0x012f280000100800 */
[----:B---3--:R-:W3:Y:S04]  /*8f70*/  LDL R3, [R1+0x64] ;  /* 0x0000640001037983 */ /* 0x008ee80000100800 */
[----:B------:R-:W3:Y:S04]  /*8f80*/  LDL R13, [R1+0x40] ;  /* 0x00004000010d7983 */ /* 0x000ee80000100800 */
[----:B------:R-:W3:Y:S04]  /*8f90*/  LDL R12, [R1+0x1c] ;  /* 0x00001c00010c7983 */ /* 0x000ee80000100800 */
[----:B------:R-:W3:Y:S01]  /*8fa0*/  LDL R14, [R1+0x60] ;  /* 0x00006000010e7983 */ /* 0x000ee20000100800 */
[----:B--2---:R-:W-:-:S04]  /*8fb0*/  LEA R6, P0, R4, R0, 0x1 ;  /* 0x0000000004067211 */ /* 0x004fc800078008ff */
[----:B------:R-:W-:Y:S02]  /*8fc0*/  LEA.HI.X R7, R4, R8, R5, 0x1, P0 ;  /* 0x0000000804077211 */ /* 0x000fe400000f0c05 */
[----:B----4-:R-:W-:-:S04]  /*8fd0*/  LEA R4, P0, R2, R0, 0x1 ;  /* 0x0000000002047211 */ /* 0x010fc800078008ff */
[----:B---3--:R-:W-:Y:S02]  /*8fe0*/  LEA.HI.X R5, R2, R8, R3, 0x1, P0 ;  /* 0x0000000802057211 */ /* 0x008fe400000f0c03 */
[----:B------:R-:W-:Y:S01]  /*8ff0*/  LEA R2, P0, R13, R0, 0x1 ;  /* 0x000000000d027211 */ /* 0x000fe200078008ff */
        /* <DEDUP_REMOVED lines=8> */
.L_x_754:
[----:B------:R-:W-:Y:S05]  /*9080*/  BSYNC B0 ;  /* 0x0000000000007941 */ /* 0x000fea0003800000 */
.L_x_753:
[----:B------:R-:W-:Y:S05]  /*9090*/  BRA.DIV ~URZ, `(.L_x_755) ;  /* 0x0001c2427f007947 */ /* 0x000fea000b800000 */
[----:B---3--:R3:W2:Y:S04]  /*90a0*/  SHFL.IDX PT, R8, R10, 0x1, 0x1c1f ;  /* 0x003c1f000a087f89 */ /* 0x0086a800000e0000 */
[----:B-1----:R3:W1:Y:S02]  /*90b0*/  SHFL.IDX PT, R0, R11, 0x1, 0x1c1f ;  /* 0x003c1f000b007f89 */ /* 0x00266400000e0000 */
.L_x_957:
[----:B------:R-:W-:Y:S01]  /*90c0*/  IADD3 R2, R9, 0x20, RZ ;  /* 0x0000002009027810 */ /* 0x000fe20007ffe0ff */
[----:B------:R-:W-:Y:S03]  /*90d0*/  BSSY B0, `(.L_x_756) ;  /* 0x0000016000007945 */ /* 0x000fe60003800000 */
[----:B------:R-:W-:-:S13]  /*90e0*/  ISETP.GE.AND P0, PT, R2, R31, PT ;  /* 0x0000001f0200720c */ /* 0x000fda0003f06270 */
[----:B------:R-:W-:Y:S05]  /*90f0*/  @P0 BRA `(.L_x_757) ;  /* 0x0000013000000947 */ /* 0x000fea0003800000 */
[----:B---3--:R-:W3:Y:S04]  /*9100*/  LDL.64 R4, [R1+0x38] ;  /* 0x0000380001047983 */ /* 0x008ee80000100a00 */
[----:B----4-:R-:W4:Y:S04]  /*9110*/  LDL R3, [R1+0x24] ;  /* 0x0000240001037983 */ /* 0x010f280000100800 */
[----:B--2---:R-:W2:Y:S04]  /*9120*/  LDL R15, [R1+0x64] ;  /* 0x00006400010f7983 */ /* 0x004ea80000100800 */
[----:B------:R-:W2:Y:S04]  /*9130*/  LDL R13, [R1+0x40] ;  /* 0x00004000010d7983 */ /* 0x000ea80000100800 */
[----:B------:R-:W2:Y:S04]  /*9140*/  LDL R12, [R1+0x1c] ;  /* 0x00001c00010c7983 */ /* 0x000ea80000100800 */
[----:B------:R-:W2:Y:S01]  /*9150*/  LDL R14, [R1+0x60] ;  /* 0x00006000010e7983 */ /* 0x000ea20000100800 */
[----:B-1-3--:R-:W-:-:S04]  /*9160*/  LEA R6, P0, R4, R0, 0x1 ;  /* 0x0000000004067211 */ /* 0x00afc800078008ff */
[----:B------:R-:W-:Y:S02]  /*9170*/  LEA.HI.X R7, R4, R8, R5, 0x1, P0 ;  /* 0x0000000804077211 */ /* 0x000fe400000f0c05 */
[----:B----4-:R-:W-:-:S04]  /*9180*/  LEA R4, P0, R3, R0, 0x1 ;  /* 0x0000000003047211 */ /* 0x010fc800078008ff */
[----:B--2---:R-:W-:Y:S02]  /*9190*/  LEA.HI.X R5, R3, R8, R15, 0x1, P0 ;  /* 0x0000000803057211 */ /* 0x004fe400000f0c0f */
        /* <DEDUP_REMOVED lines=9> */
.L_x_757:
[----:B------:R-:W-:Y:S05]  /*9230*/  BSYNC B0 ;  /* 0x0000000000007941 */ /* 0x000fea0003800000 */
.L_x_756:
[----:B------:R-:W-:Y:S05]  /*9240*/  BRA.DIV ~URZ, `(.L_x_758) ;  /* 0x0001c1527f007947 */ /* 0x000fea000b800000 */
[----:B--2---:R2:W3:Y:S02]  /*9250*/  SHFL.IDX PT, R8, R10, 0x2, 0x1c1f ;  /* 0x005c1f000a087f89 */ /* 0x0044e400000e0000 */
.L_x_958:
[----:B------:R-:W-:Y:S05]  /*9260*/  BRA.DIV ~URZ, `(.L_x_759) ;  /* 0x0001c1a27f007947 */ /* 0x000fea000b800000 */
[----:B-1----:R1:W2:Y:S02]  /*9270*/  SHFL.IDX PT, R0, R11, 0x2, 0x1c1f ;  /* 0x005c1f000b007f89 */ /* 0x0022a400000e0000 */
.L_x_959:
[----:B------:R-:W-:Y:S01]  /*9280*/  IADD3 R2, R9, 0x40, RZ ;  /* 0x0000004009027810 */ /* 0x000fe20007ffe0ff */
[----:B------:R-:W-:Y:S03]  /*9290*/  BSSY B0, `(.L_x_760) ;  /* 0x0000016000007945 */ /* 0x000fe60003800000 */
[----:B------:R-:W-:-:S13]  /*92a0*/  ISETP.GE.AND P0, PT, R2, R31, PT ;  /* 0x0000001f0200720c */ /* 0x000fda0003f06270 */
[----:B------:R-:W-:Y:S05]  /*92b0*/  @P0 BRA `(.L_x_761) ;  /* 0x0000013000000947 */ /* 0x000fea0003800000 */
[----:B----4-:R-:W4:Y:S04]  /*92c0*/  LDL.64 R4, [R1+0x38] ;  /* 0x0000380001047983 */ /* 0x010f280000100a00 */
[----:B---3--:R-:W3:Y:S04]  /*92d0*/  LDL R3, [R1+0x24] ;  /* 0x0000240001037983 */ /* 0x008ee80000100800 */
[----:B--2---:R-:W2:Y:S04]  /*92e0*/  LDL R15, [R1+0x64] ;  /* 0x00006400010f7983 */ /* 0x004ea80000100800 */
[----:B------:R-:W2:Y:S04]  /*92f0*/  LDL R13, [R1+0x40] ;  /* 0x00004000010d7983 */ /* 0x000ea80000100800 */
[----:B------:R-:W2:Y:S04]  /*9300*/  LDL R12, [R1+0x1c] ;  /* 0x00001c00010c7983 */ /* 0x000ea80000100800 */
[----:B------:R-:W2:Y:S01]  /*9310*/  LDL R14, [R1+0x60] ;  /* 0x00006000010e7983 */ /* 0x000ea20000100800 */
[----:B----4-:R-:W-:-:S04]  /*9320*/  LEA R6, P0, R4, R0, 0x1 ;  /* 0x0000000004067211 */ /* 0x010fc800078008ff */
[----:B------:R-:W-:Y:S02]  /*9330*/  LEA.HI.X R7, R4, R8, R5, 0x1, P0 ;  /* 0x0000000804077211 */ /* 0x000fe400000f0c05 */
[----:B---3--:R-:W-:-:S04]  /*9340*/  LEA R4, P0, R3, R0, 0x1 ;  /* 0x0000000003047211 */ /* 0x008fc800078008ff */
        /* <DEDUP_REMOVED lines=10> */
.L_x_761:
[----:B------:R-:W-:Y:S05]  /*93f0*/  BSYNC B0 ;  /* 0x0000000000007941 */ /* 0x000fea0003800000 */
.L_x_760:
[----:B------:R-:W-:Y:S05]  /*9400*/  BRA.DIV ~URZ, `(.L_x_762) ;  /* 0x0001c0627f007947 */ /* 0x000fea000b800000 */
[----:B---3--:R3:W1:Y:S04]  /*9410*/  SHFL.IDX PT, R8, R10, 0x3, 0x1c1f ;  /* 0x007c1f000a087f89 */ /* 0x00866800000e0000 */
[----:B--2---:R3:W2:Y:S02]  /*9420*/  SHFL.IDX PT, R0, R11, 0x3, 0x1c1f ;  /* 0x007c1f000b007f89 */ /* 0x0046a400000e0000 */
.L_x_960:
[----:B---3--:R-:W3:Y:S04]  /*9430*/  LDL.64 R12, [R1+0x38] ;  /* 0x00003800010c7983 */ /* 0x008ee80000100a00 */
[----:B----4-:R-:W4:Y:S04]  /*9440*/  LDL R4, [R1+0x24] ;  /* 0x0000240001047983 */ /* 0x010f280000100800 */
[----:B--2---:R-:W2:Y:S04]  /*9450*/  LDL R5, [R1+0x64] ;  /* 0x0000640001057983 */ /* 0x004ea80000100800 */
[----:B------:R-:W2:Y:S04]  /*9460*/  LDL R10, [R1+0x40] ;  /* 0x00004000010a7983 */ /* 0x000ea80000100800 */
[----:B------:R-:W2:Y:S04]  /*9470*/  LDL R96, [R1+0x1c] ;  /* 0x00001c0001607983 */ /* 0x000ea80000100800 */
[----:B-1----:R-:W2:Y:S04]  /*9480*/  LDL R11, [R1+0x60] ;  /* 0x00006000010b7983 */ /* 0x002ea80000100800 */
[----:B------:R-:W2:Y:S04]  /*9490*/  LDL.64 R138, [R1+0x8] ;  /* 0x00000800018a7983 */ /* 0x000ea80000100a00 */
[----:B------:R-:W2:Y:S04]  /*94a0*/  LDL R135, [R1+0x4] ;  /* 0x0000040001877983 */ /* 0x000ea80000100800 */
[----:B------:R1:W5:Y:S01]  /*94b0*/  LDL R239, [R1+0x20] ;  /* 0x0000200001ef7983 */ /* 0x0003620000100800 */
[----:B------:R-:W-:-:S03]  /*94c0*/  IADD3 R2, R9, 0x60, RZ ;  /* 0x0000006009027810 */ /* 0x000fc60007ffe0ff */
[----:B------:R-:W1:Y:S01]  /*94d0*/  S2R R98, SR_TID.X ;  /* 0x0000000000627919 */ /* 0x000e620000002100 */
[----:B------:R-:W-:Y:S01]  /*94e0*/  ISETP.GE.AND P0, PT, R2, R31, PT ;  /* 0x0000001f0200720c */ /* 0x000fe20003f06270 */
[----:B------:R-:W-:-:S04]  /*94f0*/  IMAD.MOV.U32 R108, RZ, RZ, 0x30 ;  /* 0x00000030ff6c7424 */ /* 0x000fc800078e00ff */
[----:B------:R-:W-:-:S04]  /*9500*/  IMAD R108, R235, -0x30, R108 ;  /* 0xffffffd0eb6c7824 */ /* 0x000fc800078e026c */
[----:B------:R-:W-:Y:S01]  /*9510*/  IMAD.IADD R133, R252, 0x1, R108 ;  /* 0x00000001fc857824 */ /* 0x000fe200078e026c */
[----:B------:R-:W-:Y:S02]  /*9520*/  SHF.R.S32.HI R95, RZ, 0x1f, R132 ;  /* 0x0000001fff5f7819 */ /* 0x000fe40000011484 */
[----:B-1----:R-:W-:-:S04]  /*9530*/  SHF.R.S32.HI R140, RZ, 0x1f, R98 ;  /* 0x0000001fff8c7819 */ /* 0x002fc80000011462 */
[----:B------:R-:W-:-:S04]  /*9540*/  LEA.HI R140, R140, R98, RZ, 0x2 ;  /* 0x000000628c8c7211 */ /* 0x000fc800078f10ff */
[----:B------:R-:W-:Y:S02]  /*9550*/  SHF.R.S32.HI R140, RZ, 0x2, R140 ;  /* 0x00000002ff8c7819 */ /* 0x000fe4000001148c */
[C---:B------:R-:W-:Y:S02]  /*9560*/  LOP3.LUT P5, RZ, R203.reuse, 0x100, RZ, 0xc0, !PT ;  /* 0x00000100cbff7812 */ /* 0x040fe400078ac0ff */
[----:B------:R-:W-:Y:S01]  /*9570*/  LOP3.LUT P6, RZ, R203, 0x40, RZ, 0xc0, !PT ;  /* 0x00000040cbff7812 */ /* 0x000fe200078cc0ff */
[----:B------:R-:W-:Y:S01]  /*9580*/  IMAD.MOV.U32 R240, RZ, RZ, c[0x0][0x2c4] ;  /* 0x0000b100fff07624 */ /* 0x000fe200078e00ff */
[----:B---3--:R-:W-:-:S04]  /*9590*/  @!P0 LEA R6, P1, R12, R0, 0x1 ;  /* 0x000000000c068211 */ /* 0x008fc800078208ff */
[----:B------:R-:W-:Y:S02]  /*95a0*/  @!P0 LEA.HI.X R7, R12, R8, R13, 0x1, P1 ;  /* 0x000000080c078211 */ /* 0x000fe400008f0c0d */
[----:B----4-:R-:W-:-:S04]  /*95b0*/  @!P0 LEA R2, P1, R4, R0, 0x1 ;  /* 0x0000000004028211 */ /* 0x010fc800078208ff */
[----:B--2---:R-:W-:Y:S02]  /*95c0*/  @!P0 LEA.HI.X R3, R4, R8, R5, 0x1, P1 ;  /* 0x0000000804038211 */ /* 0x004fe400008f0c05 */
[----:B------:R-:W-:Y:S01]  /*95d0*/  @!P0 LEA R4, P1, R10, R0, 0x1 ;  /* 0x000000000a048211 */ /* 0x000fe200078208ff */
[----:B------:R-:W-:-:S05]  /*95e0*/  @!P0 IMAD.SHL.U32 R0, R96, 0x2, RZ ;  /* 0x0000000260008824 */ /* 0x000fca00078e00ff */
[----:B------:R-:W-:Y:S01]  /*95f0*/  @!PT LDS RZ, [RZ] ;  /* 0x00000000fffff984 */ /* 0x000fe20000000800 */
[----:B------:R-:W-:Y:S01]  /*9600*/  @!PT LDS RZ, [RZ] ;  /* 0x00000000fffff984 */ /* 0x000fe20000000800 */
[----:B------:R-:W-:Y:S01]  /*9610*/  @!PT LDS RZ, [RZ] ;  /* 0x00000000fffff984 */ /* 0x000fe20000000800 */
[----:B------:R1:W-:Y:S01]  /*9620*/  @!P0 LDGSTS.E.BYPASS.LTC128B.128 [R0+0x7880], [R6.64], !P4 ;  /* 0x0788000006008fae */ /* 0x0003e2000e101d46 */
[----:B------:R-:W-:-:S03]  /*9630*/  @!P0 LEA.HI.X R5, R10, R8, R11, 0x1, P1 ;  /* 0x000000080a058211 */ /* 0x000fc600008f0c0b */
[----:B------:R2:W-:Y:S04]  /*9640*/  @!P0 LDGSTS.E.BYPASS.LTC128B.128 [R0+0x9880], [R2.64], !P3 ;  /* 0x0988000002008fae */ /* 0x0005e8000d901d46 */
[----:B------:R3:W-:Y:S01]  /*9650*/  @!P0 LDGSTS.E.BYPASS.LTC128B.128 [R0+0xb880], [R4.64], !P2 ;  /* 0x0b88000004008fae */ /* 0x0007e2000d101d46 */
[----:B------:R-:W-:Y:S02]  /*9660*/  IMAD.MOV.U32 R136, RZ, RZ, R138 ;  /* 0x000000ffff887224 */ /* 0x000fe400078e008a */
[----:B------:R-:W-:Y:S01]  /*9670*/  IMAD.MOV.U32 R137, RZ, RZ, R135 ;  /* 0x000000ffff897224 */ /* 0x000fe200078e0087 */
[----:B------:R-:W0:Y:S01]  /*9680*/  LDGDEPBAR ;  /* 0x00000000000079af */ /* 0x000e220000000000 */
[----:B-1----:R-:W-:Y:S01]  /*9690*/  IMNMX R6, R133, 0x30, PT ;  /* 0x0000003085067817 */ /* 0x002fe20003800200 */
[----:B------:R-:W-:-:S04]  /*96a0*/  IMAD R7, R95, c[0x0][0x1e0], RZ ;  /* 0x000078005f077a24 */ /* 0x000fc800078e02ff */
[----:B------:R-:W-:Y:S02]  /*96b0*/  IMAD.IADD R6, R6, 0x1, -R140 ;  /* 0x0000000106067824 */ /* 0x000fe400078e0a8c */
[----:B--2---:R-:W-:-:S03]  /*96c0*/  IMAD.WIDE.U32 R2, R132, c[0x0][0x1e0], RZ ;  /* 0x0000780084027a25 */ /* 0x004fc600078e00ff */
[----:B------:R-:W-:Y:S01]  /*96d0*/  ISETP.GE.AND P0, PT, R6, 0x21, PT ;  /* 0x000000210600780c */ /* 0x000fe20003f06270 */
[----:B------:R-:W-:-:S04]  /*96e0*/  IMAD R7, R132, c[0x0][0x1e4], R7 ;  /* 0x0000790084077a24 */ /* 0x000fc800078e0207 */
[----:B---3--:R-:W-:Y:S02]  /*96f0*/  IMAD.IADD R0, R3, 0x1, R7 ;  /* 0x0000000103007824 */ /* 0x008fe400078e0207 */
[----:B------:R-:W-:Y:S02]  /*9700*/  IMAD.MOV.U32 R7, RZ, RZ, 0x20 ;  /* 0x00000020ff077424 */ /* 0x000fe400078e00ff */
[----:B------:R-:W-:-:S04]  /*9710*/  IMAD.WIDE.U32 R2, R2, 0x30, R136 ;  /* 0x0000003002027825 */ /* 0x000fc800078e0088 */
[----:B------:R-:W-:Y:S02]  /*9720*/  IMAD R0, R0, 0x30, RZ ;  /* 0x0000003000007824 */ /* 0x000fe400078e02ff */
[----:B------:R-:W-:-:S04]  /*9730*/  IMAD.WIDE.U32 R4, R7, c[0x0][0x1e0], RZ ;  /* 0x0000780007047a25 */ /* 0x000fc800078e00ff */
[----:B------:R-:W-:Y:S02]  /*9740*/  IMAD R7, R7, c[0x0][0x1e4], RZ ;  /* 0x0000790007077a24 */ /* 0x000fe400078e02ff */
[----:B------:R-:W-:Y:S01]  /*9750*/  IMAD.IADD R0, R3, 0x1, R0 ;  /* 0x0000000103007824 */ /* 0x000fe200078e0200 */
[----:B------:R-:W-:Y:S01]  /*9760*/  @P0 IADD3 R3, P1, R2, R4, RZ ;  /* 0x0000000402030210 */ /* 0x000fe20007f3e0ff */
[----:B------:R-:W-:Y:S03]  /*9770*/  WARPSYNC 0xffffffff ;  /* 0xffffffff00007948 */ /* 0x000fe60003800000 */
[----:B------:R-:W-:Y:S01]  /*9780*/  @P0 IADD3.X R7, R0, R5, R7, P1, !PT ;  /* 0x0000000500070210 */ /* 0x000fe20000ffe407 */
[----:B------:R-:W-:Y:S01]  /*9790*/  BAR.SYNC.DEFER_BLOCKING 0x0 ;  /* 0x0000000000007b1d */ /* 0x000fe20000010000 */
[----:B------:R-:W-:Y:S02]  /*97a0*/  ISETP.GE.AND P1, PT, R6, 0x1, PT ;  /* 0x000000010600780c */ /* 0x000fe40003f26270 */
[----:B------:R-:W-:-:S11]  /*97b0*/  LOP3.LUT P4, RZ, R203, 0x80, RZ, 0xc0, !PT ;  /* 0x00000080cbff7812 */ /* 0x000fd6000788c0ff */
[----:B------:R-:W-:Y:S01]  /*97c0*/  @P1 LEA R4, P2, R2, c[0x0][0x1c8], 0x1 ;  /* 0x0000720002041a11 */ /* 0x000fe200078408ff */
[----:B------:R-:W-:-:S03]  /*97d0*/  @P1 IMAD.SHL.U32 R6, R96, 0x2, RZ ;  /* 0x0000000260061824 */ /* 0x000fc600078e00ff */
[----:B------:R-:W-:Y:S02]  /*97e0*/  @P1 LEA.HI.X R5, R2, c[0x0][0x1cc], R0, 0x1, P2 ;  /* 0x0000730002051a11 */ /* 0x000fe400010f0c00 */
[----:B------:R-:W-:Y:S01]  /*97f0*/  @P0 LEA R2, P2, R3, c[0x0][0x1c8], 0x1 ;  /* 0x0000720003020a11 */ /* 0x000fe200078408ff */
[----:B------:R-:W-:-:S03]  /*9800*/  @P0 IMAD.SHL.U32 R0, R96, 0x2, RZ ;  /* 0x0000000260000824 */ /* 0x000fc600078e00ff */
[----:B------:R-:W-:Y:S01]  /*9810*/  @P0 LEA.HI.X R3, R3, c[0x0][0x1cc], R7, 0x1, P2 ;  /* 0x0000730003030a11 */ /* 0x000fe200010f0c07 */
        /* <DEDUP_REMOVED lines=8> */
[----:B------:R1:W-:Y:S01]  /*98a0*/  @P0 LDGSTS.E.BYPASS.LTC128B.128 [R0+0x5c80], [R2.64+0x80], !P6 ;  /* 0x05c8008002000fae */ /* 0x0003e2000f101d46 */
[----:B------:R-:W-:-:S03]  /*98b0*/  ISETP.LT.AND P0, PT, RZ, c[0x0][0x27c], PT ;  /* 0x00009f00ff007a0c */ /* 0x000fc60003f01270 */
[----:B------:R-:W0:Y:S01]  /*98c0*/  LDGDEPBAR ;  /* 0x00000000000079af */ /* 0x000e220000000000 */
[----:B------:R-:W-:-:S09]  /*98d0*/  ISETP.NE.AND P5, PT, R240, 0x1, PT ;  /* 0x00000001f000780c */ /* 0x000fd20003fa5270 */
[----:B------:R-:W-:Y:S05]  /*98e0*/  @P0 BRA `(.L_x_763) ;  /* 0x0000002000000947 */ /* 0x000fea0003800000 */
[----:B------:R-:W-:-:S04]  /*98f0*/  DEPBAR.LE SB0, 0x1 ;  /* 0x000080400000791a */ /* 0x000fc80000000000 */
[----:B------:R-:W-:Y:S05]  /*9900*/  BRA `(.L_x_764) ;  /* 0x00006f3000007947 */ /* 0x000fea0003800000 */
.L_x_763:
[----:B------:R-:W2:Y:S01]  /*9910*/  S2R R89, SR_TID.X ;  /* 0x0000000000597919 */ /* 0x000ea20000002100 */
[----:B------:R-:W-:Y:S01]  /*9920*/  ULDC.U8 UR4, c[0x0][0x298] ;  /* 0x0000a60000047ab9 */ /* 0x000fe20000000000 */
[----:B-1---5:R-:W-:Y:S01]  /*9930*/  SHF.R.S32.HI R0, RZ, 0x1f, R134 ;  /* 0x0000001fff007819 */ /* 0x022fe20000011486 */
[----:B------:R-:W-:Y:S01]  /*9940*/  IMAD.WIDE.U32 R4, R134, c[0x0][0x280], RZ ;  /* 0x0000a00086047a25 */ /* 0x000fe200078e00ff */
[----:B------:R-:W-:Y:S01]  /*9950*/  ISETP.NE.AND P0, PT, RZ, UR4, PT ;  /* 0x00000004ff007c0c */ /* 0x000fe2000bf05270 */
[----:B------:R-:W-:Y:S01]  /*9960*/  BSSY B2, `(.L_x_764) ;  /* 0x00006ed000027945 */ /* 0x000fe20003800000 */
[----:B------:R-:W-:Y:S01]  /*9970*/  LEA.HI R97, R98, R98, RZ, 0x1 ;  /* 0x0000006262617211 */ /* 0x000fe200078f08ff */
[C---:B------:R-:W-:Y:S02]  /*9980*/  IMAD R2, R0.reuse, c[0x0][0x280], RZ ;  /* 0x0000a00000027a24 */ /* 0x040fe400078e02ff */
[----:B------:R-:W-:Y:S01]  /*9990*/  IMAD R0, R0, c[0x0][0x290], RZ ;  /* 0x0000a40000007a24 */ /* 0x000fe200078e02ff */
[----:B------:R-:W-:Y:S01]  /*99a0*/  LOP3.LUT R97, R97, 0xfffffffe, RZ, 0xc0, !PT ;  /* 0xfffffffe61617812 */ /* 0x000fe200078ec0ff */
[----:B------:R-:W-:-:S02]  /*99b0*/  IMAD R7, R134, c[0x0][0x284], R2 ;  /* 0x0000a10086077a24 */ /* 0x000fc400078e0202 */
[C---:B------:R-:W-:Y:S01]  /*99c0*/  IMAD R6, R134.reuse, c[0x0][0x294], R0 ;  /* 0x0000a50086067a24 */ /* 0x040fe200078e0200 */
[----:B------:R-:W-:Y:S01]  /*99d0*/  IADD3 R97, -R97, R98, RZ ;  /* 0x0000006261617210 */ /* 0x000fe20007ffe1ff */
[----:B------:R-:W-:Y:S01]  /*99e0*/  IMAD.WIDE.U32 R2, R134, c[0x0][0x290], RZ ;  /* 0x0000a40086027a25 */ /* 0x000fe200078e00ff */
[----:B------:R-:W-:-:S03]  /*99f0*/  IADD3 R7, R7, R5, RZ ;  /* 0x0000000507077210 */ /* 0x000fc60007ffe0ff */
[----:B------:R-:W-:Y:S01]  /*9a00*/  IMAD.IADD R6, R6, 0x1, R3 ;  /* 0x0000000106067824 */ /* 0x000fe200078e0203 */
[----:B--2---:R-:W-:-:S04]  /*9a10*/  LEA.HI R99, R89, R89, RZ, 0x1 ;  /* 0x0000005959637211 */ /* 0x004fc800078f08ff */
[----:B------:R-:W-:-:S04]  /*9a20*/  SHF.R.S32.HI R99, RZ, 0x1, R99 ;  /* 0x00000001ff637819 */ /* 0x000fc80000011463 */
[----:B------:R-:W-:-:S05]  /*9a30*/  IADD3 R20, R99, R239, RZ ;  /* 0x000000ef63147210 */ /* 0x000fca0007ffe0ff */
[----:B------:R-:W-:Y:S01]  /*9a40*/  IMAD R0, R97, 0x40, R20 ;  /* 0x0000004061007824 */ /* 0x000fe200078e0214 */
[----:B------:R-:W-:Y:S05]  /*9a50*/  @!P0 BRA `(.L_x_765) ;  /* 0x0000376000008947 */ /* 0x000fea0003800000 */
[----:B------:R-:W-:Y:S01]  /*9a60*/  @P5 IMAD.HI.U32 R3, R0, c[0x0][0x2c8], RZ ;  /* 0x0000b20000035a27 */ /* 0x000fe200078e00ff */
[----:B------:R-:W-:Y:S01]  /*9a70*/  BSSY B0, `(.L_x_766) ;  /* 0x0000068000007945 */ /* 0x000fe20003800000 */
[----:B------:R-:W-:Y:S01]  /*9a80*/  SHF.R.S32.HI R47, RZ, 0x1f, R29 ;  /* 0x0000001fff2f7819 */ /* 0x000fe2000001141d */
[----:B------:R-:W-:Y:S01]  /*9a90*/  CS2R R70, SRZ ;  /* 0x0000000000467805 */ /* 0x000fe2000001ff00 */
[----:B------:R-:W-:Y:S01]  /*9aa0*/  IMAD.MOV.U32 R5, RZ, RZ, R7 ;  /* 0x000000ffff057224 */ /* 0x000fe200078e0007 */
[----:B------:R-:W-:Y:S01]  /*9ab0*/  @P5 SHF.R.U32.HI R0, RZ, c[0x0][0x2cc], R3 ;  /* 0x0000b300ff005a19 */ /* 0x000fe20000011603 */
[----:B------:R-:W-:Y:S01]  /*9ac0*/  IMAD.MOV.U32 R7, RZ, RZ, R6 ;  /* 0x000000ffff077224 */ /* 0x000fe200078e0006 */
[----:B------:R-:W-:Y:S01]  /*9ad0*/  SHF.R.S32.HI R21, RZ, 0x1f, R30 ;  /* 0x0000001fff157819 */ /* 0x000fe2000001141e */
[----:B------:R-:W-:Y:S01]  /*9ae0*/  IMAD.MOV.U32 R6, RZ, RZ, R2 ;  /* 0x000000ffff067224 */ /* 0x000fe200078e0002 */
[----:B------:R-:W-:Y:S01]  /*9af0*/  SHF.R.S32.HI R3, RZ, 0x1f, R0 ;  /* 0x0000001fff037819 */ /* 0x000fe20000011400 */
[----:B------:R-:W-:Y:S01]  /*9b00*/  IMAD.WIDE.U32 R4, R0, c[0x0][0x280], R4 ;  /* 0x0000a00000047a25 */ /* 0x000fe200078e0004 */
[----:B------:R-:W-:Y:S01]  /*9b10*/  SHF.R.S32.HI R48, RZ, 0x1f, R153 ;  /* 0x0000001fff307819 */ /* 0x000fe20000011499 */
[----:B------:R-:W-:Y:S01]  /*9b20*/  CS2R R42, SRZ ;  /* 0x00000000002a7805 */ /* 0x000fe2000001ff00 */
[----:B------:R-:W-:Y:S01]  /*9b30*/  SHF.R.S32.HI R49, RZ, 0x1f, R28 ;  /* 0x0000001fff317819 */ /* 0x000fe2000001141c */
[C---:B------:R-:W-:Y:S01]  /*9b40*/  IMAD R8, R3.reuse, c[0x0][0x280], RZ ;  /* 0x0000a00003087a24 */ /* 0x040fe200078e02ff */
[----:B------:R-:W-:Y:S01]  /*9b50*/  LEA R38, P0, R4, c[0x0][0x270], 0x1 ;  /* 0x00009c0004267a11 */ /* 0x000fe200078008ff */
[----:B------:R-:W-:Y:S01]  /*9b60*/  IMAD R9, R3, c[0x0][0x290], RZ ;  /* 0x0000a40003097a24 */ /* 0x000fe200078e02ff */
[----:B------:R-:W-:Y:S01]  /*9b70*/  SHF.R.S32.HI R46, RZ, 0x1f, R164 ;  /* 0x0000001fff2e7819 */ /* 0x000fe200000114a4 */
[C---:B------:R-:W-:Y:S01]  /*9b80*/  IMAD R8, R0.reuse, c[0x0][0x284], R8 ;  /* 0x0000a10000087a24 */ /* 0x040fe200078e0208 */
[----:B------:R-:W-:Y:S01]  /*9b90*/  CS2R R34, SRZ ;  /* 0x0000000000227805 */ /* 0x000fe2000001ff00 */
[----:B------:R-:W-:Y:S01]  /*9ba0*/  IMAD.WIDE.U32 R2, R0, c[0x0][0x290], R6 ;  /* 0x0000a40000027a25 */ /* 0x000fe200078e0006 */
[----:B------:R-:W-:Y:S01]  /*9bb0*/  CS2R R26, SRZ ;  /* 0x00000000001a7805 */ /* 0x000fe2000001ff00 */
[----:B------:R-:W-:Y:S01]  /*9bc0*/  CS2R R22, SRZ ;  /* 0x0000000000167805 */ /* 0x000fe2000001ff00 */
[----:B------:R-:W-:Y:S01]  /*9bd0*/  CS2R R16, SRZ ;  /* 0x0000000000107805 */ /* 0x000fe2000001ff00 */
[----:B------:R-:W-:Y:S01]  /*9be0*/  IMAD.IADD R5, R5, 0x1, R8 ;  /* 0x0000000105057824 */ /* 0x000fe200078e0208 */
[----:B------:R-:W-:Y:S01]  /*9bf0*/  LEA R39, P1, R2, c[0x0][0x288], 0x1 ;  /* 0x0000a20002277a11 */ /* 0x000fe200078208ff */
[----:B------:R-:W-:Y:S01]  /*9c00*/  IMAD R0, R0, c[0x0][0x294], R9 ;  /* 0x0000a50000007a24 */ /* 0x000fe200078e0209 */
[----:B------:R-:W-:Y:S01]  /*9c10*/  CS2R R44, SRZ ;  /* 0x00000000002c7805 */ /* 0x000fe2000001ff00 */
[----:B------:R-:W-:Y:S01]  /*9c20*/  CS2R R8, SRZ ;  /* 0x0000000000087805 */ /* 0x000fe2000001ff00 */
[----:B------:R-:W-:Y:S01]  /*9c30*/  LEA.HI.X R15, R4, c[0x0][0x274], R5, 0x1, P0 ;  /* 0x00009d00040f7a11 */ /* 0x000fe200000f0c05 */
[----:B------:R-:W-:Y:S01]  /*9c40*/  IMAD.IADD R0, R3, 0x1, R0 ;  /* 0x0000000103007824 */ /* 0x000fe200078e0200 */
[----:B------:R-:W-:Y:S01]  /*9c50*/  ISETP.GE.AND P0, PT, R20, R31, PT ;  /* 0x0000001f1400720c */ /* 0x000fe20003f06270 */
[----:B------:R1:W2:Y:S01]  /*9c60*/  SHFL.IDX PT, R4, R38, RZ, 0x1e1f ;  /* 0x001e1fff26047589 */ /* 0x0002a200000e0000 */
[----:B------:R-:W-:Y:S01]  /*9c70*/  CS2R R36, SRZ ;  /* 0x0000000000247805 */ /* 0x000fe2000001ff00 */
[----:B------:R-:W-:Y:S01]  /*9c80*/  CS2R R32, SRZ ;  /* 0x0000000000207805 */ /* 0x000fe2000001ff00 */
[----:B------:R-:W-:Y:S01]  /*9c90*/  LEA.HI.X R14, R2, c[0x0][0x28c], R0, 0x1, P1 ;  /* 0x0000a300020e7a11 */ /* 0x000fe200008f0c00 */
[----:B------:R1:W3:Y:S01]  /*9ca0*/  SHFL.IDX PT, R5, R15, RZ, 0x1e1f ;  /* 0x001e1fff0f057589 */ /* 0x0002e200000e0000 */
[----:B------:R-:W-:Y:S01]  /*9cb0*/  CS2R R24, SRZ ;  /* 0x0000000000187805 */ /* 0x000fe2000001ff00 */
[----:B------:R-:W-:Y:S01]  /*9cc0*/  CS2R R18, SRZ ;  /* 0x0000000000127805 */ /* 0x000fe2000001ff00 */
[----:B------:R-:W-:Y:S01]  /*9cd0*/  CS2R R6, SRZ ;  /* 0x0000000000067805 */ /* 0x000fe2000001ff00 */
[----:B------:R1:W4:Y:S04]  /*9ce0*/  SHFL.IDX PT, R2, R39, RZ, 0x1e1f ;  /* 0x001e1fff27027589 */ /* 0x00032800000e0000 */
[----:B------:R1:W1:Y:S01]  /*9cf0*/  SHFL.IDX PT, R3, R14, RZ, 0x1e1f ;  /* 0x001e1fff0e037589 */ /* 0x00026200000e0000 */
[----:B------:R-:W-:Y:S05]  /*9d00*/  @P0 BRA `(.L_x_767) ;  /* 0x000003e000000947 */ /* 0x000fea0003800000 */
[----:B------:R-:W-:Y:S01]  /*9d10*/  ISETP.GE.AND P0, PT, R30, c[0x0][0x27c], PT ;  /* 0x00009f001e007a0c */ /* 0x000fe20003f06270 */
[----:B------:R-:W-:Y:S01]  /*9d20*/  CS2R R16, SRZ ;  /* 0x0000000000107805 */ /* 0x000fe2000001ff00 */
[----:B------:R-:W-:-:S11]  /*9d30*/  CS2R R18, SRZ ;  /* 0x0000000000127805 */ /* 0x000fd6000001ff00 */
[C---:B------:R-:W-:Y:S01]  /*9d40*/  @!P0 IMAD.SHL.U32 R0, R30.reuse, 0x2, RZ ;  /* 0x000000021e008824 */ /* 0x040fe200078e00ff */
[----:B------:R-:W-:-:S04]  /*9d50*/  @!P0 SHF.L.U64.HI R7, R30, 0x1, R21 ;  /* 0x000000011e078819 */ /* 0x000fc80000010215 */
[----:B--2---:R-:W-:-:S05]  /*9d60*/  @!P0 IADD3 R8, P1, R4, R0, RZ ;  /* 0x0000000004088210 */ /* 0x004fca0007f3e0ff */
[----:B---3--:R-:W-:Y:S01]  /*9d70*/  @!P0 IMAD.X R9, R5, 0x1, R7, P1 ;  /* 0x0000000105098824 */ /* 0x008fe200008e0607 */
[----:B----4-:R-:W-:-:S04]  /*9d80*/  @!P0 IADD3 R6, P1, R2, R0, RZ ;  /* 0x0000000002068210 */ /* 0x010fc80007f3e0ff */
[----:B------:R2:W5:Y:S01]  /*9d90*/  @!P0 LD.E.64 R16, [R8.64] ;  /* 0x0000000608108980 */ /* 0x000562000c101b00 */
[----:B-1----:R-:W-:Y:S01]  /*9da0*/  @!P0 IMAD.X R7, R3, 0x1, R7, P1 ;  /* 0x0000000103078824 */ /* 0x002fe200008e0607 */
[----:B------:R-:W-:-:S04]  /*9db0*/  ISETP.GE.AND P1, PT, R164, c[0x0][0x27c], PT ;  /* 0x00009f00a4007a0c */ /* 0x000fc80003f26270 */
[----:B------:R1:W5:Y:S09]  /*9dc0*/  @!P0 LD.E.64 R18, [R6.64] ;  /* 0x0000000606128980 */ /* 0x000372000c101b00 */
[C---:B------:R-:W-:Y:S01]  /*9dd0*/  @!P1 IMAD.SHL.U32 R10, R164.reuse, 0x2, RZ ;  /* 0x00000002a40a9824 */ /* 0x040fe200078e00ff */
[----:B------:R-:W-:-:S04]  /*9de0*/  @!P1 SHF.L.U64.HI R0, R164, 0x1, R46 ;  /* 0x00000001a4009819 */ /* 0x000fc8000001022e */
[----:B--2---:R-:W-:-:S05]  /*9df0*/  @!P1 IADD3 R8, P0, R4, R10, RZ ;  /* 0x0000000a04089210 */ /* 0x004fca0007f1e0ff */
[----:B------:R-:W-:Y:S01]  /*9e00*/  @!P1 IMAD.X R9, R5, 0x1, R0, P0 ;  /* 0x0000000105099824 */ /* 0x000fe200000e0600 */
[----:B-1----:R-:W-:-:S05]  /*9e10*/  @!P1 IADD3 R6, P0, R2, R10, RZ ;  /* 0x0000000a02069210 */ /* 0x002fca0007f1e0ff */
[----:B------:R-:W-:Y:S01]  /*9e20*/  @!P1 IMAD.X R7, R3, 0x1, R0, P0 ;  /* 0x0000000103079824 */ /* 0x000fe200000e0600 */
[----:B------:R-:W-:Y:S01]  /*9e30*/  ISETP.GE.AND P0, PT, R29, c[0x0][0x27c], PT ;  /* 0x00009f001d007a0c */ /* 0x000fe20003f06270 */
[----:B------:R-:W-:Y:S01]  /*9e40*/  CS2R R22, SRZ ;  /* 0x0000000000167805 */ /* 0x000fe2000001ff00 */
[----:B------:R-:W-:Y:S01]  /*9e50*/  CS2R R24, SRZ ;  /* 0x0000000000187805 */ /* 0x000fe2000001ff00 */
[----:B------:R-:W-:-:S04]  /*9e60*/  ISETP.GE.AND P2, PT, R153, c[0x0][0x27c], PT ;  /* 0x00009f0099007a0c */ /* 0x000fc80003f46270 */
[----:B------:R1:W5:Y:S04]  /*9e70*/  @!P1 LD.E.64 R22, [R8.64] ;  /* 0x0000000608169980 */ /* 0x000368000c101b00 */
[----:B------:R2:W5:Y:S02]  /*9e80*/  @!P1 LD.E.64 R24, [R6.64] ;  /* 0x0000000606189980 */ /* 0x000564000c101b00 */
[C---:B------:R-:W-:Y:S01]  /*9e90*/  @!P0 IMAD.SHL.U32 R10, R29.reuse, 0x2, RZ ;  /* 0x000000021d0a8824 */ /* 0x040fe200078e00ff */
[----:B------:R-:W-:Y:S01]  /*9ea0*/  @!P0 SHF.L.U64.HI R0, R29, 0x1, R47 ;  /* 0x000000011d008819 */ /* 0x000fe2000001022f */
[----:B------:R-:W-:Y:S01]  /*9eb0*/  CS2R R26, SRZ ;  /* 0x00000000001a7805 */ /* 0x000fe2000001ff00 */
[----:B------:R-:W-:Y:S02]  /*9ec0*/  CS2R R32, SRZ ;  /* 0x0000000000207805 */ /* 0x000fe4000001ff00 */
[----:B-1----:R-:W-:-:S05]  /*9ed0*/  @!P0 IADD3 R8, P1, R4, R10, RZ ;  /* 0x0000000a04088210 */ /* 0x002fca0007f3e0ff */
[----:B------:R-:W-:Y:S01]  /*9ee0*/  @!P0 IMAD.X R9, R5, 0x1, R0, P1 ;  /* 0x0000000105098824 */ /* 0x000fe200008e0600 */
[----:B--2---:R-:W-:Y:S01]  /*9ef0*/  @!P0 IADD3 R6, P1, R2, R10, RZ ;  /* 0x0000000a02068210 */ /* 0x004fe20007f3e0ff */
[----:B------:R-:W-:-:S03]  /*9f00*/  @!P2 IMAD.SHL.U32 R10, R153, 0x2, RZ ;  /* 0x00000002990aa824 */ /* 0x000fc600078e00ff */
[----:B------:R1:W5:Y:S01]  /*9f10*/  @!P0 LD.E.64 R26, [R8.64] ;  /* 0x00000006081a8980 */ /* 0x000362000c101b00 */
[----:B------:R-:W-:Y:S01]  /*9f20*/  @!P0 IMAD.X R7, R3, 0x1, R0, P1 ;  /* 0x0000000103078824 */ /* 0x000fe200008e0600 */
[----:B------:R-:W-:-:S04]  /*9f30*/  @!P2 SHF.L.U64.HI R0, R153, 0x1, R48 ;  /* 0x000000019900a819 */ /* 0x000fc80000010230 */
[----:B------:R2:W5:Y:S01]  /*9f40*/  @!P0 LD.E.64 R32, [R6.64] ;  /* 0x0000000606208980 */ /* 0x000562000c101b00 */
[----:B------:R-:W-:Y:S01]  /*9f50*/  ISETP.GE.AND P1, PT, R154, c[0x0][0x27c], PT ;  /* 0x00009f009a007a0c */ /* 0x000fe20003f26270 */
[----:B------:R-:W-:Y:S01]  /*9f60*/  CS2R R34, SRZ ;  /* 0x0000000000227805 */ /* 0x000fe2000001ff00 */
[----:B------:R-:W-:Y:S01]  /*9f70*/  CS2R R36, SRZ ;  /* 0x0000000000247805 */ /* 0x000fe2000001ff00 */
[----:B-1----:R-:W-:-:S05]  /*9f80*/  @!P2 IADD3 R8, P0, R4, R10, RZ ;  /* 0x0000000a0408a210 */ /* 0x002fca0007f1e0ff */
[----:B------:R-:W-:Y:S01]  /*9f90*/  @!P2 IMAD.X R9, R5, 0x1, R0, P0 ;  /* 0x000000010509a824 */ /* 0x000fe200000e0600 */
[----:B--2---:R-:W-:-:S04]  /*9fa0*/  @!P2 IADD3 R6, P0, R2, R10, RZ ;  /* 0x0000000a0206a210 */ /* 0x004fc80007f1e0ff */
[----:B------:R-:W-:Y:S01]  /*9fb0*/  @!P1 IMAD.WIDE R12, R154, 0x2, R4 ;  /* 0x000000029a0c9825 */ /* 0x000fe200078e0204 */
[----:B------:R1:W5:Y:S03]  /*9fc0*/  @!P2 LD.E.64 R34, [R8.64] ;  /* 0x000000060822a980 */ /* 0x000366000c101b00 */
[----:B------:R-:W-:Y:S01]  /*9fd0*/  @!P2 IMAD.X R7, R3, 0x1, R0, P0 ;  /* 0x000000010307a824 */ /* 0x000fe200000e0600 */
[----:B------:R-:W-:Y:S01]  /*9fe0*/  ISETP.GE.AND P0, PT, R28, c[0x0][0x27c], PT ;  /* 0x00009f001c007a0c */ /* 0x000fe20003f06270 */
[----:B------:R-:W-:-:S03]  /*9ff0*/  @!P1 IMAD.WIDE R10, R154, 0x2, R2 ;  /* 0x000000029a0a9825 */ /* 0x000fc600078e0202 */
[----:B------:R2:W5:Y:S09]  /*a000*/  @!P2 LD.E.64 R36, [R6.64] ;  /* 0x000000060624a980 */ /* 0x000572000c101b00 */
[----:B------:R-:W-:Y:S01]  /*a010*/  @!P0 IMAD.SHL.U32 R0, R28, 0x2, RZ ;  /* 0x000000021c008824 */ /* 0x000fe200078e00ff */
[----:B-1----:R-:W-:Y:S01]  /*a020*/  CS2R R8, SRZ ;  /* 0x0000000000087805 */ /* 0x002fe2000001ff00 */
[----:B--2---:R-:W-:-:S05]  /*a030*/  CS2R R6, SRZ ;  /* 0x0000000000067805 */ /* 0x004fca000001ff00 */
[----:B------:R1:W5:Y:S04]  /*a040*/  @!P1 LD.E.64 R8, [R12.64] ;  /* 0x000000060c089980 */ /* 0x000368000c101b00 */
[----:B------:R2:W5:Y:S01]  /*a050*/  @!P1 LD.E.64 R6, [R10.64] ;  /* 0x000000060a069980 */ /* 0x000562000c101b00 */
[----:B------:R-:W-:Y:S01]  /*a060*/  @!P0 IADD3 R4, P1, R4, R0, RZ ;  /* 0x0000000004048210 */ /* 0x000fe20007f3e0ff */
[----:B------:R-:W-:Y:S01]  /*a070*/  CS2R R42, SRZ ;  /* 0x00000000002a7805 */ /* 0x000fe2000001ff00 */
[----:B------:R-:W-:Y:S01]  /*a080*/  CS2R R44, SRZ ;  /* 0x00000000002c7805 */ /* 0x000fe2000001ff00 */
[----:B--2---:R-:W-:-:S05]  /*a090*/  @!P0 SHF.L.U64.HI R10, R28, 0x1, R49 ;  /* 0x000000011c0a8819 */ /* 0x004fca0000010231 */
[----:B------:R-:W-:Y:S01]  /*a0a0*/  @!P0 IMAD.X R5, R5, 0x1, R10, P1 ;  /* 0x0000000105058824 */ /* 0x000fe200008e060a */
[----:B------:R-:W-:-:S04]  /*a0b0*/  @!P0 IADD3 R2, P1, R2, R0, RZ ;  /* 0x0000000002028210 */ /* 0x000fc80007f3e0ff */
[----:B------:R1:W5:Y:S01]  /*a0c0*/  @!P0 LD.E.64 R42, [R4.64] ;  /* 0x00000006042a8980 */ /* 0x000362000c101b00 */
[----:B------:R-:W-:-:S05]  /*a0d0*/  @!P0 IMAD.X R3, R3, 0x1, R10, P1 ;  /* 0x0000000103038824 */ /* 0x000fca00008e060a */
[----:B------:R1:W5:Y:S03]  /*a0e0*/  @!P0 LD.E.64 R44, [R2.64] ;  /* 0x00000006022c8980 */ /* 0x000366000c101b00 */
.L_x_767:
[----:B------:R-:W-:Y:S05]  /*a0f0*/  BSYNC B0 ;  /* 0x0000000000007941 */ /* 0x000fea0003800000 */
.L_x_766:
[----:B------:R-:W-:Y:S01]  /*a100*/  IADD3 R0, R20, 0x40, RZ ;  /* 0x0000004014007810 */ /* 0x000fe20007ffe0ff */
[----:B-1--45:R-:W-:Y:S01]  /*a110*/  IMAD.MOV.U32 R2, RZ, RZ, R34 ;  /* 0x000000ffff027224 */ /* 0x032fe200078e0022 */
[----:B------:R-:W-:Y:S01]  /*a120*/  MOV R10, R6 ;  /* 0x00000006000a7202 */ /* 0x000fe20000000f00 */
[----:B--2---:R-:W-:Y:S01]  /*a130*/  IMAD.MOV.U32 R4, RZ, RZ, R42 ;  /* 0x000000ffff047224 */ /* 0x004fe200078e002a */
[----:B------:R-:W-:Y:S01]  /*a140*/  ISETP.GE.AND P0, PT, R0, R31, PT ;  /* 0x0000001f0000720c */ /* 0x000fe20003f06270 */
[----:B------:R-:W-:Y:S01]  /*a150*/  IMAD.MOV.U32 R0, RZ, RZ, R35 ;  /* 0x000000ffff007224 */ /* 0x000fe200078e0023 */
[----:B---3--:R-:W1:Y:S01]  /*a160*/  SHFL.IDX PT, R5, R15, 0x1, 0x1e1f ;  /* 0x003e1f000f057f89 */ /* 0x008e6200000e0000 */
[----:B------:R-:W-:Y:S01]  /*a170*/  IMAD.MOV.U32 R3, RZ, RZ, R43 ;  /* 0x000000ffff037224 */ /* 0x000fe200078e002b */
[----:B------:R-:W-:Y:S01]  /*a180*/  BSSY B0, `(.L_x_768) ;  /* 0x000006d000007945 */ /* 0x000fe20003800000 */
[----:B------:R-:W-:Y:S01]  /*a190*/  IMAD.MOV.U32 R12, RZ, RZ, R18 ;  /* 0x000000ffff0c7224 */ /* 0x000fe200078e0012 */
[----:B------:R-:W-:Y:S01]  /*a1a0*/  PRMT R78, R0, 0x5410, R2 ;  /* 0x00005410004e7816 */ /* 0x000fe20000000002 */
[----:B------:R-:W-:Y:S01]  /*a1b0*/  IMAD.MOV.U32 R2, RZ, RZ, R22 ;  /* 0x000000ffff027224 */ /* 0x000fe200078e0016 */
[----:B------:R-:W-:Y:S01]  /*a1c0*/  PRMT R80, R3, 0x5410, R4 ;  /* 0x0000541003507816 */ /* 0x000fe20000000004 */
[----:B------:R-:W-:Y:S01]  /*a1d0*/  IMAD.MOV.U32 R0, RZ, RZ, R23 ;  /* 0x000000ffff007224 */ /* 0x000fe200078e0017 */
[----:B------:R-:W-:Y:S01]  /*a1e0*/  MOV R4, R26 ;  /* 0x0000001a00047202 */ /* 0x000fe20000000f00 */
[----:B------:R-:W-:Y:S01]  /*a1f0*/  IMAD.MOV.U32 R3, RZ, RZ, R27 ;  /* 0x000000ffff037224 */ /* 0x000fe200078e001b */
[----:B------:R-:W-:Y:S01]  /*a200*/  CS2R R62, SRZ ;  /* 0x00000000003e7805 */ /* 0x000fe2000001ff00 */
[----:B------:R-:W-:Y:S01]  /*a210*/  IMAD.MOV.U32 R11, RZ, RZ, R19 ;  /* 0x000000ffff0b7224 */ /* 0x000fe200078e0013 */
[----:B------:R-:W-:Y:S01]  /*a220*/  PRMT R74, R0, 0x5410, R2 ;  /* 0x00005410004a7816 */ /* 0x000fe20000000002 */
[----:B------:R-:W-:Y:S01]  /*a230*/  IMAD.MOV.U32 R2, RZ, RZ, R8 ;  /* 0x000000ffff027224 */ /* 0x000fe200078e0008 */
[----:B------:R-:W-:Y:S01]  /*a240*/  PRMT R76, R3, 0x5410, R4 ;  /* 0x00005410034c7816 */ /* 0x000fe20000000004 */
[----:B------:R-:W-:Y:S01]  /*a250*/  IMAD.MOV.U32 R0, RZ, RZ, R9 ;  /* 0x000000ffff007224 */ /* 0x000fe200078e0009 */
[----:B------:R-:W-:Y:S01]  /*a260*/  MOV R4, R16 ;  /* 0x0000001000047202 */ /* 0x000fe20000000f00 */
[----:B------:R-:W-:Y:S01]  /*a270*/  IMAD.MOV.U32 R3, RZ, RZ, R17 ;  /* 0x000000ffff037224 */ /* 0x000fe200078e0011 */
[----:B------:R-:W-:Y:S01]  /*a280*/  PRMT R69, R11, 0x5410, R12 ;  /* 0x000054100b457816 */ /* 0x000fe2000000000c */
[----:B------:R-:W-:Y:S01]  /*a290*/  CS2R R58, SRZ ;  /* 0x00000000003a7805 */ /* 0x000fe2000001ff00 */
[----:B------:R-:W-:Y:S01]  /*a2a0*/  PRMT R68, R0, 0x5410, R2 ;  /* 0x0000541000447816 */ /* 0x000fe20000000002 */
[----:B------:R-:W-:Y:S01]  /*a2b0*/  IMAD.MOV.U32 R2, RZ, RZ, R36 ;  /* 0x000000ffff027224 */ /* 0x000fe200078e0024 */
[----:B------:R-:W-:Y:S01]  /*a2c0*/  PRMT R72, R3, 0x5410, R4 ;  /* 0x0000541003487816 */ /* 0x000fe20000000004 */
[----:B------:R-:W-:Y:S01]  /*a2d0*/  IMAD.MOV.U32 R0, RZ, RZ, R37 ;  /* 0x000000ffff007224 */ /* 0x000fe200078e0025 */
[----:B------:R-:W-:Y:S01]  /*a2e0*/  MOV R4, R44 ;  /* 0x0000002c00047202 */ /* 0x000fe20000000f00 */
[----:B------:R-:W-:Y:S01]  /*a2f0*/  IMAD.MOV.U32 R3, RZ, RZ, R45 ;  /* 0x000000ffff037224 */ /* 0x000fe200078e002d */
[----:B------:R-:W-:Y:S01]  /*a300*/  CS2R R54, SRZ ;  /* 0x0000000000367805 */ /* 0x000fe2000001ff00 */
[----:B------:R-:W-:Y:S01]  /*a310*/  CS2R R50, SRZ ;  /* 0x0000000000327805 */ /* 0x000fe2000001ff00 */
[----:B------:R-:W-:Y:S01]  /*a320*/  PRMT R77, R0, 0x5410, R2 ;  /* 0x00005410004d7816 */ /* 0x000fe20000000002 */
[----:B------:R-:W-:Y:S01]  /*a330*/  IMAD.MOV.U32 R2, RZ, RZ, R24 ;  /* 0x000000ffff027224 */ /* 0x000fe200078e0018 */
[----:B------:R-:W-:Y:S01]  /*a340*/  PRMT R79, R3, 0x5410, R4 ;  /* 0x00005410034f7816 */ /* 0x000fe20000000004 */
[----:B------:R-:W-:Y:S01]  /*a350*/  IMAD.MOV.U32 R3, RZ, RZ, R33 ;  /* 0x000000ffff037224 */ /* 0x000fe200078e0021 */
[----:B------:R-:W-:Y:S01]  /*a360*/  MOV R0, R25 ;  /* 0x0000001900007202 */ /* 0x000fe20000000f00 */
[----:B------:R-:W-:Y:S01]  /*a370*/  CS2R R66, SRZ ;  /* 0x0000000000427805 */ /* 0x000fe2000001ff00 */
[----:B------:R-:W-:Y:S01]  /*a380*/  MOV R4, R32 ;  /* 0x0000002000047202 */ /* 0x000fe20000000f00 */
[----:B------:R-:W-:Y:S01]  /*a390*/  CS2R R64, SRZ ;  /* 0x0000000000407805 */ /* 0x000fe2000001ff00 */
[----:B------:R-:W-:Y:S01]  /*a3a0*/  PRMT R73, R0, 0x5410, R2 ;  /* 0x0000541000497816 */ /* 0x000fe20000000002 */
[----:B------:R-:W-:Y:S01]  /*a3b0*/  IMAD.MOV.U32 R0, RZ, RZ, R7 ;  /* 0x000000ffff007224 */ /* 0x000fe200078e0007 */
[----:B------:R-:W-:Y:S01]  /*a3c0*/  PRMT R75, R3, 0x5410, R4 ;  /* 0x00005410034b7816 */ /* 0x000fe20000000004 */
[----:B------:R-:W2:Y:S01]  /*a3d0*/  SHFL.IDX PT, R2, R39, 0x1, 0x1e1f ;  /* 0x003e1f0027027f89 */ /* 0x000ea200000e0000 */
[----:B------:R-:W-:Y:S01]  /*a3e0*/  CS2R R60, SRZ ;  /* 0x00000000003c7805 */ /* 0x000fe2000001ff00 */
[----:B------:R-:W-:Y:S01]  /*a3f0*/  CS2R R56, SRZ ;  /* 0x0000000000387805 */ /* 0x000fe2000001ff00 */
[----:B------:R-:W-:Y:S01]  /*a400*/  PRMT R20, R0, 0x5410, R10 ;  /* 0x0000541000147816 */ /* 0x000fe2000000000a */
[----:B------:R3:W4:Y:S01]  /*a410*/  SHFL.IDX PT, R4, R38, 0x1, 0x1e1f ;  /* 0x003e1f0026047f89 */ /* 0x00072200000e0000 */
[----:B------:R-:W-:Y:S01]  /*a420*/  CS2R R52, SRZ ;  /* 0x0000000000347805 */ /* 0x000fe2000001ff00 */
[----:B------:R-:W-:-:S02]  /*a430*/  CS2R R40, SRZ ;  /* 0x0000000000287805 */ /* 0x000fc4000001ff00 */
[----:B------:R1:W1:Y:S01]  /*a440*/  SHFL.IDX PT, R3, R14, 0x1, 0x1e1f ;  /* 0x003e1f000e037f89 */ /* 0x00026200000e0000 */
[----:B---3--:R-:W-:Y:S01]  /*a450*/  CS2R R38, SRZ ;  /* 0x0000000000267805 */ /* 0x008fe2000001ff00 */
[----:B------:R-:W-:Y:S05]  /*a460*/  @P0 BRA `(.L_x_769) ;  /* 0x000003e000000947 */ /* 0x000fea0003800000 */
[----:B--2-4-:R-:W-:Y:S01]  /*a470*/  ISETP.GE.AND P0, PT, R30, c[0x0][0x27c], PT ;  /* 0x00009f001e007a0c */ /* 0x014fe20003f06270 */
[----:B------:R-:W-:Y:S01]  /*a480*/  CS2R R50, SRZ ;  /* 0x0000000000327805 */ /* 0x000fe2000001ff00 */
[----:B------:R-:W-:-:S11]  /*a490*/  CS2R R52, SRZ ;  /* 0x0000000000347805 */ /* 0x000fd6000001ff00 */
[C---:B------:R-:W-:Y:S01]  /*a4a0*/  @!P0 IMAD.SHL.U32 R0, R30.reuse, 0x2, RZ ;  /* 0x000000021e008824 */ /* 0x040fe200078e00ff */
[----:B------:R-:W-:-:S04]  /*a4b0*/  @!P0 SHF.L.U64.HI R11, R30, 0x1, R21 ;  /* 0x000000011e0b8819 */ /* 0x000fc80000010215 */
[----:B------:R-:W-:-:S05]  /*a4c0*/  @!P0 IADD3 R12, P1, R4, R0, RZ ;  /* 0x00000000040c8210 */ /* 0x000fca0007f3e0ff */
[----:B-1----:R-:W-:Y:S01]  /*a4d0*/  @!P0 IMAD.X R13, R5, 0x1, R11, P1 ;  /* 0x00000001050d8824 */ /* 0x002fe200008e060b */
[----:B------:R-:W-:-:S04]  /*a4e0*/  @!P0 IADD3 R10, P1, R2, R0, RZ ;  /* 0x00000000020a8210 */ /* 0x000fc80007f3e0ff */
[----:B------:R1:W5:Y:S01]  /*a4f0*/  @!P0 LD.E.64 R50, [R12.64] ;  /* 0x000000060c328980 */ /* 0x000362000c101b00 */
[----:B------:R-:W-:Y:S01]  /*a500*/  @!P0 IMAD.X R11, R3, 0x1, R11, P1 ;  /* 0x00000001030b8824 */ /* 0x000fe200008e060b */
[----:B------:R-:W-:-:S04]  /*a510*/  ISETP.GE.AND P1, PT, R164, c[0x0][0x27c], PT ;  /* 0x00009f00a4007a0c */ /* 0x000fc80003f26270 */
[----:B------:R2:W5:Y:S09]  /*a520*/  @!P0 LD.E.64 R52, [R10.64] ;  /* 0x000000060a348980 */ /* 0x000572000c101b00 */
[----:B------:R-:W-:-:S05]  /*a530*/  @!P1 IMAD.SHL.U32 R0, R164, 0x2, RZ ;  /* 0x00000002a4009824 */ /* 0x000fca00078e00ff */
[----:B-1----:R-:W-:Y:S02]  /*a540*/  @!P1 IADD3 R12, P0, R4, R0, RZ ;  /* 0x00000000040c9210 */ /* 0x002fe40007f1e0ff */
[----:B--2---:R-:W-:-:S05]  /*a550*/  @!P1 SHF.L.U64.HI R11, R164, 0x1, R46 ;  /* 0x00000001a40b9819 */ /* 0x004fca000001022e */
[----:B------:R-:W-:Y:S01]  /*a560*/  @!P1 IMAD.X R13, R5, 0x1, R11, P0 ;  /* 0x00000001050d9824 */ /* 0x000fe200000e060b */
[----:B------:R-:W-:-:S05]  /*a570*/  @!P1 IADD3 R10, P0, R2, R0, RZ ;  /* 0x00000000020a9210 */ /* 0x000fca0007f1e0ff */
[----:B------:R-:W-:Y:S01]  /*a580*/  @!P1 IMAD.X R11, R3, 0x1, R11, P0 ;  /* 0x00000001030b9824 */ /* 0x000fe200000e060b */
[----:B------:R-:W-:Y:S01]  /*a590*/  ISETP.GE.AND P0, PT, R29, c[0x0][0x27c], PT ;  /* 0x00009f001d007a0c */ /* 0x000fe20003f06270 */
[----:B------:R-:W-:Y:S01]  /*a5a0*/  CS2R R54, SRZ ;  /* 0x0000000000367805 */ /* 0x000fe2000001ff00 */
[----:B------:R-:W-:Y:S01]  /*a5b0*/  CS2R R56, SRZ ;  /* 0x0000000000387805 */ /* 0x000fe2000001ff00 */
[----:B------:R-:W-:-:S04]  /*a5c0*/  ISETP.GE.AND P2, PT, R153, c[0x0][0x27c], PT ;  /* 0x00009f0099007a0c */ /* 0x000fc80003f46270 */
[----:B------:R1:W5:Y:S04]  /*a5d0*/  @!P1 LD.E.64 R54, [R12.64] ;  /* 0x000000060c369980 */ /* 0x000368000c101b00 */
[----:B------:R2:W5:Y:S02]  /*a5e0*/  @!P1 LD.E.64 R56, [R10.64] ;  /* 0x000000060a389980 */ /* 0x000564000c101b00 */
[----:B------:R-:W-:Y:S01]  /*a5f0*/  @!P0 IMAD.SHL.U32 R0, R29, 0x2, RZ ;  /* 0x000000021d008824 */ /* 0x000fe200078e00ff */
[----:B------:R-:W-:Y:S01]  /*a600*/  CS2R R58, SRZ ;  /* 0x00000000003a7805 */ /* 0x000fe2000001ff00 */
[----:B------:R-:W-:-:S03]  /*a610*/  CS2R R60, SRZ ;  /* 0x00000000003c7805 */ /* 0x000fc6000001ff00 */
[----:B-1----:R-:W-:Y:S02]  /*a620*/  @!P0 IADD3 R12, P1, R4, R0, RZ ;  /* 0x00000000040c8210 */ /* 0x002fe40007f3e0ff */
[----:B--2---:R-:W-:-:S05]  /*a630*/  @!P0 SHF.L.U64.HI R11, R29, 0x1, R47 ;  /* 0x000000011d0b8819 */ /* 0x004fca000001022f */
[----:B------:R-:W-:Y:S01]  /*a640*/  @!P0 IMAD.X R13, R5, 0x1, R11, P1 ;  /* 0x00000001050d8824 */ /* 0x000fe200008e060b */
[----:B------:R-:W-:Y:S01]  /*a650*/  @!P0 IADD3 R10, P1, R2, R0, RZ ;  /* 0x00000000020a8210 */ /* 0x000fe20007f3e0ff */
[----:B------:R-:W-:-:S03]  /*a660*/  @!P2 IMAD.SHL.U32 R0, R153, 0x2, RZ ;  /* 0x000000029900a824 */ /* 0x000fc600078e00ff */
[----:B------:R1:W5:Y:S01]  /*a670*/  @!P0 LD.E.64 R58, [R12.64] ;  /* 0x000000060c3a8980 */ /* 0x000362000c101b00 */
[----:B------:R-:W-:-:S05]  /*a680*/  @!P0 IMAD.X R11, R3, 0x1, R11, P1 ;  /* 0x00000001030b8824 */ /* 0x000fca00008e060b */
[----:B------:R2:W5:Y:S01]  /*a690*/  @!P0 LD.E.64 R60, [R10.64] ;  /* 0x000000060a3c8980 */ /* 0x000562000c101b00 */
[----:B------:R-:W-:Y:S01]  /*a6a0*/  ISETP.GE.AND P1, PT, R154, c[0x0][0x27c], PT ;  /* 0x00009f009a007a0c */ /* 0x000fe20003f26270 */
[----:B------:R-:W-:Y:S01]  /*a6b0*/  CS2R R62, SRZ ;  /* 0x00000000003e7805 */ /* 0x000fe2000001ff00 */
[----:B-1----:R-:W-:Y:S02]  /*a6c0*/  @!P2 IADD3 R12, P0, R4, R0, RZ ;  /* 0x00000000040ca210 */ /* 0x002fe40007f1e0ff */
[----:B--2---:R-:W-:-:S05]  /*a6d0*/  @!P2 SHF.L.U64.HI R11, R153, 0x1, R48 ;  /* 0x00000001990ba819 */ /* 0x004fca0000010230 */
[--C-:B------:R-:W-:Y:S01]  /*a6e0*/  @!P2 IMAD.X R13, R5, 0x1, R11.reuse, P0 ;  /* 0x00000001050da824 */ /* 0x100fe200000e060b */
[----:B------:R-:W-:Y:S01]  /*a6f0*/  @!P2 IADD3 R10, P0, R2, R0, RZ ;  /* 0x00000000020aa210 */ /* 0x000fe20007f1e0ff */
[----:B------:R-:W-:Y:S01]  /*a700*/  CS2R R64, SRZ ;  /* 0x0000000000407805 */ /* 0x000fe2000001ff00 */
[----:B------:R-:W-:Y:S01]  /*a710*/  CS2R R38, SRZ ;  /* 0x0000000000267805 */ /* 0x000fe2000001ff00 */
[----:B------:R-:W-:Y:S01]  /*a720*/  CS2R R40, SRZ ;  /* 0x0000000000287805 */ /* 0x000fe2000001ff00 */
[----:B------:R1:W5:Y:S01]  /*a730*/  @!P2 LD.E.64 R62, [R12.64] ;  /* 0x000000060c3ea980 */ /* 0x000362000c101b00 */
[----:B------:R-:W-:Y:S01]  /*a740*/  @!P2 IMAD.X R11, R3, 0x1, R11, P0 ;  /* 0x00000001030ba824 */ /* 0x000fe200000e060b */
[----:B------:R-:W-:-:S04]  /*a750*/  ISETP.GE.AND P0, PT, R28, c[0x0][0x27c], PT ;  /* 0x00009f001c007a0c */ /* 0x000fc80003f06270 */
[----:B------:R2:W5:Y:S09]  /*a760*/  @!P2 LD.E.64 R64, [R10.64] ;  /* 0x000000060a40a980 */ /* 0x000572000c101b00 */
[----:B------:R-:W-:Y:S02]  /*a770*/  @!P0 IMAD.SHL.U32 R0, R28, 0x2, RZ ;  /* 0x000000021c008824 */ /* 0x000fe400078e00ff */
[----:B-1----:R-:W-:-:S05]  /*a780*/  @!P1 IMAD.WIDE R12, R154, 0x2, R4 ;  /* 0x000000029a0c9825 */ /* 0x002fca00078e0204 */
[----:B------:R1:W5:Y:S01]  /*a790*/  @!P1 LD.E.64 R38, [R12.64] ;  /* 0x000000060c269980 */ /* 0x000362000c101b00 */
[----:B--2---:R-:W-:-:S05]  /*a7a0*/  @!P1 IMAD.WIDE R10, R154, 0x2, R2 ;  /* 0x000000029a0a9825 */ /* 0x004fca00078e0202 */
        /* <DEDUP_REMOVED lines=10> */
.L_x_769:
[----:B--2-4-:R-:W-:Y:S05]  /*a850*/  BSYNC B0 ;  /* 0x0000000000007941 */ /* 0x014fea0003800000 */
.L_x_768:
[----:B-----5:R-:W-:Y:S01]  /*a860*/  IMAD.MOV.U32 R0, RZ, RZ, R70 ;  /* 0x000000ffff007224 */ /* 0x020fe200078e0046 */
[----:B------:R-:W-:-:S04]  /*a870*/  DEPBAR.LE SB0, 0x1 ;  /* 0x000080400000791a */ /* 0x000fc80000000000 */
[----:B-1----:R-:W-:Y:S01]  /*a880*/  IMAD.MOV.U32 R4, RZ, RZ, R71 ;  /* 0x000000ffff047224 */ /* 0x002fe200078e0047 */
[----:B------:R-:W-:Y:S01]  /*a890*/  BSSY B1, `(.L_x_770) ;  /* 0x000015c000017945 */ /* 0x000fe20003800000 */
[----:B------:R-:W-:Y:S02]  /*a8a0*/  IMAD.MOV.U32 R3, RZ, RZ, R62 ;  /* 0x000000ffff037224 */ /* 0x000fe400078e003e */
[----:B------:R-:W-:Y:S01]  /*a8b0*/  IMAD.MOV.U32 R2, RZ, RZ, R63 ;  /* 0x000000ffff027224 */ /* 0x000fe200078e003f */
[----:B------:R-:W-:Y:S01]  /*a8c0*/  PRMT R88, R4, 0x5410, R0 ;  /* 0x0000541004587816 */ /* 0x000fe20000000000 */
[----:B------:R-:W-:Y:S01]  /*a8d0*/  IMAD.MOV.U32 R0, RZ, RZ, R58 ;  /* 0x000000ffff007224 */ /* 0x000fe200078e003a */
[----:B------:R-:W-:Y:S02]  /*a8e0*/  MOV R4, R59 ;  /* 0x0000003b00047202 */ /* 0x000fe40000000f00 */
[----:B------:R-:W-:Y:S01]  /*a8f0*/  PRMT R86, R2, 0x5410, R3 ;  /* 0x0000541002567816 */ /* 0x000fe20000000003 */
[----:B------:R-:W-:Y:S01]  /*a900*/  IMAD.MOV.U32 R3, RZ, RZ, R54 ;  /* 0x000000ffff037224 */ /* 0x000fe200078e0036 */
[----:B------:R-:W-:Y:S01]  /*a910*/  PRMT R84, R84, 0x5410, R0 ;  /* 0x0000541054547816 */ /* 0x000fe20000000000 */
[----:B------:R-:W-:-:S02]  /*a920*/  IMAD.MOV.U32 R0, RZ, RZ, R50 ;  /* 0x000000ffff007224 */ /* 0x000fc400078e0032 */
[----:B------:R-:W-:Y:S01]  /*a930*/  IMAD.MOV.U32 R2, RZ, RZ, R55 ;  /* 0x000000ffff027224 */ /* 0x000fe200078e0037 */
[----:B------:R-:W-:Y:S01]  /*a940*/  PRMT R84, R4, 0x7610, R84 ;  /* 0x0000761004547816 */ /* 0x000fe20000000054 */
        /* <DEDUP_REMOVED lines=9> */
[----:B------:R-:W-:-:S02]  /*a9e0*/  MOV R3, R38 ;  /* 0x0000002600037202 */ /* 0x000fc40000000f00 */
[----:B------:R-:W-:Y:S01]  /*a9f0*/  PRMT R87, R4, 0x7610, R87 ;  /* 0x0000761004577816 */ /* 0x000fe20000000057 */
[----:B------:R-:W-:Y:S01]  /*aa00*/  IMAD.IADD R4, R31, 0x1, -R239 ;  /* 0x000000011f047824 */ /* 0x000fe200078e0aef */
[----:B------:R-:W-:Y:S01]  /*aa10*/  PRMT R47, R2, 0x5410, R3 ;  /* 0x00005410022f7816 */ /* 0x000fe20000000003 */
[----:B------:R-:W-:Y:S01]  /*aa20*/  IMAD.MOV.U32 R2, RZ, RZ, R65 ;  /* 0x000000ffff027224 */ /* 0x000fe200078e0041 */
[----:B------:R-:W-:Y:S02]  /*aa30*/  MOV R3, R64 ;  /* 0x0000004000037202 */ /* 0x000fe40000000f00 */
[----:B------:R-:W-:Y:S01]  /*aa40*/  IMNMX R31, R4, 0x80, PT ;  /* 0x00000080041f7817 */ /* 0x000fe20003800200 */
[----:B------:R-:W-:Y:S01]  /*aa50*/  IMAD.MOV.U32 R4, RZ, RZ, R52 ;  /* 0x000000ffff047224 */ /* 0x000fe200078e0034 */
[----:B------:R-:W-:Y:S01]  /*aa60*/  PRMT R83, R83, 0x5410, R0 ;  /* 0x0000541053537816 */ /* 0x000fe20000000000 */
[----:B------:R-:W-:Y:S01]  /*aa70*/  IMAD.MOV.U32 R0, RZ, RZ, R57 ;  /* 0x000000ffff007224 */ /* 0x000fe200078e0039 */
[----:B------:R-:W-:Y:S01]  /*aa80*/  BAR.SYNC.DEFER_BLOCKING 0x0 ;  /* 0x0000000000007b1d */ /* 0x000fe20000010000 */
[----:B------:R-:W-:-:S02]  /*aa90*/  ISETP.GE.AND P0, PT, R99, R31, PT ;  /* 0x0000001f6300720c */ /* 0x000fc40003f06270 */
[----:B------:R-:W-:Y:S01]  /*aaa0*/  PRMT R85, R2, 0x5410, R3 ;  /* 0x0000541002557816 */ /* 0x000fe20000000003 */
[----:B------:R-:W-:Y:S01]  /*aab0*/  IMAD.MOV.U32 R3, RZ, RZ, R61 ;  /* 0x000000ffff037224 */ /* 0x000fe200078e003d */
[----:B------:R-:W-:-:S04]  /*aac0*/  MOV R2, R56 ;  /* 0x0000003800027202 */ /* 0x000fc80000000f00 */
[----:B------:R-:W-:Y:S01]  /*aad0*/  PRMT R81, R0, 0x5410, R2 ;  /* 0x0000541000517816 */ /* 0x000fe20000000002 */
[----:B------:R-:W-:Y:S01]  /*aae0*/  IMAD.MOV.U32 R2, RZ, RZ, R40 ;  /* 0x000000ffff027224 */ /* 0x000fe200078e0028 */
[----:B------:R-:W-:Y:S01]  /*aaf0*/  PRMT R83, R3, 0x7610, R83 ;  /* 0x0000761003537816 */ /* 0x000fe20000000053 */
[----:B------:R-:W-:Y:S01]  /*ab00*/  IMAD.MOV.U32 R0, RZ, RZ, R41 ;  /* 0x000000ffff007224 */ /* 0x000fe200078e0029 */
[----:B------:R-:W-:-:S04]  /*ab10*/  MOV R3, R53 ;  /* 0x0000003500037202 */ /* 0x000fc80000000f00 */
[----:B------:R-:W-:Y:S02]  /*ab20*/  PRMT R48, R3, 0x5410, R4 ;  /* 0x0000541003307816 */ /* 0x000fe40000000004 */
[----:B------:R-:W-:Y:S01]  /*ab30*/  PRMT R46, R0, 0x5410, R2 ;  /* 0x00005410002e7816 */ /* 0x000fe20000000002 */
[----:B------:R-:W-:Y:S05]  /*ab40*/  @P0 BRA `(.L_x_771) ;  /* 0x0000130000000947 */ /* 0x000fea0003800000 */
[----:B------:R-:W-:Y:S01]  /*ab50*/  ISETP.GE.AND P0, PT, R154, c[0x0][0x27c], PT ;  /* 0x00009f009a007a0c */ /* 0x000fe20003f06270 */
[----:B------:R-:W-:-:S12]  /*ab60*/  BSSY B0, `(.L_x_772) ;  /* 0x0000031000007945 */ /* 0x000fd80003800000 */
[----:B------:R-:W-:Y:S05]  /*ab70*/  @P0 BRA `(.L_x_773) ;  /* 0x000002f000000947 */ /* 0x000fea0003800000 */
[----:B------:R-:W2:Y:S01]  /*ab80*/  LDL R90, [R1+0x10] ;  /* 0x00001000015a7983 */ /* 0x000ea20000100800 */
[----:B------:R-:W-:Y:S02]  /*ab90*/  SHF.R.U32.HI R0, RZ, 0x10, R9 ;  /* 0x00000010ff007819 */ /* 0x000fe40000011609 */
[--C-:B------:R-:W-:Y:S02]  /*aba0*/  SHF.R.U32.HI R2, RZ, 0x10, R7.reuse ;  /* 0x00000010ff027819 */ /* 0x100fe40000011607 */
[----:B------:R-:W-:Y:S02]  /*abb0*/  SHF.R.U64 R4, R6, 0x10, R7 ;  /* 0x0000001006047819 */ /* 0x000fe40000001207 */
[----:B------:R-:W-:Y:S02]  /*abc0*/  PRMT R6, R68, 0x5410, R0 ;  /* 0x0000541044067816 */ /* 0x000fe40000000000 */
[----:B------:R-:W-:Y:S02]  /*abd0*/  PRMT R0, R20, 0x5410, R2 ;  /* 0x0000541014007816 */ /* 0x000fe40000000002 */
[----:B------:R-:W-:-:S02]  /*abe0*/  SHF.R.U64 R3, R8, 0x10, R9 ;  /* 0x0000001008037819 */ /* 0x000fc40000001209 */
[----:B------:R-:W-:Y:S02]  /*abf0*/  LOP3.LUT R21, R0, 0xffff0000, RZ, 0xc0, !PT ;  /* 0xffff000000157812 */ /* 0x000fe400078ec0ff */
[----:B------:R-:W-:Y:S02]  /*ac00*/  PRMT R8, R20, 0x5432, R4 ;  /* 0x0000543214087816 */ /* 0x000fe40000000004 */
[----:B------:R-:W-:Y:S02]  /*ac10*/  LOP3.LUT R20, R6, 0xffff0000, RZ, 0xc0, !PT ;  /* 0xffff000006147812 */ /* 0x000fe400078ec0ff */
[----:B------:R-:W-:Y:S01]  /*ac20*/  PRMT R9, R68, 0x5432, R3 ;  /* 0x0000543244097816 */ /* 0x000fe20000000003 */
[----:B--2---:R-:W1:Y:S02]  /*ac30*/  LDS.128 R12, [R90+0x4800] ;  /* 0x004800005a0c7984 */ /* 0x004e640000000c00 */
[C---:B-1----:R-:W-:Y:S01]  /*ac40*/  LOP3.LUT R7, R14.reuse, 0xffff0000, RZ, 0xc0, !PT ;  /* 0xffff00000e077812 */ /* 0x042fe200078ec0ff */
[C---:B------:R-:W-:Y:S01]  /*ac50*/  IMAD.U32 R10, R15.reuse, 0x10000, RZ ;  /* 0x000100000f0a7824 */ /* 0x040fe200078e00ff */
[----:B------:R-:W-:Y:S01]  /*ac60*/  LOP3.LUT R2, R15, 0xffff0000, RZ, 0xc0, !PT ;  /* 0xffff00000f027812 */ /* 0x000fe200078ec0ff */
[----:B------:R-:W-:Y:S01]  /*ac70*/  IMAD.U32 R11, R14, 0x10000, RZ ;  /* 0x000100000e0b7824 */ /* 0x000fe200078e00ff */
[----:B------:R-:W-:Y:S01]  /*ac80*/  SHF.L.U32 R5, R12, 0x10, RZ ;  /* 0x000000100c057819 */ /* 0x000fe200000006ff */
[----:B------:R-:W-:Y:S01]  /*ac90*/  IMAD.U32 R15, R0, 0x10000, RZ ;  /* 0x00010000000f7824 */ /* 0x000fe200078e00ff */
[----:B------:R-:W-:Y:S01]  /*aca0*/  LOP3.LUT R4, R12, 0xffff0000, RZ, 0xc0, !PT ;  /* 0xffff00000c047812 */ /* 0x000fe200078ec0ff */
[----:B------:R-:W-:Y:S01]  /*acb0*/  IMAD.U32 R14, R6, 0x10000, RZ ;  /* 0x00010000060e7824 */ /* 0x000fe200078e00ff */
[----:B------:R-:W-:Y:S01]  /*acc0*/  SHF.L.U32 R3, R13, 0x10, RZ ;  /* 0x000000100d037819 */ /* 0x000fe200000006ff */
[----:B------:R-:W-:Y:S01]  /*acd0*/  FMUL.FTZ R12, R7, R15 ;  /* 0x0000000f070c7220 */ /* 0x000fe20000410000 */
[----:B------:R-:W-:Y:S01]  /*ace0*/  LOP3.LUT R0, R13, 0xffff0000, RZ, 0xc0, !PT ;  /* 0xffff00000d007812 */ /* 0x000fe200078ec0ff */
[----:B------:R-:W-:-:S02]  /*acf0*/  FMUL.FTZ R7, R7, R14 ;  /* 0x0000000e07077220 */ /* 0x000fc40000410000 */
[C---:B------:R-:W-:Y:S02]  /*ad00*/  FMUL.FTZ R6, R2.reuse, R21 ;  /* 0x0000001502067220 */ /* 0x040fe40000410000 */
[----:B------:R-:W-:Y:S01]  /*ad10*/  FFMA.FTZ R13, R11, R14, -R12 ;  /* 0x0000000e0b0d7223 */ /* 0x000fe2000001080c */
[----:B------:R-:W-:Y:S01]  /*ad20*/  SHF.L.U32 R14, R9, 0x10, RZ ;  /* 0x00000010090e7819 */ /* 0x000fe200000006ff */
[----:B------:R-:W-:Y:S01]  /*ad30*/  FFMA.FTZ R12, R11, R15, R7 ;  /* 0x0000000f0b0c7223 */ /* 0x000fe20000010007 */
[----:B------:R-:W-:Y:S01]  /*ad40*/  LOP3.LUT R9, R9, 0xffff0000, RZ, 0xc0, !PT ;  /* 0xffff000009097812 */ /* 0x000fe200078ec0ff */
[-C--:B------:R-:W-:Y:S02]  /*ad50*/  FMUL.FTZ R2, R2, R20.reuse ;  /* 0x0000001402027220 */ /* 0x080fe40000410000 */
[----:B------:R-:W-:Y:S01]  /*ad60*/  FFMA.FTZ R11, R10, R20, -R6 ;  /* 0x000000140a0b7223 */ /* 0x000fe20000010806 */
[C---:B------:R-:W-:Y:S01]  /*ad70*/  LOP3.LUT R20, R8.reuse, 0xffff0000, RZ, 0xc0, !PT ;  /* 0xffff000008147812 */ /* 0x040fe200078ec0ff */
[----:B------:R-:W-:-:S02]  /*ad80*/  IMAD.U32 R15, R8, 0x10000, RZ ;  /* 0x00010000080f7824 */ /* 0x000fc400078e00ff */
[----:B------:R-:W-:Y:S02]  /*ad90*/  FFMA.FTZ R7, R10, R21, R2 ;  /* 0x000000150a077223 */ /* 0x000fe40000010002 */
[----:B------:R-:W-:Y:S02]  /*ada0*/  FMUL.FTZ R6, R4, R15 ;  /* 0x0000000f04067220 */ /* 0x000fe40000410000 */
[----:B------:R-:W-:Y:S01]  /*adb0*/  FMUL.FTZ R2, R0, R20 ;  /* 0x0000001400027220 */ /* 0x000fe20000410000 */
[----:B------:R-:W-:Y:S01]  /*adc0*/  F2FP.BF16.PACK_AB R7, R7, R11 ;  /* 0x0000000b0707723e */ /* 0x000fe200000010ff */
[-C--:B------:R-:W-:Y:S02]  /*add0*/  FMUL.FTZ R4, R4, R14.reuse ;  /* 0x0000000e04047220 */ /* 0x080fe40000410000 */
[----:B------:R-:W-:Y:S02]  /*ade0*/  FMUL.FTZ R0, R0, R9 ;  /* 0x0000000900007220 */ /* 0x000fe40000410000 */
[C---:B------:R-:W-:Y:S01]  /*adf0*/  FFMA.FTZ R8, R5.reuse, R14, -R6 ;  /* 0x0000000e05087223 */ /* 0x040fe20000010806 */
[----:B------:R-:W-:Y:S01]  /*ae00*/  F2FP.BF16.PACK_AB R6, R12, R13 ;  /* 0x0000000d0c06723e */ /* 0x000fe200000010ff */
[----:B------:R-:W-:-:S02]  /*ae10*/  FFMA.FTZ R4, R5, R15, R4 ;  /* 0x0000000f05047223 */ /* 0x000fc40000010004 */
[C---:B------:R-:W-:Y:S02]  /*ae20*/  FFMA.FTZ R2, R3.reuse, R9, -R2 ;  /* 0x0000000903027223 */ /* 0x040fe40000010802 */
[----:B------:R-:W-:Y:S01]  /*ae30*/  FFMA.FTZ R0, R3, R20, R0 ;  /* 0x0000001403007223 */ /* 0x000fe20000010000 */
[----:B------:R-:W-:-:S04]  /*ae40*/  F2FP.BF16.PACK_AB R4, R4, R8 ;  /* 0x000000080404723e */ /* 0x000fc800000010ff */
[----:B------:R-:W-:-:S05]  /*ae50*/  F2FP.BF16.PACK_AB R5, R0, R2 ;  /* 0x000000020005723e */ /* 0x000fca00000010ff */
[----:B------:R1:W-:Y:S02]  /*ae60*/  STS.128 [R90+0x4800], R4 ;  /* 0x004800045a007388 */ /* 0x0003e40000000c00 */
.L_x_773:
[----:B------:R-:W-:Y:S05]  /*ae70*/  BSYNC B0 ;  /* 0x0000000000007941 */ /* 0x000fea0003800000 */
.L_x_772:
[----:B------:R-:W-:Y:S01]  /*ae80*/  ISETP.GE.AND P0, PT, R30, c[0x0][0x27c], PT ;  /* 0x00009f001e007a0c */ /* 0x000fe20003f06270 */
[----:B------:R-:W-:-:S12]  /*ae90*/  BSSY B0, `(.L_x_774) ;  /* 0x0000031000007945 */ /* 0x000fd80003800000 */
[----:B------:R-:W-:Y:S05]  /*aea0*/  @P0 BRA `(.L_x_775) ;  /* 0x000002f000000947 */ /* 0x000fea0003800000 */
[----:B------:R-:W2:Y:S01]  /*aeb0*/  LDL R20, [R1+0x14] ;  /* 0x0000140001147983 */ /* 0x000ea20000100800 */
[--C-:B------:R-:W-:Y:S02]  /*aec0*/  SHF.R.U64 R0, R16, 0x10, R17.reuse ;  /* 0x0000001010007819 */ /* 0x100fe40000001211 */
[----:B------:R-:W-:Y:S02]  /*aed0*/  SHF.R.U32.HI R2, RZ, 0x10, R17 ;  /* 0x00000010ff027819 */ /* 0x000fe40000011611 */
[----:B------:R-:W-:Y:S02]  /*aee0*/  SHF.R.U32.HI R9, RZ, 0x10, R19 ;  /* 0x00000010ff097819 */ /* 0x000fe40000011613 */
[C---:B------:R-:W-:Y:S02]  /*aef0*/  PRMT R11, R72.reuse, 0x5432, R0 ;  /* 0x00005432480b7816 */ /* 0x040fe40000000000 */
[----:B------:R-:W-:Y:S02]  /*af00*/  PRMT R8, R72, 0x5410, R2 ;  /* 0x0000541048087816 */ /* 0x000fe40000000002 */
[----:B------:R-:W-:-:S02]  /*af10*/  PRMT R0, R69, 0x5410, R9 ;  /* 0x0000541045007816 */ /* 0x000fc40000000009 */
[----:B------:R-:W-:Y:S01]  /*af20*/  SHF.R.U64 R3, R18, 0x10, R19 ;  /* 0x0000001012037819 */ /* 0x000fe20000001213 */
[----:B------:R-:W-:Y:S01]  /*af30*/  IMAD.U32 R14, R8, 0x10000, RZ ;  /* 0x00010000080e7824 */ /* 0x000fe200078e00ff */
[C---:B------:R-:W-:Y:S01]  /*af40*/  LOP3.LUT R17, R0.reuse, 0xffff0000, RZ, 0xc0, !PT ;  /* 0xffff000000117812 */ /* 0x040fe200078ec0ff */
[----:B------:R-:W-:Y:S01]  /*af50*/  IMAD.U32 R15, R0, 0x10000, RZ ;  /* 0x00010000000f7824 */ /* 0x000fe200078e00ff */
[----:B------:R-:W-:Y:S02]  /*af60*/  PRMT R10, R69, 0x5432, R3 ;  /* 0x00005432450a7816 */ /* 0x000fe40000000003 */
[----:B------:R-:W-:Y:S01]  /*af70*/  LOP3.LUT R16, R8, 0xffff0000, RZ, 0xc0, !PT ;  /* 0xffff000008107812 */ /* 0x000fe200078ec0ff */
[----:B-12---:R-:W1:Y:S02]  /*af80*/  LDS.128 R4, [R20+0x4800] ;  /* 0x0048000014047984 */ /* 0x006e640000000c00 */
[C---:B-1----:R-:W-:Y:S01]  /*af90*/  LOP3.LUT R9, R6.reuse, 0xffff0000, RZ, 0xc0, !PT ;  /* 0xffff000006097812 */ /* 0x042fe200078ec0ff */
[C---:B------:R-:W-:Y:S01]  /*afa0*/  IMAD.U32 R12, R7.reuse, 0x10000, RZ ;  /* 0x00010000070c7824 */ /* 0x040fe200078e00ff */
[----:B------:R-:W-:Y:S01]  /*afb0*/  LOP3.LUT R2, R7, 0xffff0000, RZ, 0xc0, !PT ;  /* 0xffff000007027812 */ /* 0x000fe200078ec0ff */
[----:B------:R-:W-:Y:S01]  /*afc0*/  IMAD.U32 R13, R6, 0x10000, RZ ;  /* 0x00010000060d7824 */ /* 0x000fe200078e00ff */
[C---:B------:R-:W-:Y:S01]  /*afd0*/  SHF.L.U32 R6, R4.reuse, 0x10, RZ ;  /* 0x0000001004067819 */ /* 0x040fe200000006ff */
[----:B------:R-:W-:Y:S01]  /*afe0*/  FMUL.FTZ R7, R9, R14 ;  /* 0x0000000e09077220 */ /* 0x000fe20000410000 */
[----:B------:R-:W-:Y:S01]  /*aff0*/  SHF.L.U32 R3, R5, 0x10, RZ ;  /* 0x0000001005037819 */ /* 0x000fe200000006ff */
[-C--:B------:R-:W-:Y:S01]  /*b000*/  FMUL.FTZ R8, R9, R15.reuse ;  /* 0x0000000f09087220 */ /* 0x080fe20000410000 */
[----:B------:R-:W-:Y:S01]  /*b010*/  LOP3.LUT R0, R5, 0xffff0000, RZ, 0xc0, !PT ;  /* 0xffff000005007812 */ /* 0x000fe200078ec0ff */
[----:B------:R-:W-:Y:S01]  /*b020*/  FFMA.FTZ R9, R13, R15, R7 ;  /* 0x0000000f0d097223 */ /* 0x000fe20000010007 */
[----:B------:R-:W-:Y:S01]  /*b030*/  LOP3.LUT R4, R4, 0xffff0000, RZ, 0xc0, !PT ;  /* 0xffff000004047812 */ /* 0x000fe200078ec0ff */
[----:B------:R-:W-:-:S02]  /*b040*/  FMUL.FTZ R5, R2, R17 ;  /* 0x0000001102057220 */ /* 0x000fc40000410000 */
[----:B------:R-:W-:Y:S01]  /*b050*/  FFMA.FTZ R14, R13, R14, -R8 ;  /* 0x0000000e0d0e7223 */ /* 0x000fe20000010808 */
[C---:B------:R-:W-:Y:S01]  /*b060*/  SHF.L.U32 R13, R11.reuse, 0x10, RZ ;  /* 0x000000100b0d7819 */ /* 0x040fe200000006ff */
[C---:B------:R-:W-:Y:S01]  /*b070*/  IMAD.U32 R15, R10.reuse, 0x10000, RZ ;  /* 0x000100000a0f7824 */ /* 0x040fe200078e00ff */
[----:B------:R-:W-:Y:S01]  /*b080*/  LOP3.LUT R10, R10, 0xffff0000, RZ, 0xc0, !PT ;  /* 0xffff00000a0a7812 */ /* 0x000fe200078ec0ff */
[-C--:B------:R-:W-:Y:S01]  /*b090*/  FMUL.FTZ R2, R2, R16.reuse ;  /* 0x0000001002027220 */ /* 0x080fe20000410000 */
[----:B------:R-:W-:Y:S01]  /*b0a0*/  LOP3.LUT R11, R11, 0xffff0000, RZ, 0xc0, !PT ;  /* 0xffff00000b0b7812 */ /* 0x000fe200078ec0ff */
[C---:B------:R-:W-:Y:S02]  /*b0b0*/  FFMA.FTZ R8, R12.reuse, R16, -R5 ;  /* 0x000000100c087223 */ /* 0x040fe40000010805 */
[----:B------:R-:W-:Y:S02]  /*b0c0*/  FFMA.FTZ R7, R12, R17, R2 ;  /* 0x000000110c077223 */ /* 0x000fe40000010002 */
[----:B------:R-:W-:-:S02]  /*b0d0*/  FMUL.FTZ R5, R4, R15 ;  /* 0x0000000f04057220 */ /* 0x000fc40000410000 */
[----:B------:R-:W-:Y:S01]  /*b0e0*/  FMUL.FTZ R4, R4, R13 ;  /* 0x0000000d04047220 */ /* 0x000fe20000410000 */
[----:B------:R-:W-:Y:S01]  /*b0f0*/  F2FP.BF16.PACK_AB R7, R7, R8 ;  /* 0x000000080707723e */ /* 0x000fe200000010ff */
[C---:B------:R-:W-:Y:S02]  /*b100*/  FMUL.FTZ R2, R0.reuse, R10 ;  /* 0x0000000a00027220 */ /* 0x040fe40000410000 */
[----:B------:R-:W-:Y:S02]  /*b110*/  FMUL.FTZ R0, R0, R11 ;  /* 0x0000000b00007220 */ /* 0x000fe40000410000 */
[C---:B------:R-:W-:Y:S02]  /*b120*/  FFMA.FTZ R5, R6.reuse, R13, -R5 ;  /* 0x0000000d06057223 */ /* 0x040fe40000010805 */
[----:B------:R-:W-:Y:S01]  /*b130*/  FFMA.FTZ R4, R6, R15, R4 ;  /* 0x0000000f06047223 */ /* 0x000fe20000010004 */
[----:B------:R-:W-:Y:S01]  /*b140*/  F2FP.BF16.PACK_AB R6, R9, R14 ;  /* 0x0000000e0906723e */ /* 0x000fe200000010ff */
[----:B------:R-:W-:-:S02]  /*b150*/  FFMA.FTZ R2, R3, R11, -R2 ;  /* 0x0000000b03027223 */ /* 0x000fc40000010802 */
[----:B------:R-:W-:Y:S01]  /*b160*/  FFMA.FTZ R0, R3, R10, R0 ;  /* 0x0000000a03007223 */ /* 0x000fe20000010000 */
[----:B------:R-:W-:-:S04]  /*b170*/  F2FP.BF16.PACK_AB R4, R4, R5 ;  /* 0x000000050404723e */ /* 0x000fc800000010ff */
[----:B------:R-:W-:-:S05]  /*b180*/  F2FP.BF16.PACK_AB R5, R0, R2 ;  /* 0x000000020005723e */ /* 0x000fca00000010ff */
[----:B------:R1:W-:Y:S02]  /*b190*/  STS.128 [R20+0x4800], R4 ;  /* 0x0048000414007388 */ /* 0x0003e40000000c00 */
.L_x_775:
[----:B------:R-:W-:Y:S05]  /*b1a0*/  BSYNC B0 ;  /* 0x0000000000007941 */ /* 0x000fea0003800000 */
.L_x_774:
        /* <DEDUP_REMOVED lines=50> */
.L_x_777:
[----:B------:R-:W-:Y:S05]  /*b4d0*/  BSYNC B0 ;  /* 0x0000000000007941 */ /* 0x000fea0003800000 */
.L_x_776:
[----:B------:R-:W-:Y:S01]  /*b4e0*/  ISETP.GE.AND P0, PT, R29, c[0x0][0x27c], PT ;  /* 0x00009f001d007a0c */ /* 0x000fe20003f06270 */
[----:B------:R-:W-:-:S12]  /*b4f0*/  BSSY B0, `(.L_x_778) ;  /* 0x0000031000007945 */ /* 0x000fd80003800000 */
[----:B------:R-:W-:Y:S05]  /*b500*/  @P0 BRA `(.L_x_779) ;  /* 0x000002f000000947 */ /* 0x000fea0003800000 */
[----:B-1----:R-:W2:Y:S01]  /*b510*/  LDL R18, [R1+0x14] ;  /* 0x0000140001127983 */ /* 0x002ea20000100800 */
        /* <DEDUP_REMOVED lines=12> */
[----:B--2---:R-:W1:Y:S02]  /*b5e0*/  LDS.128 R4, [R18+0x6800] ;  /* 0x0068000012047984 */ /* 0x004e640000000c00 */
        /* <DEDUP_REMOVED lines=33> */
.L_x_779:
[----:B------:R-:W-:Y:S05]  /*b800*/  BSYNC B0 ;  /* 0x0000000000007941 */ /* 0x000fea0003800000 */
.L_x_778:
        /* <DEDUP_REMOVED lines=50> */
.L_x_781:
[----:B------:R-:W-:Y:S05]  /*bb30*/  BSYNC B0 ;  /* 0x0000000000007941 */ /* 0x000fea0003800000 */
.L_x_780:
[----:B------:R-:W-:-:S13]  /*bb40*/  ISETP.GE.AND P0, PT, R28, c[0x0][0x27c], PT ;  /* 0x00009f001c007a0c */ /* 0x000fda0003f06270 */
        /* <DEDUP_REMOVED lines=48> */
.L_x_771:
[----:B------:R-:W-:Y:S05]  /*be50*/  BSYNC B1 ;  /* 0x0000000000017941 */ /* 0x000fea0003800000 */
.L_x_770:
[----:B------:R-:W-:-:S04]  /*be60*/  LEA.HI R0, R89, R89, RZ, 0x1 ;  /* 0x0000005959007211 */ /* 0x000fc800078f08ff */
[----:B------:R-:W-:-:S04]  /*be70*/  SHF.R.S32.HI R0, RZ, 0x1, R0 ;  /* 0x00000001ff007819 */ /* 0x000fc80000011400 */
[----:B------:R-:W-:-:S04]  /*be80*/  IADD3 R0, R0, 0x40, RZ ;  /* 0x0000004000007810 */ /* 0x000fc80007ffe0ff */
[----:B------:R-:W-:-:S13]  /*be90*/  ISETP.GE.AND P0, PT, R0, R31, PT ;  /* 0x0000001f0000720c */ /* 0x000fda0003f06270 */
[----:B------:R-:W-:Y:S05]  /*bea0*/  @P0 BRA `(.L_x_782) ;  /* 0x0000498000000947 */ /* 0x000fea0003800000 */
        /* <DEDUP_REMOVED lines=50> */
.L_x_784:
[----:B------:R-:W-:Y:S05]  /*c1d0*/  BSYNC B0 ;  /* 0x0000000000007941 */ /* 0x000fea0003800000 */
.L_x_783:
        /* <DEDUP_REMOVED lines=50> */
.L_x_786:
[----:B------:R-:W-:Y:S05]  /*c500*/  BSYNC B0 ;  /* 0x0000000000007941 */ /* 0x000fea0003800000 */
.L_x_785:
        /* <DEDUP_REMOVED lines=50> */
.L_x_788:
[----:B------:R-:W-:Y:S05]  /*c830*/  BSYNC B0 ;  /* 0x0000000000007941 */ /* 0x000fea0003800000 */
.L_x_787:
        /* <DEDUP_REMOVED lines=50> */
.L_x_790:
[----:B------:R-:W-:Y:S05]  /*cb60*/  BSYNC B0 ;  /* 0x0000000000007941 */ /* 0x000fea0003800000 */
.L_x_789:
        /* <DEDUP_REMOVED lines=50> */
.L_x_792:
[----:B------:R-:W-:Y:S05]  /*ce90*/  BSYNC B0 ;  /* 0x0000000000007941 */ /* 0x000fea0003800000 */
.L_x_791:
        /* <DEDUP_REMOVED lines=50> */
.L_x_765:
[----:B------:R1:W5:Y:S04]  /*d1c0*/  LDL R28, [R1+0x78] ;  /* 0x00007800011c7983 */ /* 0x0003680000100800 */
[----:B------:R1:W5:Y:S01]  /*d1d0*/  LDL R26, [R1+0x74] ;  /* 0x00007400011a7983 */ /* 0x0003620000100800 */
[----:B------:R-:W-:Y:S01]  /*d1e0*/  @P5 IMAD.HI.U32 R3, R0, c[0x0][0x2c8], RZ ;  /* 0x0000b20000035a27 */ /* 0x000fe200078e00ff */
[----:B------:R-:W-:Y:S01]  /*d1f0*/  MOV R5, R7 ;  /* 0x0000000700057202 */ /* 0x000fe20000000f00 */
[----:B------:R-:W-:Y:S01]  /*d200*/  BSSY B0, `(.L_x_793) ;  /* 0x0000045000007945 */ /* 0x000fe20003800000 */
[----:B------:R-:W-:Y:S01]  /*d210*/  MOV R7, R6 ;  /* 0x0000000600077202 */ /* 0x000fe20000000f00 */
[----:B------:R-:W-:Y:S01]  /*d220*/  IMAD.MOV.U32 R6, RZ, RZ, R2 ;  /* 0x000000ffff067224 */ /* 0x000fe200078e0002 */
[----:B------:R-:W-:Y:S01]  /*d230*/  @P5 SHF.R.U32.HI R0, RZ, c[0x0][0x2cc], R3 ;  /* 0x0000b300ff005a19 */ /* 0x000fe20000011603 */
[----:B------:R-:W-:Y:S01]  /*d240*/  CS2R R70, SRZ ;  /* 0x0000000000467805 */ /* 0x000fe2000001ff00 */
[----:B------:R-:W-:Y:S01]  /*d250*/  CS2R R42, SRZ ;  /* 0x00000000002a7805 */ /* 0x000fe2000001ff00 */
[----:B------:R-:W-:Y:S01]  /*d260*/  CS2R R40, SRZ ;  /* 0x0000000000287805 */ /* 0x000fe2000001ff00 */
[----:B------:R-:W-:Y:S01]  /*d270*/  SHF.R.S32.HI R3, RZ, 0x1f, R0 ;  /* 0x0000001fff037819 */ /* 0x000fe20000011400 */
[----:B------:R-:W-:Y:S01]  /*d280*/  IMAD.WIDE.U32 R4, R0, c[0x0][0x280], R4 ;  /* 0x0000a00000047a25 */ /* 0x000fe200078e0004 */
[----:B------:R-:W-:Y:S01]  /*d290*/  CS2R R34, SRZ ;  /* 0x0000000000227805 */ /* 0x000fe2000001ff00 */
[----:B------:R-:W-:Y:S01]  /*d2a0*/  CS2R R32, SRZ ;  /* 0x0000000000207805 */ /* 0x000fe2000001ff00 */
[----:B------:R-:W-:Y:S01]  /*d2b0*/  CS2R R10, SRZ ;  /* 0x00000000000a7805 */ /* 0x000fe2000001ff00 */
[C---:B------:R-:W-:Y:S01]  /*d2c0*/  IMAD R9, R3.reuse, c[0x0][0x280], RZ ;  /* 0x0000a00003097a24 */ /* 0x040fe200078e02ff */
[----:B------:R-:W-:Y:S01]  /*d2d0*/  LEA R21, P1, R4, c[0x0][0x270], 0x1 ;  /* 0x00009c0004157a11 */ /* 0x000fe200078208ff */
[----:B------:R-:W-:Y:S01]  /*d2e0*/  IMAD R8, R3, c[0x0][0x290], RZ ;  /* 0x0000a40003087a24 */ /* 0x000fe200078e02ff */
[----:B------:R-:W-:Y:S01]  /*d2f0*/  CS2R R46, SRZ ;  /* 0x00000000002e7805 */ /* 0x000fe2000001ff00 */
[C---:B------:R-:W-:Y:S01]  /*d300*/  IMAD.WIDE.U32 R2, R0.reuse, c[0x0][0x290], R6 ;  /* 0x0000a40000027a25 */ /* 0x040fe200078e0006 */
[----:B------:R-:W-:Y:S01]  /*d310*/  CS2R R44, SRZ ;  /* 0x00000000002c7805 */ /* 0x000fe2000001ff00 */
[----:B------:R1:W2:Y:S01]  /*d320*/  SHFL.IDX PT, R12, R21, RZ, 0x1e1f ;  /* 0x001e1fff150c7589 */ /* 0x0002a200000e0000 */
[----:B------:R-:W-:Y:S01]  /*d330*/  CS2R R38, SRZ ;  /* 0x0000000000267805 */ /* 0x000fe2000001ff00 */
[----:B------:R-:W-:Y:S01]  /*d340*/  IMAD R6, R0, c[0x0][0x284], R9 ;  /* 0x0000a10000067a24 */ /* 0x000fe200078e0209 */
[----:B------:R-:W-:Y:S01]  /*d350*/  LEA R22, P0, R2, c[0x0][0x288], 0x1 ;  /* 0x0000a20002167a11 */ /* 0x000fe200078008ff */
[----:B------:R-:W-:Y:S01]  /*d360*/  IMAD R0, R0, c[0x0][0x294], R8 ;  /* 0x0000a50000007a24 */ /* 0x000fe200078e0208 */
[----:B------:R-:W-:Y:S01]  /*d370*/  CS2R R36, SRZ ;  /* 0x0000000000247805 */ /* 0x000fe2000001ff00 */
[----:B------:R-:W-:Y:S01]  /*d380*/  CS2R R8, SRZ ;  /* 0x0000000000087805 */ /* 0x000fe2000001ff00 */
[----:B------:R-:W-:Y:S01]  /*d390*/  IADD3 R6, R5, R6, RZ ;  /* 0x0000000605067210 */ /* 0x000fe20007ffe0ff */
[----:B------:R-:W-:-:S03]  /*d3a0*/  IMAD.IADD R0, R3, 0x1, R0 ;  /* 0x0000000103007824 */ /* 0x000fc600078e0200 */
[----:B------:R-:W-:Y:S02]  /*d3b0*/  LEA.HI.X R19, R4, c[0x0][0x274], R6, 0x1, P1 ;  /* 0x00009d0004137a11 */ /* 0x000fe400008f0c06 */
[----:B------:R-:W-:Y:S01]  /*d3c0*/  LEA.HI.X R18, R2, c[0x0][0x28c], R0, 0x1, P0 ;  /* 0x0000a30002127a11 */ /* 0x000fe200000f0c00 */
[----:B------:R-:W-:Y:S01]  /*d3d0*/  CS2R R6, SRZ ;  /* 0x0000000000067805 */ /* 0x000fe2000001ff00 */
[----:B------:R-:W-:Y:S01]  /*d3e0*/  ISETP.GE.AND P0, PT, R20, R31, PT ;  /* 0x0000001f1400720c */ /* 0x000fe20003f06270 */
[----:B------:R1:W3:Y:S01]  /*d3f0*/  SHFL.IDX PT, R2, R22, RZ, 0x1e1f ;  /* 0x001e1fff16027589 */ /* 0x0002e200000e0000 */
[----:B------:R-:W-:-:S03]  /*d400*/  CS2R R4, SRZ ;  /* 0x0000000000047805 */ /* 0x000fc6000001ff00 */
[----:B------:R1:W4:Y:S04]  /*d410*/  SHFL.IDX PT, R13, R19, RZ, 0x1e1f ;  /* 0x001e1fff130d7589 */ /* 0x00032800000e0000 */
[----:B------:R1:W1:Y:S04]  /*d420*/  SHFL.IDX PT, R3, R18, RZ, 0x1e1f ;  /* 0x001e1fff12037589 */ /* 0x00026800000e0000 */
[----:B------:R-:W-:Y:S05]  /*d430*/  @P0 BRA `(.L_x_794) ;  /* 0x0000021000000947 */ /* 0x000fea0003800000 */
[----:B--2---:R-:W-:Y:S01]  /*d440*/  ISETP.GE.AND P1, PT, R110, c[0x0][0x27c], PT ;  /* 0x00009f006e007a0c */ /* 0x004fe20003f26270 */
[----:B------:R-:W-:Y:S01]  /*d450*/  CS2R R34, SRZ ;  /* 0x0000000000227805 */ /* 0x000fe2000001ff00 */
[----:B------:R-:W-:Y:S01]  /*d460*/  CS2R R32, SRZ ;  /* 0x0000000000207805 */ /* 0x000fe2000001ff00 */
[----:B------:R-:W-:Y:S01]  /*d470*/  CS2R R38, SRZ ;  /* 0x0000000000267805 */ /* 0x000fe2000001ff00 */
[----:B------:R-:W-:-:S09]  /*d480*/  CS2R R36, SRZ ;  /* 0x0000000000247805 */ /* 0x000fd2000001ff00 */
[C---:B------:R-:W-:Y:S01]  /*d490*/  @!P1 IMAD.SHL.U32 R0, R110.reuse, 0x2, RZ ;  /* 0x000000026e009824 */ /* 0x040fe200078e00ff */
[----:B------:R-:W-:-:S04]  /*d4a0*/  @!P1 SHF.L.U64.HI R4, R110, 0x1, R111 ;  /* 0x000000016e049819 */ /* 0x000fc8000001026f */
[----:B------:R-:W-:-:S04]  /*d4b0*/  @!P1 IADD3 R16, P0, R12, R0, RZ ;  /* 0x000000000c109210 */ /* 0x000fc80007f1e0ff */
[----:B----4-:R-:W-:Y:S02]  /*d4c0*/  @!P1 IADD3.X R17, R13, R4, RZ, P0, !PT ;  /* 0x000000040d119210 */ /* 0x010fe400007fe4ff */
[----:B---3--:R-:W-:-:S05]  /*d4d0*/  @!P1 IADD3 R14, P0, R2, R0, RZ ;  /* 0x00000000020e9210 */ /* 0x008fca0007f1e0ff */
[----:B-1----:R-:W-:Y:S01]  /*d4e0*/  @!P1 IMAD.X R15, R3, 0x1, R4, P0 ;  /* 0x00000001030f9824 */ /* 0x002fe200000e0604 */
[----:B------:R-:W-:-:S13]  /*d4f0*/  ISETP.GE.AND P0, PT, R152, c[0x0][0x27c], PT ;  /* 0x00009f0098007a0c */ /* 0x000fda0003f06270 */
[----:B-----5:R-:W-:-:S05]  /*d500*/  @!P0 SHF.L.U32 R0, R28, 0x3, RZ ;  /* 0x000000031c008819 */ /* 0x020fca00000006ff */
[----:B------:R-:W-:-:S04]  /*d510*/  @!P0 IMAD.WIDE R6, R0, 0x2, R12 ;  /* 0x0000000200068825 */ /* 0x000fc800078e020c */
[----:B------:R-:W-:Y:S01]  /*d520*/  @!P0 IMAD.WIDE R4, R0, 0x2, R2 ;  /* 0x0000000200048825 */ /* 0x000fe200078e0202 */
[----:B------:R1:W5:Y:S04]  /*d530*/  @!P0 LD.E.128 R32, [R6.64] ;  /* 0x0000000606208980 */ /* 0x000368000c101d00 */
[----:B------:R2:W5:Y:S01]  /*d540*/  @!P0 LD.E.128 R36, [R4.64] ;  /* 0x0000000604248980 */ /* 0x000562000c101d00 */
[----:B------:R-:W-:Y:S01]  /*d550*/  ISETP.GE.AND P0, PT, R109, c[0x0][0x27c], PT ;  /* 0x00009f006d007a0c */ /* 0x000fe20003f06270 */
[----:B------:R-:W-:Y:S01]  /*d560*/  CS2R R42, SRZ ;  /* 0x00000000002a7805 */ /* 0x000fe2000001ff00 */
[----:B------:R-:W-:Y:S01]  /*d570*/  CS2R R40, SRZ ;  /* 0x0000000000287805 */ /* 0x000fe2000001ff00 */
[----:B------:R-:W-:-:S10]  /*d580*/  CS2R R46, SRZ ;  /* 0x00000000002e7805 */ /* 0x000fd4000001ff00 */
[----:B------:R-:W-:Y:S01]  /*d590*/  @!P0 IMAD.SHL.U32 R0, R26, 0x8, RZ ;  /* 0x000000081a008824 */ /* 0x000fe200078e00ff */
[----:B------:R-:W-:Y:S01]  /*d5a0*/  CS2R R44, SRZ ;  /* 0x00000000002c7805 */ /* 0x000fe2000001ff00 */
[----:B------:R-:W-:Y:S01]  /*d5b0*/  CS2R R10, SRZ ;  /* 0x00000000000a7805 */ /* 0x000fe2000001ff00 */
[----:B------:R-:W-:Y:S01]  /*d5c0*/  CS2R R8, SRZ ;  /* 0x0000000000087805 */ /* 0x000fe2000001ff00 */
[----:B------:R-:W-:Y:S01]  /*d5d0*/  @!P0 IMAD.WIDE R2, R0, 0x2, R2 ;  /* 0x0000000200028825 */ /* 0x000fe200078e0202 */
[----:B-1----:R-:W-:-:S04]  /*d5e0*/  CS2R R6, SRZ ;  /* 0x0000000000067805 */ /* 0x002fc8000001ff00 */
[----:B------:R1:W5:Y:S01]  /*d5f0*/  @!P0 LD.E.128 R44, [R2.64] ;  /* 0x00000006022c8980 */ /* 0x000362000c101d00 */
[----:B--2---:R-:W-:-:S03]  /*d600*/  @!P0 IMAD.WIDE R4, R0, 0x2, R12 ;  /* 0x0000000200048825 */ /* 0x004fc600078e020c */
[----:B------:R1:W5:Y:S04]  /*d610*/  @!P1 LD.E.128 R8, [R16.64] ;  /* 0x0000000610089980 */ /* 0x000368000c101d00 */
[----:B------:R2:W5:Y:S02]  /*d620*/  @!P0 LD.E.128 R40, [R4.64] ;  /* 0x0000000604288980 */ /* 0x000564000c101d00 */
[----:B--2---:R-:W-:-:S06]  /*d630*/  CS2R R4, SRZ ;  /* 0x0000000000047805 */ /* 0x004fcc000001ff00 */
[----:B------:R1:W5:Y:S02]  /*d640*/  @!P1 LD.E.128 R4, [R14.64] ;  /* 0x000000060e049980 */ /* 0x000364000c101d00 */
.L_x_794:
[----:B--2---:R-:W-:Y:S05]  /*d650*/  BSYNC B0 ;  /* 0x0000000000007941 */ /* 0x004fea0003800000 */
.L_x_793:
[----:B------:R-:W-:Y:S01]  /*d660*/  IADD3 R0, R20, 0x40, RZ ;  /* 0x0000004014007810 */ /* 0x000fe20007ffe0ff */
[----:B-1-3-5:R-:W-:Y:S01]  /*d670*/  IMAD.MOV.U32 R2, RZ, RZ, R40 ;  /* 0x000000ffff027224 */ /* 0x02afe200078e0028 */
[----:B------:R-:W-:Y:S01]  /*d680*/  MOV R14, R4 ;  /* 0x00000004000e7202 */ /* 0x000fe20000000f00 */
[----:B------:R-:W-:Y:S01]  /*d690*/  IMAD.MOV.U32 R12, RZ, RZ, R42 ;  /* 0x000000ffff0c7224 */ /* 0x000fe200078e002a */
[----:B------:R-:W-:Y:S01]  /*d6a0*/  ISETP.GE.AND P0, PT, R0, R31, PT ;  /* 0x0000001f0000720c */ /* 0x000fe20003f06270 */
[----:B------:R-:W-:Y:S01]  /*d6b0*/  IMAD.MOV.U32 R0, RZ, RZ, R41 ;  /* 0x000000ffff007224 */ /* 0x000fe200078e0029 */
[----:B----4-:R-:W1:Y:S01]  /*d6c0*/  SHFL.IDX PT, R13, R19, 0x1, 0x1e1f ;  /* 0x003e1f00130d7f89 */ /* 0x010e6200000e0000 */
        /* <DEDUP_REMOVED lines=23> */
[----:B------:R-:W-:Y:S01]  /*d840*/  PRMT R25, R12, 0x7610, R25 ;  /* 0x000076100c197816 */ /* 0x000fe20000000019 */
[----:B------:R-:W-:Y:S01]  /*d850*/  IMAD.MOV.U32 R3, RZ, RZ, R47 ;  /* 0x000000ffff037224 */ /* 0x000fe200078e002f */
[----:B------:R-:W-:Y:S01]  /*d860*/  MOV R12, R46 ;  /* 0x0000002e000c7202 */ /* 0x000fe20000000f00 */
        /* <DEDUP_REMOVED lines=12> */
[----:B------:R2:W3:Y:S01]  /*d930*/  SHFL.IDX PT, R2, R22, 0x1, 0x1e1f ;  /* 0x003e1f0016027f89 */ /* 0x0004e200000e0000 */
[----:B------:R-:W-:Y:S01]  /*d940*/  CS2R R66, SRZ ;  /* 0x0000000000427805 */ /* 0x000fe2000001ff00 */
[----:B------:R-:W-:Y:S01]  /*d950*/  CS2R R64, SRZ ;  /* 0x0000000000407805 */ /* 0x000fe2000001ff00 */
[----:B------:R-:W-:Y:S01]  /*d960*/  CS2R R62, SRZ ;  /* 0x00000000003e7805 */ /* 0x000fe2000001ff00 */
[----:B------:R4:W1:Y:S01]  /*d970*/  SHFL.IDX PT, R12, R21, 0x1, 0x1e1f ;  /* 0x003e1f00150c7f89 */ /* 0x00086200000e0000 */
[----:B------:R-:W-:Y:S01]  /*d980*/  CS2R R60, SRZ ;  /* 0x00000000003c7805 */ /* 0x000fe2000001ff00 */
[----:B------:R-:W-:Y:S01]  /*d990*/  CS2R R54, SRZ ;  /* 0x0000000000367805 */ /* 0x000fe2000001ff00 */
[----:B------:R-:W-:Y:S01]  /*d9a0*/  CS2R R52, SRZ ;  /* 0x0000000000347805 */ /* 0x000fe2000001ff00 */
[----:B------:R4:W1:Y:S01]  /*d9b0*/  SHFL.IDX PT, R3, R18, 0x1, 0x1e1f ;  /* 0x003e1f0012037f89 */ /* 0x00086200000e0000 */
[----:B--2---:R-:W-:Y:S01]  /*d9c0*/  PRMT R22, R0, 0x5410, R14 ;  /* 0x0000541000167816 */ /* 0x004fe2000000000e */
[----:B------:R-:W-:Y:S05]  /*d9d0*/  @P0 BRA `(.L_x_796) ;  /* 0x0000021000000947 */ /* 0x000fea0003800000 */
[----:B---3--:R-:W-:Y:S01]  /*d9e0*/  ISETP.GE.AND P1, PT, R110, c[0x0][0x27c], PT ;  /* 0x00009f006e007a0c */ /* 0x008fe20003f26270 */
[----:B------:R-:W-:Y:S01]  /*d9f0*/  CS2R R58, SRZ ;  /* 0x00000000003a7805 */ /* 0x000fe2000001ff00 */
[----:B------:R-:W-:Y:S01]  /*da00*/  CS2R R56, SRZ ;  /* 0x0000000000387805 */ /* 0x000fe2000001ff00 */
[----:B------:R-:W-:Y:S01]  /*da10*/  CS2R R62, SRZ ;  /* 0x00000000003e7805 */ /* 0x000fe2000001ff00 */
[----:B------:R-:W-:-:S09]  /*da20*/  CS2R R60, SRZ ;  /* 0x00000000003c7805 */ /* 0x000fd2000001ff00 */
[C---:B------:R-:W-:Y:S01]  /*da30*/  @!P1 IMAD.SHL.U32 R0, R110.reuse, 0x2, RZ ;  /* 0x000000026e009824 */ /* 0x040fe200078e00ff */
[----:B------:R-:W-:-:S04]  /*da40*/  @!P1 SHF.L.U64.HI R15, R110, 0x1, R111 ;  /* 0x000000016e0f9819 */ /* 0x000fc8000001026f */
[----:B-1----:R-:W-:-:S04]  /*da50*/  @!P1 IADD3 R16, P0, R12, R0, RZ ;  /* 0x000000000c109210 */ /* 0x002fc80007f1e0ff */
[----:B------:R-:W-:Y:S02]  /*da60*/  @!P1 IADD3.X R17, R13, R15, RZ, P0, !PT ;  /* 0x0000000f0d119210 */ /* 0x000fe400007fe4ff */
[----:B------:R-:W-:-:S05]  /*da70*/  @!P1 IADD3 R14, P0, R2, R0, RZ ;  /* 0x00000000020e9210 */ /* 0x000fca0007f1e0ff */
[----:B------:R-:W-:Y:S01]  /*da80*/  @!P1 IMAD.X R15, R3, 0x1, R15, P0 ;  /* 0x00000001030f9824 */ /* 0x000fe200000e060f */
[----:B------:R-:W-:-:S13]  /*da90*/  ISETP.GE.AND P0, PT, R152, c[0x0][0x27c], PT ;  /* 0x00009f0098007a0c */ /* 0x000fda0003f06270 */
[----:B------:R-:W-:-:S05]  /*daa0*/  @!P0 SHF.L.U32 R0, R28, 0x3, RZ ;  /* 0x000000031c008819 */ /* 0x000fca00000006ff */
[----:B----4-:R-:W-:-:S04]  /*dab0*/  @!P0 IMAD.WIDE R20, R0, 0x2, R12 ;  /* 0x0000000200148825 */ /* 0x010fc800078e020c */
[----:B------:R-:W-:Y:S01]  /*dac0*/  @!P0 IMAD.WIDE R18, R0, 0x2, R2 ;  /* 0x0000000200128825 */ /* 0x000fe200078e0202 */
[----:B------:R1:W5:Y:S04]  /*dad0*/  @!P0 LD.E.128 R56, [R20.64] ;  /* 0x0000000614388980 */ /* 0x000368000c101d00 */
[----:B------:R1:W5:Y:S01]  /*dae0*/  @!P0 LD.E.128 R60, [R18.64] ;  /* 0x00000006123c8980 */ /* 0x000362000c101d00 */
[----:B------:R-:W-:Y:S01]  /*daf0*/  ISETP.GE.AND P0, PT, R109, c[0x0][0x27c], PT ;  /* 0x00009f006d007a0c */ /* 0x000fe20003f06270 */
[----:B------:R-:W-:Y:S01]  /*db00*/  CS2R R70, SRZ ;  /* 0x0000000000467805 */ /* 0x000fe2000001ff00 */
[----:B------:R-:W-:Y:S01]  /*db10*/  CS2R R68, SRZ ;  /* 0x0000000000447805 */ /* 0x000fe2000001ff00 */
[----:B------:R-:W-:Y:S01]  /*db20*/  CS2R R66, SRZ ;  /* 0x0000000000427805 */ /* 0x000fe2000001ff00 */
[----:B------:R-:W-:Y:S01]  /*db30*/  CS2R R64, SRZ ;  /* 0x0000000000407805 */ /* 0x000fe2000001ff00 */
[----:B------:R-:W-:Y:S01]  /*db40*/  CS2R R50, SRZ ;  /* 0x0000000000327805 */ /* 0x000fe2000001ff00 */
[----:B------:R-:W-:Y:S01]  /*db50*/  CS2R R48, SRZ ;  /* 0x0000000000307805 */ /* 0x000fe2000001ff00 */
[----:B------:R-:W-:Y:S01]  /*db60*/  CS2R R54, SRZ ;  /* 0x0000000000367805 */ /* 0x000fe2000001ff00 */
[----:B------:R-:W-:-:S04]  /*db70*/  CS2R R52, SRZ ;  /* 0x0000000000347805 */ /* 0x000fc8000001ff00 */
[----:B------:R1:W5:Y:S01]  /*db80*/  @!P1 LD.E.128 R48, [R16.64] ;  /* 0x0000000610309980 */ /* 0x000362000c101d00 */
[----:B------:R-:W-:-:S03]  /*db90*/  @!P0 IMAD.SHL.U32 R0, R26, 0x8, RZ ;  /* 0x000000081a008824 */ /* 0x000fc600078e00ff */
[----:B------:R1:W5:Y:S01]  /*dba0*/  @!P1 LD.E.128 R52, [R14.64] ;  /* 0x000000060e349980 */ /* 0x000362000c101d00 */
[----:B------:R-:W-:-:S04]  /*dbb0*/  @!P0 IMAD.WIDE R12, R0, 0x2, R12 ;  /* 0x00000002000c8825 */ /* 0x000fc800078e020c */
[----:B------:R-:W-:Y:S01]  /*dbc0*/  @!P0 IMAD.WIDE R2, R0, 0x2, R2 ;  /* 0x0000000200028825 */ /* 0x000fe200078e0202 */
[----:B------:R1:W5:Y:S04]  /*dbd0*/  @!P0 LD.E.128 R68, [R12.64] ;  /* 0x000000060c448980 */ /* 0x000368000c101d00 */
[----:B------:R1:W5:Y:S02]  /*dbe0*/  @!P0 LD.E.128 R64, [R2.64] ;  /* 0x0000000602408980 */ /* 0x000364000c101d00 */
.L_x_796:
[----:B---3--:R-:W-:Y:S05]  /*dbf0*/  BSYNC B0 ;  /* 0x0000000000007941 */ /* 0x008fea0003800000 */
.L_x_795:
        /* <DEDUP_REMOVED lines=47> */
[----:B------:R1:W5:Y:S04]  /*def0*/  LDL R101, [R1+0x68] ;  /* 0x0000680001657983 */ /* 0x0003680000100800 */
[----:B------:R1:W5:Y:S04]  /*df00*/  LDL R100, [R1+0x6c] ;  /* 0x00006c0001647983 */ /* 0x0003680000100800 */
[----:B------:R1:W5:Y:S01]  /*df10*/  LDL R99, [R1+0x70] ;  /* 0x0000700001637983 */ /* 0x0003620000100800 */
[----:B------:R-:W-:Y:S01]  /*df20*/  ISETP.GE.AND P0, PT, R110, c[0x0][0x27c], PT ;  /* 0x00009f006e007a0c */ /* 0x000fe20003f06270 */
[----:B------:R-:W-:-:S12]  /*df30*/  BSSY B0, `(.L_x_799) ;  /* 0x000006a000007945 */ /* 0x000fd80003800000 */
[----:B------:R-:W-:Y:S05]  /*df40*/  @P0 BRA `(.L_x_800) ;  /* 0x0000068000000947 */ /* 0x000fea0003800000 */
[----:B------:R-:W2:Y:S01]  /*df50*/  LDL R102, [R1+0x8c] ;  /* 0x00008c0001667983 */ /* 0x000ea20000100800 */
[----:B------:R-:W-:Y:S01]  /*df60*/  IMAD.MOV.U32 R0, RZ, RZ, c[0x0][0x27c] ;  /* 0x00009f00ff007624 */ /* 0x000fe200078e00ff */
[--C-:B----4-:R-:W-:Y:S02]  /*df70*/  SHF.R.U64 R21, R8, 0x10, R9.reuse ;  /* 0x0000001008157819 */ /* 0x110fe40000001209 */
[----:B------:R-:W-:Y:S02]  /*df80*/  SHF.R.U32.HI R8, RZ, 0x10, R9 ;  /* 0x00000010ff087819 */ /* 0x000fe40000011609 */
[----:B------:R-:W-:Y:S02]  /*df90*/  LEA.HI R0, R0, R97, RZ, 0x1d ;  /* 0x0000006100007211 */ /* 0x000fe400078fe8ff */
[----:B------:R-:W-:Y:S02]  /*dfa0*/  SHF.R.U64 R9, R10, 0x10, R11 ;  /* 0x000000100a097819 */ /* 0x000fe4000000120b */
[----:B------:R-:W-:Y:S01]  /*dfb0*/  SHF.R.S32.HI R3, RZ, 0x1f, R0 ;  /* 0x0000001fff037819 */ /* 0x000fe20000011400 */
[----:B------:R-:W-:Y:S01]  /*dfc0*/  IMAD.SHL.U32 R2, R0, 0x8, RZ ;  /* 0x0000000800027824 */ /* 0x000fe200078e00ff */
[----:B------:R-:W-:-:S02]  /*dfd0*/  SHF.R.U64 R4, R4, 0x10, R5 ;  /* 0x0000001004047819 */ /* 0x000fc40000001205 */
[----:B------:R-:W-:Y:S02]  /*dfe0*/  LEA.HI R0, R3, R0, RZ, 0x2 ;  /* 0x0000000003007211 */ /* 0x000fe400078f10ff */
[----:B-----5:R-:W-:Y:S02]  /*dff0*/  LOP3.LUT R2, R101, 0x18, R2, 0xf8, !PT ;  /* 0x0000001865027812 */ /* 0x020fe400078ef802 */
[----:B------:R-:W-:Y:S01]  /*e000*/  SHF.R.U32.HI R3, RZ, 0x10, R11 ;  /* 0x00000010ff037819 */ /* 0x000fe2000001160b */
[----:B------:R-:W-:Y:S01]  /*e010*/  IMAD.SHL.U32 R0, R0, 0x400, RZ ;  /* 0x0000040000007824 */ /* 0x000fe200078e00ff */
[----:B------:R-:W-:Y:S02]  /*e020*/  LOP3.LUT R2, R2, R100, RZ, 0x3c, !PT ;  /* 0x0000006402027212 */ /* 0x000fe400078e3cff */
[----:B------:R-:W-:Y:S02]  /*e030*/  PRMT R28, R25, 0x5410, R9 ;  /* 0x00005410191c7816 */ /* 0x000fe40000000009 */
[----:B------:R-:W-:-:S02]  /*e040*/  LOP3.LUT R0, R0, 0x7ffff000, RZ, 0xc0, !PT ;  /* 0x7ffff00000007812 */ /* 0x000fc400078ec0ff */
[----:B------:R-:W-:Y:S02]  /*e050*/  PRMT R21, R24, 0x5432, R21 ;  /* 0x0000543218157816 */ /* 0x000fe40000000015 */
[----:B------:R-:W-:Y:S02]  /*e060*/  IADD3 R0, R2, R0, R99 ;  /* 0x0000000002007210 */ /* 0x000fe40007ffe063 */
[----:B------:R-:W-:Y:S02]  /*e070*/  SHF.R.U32.HI R2, RZ, 0x10, R5 ;  /* 0x00000010ff027819 */ /* 0x000fe40000011605 */
[--C-:B------:R-:W-:Y:S01]  /*e080*/  SHF.R.U64 R5, R6, 0x10, R7.reuse ;  /* 0x0000001006057819 */ /* 0x100fe20000001207 */
[----:B------:R-:W-:Y:S01]  /*e090*/  IMAD.SHL.U32 R30, R0, 0x2, RZ ;  /* 0x00000002001e7824 */ /* 0x000fe200078e00ff */
[----:B------:R-:W-:Y:S02]  /*e0a0*/  SHF.R.U32.HI R0, RZ, 0x10, R7 ;  /* 0x00000010ff007819 */ /* 0x000fe40000011607 */
[----:B------:R-:W-:-:S02]  /*e0b0*/  PRMT R20, R24, 0x5410, R8 ;  /* 0x0000541018147816 */ /* 0x000fc40000000008 */
[----:B------:R-:W3:Y:S01]  /*e0c0*/  LDS.128 R12, [R30+0x6080] ;  /* 0x006080001e0c7984 */ /* 0x000ee20000000c00 */
[C---:B------:R-:W-:Y:S02]  /*e0d0*/  PRMT R11, R22.reuse, 0x5432, R4 ;  /* 0x00005432160b7816 */ /* 0x040fe40000000004 */
[C---:B------:R-:W-:Y:S02]  /*e0e0*/  PRMT R26, R23.reuse, 0x5432, R5 ;  /* 0x00005432171a7816 */ /* 0x040fe40000000005 */
[----:B------:R-:W-:Y:S02]  /*e0f0*/  PRMT R25, R23, 0x5410, R0 ;  /* 0x0000541017197816 */ /* 0x000fe40000000000 */
[----:B------:R-:W-:Y:S02]  /*e100*/  PRMT R10, R22, 0x5410, R2 ;  /* 0x00005410160a7816 */ /* 0x000fe40000000002 */
[----:B------:R-:W-:Y:S01]  /*e110*/  PRMT R27, R27, 0x5410, R3 ;  /* 0x000054101b1b7816 */ /* 0x000fe20000000003 */
[----:B------:R-:W-:-:S02]  /*e120*/  IMAD.U32 R72, R25, 0x10000, RZ ;  /* 0x0001000019487824 */ /* 0x000fc400078e00ff */
[C---:B---3--:R-:W-:Y:S01]  /*e130*/  IMAD.U32 R8, R12.reuse, 0x10000, RZ ;  /* 0x000100000c087824 */ /* 0x048fe200078e00ff */
[----:B------:R-:W-:Y:S01]  /*e140*/  SHF.L.U32 R6, R13, 0x10, RZ ;  /* 0x000000100d067819 */ /* 0x000fe200000006ff */
[----:B------:R-:W-:Y:S01]  /*e150*/  IMAD.U32 R2, R15, 0x10000, RZ ;  /* 0x000100000f027824 */ /* 0x000fe200078e00ff */
[----:B------:R-:W-:Y:S02]  /*e160*/  LOP3.LUT R7, R12, 0xffff0000, RZ, 0xc0, !PT ;  /* 0xffff00000c077812 */ /* 0x000fe400078ec0ff */
[----:B------:R-:W-:Y:S01]  /*e170*/  LOP3.LUT R5, R13, 0xffff0000, RZ, 0xc0, !PT ;  /* 0xffff00000d057812 */ /* 0x000fe200078ec0ff */
[----:B------:R-:W-:Y:S01]  /*e180*/  IMAD.U32 R13, R21, 0x10000, RZ ;  /* 0x00010000150d7824 */ /* 0x000fe200078e00ff */
[C---:B------:R-:W-:Y:S02]  /*e190*/  SHF.L.U32 R4, R14.reuse, 0x10, RZ ;  /* 0x000000100e047819 */ /* 0x040fe400000006ff */
[----:B------:R-:W-:Y:S01]  /*e1a0*/  LOP3.LUT R3, R14, 0xffff0000, RZ, 0xc0, !PT ;  /* 0xffff00000e037812 */ /* 0x000fe200078ec0ff */
[----:B------:R-:W-:Y:S01]  /*e1b0*/  IMAD.U32 R14, R10, 0x10000, RZ ;  /* 0x000100000a0e7824 */ /* 0x000fe200078e00ff */
[----:B------:R-:W-:-:S02]  /*e1c0*/  LOP3.LUT R0, R15, 0xffff0000, RZ, 0xc0, !PT ;  /* 0xffff00000f007812 */ /* 0x000fc400078ec0ff */
[----:B------:R-:W-:Y:S01]  /*e1d0*/  SHF.L.U32 R15, R27, 0x10, RZ ;  /* 0x000000101b0f7819 */ /* 0x000fe200000006ff */
[----:B--2---:R-:W2:Y:S02]  /*e1e0*/  LDS.128 R16, [R102] ;  /* 0x0000000066107984 */ /* 0x004ea40000000c00 */
[C---:B--2---:R-:W-:Y:S01]  /*e1f0*/  IMAD.U32 R23, R16.reuse, 0x10000, RZ ;  /* 0x0001000010177824 */ /* 0x044fe200078e00ff */
[----:B------:R-:W-:Y:S01]  /*e200*/  LOP3.LUT R24, R16, 0xffff0000, RZ, 0xc0, !PT ;  /* 0xffff000010187812 */ /* 0x000fe200078ec0ff */
[----:B------:R-:W-:Y:S01]  /*e210*/  IMAD.U32 R9, R19, 0x10000, RZ ;  /* 0x0001000013097824 */ /* 0x000fe200078e00ff */
[C---:B------:R-:W-:Y:S02]  /*e220*/  SHF.L.U32 R22, R17.reuse, 0x10, RZ ;  /* 0x0000001011167819 */ /* 0x040fe400000006ff */
[----:B------:R-:W-:Y:S01]  /*e230*/  LOP3.LUT R16, R17, 0xffff0000, RZ, 0xc0, !PT ;  /* 0xffff000011107812 */ /* 0x000fe200078ec0ff */
[C---:B------:R-:W-:Y:S01]  /*e240*/  IMAD.U32 R17, R18.reuse, 0x10000, RZ ;  /* 0x0001000012117824 */ /* 0x040fe200078e00ff */
[----:B------:R-:W-:-:S02]  /*e250*/  LOP3.LUT R29, R18, 0xffff0000, RZ, 0xc0, !PT ;  /* 0xffff0000121d7812 */ /* 0x000fc400078ec0ff */
[----:B------:R-:W-:Y:S01]  /*e260*/  LOP3.LUT R18, R19, 0xffff0000, RZ, 0xc0, !PT ;  /* 0xffff000013127812 */ /* 0x000fe200078ec0ff */
[----:B------:R-:W-:-:S04]  /*e270*/  IMAD.U32 R19, R11, 0x10000, RZ ;  /* 0x000100000b137824 */ /* 0x000fc800078e00ff */
[C---:B------:R-:W-:Y:S02]  /*e280*/  FMUL.FTZ R12, R8.reuse, R19 ;  /* 0x00000013080c7220 */ /* 0x040fe40000410000 */
[-C--:B------:R-:W-:Y:S02]  /*e290*/  FMUL.FTZ R8, R8, R13.reuse ;  /* 0x0000000d08087220 */ /* 0x080fe40000410000 */
[C---:B------:R-:W-:Y:S02]  /*e2a0*/  FFMA.FTZ R31, R23.reuse, R13, -R12 ;  /* 0x0000000d171f7223 */ /* 0x040fe4000001080c */
[----:B------:R-:W-:Y:S02]  /*e2b0*/  IMAD.U32 R13, R20, 0x10000, RZ ;  /* 0x00010000140d7824 */ /* 0x000fe400078e00ff */
[----:B------:R-:W-:Y:S02]  /*e2c0*/  FMUL.FTZ R12, R6, R14 ;  /* 0x0000000e060c7220 */ /* 0x000fe40000410000 */
[----:B------:R-:W-:-:S02]  /*e2d0*/  FFMA.FTZ R23, R23, R19, R8 ;  /* 0x0000001317177223 */ /* 0x000fc40000010008 */
[-C--:B------:R-:W-:Y:S02]  /*e2e0*/  FMUL.FTZ R8, R6, R13.reuse ;  /* 0x0000000d06087220 */ /* 0x080fe40000410000 */
[----:B------:R-:W-:Y:S01]  /*e2f0*/  FFMA.FTZ R19, R22, R13, -R12 ;  /* 0x0000000d16137223 */ /* 0x000fe2000001080c */
[----:B------:R-:W-:Y:S01]  /*e300*/  LOP3.LUT R12, R11, 0xffff0000, RZ, 0xc0, !PT ;  /* 0xffff00000b0c7812 */ /* 0x000fe200078ec0ff */
[-C--:B------:R-:W-:Y:S01]  /*e310*/  FMUL.FTZ R6, R2, R72.reuse ;  /* 0x0000004802067220 */ /* 0x080fe20000410000 */
[----:B------:R-:W-:Y:S01]  /*e320*/  LOP3.LUT R11, R10, 0xffff0000, RZ, 0xc0, !PT ;  /* 0xffff00000a0b7812 */ /* 0x000fe200078ec0ff */
[-C--:B------:R-:W-:Y:S02]  /*e330*/  FMUL.FTZ R2, R2, R15.reuse ;  /* 0x0000000f02027220 */ /* 0x080fe40000410000 */
[----:B------:R-:W-:Y:S01]  /*e340*/  FFMA.FTZ R15, R9, R15, -R6 ;  /* 0x0000000f090f7223 */ /* 0x000fe20000010806 */
[----:B------:R-:W-:Y:S01]  /*e350*/  LOP3.LUT R6, R21, 0xffff0000, RZ, 0xc0, !PT ;  /* 0xffff000015067812 */ /* 0x000fe200078ec0ff */
[----:B------:R-:W-:Y:S01]  /*e360*/  FFMA.FTZ R13, R9, R72, R2 ;  /* 0x00000048090d7223 */ /* 0x000fe20000010002 */
[----:B------:R-:W-:Y:S01]  /*e370*/  LOP3.LUT R9, R20, 0xffff0000, RZ, 0xc0, !PT ;  /* 0xffff000014097812 */ /* 0x000fe200078ec0ff */
[----:B------:R-:W-:Y:S01]  /*e380*/  FMUL.FTZ R2, R7, R12 ;  /* 0x0000000c07027220 */ /* 0x000fe20000410000 */
[----:B------:R-:W-:Y:S01]  /*e390*/  LOP3.LUT R20, R26, 0xffff0000, RZ, 0xc0, !PT ;  /* 0xffff00001a147812 */ /* 0x000fe200078ec0ff */
[----:B------:R-:W-:-:S02]  /*e3a0*/  FFMA.FTZ R14, R22, R14, R8 ;  /* 0x0000000e160e7223 */ /* 0x000fc40000010008 */
[----:B------:R-:W-:Y:S02]  /*e3b0*/  IMAD.U32 R21, R26, 0x10000, RZ ;  /* 0x000100001a157824 */ /* 0x000fe400078e00ff */
[-C--:B------:R-:W-:Y:S02]  /*e3c0*/  FFMA.FTZ R8, R24, R6.reuse, -R2 ;  /* 0x0000000618087223 */ /* 0x080fe40000010802 */
[----:B------:R-:W-:Y:S02]  /*e3d0*/  FMUL.FTZ R7, R7, R6 ;  /* 0x0000000607077220 */ /* 0x000fe40000410000 */
[C---:B------:R-:W-:Y:S01]  /*e3e0*/  FMUL.FTZ R2, R5.reuse, R9 ;  /* 0x0000000905027220 */ /* 0x040fe20000410000 */
[----:B------:R-:W-:Y:S01]  /*e3f0*/  F2FP.BF16.PACK_AB R8, R8, R31 ;  /* 0x0000001f0808723e */ /* 0x000fe200000010ff */
[----:B------:R-:W-:Y:S02]  /*e400*/  IMAD.U32 R10, R28, 0x10000, RZ ;  /* 0x000100001c0a7824 */ /* 0x000fe400078e00ff */
[----:B------:R-:W-:-:S02]  /*e410*/  FMUL.FTZ R6, R5, R11 ;  /* 0x0000000b05067220 */ /* 0x000fc40000410000 */
[----:B------:R-:W-:Y:S02]  /*e420*/  FMUL.FTZ R5, R4, R21 ;  /* 0x0000001504057220 */ /* 0x000fe40000410000 */
[C---:B------:R-:W-:Y:S02]  /*e430*/  FFMA.FTZ R11, R16.reuse, R11, R2 ;  /* 0x0000000b100b7223 */ /* 0x040fe40000010002 */
[----:B------:R-:W-:Y:S01]  /*e440*/  FFMA.FTZ R9, R16, R9, -R6 ;  /* 0x0000000910097223 */ /* 0x000fe20000010806 */
[----:B------:R-:W-:Y:S01]  /*e450*/  LOP3.LUT R6, R28, 0xffff0000, RZ, 0xc0, !PT ;  /* 0xffff00001c067812 */ /* 0x000fe200078ec0ff */
[-C--:B------:R-:W-:Y:S01]  /*e460*/  FMUL.FTZ R2, R4, R10.reuse ;  /* 0x0000000a04027220 */ /* 0x080fe20000410000 */
[----:B------:R-:W-:Y:S01]  /*e470*/  LOP3.LUT R16, R25, 0xffff0000, RZ, 0xc0, !PT ;  /* 0xffff000019107812 */ /* 0x000fe200078ec0ff */
[----:B------:R-:W-:Y:S01]  /*e480*/  FFMA.FTZ R10, R17, R10, -R5 ;  /* 0x0000000a110a7223 */ /* 0x000fe20000010805 */
[----:B------:R-:W-:Y:S01]  /*e490*/  LOP3.LUT R5, R27, 0xffff0000, RZ, 0xc0, !PT ;  /* 0xffff00001b057812 */ /* 0x000fe200078ec0ff */
[----:B------:R-:W-:Y:S01]  /*e4a0*/  FFMA.FTZ R12, R24, R12, R7 ;  /* 0x0000000c180c7223 */ /* 0x000fe20000010007 */
[----:B------:R-:W-:Y:S01]  /*e4b0*/  F2FP.BF16.PACK_AB R9, R9, R19 ;  /* 0x000000130909723e */ /* 0x000fe200000010ff */
[----:B------:R-:W-:-:S02]  /*e4c0*/  FFMA.FTZ R7, R17, R21, R2 ;  /* 0x0000001511077223 */ /* 0x000fc40000010002 */
[C---:B------:R-:W-:Y:S02]  /*e4d0*/  FMUL.FTZ R4, R3.reuse, R20 ;  /* 0x0000001403047220 */ /* 0x040fe40000410000 */
[----:B------:R-:W-:Y:S02]  /*e4e0*/  FMUL.FTZ R3, R3, R6 ;  /* 0x0000000603037220 */ /* 0x000fe40000410000 */
[C---:B------:R-:W-:Y:S02]  /*e4f0*/  FMUL.FTZ R2, R0.reuse, R16 ;  /* 0x0000001000027220 */ /* 0x040fe40000410000 */
[----:B------:R-:W-:Y:S02]  /*e500*/  FMUL.FTZ R0, R0, R5 ;  /* 0x0000000500007220 */ /* 0x000fe40000410000 */
[C---:B------:R-:W-:Y:S01]  /*e510*/  FFMA.FTZ R6, R29.reuse, R6, -R4 ;  /* 0x000000061d067223 */ /* 0x040fe20000010804 */
[----:B------:R-:W-:Y:S01]  /*e520*/  F2FP.BF16.PACK_AB R4, R12, R23 ;  /* 0x000000170c04723e */ /* 0x000fe200000010ff */
[----:B------:R-:W-:-:S02]  /*e530*/  FFMA.FTZ R3, R29, R20, R3 ;  /* 0x000000141d037223 */ /* 0x000fc40000010003 */
[C---:B------:R-:W-:Y:S01]  /*e540*/  FFMA.FTZ R2, R18.reuse, R5, -R2 ;  /* 0x0000000512027223 */ /* 0x040fe20000010802 */
[----:B------:R-:W-:Y:S01]  /*e550*/  F2FP.BF16.PACK_AB R5, R11, R14 ;  /* 0x0000000e0b05723e */ /* 0x000fe200000010ff */
[----:B------:R-:W-:Y:S01]  /*e560*/  FFMA.FTZ R0, R18, R16, R0 ;  /* 0x0000001012007223 */ /* 0x000fe20000010000 */
[----:B------:R-:W-:Y:S02]  /*e570*/  F2FP.BF16.PACK_AB R10, R6, R10 ;  /* 0x0000000a060a723e */ /* 0x000fe400000010ff */
[----:B------:R-:W-:Y:S02]  /*e580*/  F2FP.BF16.PACK_AB R6, R3, R7 ;  /* 0x000000070306723e */ /* 0x000fe400000010ff */
[----:B------:R-:W-:Y:S02]  /*e590*/  F2FP.BF16.PACK_AB R11, R2, R15 ;  /* 0x0000000f020b723e */ /* 0x000fe400000010ff */
[----:B------:R-:W-:-:S03]  /*e5a0*/  F2FP.BF16.PACK_AB R7, R0, R13 ;  /* 0x0000000d0007723e */ /* 0x000fc600000010ff */
[----:B------:R2:W-:Y:S04]  /*e5b0*/  STS.128 [R102], R8 ;  /* 0x0000000866007388 */ /* 0x0005e80000000c00 */
[----:B------:R2:W-:Y:S02]  /*e5c0*/  STS.128 [R30+0x6080], R4 ;  /* 0x006080041e007388 */ /* 0x0005e40000000c00 */
.L_x_800:
[----:B------:R-:W-:Y:S05]  /*e5d0*/  BSYNC B0 ;  /* 0x0000000000007941 */ /* 0x000fea0003800000 */
.L_x_799:
[----:B------:R-:W-:Y:S01]  /*e5e0*/  ISETP.GE.AND P0, PT, R152, c[0x0][0x27c], PT ;  /* 0x00009f0098007a0c */ /* 0x000fe20003f06270 */
[----:B------:R-:W-:-:S12]  /*e5f0*/  BSSY B0, `(.L_x_801) ;  /* 0x000006b000007945 */ /* 0x000fd80003800000 */
[----:B------:R-:W-:Y:S05]  /*e600*/  @P0 BRA `(.L_x_802) ;  /* 0x0000069000000947 */ /* 0x000fea0003800000 */
[----:B------:R-:W3:Y:S04]  /*e610*/  LDL R2, [R1+0x78] ;  /* 0x0000780001027983 */ /* 0x000ee80000100800 */
[----:B--2---:R-:W2:Y:S01]  /*e620*/  LDL R72, [R1+0x9c] ;  /* 0x00009c0001487983 */ /* 0x004ea20000100800 */
[----:B------:R-:W-:Y:S01]  /*e630*/  IMAD.MOV.U32 R0, RZ, RZ, c[0x0][0x27c] ;  /* 0x00009f00ff007624 */ /* 0x000fe200078e00ff */
[----:B------:R-:W-:Y:S02]  /*e640*/  SHF.R.U64 R14, R36, 0x10, R37 ;  /* 0x00000010240e7819 */ /* 0x000fe40000001225 */
[----:B------:R-:W-:Y:S02]  /*e650*/  SHF.R.U64 R17, R38, 0x10, R39 ;  /* 0x0000001026117819 */ /* 0x000fe40000001227 */
[----:B------:R-:W-:-:S02]  /*e660*/  PRMT R14, R74, 0x5432, R14 ;  /* 0x000054324a0e7816 */ /* 0x000fc4000000000e */
[----:B------:R-:W-:Y:S02]  /*e670*/  SHF.R.U32.HI R13, RZ, 0x10, R37 ;  /* 0x00000010ff0d7819 */ /* 0x000fe40000011625 */
[----:B----4-:R-:W-:Y:S01]  /*e680*/  SHF.R.U32.HI R18, RZ, 0x10, R39 ;  /* 0x00000010ff127819 */ /* 0x010fe20000011627 */
[----:B------:R-:W-:Y:S01]  /*e690*/  IMAD.U32 R29, R14, 0x10000, RZ ;  /* 0x000100000e1d7824 */ /* 0x000fe200078e00ff */
[C---:B------:R-:W-:Y:S02]  /*e6a0*/  PRMT R23, R75.reuse, 0x5432, R17 ;  /* 0x000054324b177816 */ /* 0x040fe40000000011 */
[----:B------:R-:W-:Y:S02]  /*e6b0*/  SHF.R.U32.HI R12, RZ, 0x10, R35 ;  /* 0x00000010ff0c7819 */ /* 0x000fe40000011623 */
[----:B------:R-:W-:Y:S02]  /*e6c0*/  PRMT R13, R74, 0x5410, R13 ;  /* 0x000054104a0d7816 */ /* 0x000fe4000000000d */
[----:B------:R-:W-:-:S02]  /*e6d0*/  PRMT R22, R75, 0x5410, R18 ;  /* 0x000054104b167816 */ /* 0x000fc40000000012 */
[----:B------:R-:W-:-:S03]  /*e6e0*/  PRMT R24, R77, 0x5410, R12 ;  /* 0x000054104d187816 */ /* 0x000fc6000000000c */
[----:B------:R-:W-:Y:S01]  /*e6f0*/  IMAD.U32 R31, R22, 0x10000, RZ ;  /* 0x00010000161f7824 */ /* 0x000fe200078e00ff */
[----:B---3--:R-:W-:-:S04]  /*e700*/  LEA.HI R0, R0, R2, RZ, 0x1d ;  /* 0x0000000200007211 */ /* 0x008fc800078fe8ff */
[----:B------:R-:W-:Y:S01]  /*e710*/  SHF.R.S32.HI R2, RZ, 0x1f, R0 ;  /* 0x0000001fff027819 */ /* 0x000fe20000011400 */
[----:B------:R-:W-:Y:S01]  /*e720*/  IMAD.SHL.U32 R3, R0, 0x8, RZ ;  /* 0x0000000800037824 */ /* 0x000fe200078e00ff */
[----:B--2---:R-:W2:Y:S02]  /*e730*/  LDS.128 R8, [R72] ;  /* 0x0000000048087984 */ /* 0x004ea40000000c00 */
[----:B------:R-:W-:Y:S02]  /*e740*/  LEA.HI R0, R2, R0, RZ, 0x2 ;  /* 0x0000000002007211 */ /* 0x000fe400078f10ff */
[----:B-----5:R-:W-:Y:S02]  /*e750*/  LOP3.LUT R2, R101, 0x18, R3, 0xf8, !PT ;  /* 0x0000001865027812 */ /* 0x020fe400078ef803 */
[----:B------:R-:W-:Y:S01]  /*e760*/  SHF.R.U64 R3, R34, 0x10, R35 ;  /* 0x0000001022037819 */ /* 0x000fe20000001223 */
[----:B------:R-:W-:Y:S01]  /*e770*/  IMAD.SHL.U32 R0, R0, 0x400, RZ ;  /* 0x0000040000007824 */ /* 0x000fe200078e00ff */
[----:B------:R-:W-:-:S02]  /*e780*/  LOP3.LUT R2, R2, R100, RZ, 0x3c, !PT ;  /* 0x0000006402027212 */ /* 0x000fc400078e3cff */
[----:B------:R-:W-:Y:S02]  /*e790*/  PRMT R26, R77, 0x5432, R3 ;  /* 0x000054324d1a7816 */ /* 0x000fe40000000003 */
[----:B------:R-:W-:-:S04]  /*e7a0*/  LOP3.LUT R0, R0, 0x7ffff000, RZ, 0xc0, !PT ;  /* 0x7ffff00000007812 */ /* 0x000fc800078ec0ff */
[----:B------:R-:W-:Y:S02]  /*e7b0*/  IADD3 R0, R2, R0, R99 ;  /* 0x0000000002007210 */ /* 0x000fe40007ffe063 */
[----:B------:R-:W-:-:S03]  /*e7c0*/  SHF.R.U32.HI R2, RZ, 0x10, R33 ;  /* 0x00000010ff027819 */ /* 0x000fc60000011621 */
[----:B------:R-:W-:Y:S01]  /*e7d0*/  IMAD.SHL.U32 R28, R0, 0x2, RZ ;  /* 0x00000002001c7824 */ /* 0x000fe200078e00ff */
[----:B------:R-:W-:Y:S01]  /*e7e0*/  SHF.R.U64 R0, R32, 0x10, R33 ;  /* 0x0000001020007819 */ /* 0x000fe20000001221 */
[----:B------:R-:W-:Y:S01]  /*e7f0*/  IMAD.U32 R32, R13, 0x10000, RZ ;  /* 0x000100000d207824 */ /* 0x000fe200078e00ff */
[C---:B------:R-:W-:Y:S02]  /*e800*/  PRMT R15, R76.reuse, 0x5410, R2 ;  /* 0x000054104c0f7816 */ /* 0x040fe40000000002 */
[----:B------:R-:W3:Y:S01]  /*e810*/  LDS.128 R4, [R28+0x6080] ;  /* 0x006080001c047984 */ /* 0x000ee20000000c00 */
[----:B------:R-:W-:Y:S02]  /*e820*/  PRMT R16, R76, 0x5432, R0 ;  /* 0x000054324c107816 */ /* 0x000fe40000000000 */
[----:B------:R-:W-:-:S03]  /*e830*/  LOP3.LUT R33, R14, 0xffff0000, RZ, 0xc0, !PT ;  /* 0xffff00000e217812 */ /* 0x000fc600078ec0ff */
[----:B------:R-:W-:Y:S02]  /*e840*/  IMAD.U32 R30, R16, 0x10000, RZ ;  /* 0x00010000101e7824 */ /* 0x000fe400078e00ff */
[C---:B--2---:R-:W-:Y:S01]  /*e850*/  IMAD.U32 R20, R10.reuse, 0x10000, RZ ;  /* 0x000100000a147824 */ /* 0x044fe200078e00ff */
[----:B------:R-:W-:Y:S01]  /*e860*/  LOP3.LUT R25, R10, 0xffff0000, RZ, 0xc0, !PT ;  /* 0xffff00000a197812 */ /* 0x000fe200078ec0ff */
[C---:B------:R-:W-:Y:S01]  /*e870*/  IMAD.U32 R18, R8.reuse, 0x10000, RZ ;  /* 0x0001000008127824 */ /* 0x040fe200078e00ff */
[----:B------:R-:W-:Y:S01]  /*e880*/  SHF.L.U32 R17, R9, 0x10, RZ ;  /* 0x0000001009117819 */ /* 0x000fe200000006ff */
[----:B------:R-:W-:Y:S01]  /*e890*/  IMAD.U32 R12, R11, 0x10000, RZ ;  /* 0x000100000b0c7824 */ /* 0x000fe200078e00ff */
[----:B------:R-:W-:Y:S02]  /*e8a0*/  LOP3.LUT R19, R9, 0xffff0000, RZ, 0xc0, !PT ;  /* 0xffff000009137812 */ /* 0x000fe400078ec0ff */
[----:B------:R-:W-:Y:S02]  /*e8b0*/  LOP3.LUT R21, R8, 0xffff0000, RZ, 0xc0, !PT ;  /* 0xffff000008157812 */ /* 0x000fe400078ec0ff */
[----:B------:R-:W-:Y:S01]  /*e8c0*/  LOP3.LUT R11, R11, 0xffff0000, RZ, 0xc0, !PT ;  /* 0xffff00000b0b7812 */ /* 0x000fe200078ec0ff */
[C---:B---3--:R-:W-:Y:S01]  /*e8d0*/  IMAD.U32 R10, R4.reuse, 0x10000, RZ ;  /* 0x00010000040a7824 */ /* 0x048fe200078e00ff */
[----:B------:R-:W-:Y:S01]  /*e8e0*/  LOP3.LUT R9, R4, 0xffff0000, RZ, 0xc0, !PT ;  /* 0xffff000004097812 */ /* 0x000fe200078ec0ff */
[----:B------:R-:W-:Y:S01]  /*e8f0*/  IMAD.U32 R2, R7, 0x10000, RZ ;  /* 0x0001000007027824 */ /* 0x000fe200078e00ff */
[----:B------:R-:W-:Y:S01]  /*e900*/  SHF.L.U32 R4, R6, 0x10, RZ ;  /* 0x0000001006047819 */ /* 0x000fe200000006ff */
[-C--:B------:R-:W-:Y:S01]  /*e910*/  FMUL.FTZ R27, R10, R29.reuse ;  /* 0x0000001d0a1b7220 */ /* 0x080fe20000410000 */
[----:B------:R-:W-:Y:S01]  /*e920*/  LOP3.LUT R3, R6, 0xffff0000, RZ, 0xc0, !PT ;  /* 0xffff000006037812 */ /* 0x000fe200078ec0ff */
[-C--:B------:R-:W-:Y:S01]  /*e930*/  FMUL.FTZ R6, R10, R30.reuse ;  /* 0x0000001e0a067220 */ /* 0x080fe20000410000 */
[----:B------:R-:W-:Y:S01]  /*e940*/  SHF.L.U32 R8, R5, 0x10, RZ ;  /* 0x0000001005087819 */ /* 0x000fe200000006ff */
[C---:B------:R-:W-:Y:S01]  /*e950*/  FFMA.FTZ R30, R18.reuse, R30, -R27 ;  /* 0x0000001e121e7223 */ /* 0x040fe2000001081b */
[----:B------:R-:W-:Y:S01]  /*e960*/  LOP3.LUT R0, R7, 0xffff0000, RZ, 0xc0, !PT ;  /* 0xffff000007007812 */ /* 0x000fe200078ec0ff */
[----:B------:R-:W-:Y:S01]  /*e970*/  FFMA.FTZ R29, R18, R29, R6 ;  /* 0x0000001d121d7223 */ /* 0x000fe20000010006 */
[----:B------:R-:W-:Y:S01]  /*e980*/  SHF.L.U32 R18, R24, 0x10, RZ ;  /* 0x0000001018127819 */ /* 0x000fe200000006ff */
[----:B------:R-:W-:Y:S01]  /*e990*/  IMAD.U32 R27, R15, 0x10000, RZ ;  /* 0x000100000f1b7824 */ /* 0x000fe200078e00ff */
[----:B------:R-:W-:Y:S01]  /*e9a0*/  LOP3.LUT R5, R5, 0xffff0000, RZ, 0xc0, !PT ;  /* 0xffff000005057812 */ /* 0x000fe200078ec0ff */
[C---:B------:R-:W-:Y:S01]  /*e9b0*/  FMUL.FTZ R10, R8.reuse, R32 ;  /* 0x00000020080a7220 */ /* 0x040fe20000410000 */
[----:B------:R-:W-:Y:S01]  /*e9c0*/  LOP3.LUT R15, R15, 0xffff0000, RZ, 0xc0, !PT ;  /* 0xffff00000f0f7812 */ /* 0x000fe200078ec0ff */
[----:B------:R-:W-:-:S02]  /*e9d0*/  FMUL.FTZ R7, R8, R27 ;  /* 0x0000001b08077220 */ /* 0x000fc40000410000 */
[C---:B------:R-:W-:Y:S02]  /*e9e0*/  FMUL.FTZ R6, R2.reuse, R31 ;  /* 0x0000001f02067220 */ /* 0x040fe40000410000 */
[----:B------:R-:W-:Y:S02]  /*e9f0*/  FMUL.FTZ R2, R2, R18 ;  /* 0x0000001202027220 */ /* 0x000fe40000410000 */
[C---:B------:R-:W-:Y:S02]  /*ea00*/  FFMA.FTZ R27, R17.reuse, R27, -R10 ;  /* 0x0000001b111b7223 */ /* 0x040fe4000001080a */
[----:B------:R-:W-:Y:S01]  /*ea10*/  FFMA.FTZ R17, R17, R32, R7 ;  /* 0x0000002011117223 */ /* 0x000fe20000010007 */
[----:B------:R-:W-:Y:S01]  /*ea20*/  LOP3.LUT R7, R16, 0xffff0000, RZ, 0xc0, !PT ;  /* 0xffff000010077812 */ /* 0x000fe200078ec0ff */
[C---:B------:R-:W-:Y:S01]  /*ea30*/  FFMA.FTZ R14, R12.reuse, R31, R2 ;  /* 0x0000001f0c0e7223 */ /* 0x040fe20000010002 */
[----:B------:R-:W-:Y:S01]  /*ea40*/  LOP3.LUT R16, R23, 0xffff0000, RZ, 0xc0, !PT ;  /* 0xffff000017107812 */ /* 0x000fe200078ec0ff */
[----:B------:R-:W-:Y:S01]  /*ea50*/  FFMA.FTZ R18, R12, R18, -R6 ;  /* 0x000000120c127223 */ /* 0x000fe20000010806 */
[----:B------:R-:W-:Y:S01]  /*ea60*/  LOP3.LUT R12, R13, 0xffff0000, RZ, 0xc0, !PT ;  /* 0xffff00000d0c7812 */ /* 0x000fe200078ec0ff */
[----:B------:R-:W-:-:S02]  /*ea70*/  FMUL.FTZ R2, R9, R33 ;  /* 0x0000002109027220 */ /* 0x000fc40000410000 */
        /* <DEDUP_REMOVED lines=8> */
[----:B------:R-:W-:Y:S02]  /*eb00*/  FFMA.FTZ R12, R19, R12, R2 ;  /* 0x0000000c130c7223 */ /* 0x000fe40000010002 */
[----:B------:R-:W-:Y:S01]  /*eb10*/  FFMA.FTZ R13, R21, R33, R6 ;  /* 0x00000021150d7223 */ /* 0x000fe20000010006 */
[----:B------:R-:W-:Y:S01]  /*eb20*/  LOP3.LUT R6, R26, 0xffff0000, RZ, 0xc0, !PT ;  /* 0xffff00001a067812 */ /* 0x000fe200078ec0ff */
[----:B------:R-:W-:Y:S01]  /*eb30*/  FFMA.FTZ R9, R19, R15, -R7 ;  /* 0x0000000f13097223 */ /* 0x000fe20000010807 */
[----:B------:R-:W-:Y:S01]  /*eb40*/  LOP3.LUT R15, R22, 0xffff0000, RZ, 0xc0, !PT ;  /* 0xffff0000160f7812 */ /* 0x000fe200078ec0ff */
[-C--:B------:R-:W-:Y:S02]  /*eb50*/  FMUL.FTZ R2, R4, R10.reuse ;  /* 0x0000000a04027220 */ /* 0x080fe40000410000 */
[----:B------:R-:W-:Y:S01]  /*eb60*/  FFMA.FTZ R10, R20, R10, -R5 ;  /* 0x0000000a140a7223 */ /* 0x000fe20000010805 */
[----:B------:R-:W-:Y:S01]  /*eb70*/  LOP3.LUT R5, R24, 0xffff0000, RZ, 0xc0, !PT ;  /* 0xffff000018057812 */ /* 0x000fe200078ec0ff */
[----:B------:R-:W-:Y:S01]  /*eb80*/  FFMA.FTZ R7, R20, R31, R2 ;  /* 0x0000001f14077223 */ /* 0x000fe20000010002 */
[----:B------:R-:W-:Y:S01]  /*eb90*/  F2FP.BF16.PACK_AB R9, R9, R27 ;  /* 0x0000001b0909723e */ /* 0x000fe200000010ff */
[----:B------:R-:W-:-:S02]  /*eba0*/  FMUL.FTZ R4, R3, R16 ;  /* 0x0000001003047220 */ /* 0x000fc40000410000 */
[-C--:B------:R-:W-:Y:S02]  /*ebb0*/  FMUL.FTZ R3, R3, R6.reuse ;  /* 0x0000000603037220 */ /* 0x080fe40000410000 */
[C---:B------:R-:W-:Y:S02]  /*ebc0*/  FMUL.FTZ R2, R0.reuse, R15 ;  /* 0x0000000f00027220 */ /* 0x040fe40000410000 */
[----:B------:R-:W-:Y:S02]  /*ebd0*/  FMUL.FTZ R0, R0, R5 ;  /* 0x0000000500007220 */ /* 0x000fe40000410000 */
[----:B------:R-:W-:Y:S01]  /*ebe0*/  FFMA.FTZ R6, R25, R6, -R4 ;  /* 0x0000000619067223 */ /* 0x000fe20000010804 */
[----:B------:R-:W-:Y:S01]  /*ebf0*/  F2FP.BF16.PACK_AB R4, R13, R29 ;  /* 0x0000001d0d04723e */ /* 0x000fe200000010ff */
[----:B------:R-:W-:Y:S02]  /*ec00*/  FFMA.FTZ R3, R25, R16, R3 ;  /* 0x0000001019037223 */ /* 0x000fe40000010003 */
[C---:B------:R-:W-:Y:S01]  /*ec10*/  FFMA.FTZ R2, R11.reuse, R5, -R2 ;  /* 0x000000050b027223 */ /* 0x040fe20000010802 */
[----:B------:R-:W-:Y:S01]  /*ec20*/  F2FP.BF16.PACK_AB R10, R6, R10 ;  /* 0x0000000a060a723e */ /* 0x000fe200000010ff */
[----:B------:R-:W-:Y:S01]  /*ec30*/  FFMA.FTZ R0, R11, R15, R0 ;  /* 0x0000000f0b007223 */ /* 0x000fe20000010000 */
[----:B------:R-:W-:-:S02]  /*ec40*/  F2FP.BF16.PACK_AB R6, R3, R7 ;  /* 0x000000070306723e */ /* 0x000fc400000010ff */
[----:B------:R-:W-:Y:S02]  /*ec50*/  F2FP.BF16.PACK_AB R11, R2, R18 ;  /* 0x00000012020b723e */ /* 0x000fe400000010ff */
[----:B------:R-:W-:Y:S02]  /*ec60*/  F2FP.BF16.PACK_AB R5, R12, R17 ;  /* 0x000000110c05723e */ /* 0x000fe400000010ff */
[----:B------:R-:W-:Y:S01]  /*ec70*/  F2FP.BF16.PACK_AB R7, R0, R14 ;  /* 0x0000000e0007723e */ /* 0x000fe200000010ff */
[----:B------:R2:W-:Y:S04]  /*ec80*/  STS.128 [R72], R8 ;  /* 0x0000000848007388 */ /* 0x0005e80000000c00 */
[----:B------:R2:W-:Y:S02]  /*ec90*/  STS.128 [R28+0x6080], R4 ;  /* 0x006080041c007388 */ /* 0x0005e40000000c00 */
.L_x_802:
[----:B------:R-:W-:Y:S05]  /*eca0*/  BSYNC B0 ;  /* 0x0000000000007941 */ /* 0x000fea0003800000 */
.L_x_801:
[----:B------:R-:W-:-:S13]  /*ecb0*/  ISETP.GE.AND P0, PT, R109, c[0x0][0x27c], PT ;  /* 0x00009f006d007a0c */ /* 0x000fda0003f06270 */
        /* <DEDUP_REMOVED lines=14> */
[----:B------:R-:W-:Y:S01]  /*eda0*/  PRMT R24, R81, 0x5410, R12 ;  /* 0x0000541051187816 */ /* 0x000fe2000000000c */
[----:B------:R-:W-:Y:S01]  /*edb0*/  IMAD.U32 R32, R13, 0x10000, RZ ;  /* 0x000100000d207824 */ /* 0x000fe200078e00ff */
[----:B------:R-:W-:Y:S01]  /*edc0*/  LOP3.LUT R33, R14, 0xffff0000, RZ, 0xc0, !PT ;  /* 0xffff00000e217812 */ /* 0x000fe200078ec0ff */
        /* <DEDUP_REMOVED lines=15> */
[----:B------:R-:W-:Y:S02]  /*eec0*/  SHF.R.U64 R0, R40, 0x10, R41 ;  /* 0x0000001028007819 */ /* 0x000fe40000001229 */
[C---:B------:R-:W-:Y:S02]  /*eed0*/  PRMT R15, R80.reuse, 0x5410, R2 ;  /* 0x00005410500f7816 */ /* 0x040fe40000000002 */
[----:B------:R-:W3:Y:S01]  /*eee0*/  LDS.128 R4, [R28+0x6080] ;  /* 0x006080001c047984 */ /* 0x000ee20000000c00 */
[----:B------:R-:W-:-:S05]  /*eef0*/  PRMT R16, R80, 0x5432, R0 ;  /* 0x0000543250107816 */ /* 0x000fca0000000000 */
        /* <DEDUP_REMOVED lines=70> */
.L_x_798:
[----:B------:R-:W-:Y:S05]  /*f360*/  BSYNC B1 ;  /* 0x0000000000017941 */ /* 0x000fea0003800000 */
.L_x_797:
[----:B------:R-:W-:-:S04]  /*f370*/  LEA.HI R0, R98, R98, RZ, 0x1 ;  /* 0x0000006262007211 */ /* 0x000fc800078f08ff */
[----:B------:R-:W-:-:S04]  /*f380*/  SHF.R.S32.HI R0, RZ, 0x1, R0 ;  /* 0x00000001ff007819 */ /* 0x000fc80000011400 */
[----:B------:R-:W-:-:S04]  /*f390*/  IADD3 R0, R0, 0x40, RZ ;  /* 0x0000004000007810 */ /* 0x000fc80007ffe0ff */
[----:B------:R-:W-:-:S13]  /*f3a0*/  ISETP.GE.AND P0, PT, R0, R73, PT ;  /* 0x000000490000720c */ /* 0x000fda0003f06270 */
[----:B------:R-:W-:Y:S05]  /*f3b0*/  @P0 BRA `(.L_x_782) ;  /* 0x0000147000000947 */ /* 0x000fea0003800000 */
[----:B------:R3:W5:Y:S04]  /*f3c0*/  LDL R37, [R1+0x80] ;  /* 0x0000800001257983 */ /* 0x0007680000100800 */
[----:B------:R3:W5:Y:S04]  /*f3d0*/  LDL R36, [R1+0x84] ;  /* 0x0000840001247983 */ /* 0x0007680000100800 */
[----:B------:R3:W5:Y:S01]  /*f3e0*/  LDL R35, [R1+0x88] ;  /* 0x0000880001237983 */ /* 0x0007620000100800 */
[----:B------:R-:W-:Y:S01]  /*f3f0*/  ISETP.GE.AND P0, PT, R110, c[0x0][0x27c], PT ;  /* 0x00009f006e007a0c */ /* 0x000fe20003f06270 */
[----:B------:R-:W-:-:S12]  /*f400*/  BSSY B0, `(.L_x_803) ;  /* 0x000006a000007945 */ /* 0x000fd80003800000 */
[----:B------:R-:W-:Y:S05]  /*f410*/  @P0 BRA `(.L_x_804) ;  /* 0x0000068000000947 */ /* 0x000fea0003800000 */
[----:B--2---:R-:W2:Y:S01]  /*f420*/  LDL R34, [R1+0xa0] ;  /* 0x0000a00001227983 */ /* 0x004ea20000100800 */
[----:B------:R-:W-:Y:S01]  /*f430*/  IMAD.MOV.U32 R0, RZ, RZ, c[0x0][0x27c] ;  /* 0x00009f00ff007624 */ /* 0x000fe200078e00ff */
[----:B------:R-:W-:Y:S02]  /*f440*/  SHF.R.U64 R14, R52, 0x10, R53 ;  /* 0x00000010340e7819 */ /* 0x000fe40000001235 */
[----:B------:R-:W-:Y:S02]  /*f450*/  SHF.R.U64 R17, R54, 0x10, R55 ;  /* 0x0000001036117819 */ /* 0x000fe40000001237 */
[----:B------:R-:W-:Y:S02]  /*f460*/  LEA.HI R0, R0, R97, RZ, 0x1d ;  /* 0x0000006100007211 */ /* 0x000fe400078fe8ff */
[----:B------:R-:W-:Y:S02]  /*f470*/  PRMT R14, R82, 0x5432, R14 ;  /* 0x00005432520e7816 */ /* 0x000fe4000000000e */
[----:B------:R-:W-:Y:S01]  /*f480*/  SHF.R.S32.HI R3, RZ, 0x1f, R0 ;  /* 0x0000001fff037819 */ /* 0x000fe20000011400 */
[----:B------:R-:W-:Y:S01]  /*f490*/  IMAD.SHL.U32 R2, R0, 0x8, RZ ;  /* 0x0000000800027824 */ /* 0x000fe200078e00ff */
[----:B------:R-:W-:Y:S01]  /*f4a0*/  SHF.R.U32.HI R13, RZ, 0x10, R53 ;  /* 0x00000010ff0d7819 */ /* 0x000fe20000011635 */
[----:B------:R-:W-:Y:S01]  /*f4b0*/  IMAD.U32 R29, R14, 0x10000, RZ ;  /* 0x000100000e1d7824 */ /* 0x000fe200078e00ff */
[----:B------:R-:W-:-:S02]  /*f4c0*/  LEA.HI R0, R3, R0, RZ, 0x2 ;  /* 0x0000000003007211 */ /* 0x000fc400078f10ff */
[----:B-----5:R-:W-:Y:S02]  /*f4d0*/  LOP3.LUT R2, R37, 0x18, R2, 0xf8, !PT ;  /* 0x0000001825027812 */ /* 0x020fe400078ef802 */
[----:B------:R-:W-:Y:S01]  /*f4e0*/  SHF.R.U64 R3, R50, 0x10, R51 ;  /* 0x0000001032037819 */ /* 0x000fe20000001233 */
[----:B------:R-:W-:Y:S01]  /*f4f0*/  IMAD.SHL.U32 R0, R0, 0x400, RZ ;  /* 0x0000040000007824 */ /* 0x000fe200078e00ff */
[----:B------:R-:W-:Y:S02]  /*f500*/  LOP3.LUT R2, R2, R36, RZ, 0x3c, !PT ;  /* 0x0000002402027212 */ /* 0x000fe400078e3cff */
[----:B----4-:R-:W-:Y:S02]  /*f510*/  SHF.R.U32.HI R18, RZ, 0x10, R55 ;  /* 0x00000010ff127819 */ /* 0x010fe40000011637 */
[----:B------:R-:W-:Y:S02]  /*f520*/  LOP3.LUT R0, R0, 0x7ffff000, RZ, 0xc0, !PT ;  /* 0x7ffff00000007812 */ /* 0x000fe400078ec0ff */
[----:B------:R-:W-:-:S02]  /*f530*/  PRMT R23, R83, 0x5432, R17 ;  /* 0x0000543253177816 */ /* 0x000fc40000000011 */
[----:B------:R-:W-:Y:S02]  /*f540*/  IADD3 R0, R2, R0, R35 ;  /* 0x0000000002007210 */ /* 0x000fe40007ffe023 */
[----:B------:R-:W-:Y:S02]  /*f550*/  SHF.R.U32.HI R2, RZ, 0x10, R49 ;  /* 0x00000010ff027819 */ /* 0x000fe40000011631 */
[----:B------:R-:W-:Y:S01]  /*f560*/  SHF.R.U32.HI R12, RZ, 0x10, R51 ;  /* 0x00000010ff0c7819 */ /* 0x000fe20000011633 */
[----:B------:R-:W-:Y:S01]  /*f570*/  IMAD.SHL.U32 R28, R0, 0x2, RZ ;  /* 0x00000002001c7824 */ /* 0x000fe200078e00ff */
[----:B------:R-:W-:Y:S02]  /*f580*/  SHF.R.U64 R0, R48, 0x10, R49 ;  /* 0x0000001030007819 */ /* 0x000fe40000001231 */
[----:B------:R-:W-:Y:S02]  /*f590*/  PRMT R26, R85, 0x5432, R3 ;  /* 0x00005432551a7816 */ /* 0x000fe40000000003 */
[----:B------:R-:W4:Y:S01]  /*f5a0*/  LDS.128 R4, [R28+0x6080] ;  /* 0x006080001c047984 */ /* 0x000f220000000c00 */
[----:B------:R-:W-:-:S02]  /*f5b0*/  PRMT R16, R84, 0x5432, R0 ;  /* 0x0000543254107816 */ /* 0x000fc40000000000 */
[----:B------:R-:W-:Y:S02]  /*f5c0*/  PRMT R13, R82, 0x5410, R13 ;  /* 0x00005410520d7816 */ /* 0x000fe4000000000d */
[----:B------:R-:W-:Y:S01]  /*f5d0*/  PRMT R22, R83, 0x5410, R18 ;  /* 0x0000541053167816 */ /* 0x000fe20000000012 */
[----:B------:R-:W-:Y:S01]  /*f5e0*/  IMAD.U32 R30, R16, 0x10000, RZ ;  /* 0x00010000101e7824 */ /* 0x000fe200078e00ff */
[----:B------:R-:W-:Y:S01]  /*f5f0*/  PRMT R15, R84, 0x5410, R2 ;  /* 0x00005410540f7816 */ /* 0x000fe20000000002 */
[----:B------:R-:W-:Y:S01]  /*f600*/  IMAD.U32 R32, R13, 0x10000, RZ ;  /* 0x000100000d207824 */ /* 0x000fe200078e00ff */
[----:B------:R-:W-:Y:S01]  /*f610*/  PRMT R24, R85, 0x5410, R12 ;  /* 0x0000541055187816 */ /* 0x000fe2000000000c */
[----:B------:R-:W-:Y:S01]  /*f620*/  IMAD.U32 R31, R22, 0x10000, RZ ;  /* 0x00010000161f7824 */ /* 0x000fe200078e00ff */
[----:B------:R-:W-:Y:S02]  /*f630*/  LOP3.LUT R33, R14, 0xffff0000, RZ, 0xc0, !PT ;  /* 0xffff00000e217812 */ /* 0x000fe400078ec0ff */
[----:B----4-:R-:W-:Y:S01]  /*f640*/  LOP3.LUT R3, R6, 0xffff0000, RZ, 0xc0, !PT ;  /* 0xffff000006037812 */ /* 0x010fe200078ec0ff */
[C---:B------:R-:W-:Y:S01]  /*f650*/  IMAD.U32 R2, R7.reuse, 0x10000, RZ ;  /* 0x0001000007027824 */ /* 0x040fe200078e00ff */
[----:B------:R-:W-:Y:S01]  /*f660*/  LOP3.LUT R0, R7, 0xffff0000, RZ, 0xc0, !PT ;  /* 0xffff000007007812 */ /* 0x000fe200078ec0ff */
[----:B--2---:R-:W2:Y:S02]  /*f670*/  LDS.128 R8, [R34] ;  /* 0x0000000022087984 */ /* 0x004ea40000000c00 */
[C---:B--2---:R-:W-:Y:S01]  /*f680*/  IMAD.U32 R20, R10.reuse, 0x10000, RZ ;  /* 0x000100000a147824 */ /* 0x044fe200078e00ff */
[----:B------:R-:W-:Y:S01]  /*f690*/  LOP3.LUT R25, R10, 0xffff0000, RZ, 0xc0, !PT ;  /* 0xffff00000a197812 */ /* 0x000fe200078ec0ff */
[----:B------:R-:W-:Y:S01]  /*f6a0*/  IMAD.U32 R10, R4, 0x10000, RZ ;  /* 0x00010000040a7824 */ /* 0x000fe200078e00ff */
[C---:B------:R-:W-:Y:S01]  /*f6b0*/  SHF.L.U32 R17, R9.reuse, 0x10, RZ ;  /* 0x0000001009117819 */ /* 0x040fe200000006ff */
[----:B------:R-:W-:Y:S01]  /*f6c0*/  IMAD.U32 R18, R8, 0x10000, RZ ;  /* 0x0001000008127824 */ /* 0x000fe200078e00ff */
[----:B------:R-:W-:Y:S01]  /*f6d0*/  LOP3.LUT R19, R9, 0xffff0000, RZ, 0xc0, !PT ;  /* 0xffff000009137812 */ /* 0x000fe200078ec0ff */
[-C--:B------:R-:W-:Y:S01]  /*f6e0*/  FMUL.FTZ R27, R10, R29.reuse ;  /* 0x0000001d0a1b7220 */ /* 0x080fe20000410000 */
[----:B------:R-:W-:Y:S01]  /*f6f0*/  LOP3.LUT R9, R4, 0xffff0000, RZ, 0xc0, !PT ;  /* 0xffff000004097812 */ /* 0x000fe200078ec0ff */
[----:B------:R-:W-:Y:S01]  /*f700*/  IMAD.U32 R12, R11, 0x10000, RZ ;  /* 0x000100000b0c7824 */ /* 0x000fe200078e00ff */
[----:B------:R-:W-:Y:S01]  /*f710*/  SHF.L.U32 R4, R6, 0x10, RZ ;  /* 0x0000001006047819 */ /* 0x000fe200000006ff */
[-C--:B------:R-:W-:Y:S01]  /*f720*/  FMUL.FTZ R6, R10, R30.reuse ;  /* 0x0000001e0a067220 */ /* 0x080fe20000410000 */
[----:B------:R-:W-:Y:S01]  /*f730*/  LOP3.LUT R21, R8, 0xffff0000, RZ, 0xc0, !PT ;  /* 0xffff000008157812 */ /* 0x000fe200078ec0ff */
[C---:B------:R-:W-:Y:S01]  /*f740*/  FFMA.FTZ R30, R18.reuse, R30, -R27 ;  /* 0x0000001e121e7223 */ /* 0x040fe2000001081b */
[----:B------:R-:W-:Y:S01]  /*f750*/  SHF.L.U32 R8, R5, 0x10, RZ ;  /* 0x0000001005087819 */ /* 0x000fe200000006ff */
[----:B------:R-:W-:Y:S01]  /*f760*/  FFMA.FTZ R29, R18, R29, R6 ;  /* 0x0000001d121d7223 */ /* 0x000fe20000010006 */
[----:B------:R-:W-:Y:S01]  /*f770*/  SHF.L.U32 R18, R24, 0x10, RZ ;  /* 0x0000001018127819 */ /* 0x000fe200000006ff */
[----:B------:R-:W-:Y:S01]  /*f780*/  IMAD.U32 R27, R15, 0x10000, RZ ;  /* 0x000100000f1b7824 */ /* 0x000fe200078e00ff */
[----:B------:R-:W-:Y:S01]  /*f790*/  LOP3.LUT R5, R5, 0xffff0000, RZ, 0xc0, !PT ;  /* 0xffff000005057812 */ /* 0x000fe200078ec0ff */
[C---:B------:R-:W-:Y:S01]  /*f7a0*/  FMUL.FTZ R10, R8.reuse, R32 ;  /* 0x00000020080a7220 */ /* 0x040fe20000410000 */
[----:B------:R-:W-:Y:S01]  /*f7b0*/  LOP3.LUT R15, R15, 0xffff0000, RZ, 0xc0, !PT ;  /* 0xffff00000f0f7812 */ /* 0x000fe200078ec0ff */
[----:B------:R-:W-:Y:S01]  /*f7c0*/  FMUL.FTZ R7, R8, R27 ;  /* 0x0000001b08077220 */ /* 0x000fe20000410000 */
[----:B------:R-:W-:Y:S01]  /*f7d0*/  LOP3.LUT R11, R11, 0xffff0000, RZ, 0xc0, !PT ;  /* 0xffff00000b0b7812 */ /* 0x000fe200078ec0ff */
[----:B------:R-:W-:-:S02]  /*f7e0*/  FMUL.FTZ R6, R2, R31 ;  /* 0x0000001f02067220 */ /* 0x000fc40000410000 */
        /* <DEDUP_REMOVED lines=43> */
.L_x_804:
[----:B------:R-:W-:Y:S05]  /*faa0*/  BSYNC B0 ;  /* 0x0000000000007941 */ /* 0x000fea0003800000 */
.L_x_803:
[----:B------:R-:W-:Y:S01]  /*fab0*/  ISETP.GE.AND P0, PT, R152, c[0x0][0x27c], PT ;  /* 0x00009f0098007a0c */ /* 0x000fe20003f06270 */
[----:B------:R-:W-:-:S12]  /*fac0*/  BSSY B0, `(.L_x_805) ;  /* 0x000006b000007945 */ /* 0x000fd80003800000 */
[----:B------:R-:W-:Y:S05]  /*fad0*/  @P0 BRA `(.L_x_806) ;  /* 0x0000069000000947 */ /* 0x000fea0003800000 */
[----:B--2---:R-:W2:Y:S04]  /*fae0*/  LDL R2, [R1+0x78] ;  /* 0x0000780001027983 */ /* 0x004ea80000100800 */
[----:B---3--:R-:W3:Y:S01]  /*faf0*/  LDL R34, [R1+0x98] ;  /* 0x0000980001227983 */ /* 0x008ee20000100800 */
        /* <DEDUP_REMOVED lines=15> */
[----:B--2---:R-:W-:-:S04]  /*fbf0*/  LEA.HI R0, R0, R2, RZ, 0x1d ;  /* 0x0000000200007211 */ /* 0x004fc800078fe8ff */
[----:B------:R-:W-:Y:S01]  /*fc00*/  SHF.R.S32.HI R2, RZ, 0x1f, R0 ;  /* 0x0000001fff027819 */ /* 0x000fe20000011400 */
[----:B------:R-:W-:Y:S01]  /*fc10*/  IMAD.SHL.U32 R3, R0, 0x8, RZ ;  /* 0x0000000800037824 */ /* 0x000fe200078e00ff */
[----:B---3--:R-:W2:Y:S02]  /*fc20*/  LDS.128 R8, [R34] ;  /* 0x0000000022087984 */ /* 0x008ea40000000c00 */
        /* <DEDUP_REMOVED lines=84> */
.L_x_806:
[----:B------:R-:W-:Y:S05]  /*10170*/  BSYNC B0 ;  /* 0x0000000000007941 */ /* 0x000fea0003800000 */
.L_x_805:
[----:B------:R-:W-:-:S13]  /*10180*/  ISETP.GE.AND P0, PT, R109, c[0x0][0x27c], PT ;  /* 0x00009f006d007a0c */ /* 0x000fda0003f06270 */
        /* <DEDUP_REMOVED lines=106> */
.L_x_782:
[----:B------:R-:W-:Y:S05]  /*10830*/  BSYNC B2 ;  /* 0x0000000000027941 */ /* 0x000fea0003800000 */
.L_x_764:
[----:B------:R-:W1:Y:S02]  /*10840*/  S2R R14, SR_TID.X ;  /* 0x00000000000e7919 */ /* 0x000e640000002100 */
[----:B-1----:R-:W-:Y:S01]  /*10850*/  IMAD R0, R95, c[0x0][0x208], RZ ;  /* 0x000082005f007a24 */ /* 0x002fe200078e02ff */
[----:B--2---:R-:W-:Y:S01]  /*10860*/  MOV R4, R246 ;  /* 0x000000f600047202 */ /* 0x004fe20000000f00 */
[----:B------:R-:W-:Y:S01]  /*10870*/  IMAD.WIDE.U32 R2, R132, c[0x0][0x208], RZ ;  /* 0x0000820084027a25 */ /* 0x000fe200078e00ff */
[----:B------:R-:W-:Y:S01]  /*10880*/  MOV R5, R248 ;  /* 0x000000f800057202 */ /* 0x000fe20000000f00 */
[----:B------:R-:W-:-:S04]  /*10890*/  DEPBAR.LE SB0, 0x0 ;  /* 0x000080000000791a */ /* 0x000fc80000000000 */
[----:B------:R-:W-:Y:S01]  /*108a0*/  IMAD R0, R132, c[0x0][0x20c], R0 ;  /* 0x0000830084007a24 */ /* 0x000fe200078e0200 */
[----:B------:R-:W-:Y:S01]  /*108b0*/  BAR.SYNC.DEFER_BLOCKING 0x0 ;  /* 0x0000000000007b1d */ /* 0x000fe20000010000 */
[----:B------:R-:W-:Y:S01]  /*108c0*/  IMAD.WIDE.U32 R4, R2, 0x30, R4 ;  /* 0x0000003002047825 */ /* 0x000fe200078e0004 */
[----:B------:R-:W-:Y:S02]  /*108d0*/  LOP3.LUT P2, RZ, R94, 0x1, RZ, 0xc0, !PT ;  /* 0x000000015eff7812 */ /* 0x000fe4000784c0ff */
[----:B------:R-:W-:Y:S02]  /*108e0*/  IADD3 R0, R3, R0, RZ ;  /* 0x0000000003007210 */ /* 0x000fe40007ffe0ff */
[----:B------:R-:W-:Y:S01]  /*108f0*/  LEA R2, P0, R4, c[0x0][0x1f8], 0x1 ;  /* 0x00007e0004027a11 */ /* 0x000fe200078008ff */
[----:B------:R-:W2:Y:S01]  /*10900*/  LDL R237, [R1+0x18] ;  /* 0x0000180001ed7983 */ /* 0x000ea20000100800 */
[----:B------:R-:W-:Y:S01]  /*10910*/  LOP3.LUT R203, R203, 0xfffffdff, RZ, 0xc0, !PT ;  /* 0xfffffdffcbcb7812 */ /* 0x000fe200078ec0ff */
[----:B------:R-:W-:Y:S01]  /*10920*/  IMAD R0, R0, 0x30, RZ ;  /* 0x0000003000007824 */ /* 0x000fe200078e02ff */
[----:B------:R-:W-:-:S02]  /*10930*/  SHF.L.U32 R204, R96, 0x1, RZ ;  /* 0x0000000160cc7819 */ /* 0x000fc400000006ff */
[----:B------:R-:W-:Y:S02]  /*10940*/  ISETP.GT.AND P1, PT, R14, 0x3f, PT ;  /* 0x0000003f0e00780c */ /* 0x000fe40003f24270 */
[----:B------:R-:W-:-:S04]  /*10950*/  IADD3 R3, R5, R0, RZ ;  /* 0x0000000005037210 */ /* 0x000fc80007ffe0ff */
[----:B------:R-:W-:Y:S01]  /*10960*/  LEA.HI.X R3, R4, c[0x0][0x1fc], R3, 0x1, P0 ;  /* 0x00007f0004037a11 */ /* 0x000fe200000f0c03 */
[----:B------:R-:W-:Y:S06]  /*10970*/  LDSM.16.M88.4 R8, [R192] ;  /* 0x00000000c008783b */ /* 0x000fec0000000200 */
[----:B------:R-:W-:Y:S01]  /*10980*/  @!P1 MOV R0, c[0x0][0x208] ;  /* 0x0000820000009a02 */ /* 0x000fe20000000f00 */
[----:B----4-:R-:W1:Y:S01]  /*10990*/  LDSM.16.M88.4 R16, [R165] ;  /* 0x00000000a510783b */ /* 0x010e620000000200 */
[----:B------:R-:W-:Y:S02]  /*109a0*/  @!P1 MOV R5, c[0x0][0x20c] ;  /* 0x0000830000059a02 */ /* 0x000fe40000000f00 */
[----:B------:R-:W-:Y:S01]  /*109b0*/  @!P1 LEA R12, P0, R0, R2, 0x6 ;  /* 0x00000002000c9211 */ /* 0x000fe200078030ff */
[----:B------:R-:W-:Y:S01]  /*109c0*/  LDSM.16.M88.4 R20, [R165+0x400] ;  /* 0x00040000a514783b */ /* 0x000fe20000000200 */
[----:B------:R-:W-:-:S02]  /*109d0*/  @P1 LOP3.LUT R203, R203, 0x200, RZ, 0xfc, !PT ;  /* 0x00000200cbcb1812 */ /* 0x000fc400078efcff */
[----:B------:R-:W-:Y:S01]  /*109e0*/  @!P1 LEA.HI.X R13, R0, R3, R5, 0x6, P0 ;  /* 0x00000003000d9211 */ /* 0x000fe200000f3405 */
[----:B------:R-:W-:Y:S01]  /*109f0*/  LDSM.16.M88.4 R44, [R165+0x800] ;  /* 0x00080000a52c783b */ /* 0x000fe20000000200 */
[----:B------:R-:W-:Y:S02]  /*10a00*/  IADD3 R0, R108, R252, -R140 ;  /* 0x000000fc6c007210 */ /* 0x000fe40007ffe88c */
[----:B------:R-:W-:Y:S01]  /*10a10*/  LOP3.LUT P1, RZ, R94, 0x2, RZ, 0xc0, !PT ;  /* 0x000000025eff7812 */ /* 0x000fe2000782c0ff */
[----:B------:R-:W4:Y:S01]  /*10a20*/  LDSM.16.M88.4 R4, [R192+0x1000] ;  /* 0x00100000c004783b */ /* 0x000f220000000200 */
[----:B------:R-:W-:-:S03]  /*10a30*/  ISETP.LT.OR P0, PT, R0, 0x1, !P2 ;  /* 0x000000010000780c */ /* 0x000fc60005701670 */
[----:B------:R-:W-:Y:S04]  /*10a40*/  LDSM.16.M88.4 R40, [R193] ;  /* 0x00000000c128783b */ /* 0x000fe80000000200 */
[----:B-----5:R-:W-:Y:S04]  /*10a50*/  LDSM.16.M88.4 R32, [R193+0x1000] ;  /* 0x00100000c120783b */ /* 0x020fe80000000200 */
[----:B------:R-:W3:Y:S04]  /*10a60*/  LDSM.16.M88.4 R48, [R194] ;  /* 0x00000000c230783b */ /* 0x000ee80000000200 */
        /* <DEDUP_REMOVED lines=9> */
[----:B------:R-:W-:-:S13]  /*10b00*/  ISETP.LT.OR P3, PT, R0, 0x1, !P0 ;  /* 0x000000010000780c */ /* 0x000fda0004761670 */
[----:B------:R2:W-:Y:S01]  /*10b10*/  LDGSTS.E.BYPASS.LTC128B.128 [R204+0x3080], [R2.64+0x80], !P3 ;  /* 0x0308008002cc7fae */ /* 0x0005e2000d901d46 */
[----:B------:R-:W-:Y:S01]  /*10b20*/  ISETP.GT.AND P3, PT, R14, 0x3f, PT ;  /* 0x0000003f0e00780c */ /* 0x000fe20003f64270 */
[----:B-1----:R-:W-:Y:S11]  /*10b30*/  HMMA.16816.F32.BF16 R24, R8, R16, RZ ;  /* 0x000000100818723c */ /* 0x002ff600000418ff */
[----:B------:R-:W-:Y:S01]  /*10b40*/  @!UPT UIADD3 URZ, URZ, URZ, URZ ;  /* 0x0000003f3f3ff290 */ /* 0x000fe2000fffe03f */
[C---:B------:R-:W-:Y:S02]  /*10b50*/  @!P3 ISETP.LT.OR P2, PT, R0.reuse, 0x21, !P2 ;  /* 0x000000210000b80c */ /* 0x040fe40005741670 */
[C---:B------:R-:W-:Y:S02]  /*10b60*/  @!P3 ISETP.LT.OR P1, PT, R0.reuse, 0x21, !P1 ;  /* 0x000000210000b80c */ /* 0x040fe40004f21670 */
[----:B------:R-:W-:-:S09]  /*10b70*/  @!P3 ISETP.LT.OR P0, PT, R0, 0x21, !P0 ;  /* 0x000000210000b80c */ /* 0x000fd20004701670 */
[----:B------:R1:W-:Y:S04]  /*10b80*/  @!P3 LDGSTS.E.BYPASS.LTC128B.128 [R204+0x2080], [R12.64], !P2 ;  /* 0x020800000cccbfae */ /* 0x0003e8000d101d46 */
[----:B------:R1:W-:Y:S04]  /*10b90*/  @!P3 LDGSTS.E.BYPASS.LTC128B.128 [R204+0x2c80], [R12.64+0x40], !P1 ;  /* 0x02c800400cccbfae */ /* 0x0003e8000c901d46 */
[----:B------:R1:W-:Y:S04]  /*10ba0*/  @!P3 LDGSTS.E.BYPASS.LTC128B.128 [R204+0x3880], [R12.64+0x80], !P0 ;  /* 0x038800800cccbfae */ /* 0x0003e8000c101d46 */
[----:B------:R-:W-:Y:S04]  /*10bb0*/  LDSM.16.M88.4 R60, [R165+0xc00] ;  /* 0x000c0000a53c783b */ /* 0x000fe80000000200 */
[----:B------:R-:W3:Y:S01]  /*10bc0*/  LDSM.16.M88.4 R36, [R192+0x2000] ;  /* 0x00200000c024783b */ /* 0x000ee20000000200 */
[C---:B----4-:R-:W-:Y:S03]  /*10bd0*/  HMMA.16816.F32.BF16 R52, R4.reuse, R16, RZ ;  /* 0x000000100434723c */ /* 0x050fe600000418ff */
[----:B------:R-:W4:Y:S04]  /*10be0*/  LDSM.16.M88.4 R28, [R192+0x3000] ;  /* 0x00300000c01c783b */ /* 0x000f280000000200 */
[----:B------:R-:W-:Y:S01]  /*10bf0*/  LDSM.16.M88.4 R56, [R200] ;  /* 0x00000000c838783b */ /* 0x000fe20000000200 */
[C---:B------:R-:W-:Y:S03]  /*10c00*/  HMMA.16816.F32.BF16 R76, R4.reuse, R20, RZ ;  /* 0x00000014044c723c */ /* 0x040fe600000418ff */
[----:B------:R-:W0:Y:S05]  /*10c10*/  LDGDEPBAR ;  /* 0x00000000000079af */ /* 0x000e2a0000000000 */
[C---:B------:R-:W-:Y:S08]  /*10c20*/  HMMA.16816.F32.BF16 R64, R4.reuse, R44, RZ ;  /* 0x0000002c0440723c */ /* 0x040ff000000418ff */
[C---:B-1----:R-:W-:Y:S08]  /*10c30*/  HMMA.16816.F32.BF16 R12, R4.reuse, R18, RZ ;  /* 0x00000012040c723c */ /* 0x042ff000000418ff */
[C---:B------:R-:W-:Y:S08]  /*10c40*/  HMMA.16816.F32.BF16 R68, R4.reuse, R22, RZ ;  /* 0x000000160444723c */ /* 0x040ff000000418ff */
[----:B------:R-:W-:Y:S08]  /*10c50*/  HMMA.16816.F32.BF16 R88, R4, R46, RZ ;  /* 0x0000002e0458723c */ /* 0x000ff000000418ff */
[----:B---3--:R-:W-:Y:S01]  /*10c60*/  HMMA.16816.F32.BF16 R4, R40, R48, R24 ;  /* 0x000000302804723c */ /* 0x008fe20000041818 */
        /* <DEDUP_REMOVED lines=28> */
[----:B------:R-:W-:Y:S08]  /*10e30*/  HMMA.16816.F32.BF16 R68, R16, R52, R64 ;  /* 0x000000341044723c */ /* 0x000ff00000041840 */
[----:B------:R-:W-:Y:S08]  /*10e40*/  HMMA.16816.F32.BF16 R92, R40, R84, R92 ;  /* 0x00000054285c723c */ /* 0x000ff0000004185c */
        /* <DEDUP_REMOVED lines=9> */
[C---:B------:R-:W-:Y:S08]  /*10ee0*/  HMMA.16816.F32.BF16 R100, R40.reuse, R80, R100 ;  /* 0x000000502864723c */ /* 0x040ff00000041864 */
        /* <DEDUP_REMOVED lines=9> */
[-C--:B------:R-:W-:Y:S01]  /*10f80*/  HMMA.16816.F32.BF16 R72, R8, R46.reuse, R56 ;  /* 0x0000002e0848723c */ /* 0x080fe20000041838 */
[----:B------:R-:W2:Y:S01]  /*10f90*/  LDSM.16.M88.4 R56, [R196] ;  /* 0x00000000c438783b */ /* 0x000ea20000000200 */
[----:B------:R3:W1:Y:S06]  /*10fa0*/  MUFU.TANH R107, R0 ;  /* 0x00000000006b7308 */ /* 0x00066c0000002400 */
[----:B------:R-:W-:Y:S01]  /*10fb0*/  HMMA.16816.F32.BF16 R84, R4, R46, R52 ;  /* 0x0000002e0454723c */ /* 0x000fe20000041834 */
[----:B------:R-:W2:Y:S01]  /*10fc0*/  LDSM.16.M88.4 R52, [R165+0x1400] ;  /* 0x00140000a534783b */ /* 0x000ea20000000200 */
[----:B---3--:R-:W-:-:S04]  /*10fd0*/  FMUL.FTZ R0, R91, c[0x0][0x320] ;  /* 0x0000c8005b007a20 */ /* 0x008fc80000410000 */
[----:B------:R3:W1:Y:S02]  /*10fe0*/  MUFU.TANH R105, R0 ;  /* 0x0000000000697308 */ /* 0x0006640000002400 */
[----:B------:R-:W-:Y:S08]  /*10ff0*/  HMMA.16816.F32.BF16 R40, R20, R60, R40 ;  /* 0x0000003c1428723c */ /* 0x000ff00000041828 */
        /* <DEDUP_REMOVED lines=127> */
[----:B------:R-:W-:Y:S02]  /*117f0*/  SHF.R.S32.HI R2, RZ, 0x1f, R0 ;  /* 0x0000001fff027819 */ /* 0x000fe40000011400 */
[----:B------:R-:W-:-:S03]  /*11800*/  LOP3.LUT P3, RZ, R203, 0x100, RZ, 0xc0, !PT ;  /* 0x00000100cbff7812 */ /* 0x000fc6000786c0ff */
        /* <DEDUP_REMOVED lines=29> */
.L_x_808:
[----:B--234-:R-:W-:Y:S05]  /*119e0*/  BSYNC B0 ;  /* 0x0000000000007941 */ /* 0x01cfea0003800000 */
.L_x_807:
[----:B-1----:R-:W2:Y:S04]  /*119f0*/  LDL R0, [R1+0x44] ;  /* 0x0000440001007983 */ /* 0x002ea80000100800 */
[----:B------:R-:W3:Y:S01]  /*11a00*/  LDL R8, [R1] ;  /* 0x0000000001087983 */ /* 0x000ee20000100800 */
[----:B------:R-:W-:Y:S01]  /*11a10*/  IMAD.MOV.U32 R238, RZ, RZ, c[0x0][0x32c] ;  /* 0x0000cb00ffee7624 */ /* 0x000fe200078e00ff */
[----:B------:R-:W-:-:S02]  /*11a20*/  ULDC UR4, c[0x0][0x324] ;  /* 0x0000c90000047ab9 */ /* 0x000fc40000000800 */
[----:B------:R-:W-:Y:S01]  /*11a30*/  ULOP3.LUT UR4, URZ, UR4, URZ, 0x33, !UPT ;  /* 0x000000043f047292 */ /* 0x000fe2000f8e333f */
[----:B------:R-:W0:Y:S01]  /*11a40*/  LDGDEPBAR ;  /* 0x00000000000079af */ /* 0x000e220000000000 */
[----:B------:R-:W-:Y:S01]  /*11a50*/  ISETP.GE.AND P0, PT, R238, 0x1, PT ;  /* 0x00000001ee00780c */ /* 0x000fe20003f06270 */
[----:B--2---:R-:W-:-:S04]  /*11a60*/  IMAD.IADD R0, R0, 0x1, R239 ;  /* 0x0000000100007824 */ /* 0x004fc800078e02ef */
[----:B------:R-:W-:-:S04]  /*11a70*/  @P5 IMAD.HI.U32 R2, R0, c[0x0][0x2c8], RZ ;  /* 0x0000b20000025a27 */ /* 0x000fc800078e00ff */
[----:B------:R-:W-:Y:S01]  /*11a80*/  IMAD.MOV.U32 R4, RZ, RZ, R0 ;  /* 0x000000ffff047224 */ /* 0x000fe200078e0000 */
[----:B------:R-:W-:Y:S01]  /*11a90*/  @P5 SHF.R.U32.HI R4, RZ, c[0x0][0x2cc], R2 ;  /* 0x0000b300ff045a19 */ /* 0x000fe20000011602 */
[--C-:B---3--:R-:W-:Y:S01]  /*11aa0*/  IMAD.IADD R6, R133, 0x1, -R8.reuse ;  /* 0x0000000185067824 */ /* 0x108fe200078e0a08 */
[----:B------:R-:W-:Y:S01]  /*11ab0*/  IADD3 R0, -R8, 0x1, R133 ;  /* 0x0000000108007810 */ /* 0x000fe20007ffe185 */
[----:B------:R-:W-:Y:S02]  /*11ac0*/  IMAD.IADD R8, R108, 0x1, -R8 ;  /* 0x000000016c087824 */ /* 0x000fe400078e0a08 */
        /* <DEDUP_REMOVED lines=19> */
.L_x_811:
[----:B------:R-:W-:-:S04]  /*11c00*/  MOV R9, c[0x0][0x32c] ;  /* 0x0000cb0000097a02 */ /* 0x000fc80000000f00 */
[----:B------:R-:W-:-:S13]  /*11c10*/  ISETP.NE.AND P0, PT, R9, 0x1, PT ;  /* 0x000000010900780c */ /* 0x000fda0003f05270 */
[----:B------:R-:W-:-:S05]  /*11c20*/  @P0 IMAD.HI.U32 R9, R3, c[0x0][0x330], RZ ;  /* 0x0000cc0003090a27 */ /* 0x000fca00078e00ff */
[----:B------:R-:W-:Y:S02]  /*11c30*/  @P0 SHF.R.U32.HI R3, RZ, c[0x0][0x334], R9 ;  /* 0x0000cd00ff030a19 */ /* 0x000fe40000011609 */
.L_x_812:
[----:B------:R-:W-:Y:S05]  /*11c40*/  BSYNC B0 ;  /* 0x0000000000007941 */ /* 0x000fea0003800000 */
.L_x_810:
[----:B------:R-:W-:-:S05]  /*11c50*/  IMAD R3, R3, c[0x0][0x32c], R8 ;  /* 0x0000cb0003037a24 */ /* 0x000fca00078e0208 */
[----:B------:R-:W-:Y:S02]  /*11c60*/  IADD3 R9, R3, c[0x0][0x32c], RZ ;  /* 0x0000cb0003097a10 */ /* 0x000fe40007ffe0ff */
[----:B------:R-:W-:Y:S02]  /*11c70*/  IMNMX R0, R0, R3, !PT ;  /* 0x0000000300007217 */ /* 0x000fe40007800200 */
[----:B------:R-:W-:Y:S02]  /*11c80*/  IMNMX R2, R2, R9, PT ;  /* 0x0000000902027217 */ /* 0x000fe40003800200 */
.L_x_809:
[C---:B------:R-:W-:Y:S01]  /*11c90*/  ISETP.GE.AND P0, PT, R108.reuse, 0x2, PT ;  /* 0x000000026c00780c */ /* 0x040fe20003f06270 */
[----:B------:R-:W1:Y:S01]  /*11ca0*/  SHFL.IDX PT, R3, R4, 0x1, 0x1c1f ;  /* 0x003c1f0004037f89 */ /* 0x000e6200000e0000 */
        /* <DEDUP_REMOVED lines=18> */
[----:B------:R-:W-:Y:S02]  /*11dd0*/  ISETP.GE.AND P4, PT, R108, 0x1a, PT ;  /* 0x0000001a6c00780c */ /* 0x000fe40003f86270 */
        /* <DEDUP_REMOVED lines=50> */
.L_x_815:
[----:B------:R-:W-:-:S04]  /*12100*/  MOV R15, c[0x0][0x32c] ;  /* 0x0000cb00000f7a02 */ /* 0x000fc80000000f00 */
[----:B------:R-:W-:-:S13]  /*12110*/  ISETP.NE.AND P0, PT, R15, 0x1, PT ;  /* 0x000000010f00780c */ /* 0x000fda0003f05270 */
[----:B------:R-:W-:-:S05]  /*12120*/  @P0 IMAD.HI.U32 R15, R3, c[0x0][0x330], RZ ;  /* 0x0000cc00030f0a27 */ /* 0x000fca00078e00ff */
[----:B------:R-:W-:Y:S02]  /*12130*/  @P0 SHF.R.U32.HI R3, RZ, c[0x0][0x334], R15 ;  /* 0x0000cd00ff030a19 */ /* 0x000fe4000001160f */
.L_x_816:
[----:B------:R-:W-:Y:S05]  /*12140*/  BSYNC B0 ;  /* 0x0000000000007941 */ /* 0x000fea0003800000 */
.L_x_814:
[----:B------:R-:W-:-:S05]  /*12150*/  IMAD R3, R3, c[0x0][0x32c], R8 ;  /* 0x0000cb0003037a24 */ /* 0x000fca00078e0208 */
[----:B------:R-:W-:Y:S02]  /*12160*/  IADD3 R15, R3, c[0x0][0x32c], RZ ;  /* 0x0000cb00030f7a10 */ /* 0x000fe40007ffe0ff */
[----:B------:R-:W-:Y:S02]  /*12170*/  IMNMX R0, R0, R3, !PT ;  /* 0x0000000300007217 */ /* 0x000fe40007800200 */
[----:B------:R-:W-:Y:S02]  /*12180*/  IMNMX R2, R2, R15, PT ;  /* 0x0000000f02027217 */ /* 0x000fe40003800200 */
.L_x_813:
        /* <DEDUP_REMOVED lines=59> */
.L_x_819:
[----:B------:R-:W-:-:S04]  /*12540*/  MOV R15, c[0x0][0x32c] ;  /* 0x0000cb00000f7a02 */ /* 0x000fc80000000f00 */
[----:B------:R-:W-:-:S13]  /*12550*/  ISETP.NE.AND P0, PT, R15, 0x1, PT ;  /* 0x000000010f00780c */ /* 0x000fda0003f05270 */
[----:B------:R-:W-:-:S05]  /*12560*/  @P0 IMAD.HI.U32 R15, R3, c[0x0][0x330], RZ ;  /* 0x0000cc00030f0a27 */ /* 0x000fca00078e00ff */
[----:B------:R-:W-:Y:S02]  /*12570*/  @P0 SHF.R.U32.HI R3, RZ, c[0x0][0x334], R15 ;  /* 0x0000cd00ff030a19 */ /* 0x000fe4000001160f */
.L_x_820:
[----:B------:R-:W-:Y:S05]  /*12580*/  BSYNC B0 ;  /* 0x0000000000007941 */ /* 0x000fea0003800000 */
.L_x_818:
[----:B------:R-:W-:-:S05]  /*12590*/  IMAD R3, R3, c[0x0][0x32c], R8 ;  /* 0x0000cb0003037a24 */ /* 0x000fca00078e0208 */
[----:B------:R-:W-:Y:S02]  /*125a0*/  IADD3 R15, R3, c[0x0][0x32c], RZ ;  /* 0x0000cb00030f7a10 */ /* 0x000fe40007ffe0ff */
[----:B------:R-:W-:Y:S02]  /*125b0*/  IMNMX R0, R0, R3, !PT ;  /* 0x0000000300007217 */ /* 0x000fe40007800200 */
[----:B------:R-:W-:Y:S02]  /*125c0*/  IMNMX R2, R2, R15, PT ;  /* 0x0000000f02027217 */ /* 0x000fe40003800200 */
.L_x_817:
        /* <DEDUP_REMOVED lines=59> */
.L_x_823:
[----:B------:R-:W-:-:S04]  /*12980*/  MOV R4, c[0x0][0x32c] ;  /* 0x0000cb0000047a02 */ /* 0x000fc80000000f00 */
[----:B------:R-:W-:-:S13]  /*12990*/  ISETP.NE.AND P0, PT, R4, 0x1, PT ;  /* 0x000000010400780c */ /* 0x000fda0003f05270 */
[----:B------:R-:W-:-:S05]  /*129a0*/  @P0 IMAD.HI.U32 R4, R3, c[0x0][0x330], RZ ;  /* 0x0000cc0003040a27 */ /* 0x000fca00078e00ff */
[----:B------:R-:W-:Y:S02]  /*129b0*/  @P0 SHF.R.U32.HI R3, RZ, c[0x0][0x334], R4 ;  /* 0x0000cd00ff030a19 */ /* 0x000fe40000011604 */
.L_x_824:
[----:B------:R-:W-:Y:S05]  /*129c0*/  BSYNC B0 ;  /* 0x0000000000007941 */ /* 0x000fea0003800000 */
.L_x_822:
[----:B------:R-:W-:-:S05]  /*129d0*/  IMAD R3, R3, c[0x0][0x32c], R8 ;  /* 0x0000cb0003037a24 */ /* 0x000fca00078e0208 */
[----:B------:R-:W-:Y:S02]  /*129e0*/  IADD3 R4, R3, c[0x0][0x32c], RZ ;  /* 0x0000cb0003047a10 */ /* 0x000fe40007ffe0ff */
[----:B------:R-:W-:Y:S02]  /*129f0*/  IMNMX R0, R0, R3, !PT ;  /* 0x0000000300007217 */ /* 0x000fe40007800200 */
[----:B------:R-:W-:Y:S02]  /*12a00*/  IMNMX R2, R2, R4, PT ;  /* 0x0000000402027217 */ /* 0x000fe40003800200 */
.L_x_821:
[----:B------:R-:W-:Y:S01]  /*12a10*/  ISETP.NE.AND P0, PT, R13, RZ, PT ;  /* 0x000000ff0d00720c */ /* 0x000fe20003f05270 */
[----:B------:R-:W-:Y:S01]  /*12a20*/  LDSM.16.MT88.4 R48, [R166] ;  /* 0x00000000a630783b */ /* 0x000fe20000004200 */
        /* <DEDUP_REMOVED lines=10> */
[----:B------:R-:W-:Y:S01]  /*12ad0*/  FMNMX.FTZ R3, R21, R3, !PT ;  /* 0x0000000315037209 */ /* 0x000fe20007810000 */
[----:B------:R-:W-:Y:S01]  /*12ae0*/  LDSM.16.MT88.4 R156, [R166+0x1400] ;  /* 0x00140000a69c783b */ /* 0x000fe20000004200 */
        /* <DEDUP_REMOVED lines=16> */
[----:B------:R-:W-:-:S03]  /*12bf0*/  ISETP.LT.OR P0, PT, R2, 0x11, P0 ;  /* 0x000000110200780c */ /* 0x000fc60000701670 */
[----:B------:R-:W1:Y:S01]  /*12c00*/  SHFL.BFLY PT, R4, R3, 0x2, 0x1f ;  /* 0x0c401f0003047f89 */ /* 0x000e6200000e0000 */
[----:B------:R-:W-:Y:S02]  /*12c10*/  FSEL R10, R73, -INF , !P0 ;  /* 0xff800000490a7808 */ /* 0x000fe40004000000 */
        /* <DEDUP_REMOVED lines=8> */
[----:B------:R-:W-:Y:S01]  /*12ca0*/  LDSM.16.MT88.4 R56, [R166+0x1800] ;  /* 0x00180000a638783b */ /* 0x000fe20000004200 */
[----:B-1----:R-:W-:Y:S02]  /*12cb0*/  FMNMX.FTZ R3, R3, R4, !PT ;  /* 0x0000000403037209 */ /* 0x002fe40007810000 */
[----:B------:R-:W-:-:S03]  /*12cc0*/  ISETP.LT.OR P0, PT, R2, 0x1a, P0 ;  /* 0x0000001a0200780c */ /* 0x000fc60000701670 */
[----:B------:R-:W1:Y:S01]  /*12cd0*/  SHFL.BFLY PT, R4, R3, 0x1, 0x1f ;  /* 0x0c201f0003047f89 */ /* 0x000e6200000e0000 */
        /* <DEDUP_REMOVED lines=8> */
[----:B------:R-:W-:Y:S02]  /*12d60*/  ISETP.GT.AND P0, PT, R0, 0x28, !P1 ;  /* 0x000000280000780c */ /* 0x000fe40004f04270 */
[----:B-1----:R-:W-:Y:S02]  /*12d70*/  FMNMX.FTZ R108, R3, R4, !PT ;  /* 0x00000004036c7209 */ /* 0x002fe40007810000 */
[----:B------:R-:W-:-:S03]  /*12d80*/  ISETP.LT.OR P0, PT, R2, 0x29, P0 ;  /* 0x000000290200780c */ /* 0x000fc60000701670 */
[----:B------:R-:W-:Y:S01]  /*12d90*/  FMUL.FTZ R3, R108, c[0x0][0x2d0] ;  /* 0x0000b4006c037a20 */ /* 0x000fe20000410000 */
[----:B------:R-:W-:Y:S02]  /*12da0*/  FSEL R102, R42, -INF , !P0 ;  /* 0xff8000002a667808 */ /* 0x000fe40004000000 */
[----:B------:R-:W-:Y:S02]  /*12db0*/  ISETP.GT.AND P0, PT, R0, RZ, !P6 ;  /* 0x000000ff0000720c */ /* 0x000fe40007704270 */
[----:B------:R-:W-:Y:S02]  /*12dc0*/  ISETP.NE.AND P6, PT, R9, RZ, PT ;  /* 0x000000ff0900720c */ /* 0x000fe40003fc5270 */
[----:B------:R-:W-:-:S04]  /*12dd0*/  ISETP.LT.OR P0, PT, R2, 0x1, P0 ;  /* 0x000000010200780c */ /* 0x000fc80000701670 */
[----:B------:R-:W-:Y:S02]  /*12de0*/  FSEL R8, R118, -INF , !P0 ;  /* 0xff80000076087808 */ /* 0x000fe40004000000 */
[----:B------:R-:W-:Y:S02]  /*12df0*/  FSETP.NEU.FTZ.AND P0, PT, R108, -INF , PT ;  /* 0xff8000006c00780b */ /* 0x000fe40003f1d000 */
[----:B------:R-:W-:Y:S02]  /*12e00*/  FMNMX.FTZ R6, R8, R13, !PT ;  /* 0x0000000d08067209 */ /* 0x000fe40007810000 */
[----:B------:R-:W-:Y:S02]  /*12e10*/  FSEL R20, R3, RZ, P0 ;  /* 0x000000ff03147208 */ /* 0x000fe40000000000 */
[----:B------:R-:W-:-:S03]  /*12e20*/  FMNMX.FTZ R3, R22, R24, !PT ;  /* 0x0000001816037209 */ /* 0x000fc60007810000 */
[----:B------:R-:W-:Y:S01]  /*12e30*/  FFMA.FTZ R5, R16, c[0x0][0x2d0], -R20 ;  /* 0x0000b40010057a23 */ /* 0x000fe20000010814 */
[----:B------:R-:W-:-:S03]  /*12e40*/  FMNMX.FTZ R3, R26, R3, !PT ;  /* 0x000000031a037209 */ /* 0x000fc60007810000 */
[----:B------:R1:W-:Y:S01]  /*12e50*/  MUFU.EX2 R205, R5 ;  /* 0x0000000500cd7308 */ /* 0x0003e20000000800 */
[----:B------:R-:W-:-:S04]  /*12e60*/  FMNMX.FTZ R3, R29, R3, !PT ;  /* 0x000000031d037209 */ /* 0x000fc80007810000 */
[----:B------:R-:W-:-:S04]  /*12e70*/  FMNMX.FTZ R3, R30, R3, !PT ;  /* 0x000000031e037209 */ /* 0x000fc80007810000 */
        /* <DEDUP_REMOVED lines=17> */
[----:B--2---:R-:W-:Y:S01]  /*12f90*/  FFMA.FTZ R5, R21, c[0x0][0x2d0], -R20 ;  /* 0x0000b40015057a23 */ /* 0x004fe20000010814 */
[----:B---3--:R-:W-:-:S03]  /*12fa0*/  F2FP.BF16.PACK_AB R18, R229, R230 ;  /* 0x000000e6e512723e */ /* 0x008fc600000010ff */
[----:B------:R2:W-:Y:S01]  /*12fb0*/  MUFU.EX2 R231, R5 ;  /* 0x0000000500e77308 */ /* 0x0005e20000000800 */
[----:B-1----:R-:W-:Y:S02]  /*12fc0*/  FMNMX.FTZ R107, R3, R4, !PT ;  /* 0x00000004036b7209 */ /* 0x002fe40007810000 */
[----:B------:R-:W-:Y:S02]  /*12fd0*/  FMNMX.FTZ R4, R15, R28, !PT ;  /* 0x0000001c0f047209 */ /* 0x000fe40007810000 */
[----:B------:R-:W-:Y:S01]  /*12fe0*/  FSETP.NEU.FTZ.AND P0, PT, R107, -INF , PT ;  /* 0xff8000006b00780b */ /* 0x000fe20003f1d000 */
[----:B--2---:R-:W-:Y:S01]  /*12ff0*/  FFMA.FTZ R5, R23, c[0x0][0x2d0], -R20 ;  /* 0x0000b40017057a23 */ /* 0x004fe20000010814 */
[----:B------:R-:W-:Y:S01]  /*13000*/  FMNMX.FTZ R4, R31, R4, !PT ;  /* 0x000000041f047209 */ /* 0x000fe20007810000 */
[----:B------:R-:W-:Y:S02]  /*13010*/  FMUL.FTZ R3, R107, c[0x0][0x2d0] ;  /* 0x0000b4006b037a20 */ /* 0x000fe40000410000 */
[----:B------:R1:W-:Y:S01]  /*13020*/  MUFU.EX2 R232, R5 ;  /* 0x0000000500e87308 */ /* 0x0003e20000000800 */
[----:B------:R-:W-:-:S02]  /*13030*/  FMNMX.FTZ R4, R32, R4, !PT ;  /* 0x0000000420047209 */ /* 0x000fc40007810000 */
[----:B------:R-:W-:Y:S02]  /*13040*/  FSEL R3, R3, RZ, P0 ;  /* 0x000000ff03037208 */ /* 0x000fe40000000000 */
[----:B------:R-:W-:Y:S02]  /*13050*/  FMNMX.FTZ R4, R34, R4, !PT ;  /* 0x0000000422047209 */ /* 0x000fe40007810000 */
[----:B------:R-:W-:Y:S01]  /*13060*/  ISETP.GT.AND P0, PT, R0, 0x29, !P6 ;  /* 0x000000290000780c */ /* 0x000fe20007704270 */
[--C-:B------:R-:W-:Y:S01]  /*13070*/  FFMA.FTZ R0, R24, c[0x0][0x2d0], -R3.reuse ;  /* 0x0000b40018007a23 */ /* 0x100fe20000010803 */
[----:B------:R-:W-:Y:S02]  /*13080*/  FMNMX.FTZ R4, R35, R4, !PT ;  /* 0x0000000423047209 */ /* 0x000fe40007810000 */
[----:B------:R-:W-:Y:S01]  /*13090*/  ISETP.LT.OR P0, PT, R2, 0x2a, P0 ;  /* 0x0000002a0200780c */ /* 0x000fe20000701670 */
[----:B------:R-:W-:Y:S01]  /*130a0*/  MUFU.EX2 R223, R0 ;  /* 0x0000000000df7308 */ /* 0x000fe20000000800 */
[----:B------:R-:W-:Y:S01]  /*130b0*/  FMNMX.FTZ R4, R37, R4, !PT ;  /* 0x0000000425047209 */ /* 0x000fe20007810000 */
[----:B------:R-:W-:Y:S01]  /*130c0*/  FFMA.FTZ R2, R26, c[0x0][0x2d0], -R3 ;  /* 0x0000b4001a027a23 */ /* 0x000fe20000010803 */
[----:B------:R-:W-:-:S02]  /*130d0*/  FSEL R21, R47, -INF , !P0 ;  /* 0xff8000002f157808 */ /* 0x000fc40004000000 */
[----:B------:R-:W-:Y:S02]  /*130e0*/  FMNMX.FTZ R4, R39, R4, !PT ;  /* 0x0000000427047209 */ /* 0x000fe40007810000 */
[----:B-1----:R-:W-:Y:S01]  /*130f0*/  FMNMX.FTZ R5, R12, R6, !PT ;  /* 0x000000060c057209 */ /* 0x002fe20007810000 */
[----:B------:R-:W-:Y:S01]  /*13100*/  FFMA.FTZ R6, R25, c[0x0][0x2d0], -R20 ;  /* 0x0000b40019067a23 */ /* 0x000fe20000010814 */
[----:B------:R-:W-:Y:S01]  /*13110*/  FMNMX.FTZ R4, R121, R4, !PT ;  /* 0x0000000479047209 */ /* 0x000fe20007810000 */
[----:B------:R1:W-:Y:S01]  /*13120*/  MUFU.EX2 R221, R2 ;  /* 0x0000000200dd7308 */ /* 0x0003e20000000800 */
[----:B------:R-:W-:Y:S02]  /*13130*/  FMNMX.FTZ R5, R11, R5, !PT ;  /* 0x000000050b057209 */ /* 0x000fe40007810000 */
[----:B------:R-:W-:Y:S02]  /*13140*/  FMNMX.FTZ R4, R120, R4, !PT ;  /* 0x0000000478047209 */ /* 0x000fe40007810000 */
[----:B------:R-:W-:-:S02]  /*13150*/  ISETP.NE.AND P6, PT, R240, 0x1, PT ;  /* 0x00000001f000780c */ /* 0x000fc40003fc5270 */
[----:B------:R-:W-:Y:S01]  /*13160*/  FMNMX.FTZ R4, R105, R4, !PT ;  /* 0x0000000469047209 */ /* 0x000fe20007810000 */
[----:B------:R2:W-:Y:S03]  /*13170*/  MUFU.EX2 R233, R6 ;  /* 0x0000000600e97308 */ /* 0x0005e60000000800 */
[----:B------:R-:W-:-:S05]  /*13180*/  FMNMX.FTZ R4, R104, R4, !PT ;  /* 0x0000000468047209 */ /* 0x000fca0007810000 */
[----:B------:R-:W3:Y:S01]  /*13190*/  SHFL.BFLY PT, R7, R4, 0x2, 0x1f ;  /* 0x0c401f0004077f89 */ /* 0x000ee200000e0000 */
[----:B-1----:R-:W-:-:S04]  /*131a0*/  FFMA.FTZ R2, R29, c[0x0][0x2d0], -R3 ;  /* 0x0000b4001d027a23 */ /* 0x002fc80000010803 */
[----:B------:R1:W4:Y:S01]  /*131b0*/  MUFU.EX2 R222, R2 ;  /* 0x0000000200de7308 */ /* 0x0003220000000800 */
[----:B--2---:R-:W-:Y:S01]  /*131c0*/  FMNMX.FTZ R6, R10, R5, !PT ;  /* 0x000000050a067209 */ /* 0x004fe20007810000 */
[----:B------:R-:W-:-:S03]  /*131d0*/  FFMA.FTZ R5, R27, c[0x0][0x2d0], -R20 ;  /* 0x0000b4001b057a23 */ /* 0x000fc60000010814 */
[----:B------:R-:W-:-:S03]  /*131e0*/  FMNMX.FTZ R6, R14, R6, !PT ;  /* 0x000000060e067209 */ /* 0x000fc60007810000 */
[----:B------:R2:W-:Y:S01]  /*131f0*/  MUFU.EX2 R234, R5 ;  /* 0x0000000500ea7308 */ /* 0x0005e20000000800 */
[----:B------:R-:W-:-:S04]  /*13200*/  FMNMX.FTZ R6, R40, R6, !PT ;  /* 0x0000000628067209 */ /* 0x000fc80007810000 */
[----:B------:R-:W-:Y:S01]  /*13210*/  FMNMX.FTZ R6, R44, R6, !PT ;  /* 0x000000062c067209 */ /* 0x000fe20007810000 */
[--C-:B-1----:R-:W-:Y:S01]  /*13220*/  FFMA.FTZ R2, R30, c[0x0][0x2d0], -R3.reuse ;  /* 0x0000b4001e027a23 */ /* 0x102fe20000010803 */
[----:B----4-:R-:W-:Y:S02]  /*13230*/  F2FP.BF16.PACK_AB R19, R222, R221 ;  /* 0x000000ddde13723e */ /* 0x010fe400000010ff */
[----:B---3--:R-:W-:Y:S01]  /*13240*/  FMNMX.FTZ R4, R4, R7, !PT ;  /* 0x0000000704047209 */ /* 0x008fe20007810000 */
[----:B------:R1:W-:Y:S01]  /*13250*/  MUFU.EX2 R225, R2 ;  /* 0x0000000200e17308 */ /* 0x0003e20000000800 */
[----:B--2---:R-:W-:-:S07]  /*13260*/  FFMA.FTZ R5, R22, c[0x0][0x2d0], -R3 ;  /* 0x0000b40016057a23 */ /* 0x004fce0000010803 */
[----:B------:R2:W3:Y:S01]  /*13270*/  MUFU.EX2 R224, R5 ;  /* 0x0000000500e07308 */ /* 0x0004e20000000800 */
[----:B-1----:R-:W-:-:S07]  /*13280*/  FFMA.FTZ R2, R33, c[0x0][0x2d0], -R3 ;  /* 0x0000b40021027a23 */ /* 0x002fce0000010803 */
[----:B------:R-:W1:Y:S01]  /*13290*/  MUFU.EX2 R226, R2 ;  /* 0x0000000200e27308 */ /* 0x000e620000000800 */
[----:B--2---:R-:W-:Y:S02]  /*132a0*/  FMNMX.FTZ R5, R100, R6, !PT ;  /* 0x0000000664057209 */ /* 0x004fe40007810000 */
[----:B------:R-:W2:Y:S01]  /*132b0*/  SHFL.BFLY PT, R6, R4, 0x1, 0x1f ;  /* 0x0c201f0004067f89 */ /* 0x000ea200000e0000 */
[----:B---3--:R-:W-:Y:S02]  /*132c0*/  F2FP.BF16.PACK_AB R17, R223, R224 ;  /* 0x000000e0df11723e */ /* 0x008fe400000010ff */
[----:B------:R-:W-:-:S04]  /*132d0*/  FMNMX.FTZ R0, R101, R5, !PT ;  /* 0x0000000565007209 */ /* 0x000fc80007810000 */
[----:B------:R-:W-:Y:S01]  /*132e0*/  FMNMX.FTZ R0, R102, R0, !PT ;  /* 0x0000000066007209 */ /* 0x000fe20007810000 */
[----:B------:R-:W-:Y:S01]  /*132f0*/  HMMA.16816.F32.BF16 R76, R16, R50, RZ ;  /* 0x00000032104c723c */ /* 0x000fe200000418ff */
[----:B-1----:R-:W-:Y:S02]  /*13300*/  F2FP.BF16.PACK_AB R9, R226, R225 ;  /* 0x000000e1e209723e */ /* 0x002fe400000010ff */
[----:B------:R-:W-:-:S05]  /*13310*/  FMNMX.FTZ R0, R21, R0, !PT ;  /* 0x0000000015007209 */ /* 0x000fca0007810000 */
[----:B------:R-:W-:Y:S01]  /*13320*/  HMMA.16816.F32.BF16 R116, R16, R64, RZ ;  /* 0x000000401074723c */ /* 0x000fe200000418ff */
[----:B------:R-:W1:Y:S01]  /*13330*/  SHFL.BFLY PT, R5, R0, 0x2, 0x1f ;  /* 0x0c401f0000057f89 */ /* 0x000e6200000e0000 */
[----:B--2---:R-:W-:Y:S01]  /*13340*/  FMNMX.FTZ R106, R4, R6, !PT ;  /* 0x00000006046a7209 */ /* 0x004fe20007810000 */
[----:B------:R-:W-:-:S05]  /*13350*/  FFMA.FTZ R4, R36, c[0x0][0x2d0], -R3 ;  /* 0x0000b40024047a23 */ /* 0x000fca0000010803 */
[C---:B------:R-:W-:Y:S01]  /*13360*/  HMMA.16816.F32.BF16 R112, R16.reuse, R60, RZ ;  /* 0x0000003c1070723c */ /* 0x040fe200000418ff */
[C---:B------:R-:W-:Y:S01]  /*13370*/  FSETP.NEU.FTZ.AND P0, PT, R106.reuse, -INF , PT ;  /* 0xff8000006a00780b */ /* 0x040fe20003f1d000 */
[----:B------:R-:W-:Y:S01]  /*13380*/  FMUL.FTZ R2, R106, c[0x0][0x2d0] ;  /* 0x0000b4006a027a20 */ /* 0x000fe20000410000 */
[----:B------:R2:W-:Y:S04]  /*13390*/  MUFU.EX2 R227, R4 ;  /* 0x0000000400e37308 */ /* 0x0005e80000000800 */
[----:B------:R-:W-:Y:S01]  /*133a0*/  FSEL R2, R2, RZ, P0 ;  /* 0x000000ff02027208 */ /* 0x000fe20000000000 */
[----:B------:R-:W-:Y:S01]  /*133b0*/  HMMA.16816.F32.BF16 R96, R16, R56, RZ ;  /* 0x000000381060723c */ /* 0x000fe200000418ff */
[----:B-1----:R-:W-:-:S07]  /*133c0*/  FMNMX.FTZ R0, R0, R5, !PT ;  /* 0x0000000500007209 */ /* 0x002fce0007810000 */
[----:B------:R-:W-:Y:S01]  /*133d0*/  HMMA.16816.F32.BF16 R92, R16, R52, RZ ;  /* 0x00000034105c723c */ /* 0x000fe200000418ff */
[----:B--2---:R-:W-:Y:S01]  /*133e0*/  FFMA.FTZ R4, R38, c[0x0][0x2d0], -R3 ;  /* 0x0000b40026047a23 */ /* 0x004fe20000010803 */
[----:B------:R-:W1:Y:S03]  /*133f0*/  SHFL.BFLY PT, R5, R0, 0x1, 0x1f ;  /* 0x0c201f0000057f89 */ /* 0x000e6600000e0000 */
[----:B------:R2:W-:Y:S02]  /*13400*/  MUFU.EX2 R228, R4 ;  /* 0x0000000400e47308 */ /* 0x0005e40000000800 */
[----:B--2---:R-:W-:-:S06]  /*13410*/  FFMA.FTZ R4, R15, c[0x0][0x2d0], -R2 ;  /* 0x0000b4000f047a23 */ /* 0x004fcc0000010802 */
[----:B------:R2:W-:Y:S01]  /*13420*/  MUFU.EX2 R215, R4 ;  /* 0x0000000400d77308 */ /* 0x0005e20000000800 */
[----:B-1----:R-:W-:Y:S01]  /*13430*/  FMNMX.FTZ R103, R0, R5, !PT ;  /* 0x0000000500677209 */ /* 0x002fe20007810000 */
[----:B------:R-:W-:-:S03]  /*13440*/  FFMA.FTZ R0, R37, c[0x0][0x2d0], -R2 ;  /* 0x0000b40025007a23 */ /* 0x000fc60000010802 */
[----:B------:R-:W-:-:S03]  /*13450*/  FSETP.NEU.FTZ.AND P0, PT, R103, -INF , PT ;  /* 0xff8000006700780b */ /* 0x000fc60003f1d000 */
[----:B------:R1:W-:Y:S01]  /*13460*/  MUFU.EX2 R218, R0 ;  /* 0x0000000000da7308 */ /* 0x0003e20000000800 */
[----:B--2---:R-:W-:-:S07]  /*13470*/  FFMA.FTZ R4, R28, c[0x0][0x2d0], -R2 ;  /* 0x0000b4001c047a23 */ /* 0x004fce0000010802 */
[----:B------:R2:W-:Y:S01]  /*13480*/  MUFU.EX2 R213, R4 ;  /* 0x0000000400d57308 */ /* 0x0005e20000000800 */
[----:B-1----:R-:W-:-:S05]  /*13490*/  FMUL.FTZ R0, R103, c[0x0][0x2d0] ;  /* 0x0000b40067007a20 */ /* 0x002fca0000410000 */
[----:B------:R-:W-:Y:S01]  /*134a0*/  FSEL R0, R0, RZ, P0 ;  /* 0x000000ff00007208 */ /* 0x000fe20000000000 */
[--C-:B--2---:R-:W-:Y:S02]  /*134b0*/  FFMA.FTZ R4, R31, c[0x0][0x2d0], -R2.reuse ;  /* 0x0000b4001f047a23 */ /* 0x104fe40000010802 */
[----:B------:R-:W1:Y:S02]  /*134c0*/  LDSM.16.MT88.4 R28, [R166+0x400] ;  /* 0x00040000a61c783b */ /* 0x000e640000004200 */
[----:B------:R2:W-:Y:S02]  /*134d0*/  MUFU.EX2 R214, R4 ;  /* 0x0000000400d67308 */ /* 0x0005e40000000800 */
[----:B--2---:R-:W-:-:S06]  /*134e0*/  FFMA.FTZ R4, R32, c[0x0][0x2d0], -R2 ;  /* 0x0000b40020047a23 */ /* 0x004fcc0000010802 */
[----:B------:R2:W-:Y:S02]  /*134f0*/  MUFU.EX2 R216, R4 ;  /* 0x0000000400d87308 */ /* 0x0005e40000000800 */
[----:B--2---:R-:W-:-:S06]  /*13500*/  FFMA.FTZ R4, R34, c[0x0][0x2d0], -R2 ;  /* 0x0000b40022047a23 */ /* 0x004fcc0000010802 */
[----:B------:R2:W-:Y:S02]  /*13510*/  MUFU.EX2 R217, R4 ;  /* 0x0000000400d97308 */ /* 0x0005e40000000800 */
[--C-:B--2---:R-:W-:Y:S02]  /*13520*/  FFMA.FTZ R4, R35, c[0x0][0x2d0], -R2.reuse ;  /* 0x0000b40023047a23 */ /* 0x104fe40000010802 */
[----:B------:R-:W-:Y:S04]  /*13530*/  HMMA.16816.F32.BF16 R32, R16, R48, RZ ;  /* 0x000000301020723c */ /* 0x000fe800000418ff */
[----:B------:R2:W-:Y:S02]  /*13540*/  MUFU.EX2 R219, R4 ;  /* 0x0000000400db7308 */ /* 0x0005e40000000800 */
[----:B--2---:R-:W-:-:S02]  /*13550*/  FFMA.FTZ R4, R39, c[0x0][0x2d0], -R2 ;  /* 0x0000b40027047a23 */ /* 0x004fc40000010802 */
[----:B------:R-:W2:Y:S04]  /*13560*/  LDSM.16.MT88.4 R36, [R167] ;  /* 0x00000000a724783b */ /* 0x000ea80000004200 */
[----:B------:R3:W4:Y:S02]  /*13570*/  MUFU.EX2 R220, R4 ;  /* 0x0000000400dc7308 */ /* 0x0007240000000800 */
[----:B---3--:R-:W-:Y:S01]  /*13580*/  FFMA.FTZ R4, R8, c[0x0][0x2d0], -R0 ;  /* 0x0000b40008047a23 */ /* 0x008fe20000010800 */
[----:B------:R-:W-:Y:S02]  /*13590*/  F2FP.BF16.PACK_AB R8, R232, R231 ;  /* 0x000000e7e808723e */ /* 0x000fe400000010ff */
[----:B----4-:R-:W-:-:S03]  /*135a0*/  F2FP.BF16.PACK_AB R6, R220, R218 ;  /* 0x000000dadc06723e */ /* 0x010fc600000010ff */
[----:B------:R3:W-:Y:S02]  /*135b0*/  MUFU.EX2 R22, R4 ;  /* 0x0000000400167308 */ /* 0x0007e40000000800 */
[----:B---3--:R-:W-:-:S06]  /*135c0*/  FFMA.FTZ R4, R13, c[0x0][0x2d0], -R0 ;  /* 0x0000b4000d047a23 */ /* 0x008fcc0000010800 */
[----:B------:R3:W4:Y:S02]  /*135d0*/  MUFU.EX2 R206, R4 ;  /* 0x0000000400ce7308 */ /* 0x0007240000000800 */
[----:B---3--:R-:W-:Y:S01]  /*135e0*/  FFMA.FTZ R4, R12, c[0x0][0x2d0], -R0 ;  /* 0x0000b4000c047a23 */ /* 0x008fe20000010800 */
[----:B------:R-:W-:Y:S02]  /*135f0*/  F2FP.BF16.PACK_AB R12, R213, R215 ;  /* 0x000000d7d50c723e */ /* 0x000fe400000010ff */
[----:B----4-:R-:W-:-:S03]  /*13600*/  F2FP.BF16.PACK_AB R13, R206, R22 ;  /* 0x00000016ce0d723e */ /* 0x010fc600000010ff */
[----:B------:R3:W-:Y:S02]  /*13610*/  MUFU.EX2 R207, R4 ;  /* 0x0000000400cf7308 */ /* 0x0007e40000000800 */
[----:B---3--:R-:W-:Y:S01]  /*13620*/  FFMA.FTZ R4, R11, c[0x0][0x2d0], -R0 ;  /* 0x0000b4000b047a23 */ /* 0x008fe20000010800 */
[----:B------:R-:W-:-:S05]  /*13630*/  F2FP.BF16.PACK_AB R11, R228, R227 ;  /* 0x000000e3e40b723e */ /* 0x000fca00000010ff */
[----:B------:R3:W4:Y:S02]  /*13640*/  MUFU.EX2 R212, R4 ;  /* 0x0000000400d47308 */ /* 0x0007240000000800 */
[----:B---3--:R-:W-:Y:S01]  /*13650*/  FFMA.FTZ R4, R10, c[0x0][0x2d0], -R0 ;  /* 0x0000b4000a047a23 */ /* 0x008fe20000010800 */
[----:B----4-:R-:W-:Y:S02]  /*13660*/  F2FP.BF16.PACK_AB R15, R212, R207 ;  /* 0x000000cfd40f723e */ /* 0x010fe400000010ff */
[----:B------:R-:W-:-:S03]  /*13670*/  F2FP.BF16.PACK_AB R10, R234, R233 ;  /* 0x000000e9ea0a723e */ /* 0x000fc600000010ff */
[----:B------:R3:W-:Y:S04]  /*13680*/  MUFU.EX2 R23, R4 ;  /* 0x0000000400177308 */ /* 0x0007e80000000800 */
[C---:B-1----:R-:W-:Y:S01]  /*13690*/  HMMA.16816.F32.BF16 R132, R8.reuse, R28, R32 ;  /* 0x0000001c0884723c */ /* 0x042fe20000041820 */
[----:B------:R-:W1:Y:S07]  /*136a0*/  LDSM.16.MT88.4 R32, [R166+0x1c00] ;  /* 0x001c0000a620783b */ /* 0x000e6e0000004200 */
[----:B------:R-:W-:Y:S01]  /*136b0*/  HMMA.16816.F32.BF16 R124, R8, R30, R76 ;  /* 0x0000001e087c723c */ /* 0x000fe2000004184c */
[----:B---3--:R-:W-:Y:S01]  /*136c0*/  FFMA.FTZ R4, R14, c[0x0][0x2d0], -R0 ;  /* 0x0000b4000e047a23 */ /* 0x008fe20000010800 */
[----:B------:R-:W-:-:S03]  /*136d0*/  F2FP.BF16.PACK_AB R14, R216, R214 ;  /* 0x000000d6d80e723e */ /* 0x000fc600000010ff */
[----:B------:R3:W4:Y:S04]  /*136e0*/  MUFU.EX2 R168, R4 ;  /* 0x0000000400a87308 */ /* 0x0007280000000800 */
[C---:B------:R-:W-:Y:S08]  /*136f0*/  HMMA.16816.F32.BF16 R24, R12.reuse, R48, RZ ;  /* 0x000000300c18723c */ /* 0x040ff000000418ff */
[----:B--2---:R-:W-:Y:S01]  /*13700*/  HMMA.16816.F32.BF16 R72, R12, R36, RZ ;  /* 0x000000240c48723c */ /* 0x004fe200000418ff */
[----:B---3--:R-:W-:Y:S01]  /*13710*/  FFMA.FTZ R4, R40, c[0x0][0x2d0], -R0 ;  /* 0x0000b40028047a23 */ /* 0x008fe20000010800 */
[----:B----4-:R-:W-:-:S03]  /*13720*/  F2FP.BF16.PACK_AB R5, R168, R23 ;  /* 0x00000017a805723e */ /* 0x010fc600000010ff */
[----:B------:R2:W-:Y:S03]  /*13730*/  MUFU.EX2 R170, R4 ;  /* 0x0000000400aa7308 */ /* 0x0005e60000000800 */
[----:B------:R-:W-:Y:S08]  /*13740*/  HMMA.16816.F32.BF16 R40, R16, R36, RZ ;  /* 0x000000241028723c */ /* 0x000ff000000418ff */
[----:B------:R-:W-:Y:S01]  /*13750*/  HMMA.16816.F32.BF16 R80, R12, R56, RZ ;  /* 0x000000380c50723c */ /* 0x000fe200000418ff */
[----:B--2---:R-:W-:-:S07]  /*13760*/  FFMA.FTZ R4, R44, c[0x0][0x2d0], -R0 ;  /* 0x0000b4002c047a23 */ /* 0x004fce0000010800 */
[----:B------:R-:W-:Y:S01]  /*13770*/  HMMA.16816.F32.BF16 R48, R12, R50, RZ ;  /* 0x000000320c30723c */ /* 0x000fe200000418ff */
[----:B------:R-:W-:Y:S01]  /*13780*/  LDSM.16.MT88.4 R44, [R166+0x1000] ;  /* 0x00100000a62c783b */ /* 0x000fe20000004200 */
[----:B------:R2:W3:Y:S06]  /*13790*/  MUFU.EX2 R169, R4 ;  /* 0x0000000400a97308 */ /* 0x0004ec0000000800 */
[----:B------:R-:W-:Y:S01]  /*137a0*/  HMMA.16816.F32.BF16 R172, R8, R68, R40 ;  /* 0x0000004408ac723c */ /* 0x000fe20000041828 */
[----:B------:R-:W-:Y:S07]  /*137b0*/  LDSM.16.MT88.4 R40, [R167+0x1000] ;  /* 0x00100000a728783b */ /* 0x000fee0000004200 */
[----:B------:R-:W-:Y:S01]  /*137c0*/  HMMA.16816.F32.BF16 R88, R12, R64, RZ ;  /* 0x000000400c58723c */ /* 0x000fe200000418ff */
[----:B--2---:R-:W-:-:S02]  /*137d0*/  F2FP.BF16.PACK_AB R4, R219, R217 ;  /* 0x000000d9db04723e */ /* 0x004fc400000010ff */
[----:B---3--:R-:W-:-:S05]  /*137e0*/  F2FP.BF16.PACK_AB R7, R169, R170 ;  /* 0x000000aaa907723e */ /* 0x008fca00000010ff */
[----:B------:R-:W-:Y:S08]  /*137f0*/  HMMA.16816.F32.BF16 R84, R12, R60, RZ ;  /* 0x0000003c0c54723c */ /* 0x000ff000000418ff */
[C---:B------:R-:W-:Y:S01]  /*13800*/  HMMA.16816.F32.BF16 R140, R4.reuse, R28, R24 ;  /* 0x0000001c048c723c */ /* 0x040fe20000041818 */
[----:B------:R-:W2:Y:S07]  /*13810*/  LDSM.16.MT88.4 R24, [R167+0x1c00] ;  /* 0x001c0000a718783b */ /* 0x000eae0000004200 */
[----:B------:R-:W-:Y:S08]  /*13820*/  HMMA.16816.F32.BF16 R160, R4, R68, R72 ;  /* 0x0000004404a0723c */ /* 0x000ff00000041848 */
[----:B------:R-:W-:Y:S08]  /*13830*/  HMMA.16816.F32.BF16 R72, R12, R52, RZ ;  /* 0x000000340c48723c */ /* 0x000ff000000418ff */
[C---:B-1----:R-:W-:Y:S08]  /*13840*/  HMMA.16816.F32.BF16 R184, R4.reuse, R32, R80 ;  /* 0x0000002004b8723c */ /* 0x042ff00000041850 */
[----:B------:R-:W-:Y:S08]  /*13850*/  HMMA.16816.F32.BF16 R80, R4, R30, R48 ;  /* 0x0000001e0450723c */ /* 0x000ff00000041830 */
[----:B------:R-:W-:Y:S08]  /*13860*/  HMMA.16816.F32.BF16 R76, R12, R38, RZ ;  /* 0x000000260c4c723c */ /* 0x000ff000000418ff */
[----:B--2---:R-:W-:Y:S08]  /*13870*/  HMMA.16816.F32.BF16 R208, R4, R24, R72 ;  /* 0x0000001804d0723c */ /* 0x004ff00000041848 */
[C---:B------:R-:W-:Y:S08]  /*13880*/  HMMA.16816.F32.BF16 R72, R12.reuse, R66, RZ ;  /* 0x000000420c48723c */ /* 0x040ff000000418ff */
[C---:B------:R-:W-:Y:S08]  /*13890*/  HMMA.16816.F32.BF16 R48, R12.reuse, R62, RZ ;  /* 0x0000003e0c30723c */ /* 0x040ff000000418ff */
[----:B------:R-:W-:Y:S08]  /*138a0*/  HMMA.16816.F32.BF16 R28, R12, R58, RZ ;  /* 0x0000003a0c1c723c */ /* 0x000ff000000418ff */
[C---:B------:R-:W-:Y:S08]  /*138b0*/  HMMA.16816.F32.BF16 R36, R16.reuse, R38, RZ ;  /* 0x000000261024723c */ /* 0x040ff000000418ff */
[C---:B------:R-:W-:Y:S08]  /*138c0*/  HMMA.16816.F32.BF16 R64, R16.reuse, R66, RZ ;  /* 0x000000421040723c */ /* 0x040ff000000418ff */
[C---:B------:R-:W-:Y:S08]  /*138d0*/  HMMA.16816.F32.BF16 R60, R16.reuse, R62, RZ ;  /* 0x0000003e103c723c */ /* 0x040ff000000418ff */
[C---:B------:R-:W-:Y:S08]  /*138e0*/  HMMA.16816.F32.BF16 R56, R16.reuse, R58, RZ ;  /* 0x0000003a1038723c */ /* 0x040ff000000418ff */
[-C--:B------:R-:W-:Y:S08]  /*138f0*/  HMMA.16816.F32.BF16 R16, R16, R54.reuse, RZ ;  /* 0x000000361010723c */ /* 0x080ff000000418ff */
[----:B------:R-:W-:Y:S08]  /*13900*/  HMMA.16816.F32.BF16 R12, R12, R54, RZ ;  /* 0x000000360c0c723c */ /* 0x000ff000000418ff */
[----:B------:R-:W-:Y:S08]  /*13910*/  HMMA.16816.F32.BF16 R188, R4, R40, R84 ;  /* 0x0000002804bc723c */ /* 0x000ff00000041854 */
[C---:B------:R-:W-:Y:S08]  /*13920*/  HMMA.16816.F32.BF16 R84, R8.reuse, R24, R92 ;  /* 0x000000180854723c */ /* 0x040ff0000004185c */
[----:B------:R-:W-:Y:S08]  /*13930*/  HMMA.16816.F32.BF16 R16, R8, R26, R16 ;  /* 0x0000001a0810723c */ /* 0x000ff00000041810 */
[C---:B------:R-:W-:Y:S08]  /*13940*/  HMMA.16816.F32.BF16 R148, R4.reuse, R44, R88 ;  /* 0x0000002c0494723c */ /* 0x040ff00000041858 */
[C---:B------:R-:W-:Y:S08]  /*13950*/  HMMA.16816.F32.BF16 R76, R4.reuse, R70, R76 ;  /* 0x00000046044c723c */ /* 0x040ff0000004184c */
[C---:B------:R-:W-:Y:S08]  /*13960*/  HMMA.16816.F32.BF16 R72, R4.reuse, R46, R72 ;  /* 0x0000002e0448723c */ /* 0x040ff00000041848 */
[C---:B------:R-:W-:Y:S08]  /*13970*/  HMMA.16816.F32.BF16 R48, R4.reuse, R42, R48 ;  /* 0x0000002a0430723c */ /* 0x040ff00000041830 */
[C---:B------:R-:W-:Y:S08]  /*13980*/  HMMA.16816.F32.BF16 R28, R4.reuse, R34, R28 ;  /* 0x00000022041c723c */ /* 0x040ff0000004181c */
[----:B------:R-:W-:Y:S07]  /*13990*/  HMMA.16816.F32.BF16 R24, R4, R26, R12 ;  /* 0x0000001a0418723c */ /* 0x000fee000004180c */
[----:B------:R-:W-:Y:S01]  /*139a0*/  FFMA.FTZ R4, R137, c[0x0][0x2d0], -R20 ;  /* 0x0000b40089047a23 */ /* 0x000fe20000010814 */
[----:B------:R-:W-:Y:S01]  /*139b0*/  HMMA.16816.F32.BF16 R56, R8, R34, R56 ;  /* 0x000000220838723c */ /* 0x000fe20000041838 */
[----:B------:R-:W-:-:S02]  /*139c0*/  FADD.FTZ R13, R224, R223 ;  /* 0x000000dfe00d7221 */ /* 0x000fc40000010000 */
[----:B------:R1:W-:Y:S01]  /*139d0*/  MUFU.EX2 R35, R4 ;  /* 0x0000000400237308 */ /* 0x0003e20000000800 */
[----:B------:R-:W-:Y:S02]  /*139e0*/  FADD.FTZ R12, R215, R213 ;  /* 0x000000d5d70c7221 */ /* 0x000fe40000010000 */
[----:B------:R-:W-:Y:S02]  /*139f0*/  FADD.FTZ R13, R221, R13 ;  /* 0x0000000ddd0d7221 */ /* 0x000fe40000010000 */
[----:B------:R-:W-:Y:S01]  /*13a00*/  HMMA.16816.F32.BF16 R180, R8, R40, R112 ;  /* 0x0000002808b4723c */ /* 0x000fe20000041870 */
[----:B------:R-:W-:Y:S02]  /*13a10*/  FADD.FTZ R12, R214, R12 ;  /* 0x0000000cd60c7221 */ /* 0x000fe40000010000 */
[----:B------:R-:W-:Y:S02]  /*13a20*/  FADD.FTZ R13, R222, R13 ;  /* 0x0000000dde0d7221 */ /* 0x000fe40000010000 */
[----:B------:R-:W-:-:S02]  /*13a30*/  FADD.FTZ R12, R216, R12 ;  /* 0x0000000cd80c7221 */ /* 0x000fc40000010000 */
[----:B------:R-:W-:Y:S01]  /*13a40*/  FADD.FTZ R13, R225, R13 ;  /* 0x0000000de10d7221 */ /* 0x000fe20000010000 */
[C---:B------:R-:W-:Y:S01]  /*13a50*/  HMMA.16816.F32.BF16 R176, R8.reuse, R32, R96 ;  /* 0x0000002008b0723c */ /* 0x040fe20000041860 */
[----:B------:R-:W-:Y:S02]  /*13a60*/  FADD.FTZ R12, R217, R12 ;  /* 0x0000000cd90c7221 */ /* 0x000fe40000010000 */
[--C-:B-1----:R-:W-:Y:S02]  /*13a70*/  FFMA.FTZ R4, R136, c[0x0][0x2d0], -R20.reuse ;  /* 0x0000b40088047a23 */ /* 0x102fe40000010814 */
[----:B------:R-:W1:Y:S02]  /*13a80*/  LDSM.16.MT88.4 R136, [R167+0x800] ;  /* 0x00080000a788783b */ /* 0x000e640000004200 */
[----:B------:R2:W3:Y:S01]  /*13a90*/  MUFU.EX2 R40, R4 ;  /* 0x0000000400287308 */ /* 0x0004e20000000800 */
[C---:B------:R-:W-:Y:S08]  /*13aa0*/  HMMA.16816.F32.BF16 R144, R8.reuse, R44, R116 ;  /* 0x0000002c0890723c */ /* 0x040ff00000041874 */
[----:B------:R-:W-:Y:S01]  /*13ab0*/  HMMA.16816.F32.BF16 R36, R8, R70, R36 ;  /* 0x000000460824723c */ /* 0x000fe20000041824 */
[----:B--2---:R-:W-:-:S07]  /*13ac0*/  FFMA.FTZ R4, R131, c[0x0][0x2d0], -R20 ;  /* 0x0000b40083047a23 */ /* 0x004fce0000010814 */
[C---:B------:R-:W-:Y:S01]  /*13ad0*/  HMMA.16816.F32.BF16 R64, R8.reuse, R46, R64 ;  /* 0x0000002e0840723c */ /* 0x040fe20000041840 */
[----:B---3--:R-:W-:Y:S01]  /*13ae0*/  F2FP.BF16.PACK_AB R96, R40, R35 ;  /* 0x000000232860723e */ /* 0x008fe200000010ff */
[----:B------:R2:W-:Y:S06]  /*13af0*/  MUFU.EX2 R41, R4 ;  /* 0x0000000400297308 */ /* 0x0005ec0000000800 */
[----:B------:R-:W-:Y:S01]  /*13b00*/  HMMA.16816.F32.BF16 R88, R8, R42, R60 ;  /* 0x0000002a0858723c */ /* 0x000fe2000004183c */
[----:B------:R-:W3:Y:S06]  /*13b10*/  LDSM.16.MT88.4 R60, [R167+0x1400] ;  /* 0x00140000a73c783b */ /* 0x000eec0000004200 */
[----:B------:R-:W-:Y:S01]  /*13b20*/  FADD.FTZ R11, R205, R171 ;  /* 0x000000abcd0b7221 */ /* 0x000fe20000010000 */
[----:B------:R-:W-:Y:S01]  /*13b30*/  IADD3 R205, R235, -0x2, RZ ;  /* 0xfffffffeebcd7810 */ /* 0x000fe20007ffe0ff */
[----:B--2---:R-:W-:-:S02]  /*13b40*/  FFMA.FTZ R4, R130, c[0x0][0x2d0], -R20 ;  /* 0x0000b40082047a23 */ /* 0x004fc40000010814 */
[----:B------:R-:W-:Y:S02]  /*13b50*/  FADD.FTZ R11, R230, R11 ;  /* 0x0000000be60b7221 */ /* 0x000fe40000010000 */
[----:B------:R2:W4:Y:S02]  /*13b60*/  MUFU.EX2 R243, R4 ;  /* 0x0000000400f37308 */ /* 0x0005240000000800 */
[----:B------:R-:W-:-:S04]  /*13b70*/  FADD.FTZ R11, R229, R11 ;  /* 0x0000000be50b7221 */ /* 0x000fc80000010000 */
[----:B------:R-:W-:-:S04]  /*13b80*/  FADD.FTZ R11, R231, R11 ;  /* 0x0000000be70b7221 */ /* 0x000fc80000010000 */
[----:B------:R-:W-:Y:S02]  /*13b90*/  FADD.FTZ R11, R232, R11 ;  /* 0x0000000be80b7221 */ /* 0x000fe40000010000 */
[----:B--2---:R-:W-:Y:S01]  /*13ba0*/  FFMA.FTZ R4, R129, c[0x0][0x2d0], -R3 ;  /* 0x0000b40081047a23 */ /* 0x004fe20000010803 */
[----:B----4-:R-:W-:-:S03]  /*13bb0*/  F2FP.BF16.PACK_AB R98, R243, R41 ;  /* 0x00000029f362723e */ /* 0x010fc600000010ff */
[----:B------:R2:W-:Y:S02]  /*13bc0*/  MUFU.EX2 R32, R4 ;  /* 0x0000000400207308 */ /* 0x0005e40000000800 */
[----:B--2---:R-:W-:-:S06]  /*13bd0*/  FFMA.FTZ R4, R128, c[0x0][0x2d0], -R3 ;  /* 0x0000b40080047a23 */ /* 0x004fcc0000010803 */
[----:B------:R2:W4:Y:S02]  /*13be0*/  MUFU.EX2 R33, R4 ;  /* 0x0000000400217308 */ /* 0x0005240000000800 */
[--C-:B--2---:R-:W-:Y:S01]  /*13bf0*/  FFMA.FTZ R4, R123, c[0x0][0x2d0], -R3.reuse ;  /* 0x0000b4007b047a23 */ /* 0x104fe20000010803 */
[----:B----4-:R-:W-:Y:S01]  /*13c00*/  F2FP.BF16.PACK_AB R97, R33, R32 ;  /* 0x000000202161723e */ /* 0x010fe200000010ff */
[----:B------:R-:W-:-:S04]  /*13c10*/  FFMA.FTZ R3, R122, c[0x0][0x2d0], -R3 ;  /* 0x0000b4007a037a23 */ /* 0x000fc80000010803 */
[----:B------:R2:W-:Y:S08]  /*13c20*/  MUFU.EX2 R34, R4 ;  /* 0x0000000400227308 */ /* 0x0005f00000000800 */
[----:B------:R4:W5:Y:S01]  /*13c30*/  MUFU.EX2 R245, R3 ;  /* 0x0000000300f57308 */ /* 0x0009620000000800 */
[----:B--2---:R-:W2:Y:S01]  /*13c40*/  LDSM.16.MT88.4 R4, [R167+0x2000] ;  /* 0x00200000a704783b */ /* 0x004ea20000004200 */
[----:B----4-:R-:W-:Y:S01]  /*13c50*/  FFMA.FTZ R3, R121, c[0x0][0x2d0], -R2 ;  /* 0x0000b40079037a23 */ /* 0x010fe20000010802 */
[----:B-----5:R-:W-:-:S05]  /*13c60*/  F2FP.BF16.PACK_AB R99, R245, R34 ;  /* 0x00000022f563723e */ /* 0x020fca00000010ff */
[----:B------:R4:W-:Y:S02]  /*13c70*/  MUFU.EX2 R14, R3 ;  /* 0x00000003000e7308 */ /* 0x0009e40000000800 */
[C---:B-1----:R-:W-:Y:S08]  /*13c80*/  HMMA.16816.F32.BF16 R128, R96.reuse, R136, R172 ;  /* 0x000000886080723c */ /* 0x042ff000000418ac */
[----:B------:R-:W-:Y:S01]  /*13c90*/  HMMA.16816.F32.BF16 R144, R96, R156, R144 ;  /* 0x0000009c6090723c */ /* 0x000fe20000041890 */
[----:B----4-:R-:W-:-:S02]  /*13ca0*/  FFMA.FTZ R3, R120, c[0x0][0x2d0], -R2 ;  /* 0x0000b40078037a23 */ /* 0x010fc40000010802 */
[----:B------:R-:W1:Y:S02]  /*13cb0*/  LDSM.16.MT88.4 R120, [R166+0x800] ;  /* 0x00080000a678783b */ /* 0x000e640000004200 */
[----:B------:R4:W5:Y:S03]  /*13cc0*/  MUFU.EX2 R15, R3 ;  /* 0x00000003000f7308 */ /* 0x0009660000000800 */
[C---:B---3--:R-:W-:Y:S08]  /*13cd0*/  HMMA.16816.F32.BF16 R52, R96.reuse, R60, R180 ;  /* 0x0000003c6034723c */ /* 0x048ff000000418b4 */
[----:B--2---:R-:W-:Y:S01]  /*13ce0*/  HMMA.16816.F32.BF16 R84, R96, R4, R84 ;  /* 0x000000046054723c */ /* 0x004fe20000041854 */
[--C-:B----4-:R-:W-:Y:S01]  /*13cf0*/  FFMA.FTZ R3, R105, c[0x0][0x2d0], -R2.reuse ;  /* 0x0000b40069037a23 */ /* 0x110fe20000010802 */
[----:B-----5:R-:W-:Y:S01]  /*13d00*/  F2FP.BF16.PACK_AB R92, R15, R14 ;  /* 0x0000000e0f5c723e */ /* 0x020fe200000010ff */
[----:B------:R-:W-:-:S02]  /*13d10*/  FFMA.FTZ R2, R104, c[0x0][0x2d0], -R2 ;  /* 0x0000b40068027a23 */ /* 0x000fc40000010802 */
[----:B------:R-:W-:Y:S08]  /*13d20*/  MUFU.EX2 R20, R3 ;  /* 0x0000000300147308 */ /* 0x000ff00000000800 */
[----:B------:R2:W3:Y:S01]  /*13d30*/  MUFU.EX2 R249, R2 ;  /* 0x0000000200f97308 */ /* 0x0004e20000000800 */
[----:B-1----:R-:W-:Y:S01]  /*13d40*/  HMMA.16816.F32.BF16 R112, R96, R120, R132 ;  /* 0x000000786070723c */ /* 0x002fe20000041884 */
[----:B--2---:R-:W-:Y:S01]  /*13d50*/  FFMA.FTZ R2, R100, c[0x0][0x2d0], -R0 ;  /* 0x0000b40064027a23 */ /* 0x004fe20000010800 */
[----:B---3--:R-:W-:-:S06]  /*13d60*/  F2FP.BF16.PACK_AB R94, R249, R20 ;  /* 0x00000014f95e723e */ /* 0x008fcc00000010ff */
[----:B------:R-:W-:Y:S01]  /*13d70*/  HMMA.16816.F32.BF16 R124, R96, R122, R124 ;  /* 0x0000007a607c723c */ /* 0x000fe2000004187c */
[----:B------:R1:W-:Y:S02]  /*13d80*/  MUFU.EX2 R10, R2 ;  /* 0x00000002000a7308 */ /* 0x0003e40000000800 */
[----:B-1----:R-:W-:-:S06]  /*13d90*/  FFMA.FTZ R2, R101, c[0x0][0x2d0], -R0 ;  /* 0x0000b40065027a23 */ /* 0x002fcc0000010800 */
[----:B------:R1:W2:Y:S02]  /*13da0*/  MUFU.EX2 R9, R2 ;  /* 0x0000000200097308 */ /* 0x0002a40000000800 */
[--C-:B-1----:R-:W-:Y:S01]  /*13db0*/  FFMA.FTZ R2, R102, c[0x0][0x2d0], -R0.reuse ;  /* 0x0000b40066027a23 */ /* 0x102fe20000010800 */
[----:B--2---:R-:W-:Y:S01]  /*13dc0*/  F2FP.BF16.PACK_AB R93, R9, R10 ;  /* 0x0000000a095d723e */ /* 0x004fe200000010ff */
[----:B------:R-:W-:-:S04]  /*13dd0*/  FFMA.FTZ R0, R21, c[0x0][0x2d0], -R0 ;  /* 0x0000b40015007a23 */ /* 0x000fc80000010800 */
[----:B------:R1:W-:Y:S08]  /*13de0*/  MUFU.EX2 R3, R2 ;  /* 0x0000000200037308 */ /* 0x0003f00000000800 */
[----:B------:R-:W2:Y:S01]  /*13df0*/  MUFU.EX2 R8, R0 ;  /* 0x0000000000087308 */ /* 0x000ea20000000800 */
[----:B-1----:R-:W-:Y:S01]  /*13e00*/  @P6 IMAD.HI.U32 R2, R239, c[0x0][0x2c8], RZ ;  /* 0x0000b200ef026a27 */ /* 0x002fe200078e00ff */
[----:B--2---:R-:W-:-:S03]  /*13e10*/  F2FP.BF16.PACK_AB R95, R8, R3 ;  /* 0x00000003085f723e */ /* 0x004fc600000010ff */
[----:B------:R-:W-:Y:S01]  /*13e20*/  IMAD.MOV.U32 R0, RZ, RZ, R239 ;  /* 0x000000ffff007224 */ /* 0x000fe200078e00ef */
[----:B------:R-:W-:Y:S02]  /*13e30*/  @P6 SHF.R.U32.HI R0, RZ, c[0x0][0x2cc], R2 ;  /* 0x0000b300ff006a19 */ /* 0x000fe40000011602 */
[----:B------:R-:W-:Y:S01]  /*13e40*/  ISETP.GE.AND P6, PT, R238, 0x1, PT ;  /* 0x00000001ee00780c */ /* 0x000fe20003fc6270 */
[----:B------:R-:W-:Y:S02]  /*13e50*/  HMMA.16816.F32.BF16 R116, R92, R120, R140 ;  /* 0x000000785c74723c */ /* 0x000fe4000004188c */
[----:B------:R-:W-:Y:S02]  /*13e60*/  IMAD.IADD R2, R236, 0x1, R0 ;  /* 0x00000001ec027824 */ /* 0x000fe400078e0200 */
[----:B------:R-:W-:-:S04]  /*13e70*/  FADD.FTZ R0, R22, R206 ;  /* 0x000000ce16007221 */ /* 0x000fc80000010000 */
[----:B------:R-:W-:Y:S01]  /*13e80*/  FADD.FTZ R0, R207, R0 ;  /* 0x00000000cf007221 */ /* 0x000fe20000010000 */
[----:B------:R-:W-:Y:S03]  /*13e90*/  HMMA.16816.F32.BF16 R132, R92, R136, R160 ;  /* 0x000000885c84723c */ /* 0x000fe600000418a0 */
[----:B------:R-:W-:-:S05]  /*13ea0*/  FADD.FTZ R0, R212, R0 ;  /* 0x00000000d4007221 */ /* 0x000fca0000010000 */
[-C--:B------:R-:W-:Y:S08]  /*13eb0*/  HMMA.16816.F32.BF16 R140, R96, R138.reuse, R36 ;  /* 0x0000008a608c723c */ /* 0x080ff00000041824 */
[----:B------:R-:W-:Y:S01]  /*13ec0*/  HMMA.16816.F32.BF16 R136, R92, R138, R76 ;  /* 0x0000008a5c88723c */ /* 0x000fe2000004184c */
[----:B------:R-:W1:Y:S07]  /*13ed0*/  LDSM.16.MT88.4 R76, [R166+0x2000] ;  /* 0x00200000a64c783b */ /* 0x000e6e0000004200 */
        /* <DEDUP_REMOVED lines=15> */
[----:B------:R-:W-:Y:S02]  /*13fd0*/  FADD.FTZ R0, R169, R0 ;  /* 0x00000000a9007221 */ /* 0x000fe40000010000 */
[----:B------:R-:W-:Y:S02]  /*13fe0*/  FADD.FTZ R5, R35, R5 ;  /* 0x0000000523057221 */ /* 0x000fe40000010000 */
[----:B------:R-:W-:Y:S02]  /*13ff0*/  FADD.FTZ R0, R10, R0 ;  /* 0x000000000a007221 */ /* 0x000fe40000010000 */
[----:B------:R-:W-:Y:S01]  /*14000*/  FADD.FTZ R5, R40, R5 ;  /* 0x0000000528057221 */ /* 0x000fe20000010000 */
[C---:B-1----:R-:W-:Y:S08]  /*14010*/  HMMA.16816.F32.BF16 R80, R96.reuse, R78, R56 ;  /* 0x0000004e6050723c */ /* 0x042ff00000041838 */
[----:B------:R-:W-:Y:S08]  /*14020*/  HMMA.16816.F32.BF16 R68, R96, R76, R176 ;  /* 0x0000004c6044723c */ /* 0x000ff000000418b0 */
        /* <DEDUP_REMOVED lines=18> */
[----:B------:R-:W-:Y:S01]  /*14150*/  IADD3 R3, R2, c[0x0][0x328], RZ ;  /* 0x0000ca0002037a10 */ /* 0x000fe20007ffe0ff */
[----:B------:R-:W-:-:S02]  /*14160*/  FADD.FTZ R243, R243, R0 ;  /* 0x00000000f3f37221 */ /* 0x000fc40000010000 */
[----:B------:R-:W-:Y:S02]  /*14170*/  FADD.FTZ R245, R245, R5 ;  /* 0x00000005f5f57221 */ /* 0x000fe40000010000 */
[----:B------:R-:W-:Y:S01]  /*14180*/  FADD.FTZ R249, R249, R6 ;  /* 0x00000006f9f97221 */ /* 0x000fe20000010000 */
        /* <DEDUP_REMOVED lines=12> */
.L_x_827:
[----:B------:R-:W-:-:S13]  /*14250*/  ISETP.NE.AND P0, PT, R4, 0x1, PT ;  /* 0x000000010400780c */ /* 0x000fda0003f05270 */
[----:B------:R-:W-:-:S05]  /*14260*/  @P0 IMAD.HI.U32 R2, R0, c[0x0][0x330], RZ ;  /* 0x0000cc0000020a27 */ /* 0x000fca00078e00ff */
[----:B------:R-:W-:Y:S02]  /*14270*/  @P0 SHF.R.U32.HI R0, RZ, c[0x0][0x334], R2 ;  /* 0x0000cd00ff000a19 */ /* 0x000fe40000011602 */
.L_x_828:
[----:B------:R-:W-:Y:S05]  /*14280*/  BSYNC B0 ;  /* 0x0000000000007941 */ /* 0x000fea0003800000 */
.L_x_826:
[----:B------:R-:W-:-:S05]  /*14290*/  IMAD R0, R0, R4, c[0x0][0x32c] ;  /* 0x0000cb0000007624 */ /* 0x000fca00078e0204 */
[----:B------:R-:W-:-:S05]  /*142a0*/  IMNMX R3, R3, R0, PT ;  /* 0x0000000003037217 */ /* 0x000fca0003800200 */
.L_x_825:
[----:B------:R-:W-:-:S05]  /*142b0*/  IMAD.HI R3, R3, 0x2aaaaaab, RZ ;  /* 0x2aaaaaab03037827 */ /* 0x000fca00078e02ff */
[----:B------:R-:W-:-:S04]  /*142c0*/  SHF.R.U32.HI R0, RZ, 0x1f, R3 ;  /* 0x0000001fff007819 */ /* 0x000fc80000011603 */
[----:B------:R-:W-:-:S04]  /*142d0*/  LEA.HI.SX32 R3, R3, R0, 0x1d ;  /* 0x0000000003037211 */ /* 0x000fc800078feaff */
[----:B------:R-:W-:-:S04]  /*142e0*/  IMNMX R244, R237, R3, !PT ;  /* 0x00000003edf47217 */ /* 0x000fc80007800200 */
[----:B------:R-:W-:-:S13]  /*142f0*/  ISETP.GE.AND P0, PT, R205, R244, PT ;  /* 0x000000f4cd00720c */ /* 0x000fda0003f06270 */
[----:B------:R-:W-:Y:S05]  /*14300*/  @!P0 BRA `(.L_x_829) ;  /* 0x000042d000008947 */ /* 0x000fea0003800000 */
[----:B------:R-:W-:Y:S01]  /*14310*/  IMAD.MOV.U32 R101, RZ, RZ, R107 ;  /* 0x000000ffff657224 */ /* 0x000fe200078e006b */
[----:B------:R-:W-:Y:S01]  /*14320*/  MOV R104, R103 ;  /* 0x0000006700687202 */ /* 0x000fe20000000f00 */
[----:B------:R-:W-:Y:S01]  /*14330*/  IMAD.MOV.U32 R100, RZ, RZ, R108 ;  /* 0x000000ffff647224 */ /* 0x000fe200078e006c */
[----:B------:R-:W-:Y:S02]  /*14340*/  MOV R102, R106 ;  /* 0x0000006a00667202 */ /* 0x000fe40000000f00 */
.L_x_850:
[----:B------:R-:W2:Y:S01]  /*14350*/  LDL R215, [R1+0x18] ;  /* 0x0000180001d77983 */ /* 0x000ea20000100800 */
[----:B------:R-:W-:Y:S04]  /*14360*/  DEPBAR.LE SB0, 0x0 ;  /* 0x000080000000791a */ /* 0x000fe80000000000 */
[----:B------:R-:W1:Y:S01]  /*14370*/  S2R R214, SR_TID.X ;  /* 0x0000000000d67919 */ /* 0x000e620000002100 */
[----:B------:R-:W-:Y:S01]  /*14380*/  WARPSYNC 0xffffffff ;  /* 0xffffffff00007948 */ /* 0x000fe20003800000 */
[----:B------:R-:W-:Y:S02]  /*14390*/  BSSY B0, `(.L_x_830) ;  /* 0x0000030000007945 */ /* 0x000fe40003800000 */
[----:B------:R-:W-:Y:S01]  /*143a0*/  BAR.SYNC.DEFER_BLOCKING 0x0 ;  /* 0x0000000000007b1d */ /* 0x000fe20000010000 */
[C---:B------:R-:W-:Y:S02]  /*143b0*/  LOP3.LUT P5, RZ, R203.reuse, 0x100, RZ, 0xc0, !PT ;  /* 0x00000100cbff7812 */ /* 0x040fe400078ac0ff */
[C---:B------:R-:W-:Y:S02]  /*143c0*/  LOP3.LUT P4, RZ, R203.reuse, 0x80, RZ, 0xc0, !PT ;  /* 0x00000080cbff7812 */ /* 0x040fe4000788c0ff */
[----:B------:R-:W-:Y:S01]  /*143d0*/  LOP3.LUT P3, RZ, R203, 0x40, RZ, 0xc0, !PT ;  /* 0x00000040cbff7812 */ /* 0x000fe2000786c0ff */
        /* <DEDUP_REMOVED lines=14> */
[C---:B------:R-:W-:Y:S01]  /*144c0*/  IMAD.WIDE.U32 R2, R205.reuse, c[0x0][0x208], RZ ;  /* 0x00008200cd027a25 */ /* 0x040fe200078e00ff */
        /* <DEDUP_REMOVED lines=28> */
.L_x_831:
[----:B-1-34-:R-:W-:Y:S05]  /*14690*/  BSYNC B0 ;  /* 0x0000000000007941 */ /* 0x01afea0003800000 */
.L_x_830:
        /* <DEDUP_REMOVED lines=196> */
[----:B--234-:R-:W-:Y:S01]  /*152e0*/  SHF.R.S32.HI R215, RZ, 0x1f, R214 ;  /* 0x0000001fffd77819 */ /* 0x01cfe200000114d6 */
[----:B------:R-:W2:Y:S01]  /*152f0*/  LDL.64 R216, [R1+0x8] ;  /* 0x0000080001d87983 */ /* 0x000ea20000100a00 */
[----:B-1----:R-:W-:Y:S02]  /*15300*/  IADD3 R0, R205, -0x1, RZ ;  /* 0xffffffffcd007810 */ /* 0x002fe40007ffe0ff */
[----:B------:R-:W-:Y:S02]  /*15310*/  LEA.HI R215, R215, R214, RZ, 0x2 ;  /* 0x000000d6d7d77211 */ /* 0x000fe400078f10ff */
[----:B------:R-:W3:Y:S01]  /*15320*/  LDL R214, [R1+0x4] ;  /* 0x0000040001d67983 */ /* 0x000ee20000100800 */
        /* <DEDUP_REMOVED lines=17> */
[----:B--2---:R-:W-:Y:S05]  /*15440*/  @P1 IADD3 R2, P2, R216, R2, RZ ;  /* 0x00000002d8021210 */ /* 0x004fea0007f5e0ff */
[----:B---3--:R-:W-:Y:S01]  /*15450*/  @P1 IMAD.X R0, R0, 0x1, R214, P2 ;  /* 0x0000000100001824 */ /* 0x008fe200010e06d6 */
        /* <DEDUP_REMOVED lines=15> */
.L_x_833:
[----:B--234-:R-:W-:Y:S05]  /*15550*/  BSYNC B0 ;  /* 0x0000000000007941 */ /* 0x01cfea0003800000 */
.L_x_832:
[----:B-1----:R-:W2:Y:S01]  /*15560*/  LDL R2, [R1+0x20] ;  /* 0x0000200001027983 */ /* 0x002ea20000100800 */
[----:B------:R-:W-:Y:S01]  /*15570*/  IMAD.MOV.U32 R3, RZ, RZ, c[0x0][0x2c4] ;  /* 0x0000b100ff037624 */ /* 0x000fe200078e00ff */
[----:B------:R-:W-:Y:S01]  /*15580*/  ULDC UR4, c[0x0][0x324] ;  /* 0x0000c90000047ab9 */ /* 0x000fe20000000800 */
[----:B------:R-:W-:Y:S01]  /*15590*/  IMAD.MOV.U32 R50, RZ, RZ, c[0x0][0x32c] ;  /* 0x0000cb00ff327624 */ /* 0x000fe200078e00ff */
[----:B------:R-:W2:Y:S01]  /*155a0*/  LDL R0, [R1+0x44] ;  /* 0x0000440001007983 */ /* 0x000ea20000100800 */
[----:B------:R-:W-:Y:S01]  /*155b0*/  ULOP3.LUT UR4, URZ, UR4, URZ, 0x33, !UPT ;  /* 0x000000043f047292 */ /* 0x000fe2000f8e333f */
[----:B------:R-:W-:Y:S02]  /*155c0*/  ISETP.NE.AND P0, PT, R3, 0x1, PT ;  /* 0x000000010300780c */ /* 0x000fe40003f05270 */
[----:B------:R-:W3:Y:S04]  /*155d0*/  LDL R49, [R1] ;  /* 0x0000000001317983 */ /* 0x000ee80000100800 */
[----:B------:R-:W0:Y:S01]  /*155e0*/  LDGDEPBAR ;  /* 0x00000000000079af */ /* 0x000e220000000000 */
[----:B--2---:R-:W-:Y:S06]  /*155f0*/  IMAD.IADD R5, R0, 0x1, R2 ;  /* 0x0000000100057824 */ /* 0x004fec00078e0202 */
[----:B------:R-:W-:Y:S05]  /*15600*/  @P0 IMAD.HI.U32 R0, R5, c[0x0][0x2c8], RZ ;  /* 0x0000b20005000a27 */ /* 0x000fea00078e00ff */
[----:B------:R-:W-:Y:S01]  /*15610*/  @P0 SHF.R.U32.HI R5, RZ, c[0x0][0x2cc], R0 ;  /* 0x0000b300ff050a19 */ /* 0x000fe20000011600 */
[----:B------:R-:W-:Y:S01]  /*15620*/  IMAD R0, R205, -0x30, RZ ;  /* 0xffffffd0cd007824 */ /* 0x000fe200078e02ff */
[----:B------:R-:W-:Y:S03]  /*15630*/  ISETP.GE.AND P0, PT, R50, 0x1, PT ;  /* 0x000000013200780c */ /* 0x000fe60003f06270 */
[----:B------:R-:W1:Y:S01]  /*15640*/  SHFL.IDX PT, R4, R5, RZ, 0x1c1f ;  /* 0x001c1fff05047589 */ /* 0x000e6200000e0000 */
[----:B---3--:R-:W-:Y:S04]  /*15650*/  IADD3 R2, -R49, 0x1, R0 ;  /* 0x0000000131027810 */ /* 0x008fe80007ffe100 */
        /* <DEDUP_REMOVED lines=19> */
.L_x_836:
[----:B------:R-:W-:Y:S04]  /*15790*/  MOV R8, c[0x0][0x32c] ;  /* 0x0000cb0000087a02 */ /* 0x000fe80000000f00 */
[----:B------:R-:W-:Y:S11]  /*157a0*/  ISETP.NE.AND P0, PT, R8, 0x1, PT ;  /* 0x000000010800780c */ /* 0x000ff60003f05270 */
[----:B------:R-:W-:Y:S02]  /*157b0*/  @!UPT UIADD3 URZ, URZ, URZ, URZ ;  /* 0x0000003f3f3ff290 */ /* 0x000fe4000fffe03f */
[----:B------:R-:W-:Y:S05]  /*157c0*/  @P0 IMAD.HI.U32 R8, R4, c[0x0][0x330], RZ ;  /* 0x0000cc0004080a27 */ /* 0x000fea00078e00ff */
[----:B------:R-:W-:Y:S02]  /*157d0*/  @P0 SHF.R.U32.HI R4, RZ, c[0x0][0x334], R8 ;  /* 0x0000cd00ff040a19 */ /* 0x000fe40000011608 */
.L_x_837:
[----:B------:R-:W-:Y:S05]  /*157e0*/  BSYNC B0 ;  /* 0x0000000000007941 */ /* 0x000fea0003800000 */
.L_x_835:
[----:B------:R-:W-:Y:S04]  /*157f0*/  IMAD.IADD R8, R0, 0x1, -R49 ;  /* 0x0000000100087824 */ /* 0x000fe800078e0a31 */
[----:B------:R-:W-:Y:S05]  /*15800*/  IMAD R4, R4, c[0x0][0x32c], R8 ;  /* 0x0000cb0004047a24 */ /* 0x000fea00078e0208 */
[----:B------:R-:W-:Y:S02]  /*15810*/  IADD3 R8, R4, c[0x0][0x32c], RZ ;  /* 0x0000cb0004087a10 */ /* 0x000fe40007ffe0ff */
[----:B------:R-:W-:Y:S02]  /*15820*/  IMNMX R2, R2, R4, !PT ;  /* 0x0000000402027217 */ /* 0x000fe40007800200 */
[----:B------:R-:W-:Y:S02]  /*15830*/  IMNMX R3, R3, R8, PT ;  /* 0x0000000803037217 */ /* 0x000fe40003800200 */
.L_x_834:
[C---:B------:R-:W-:Y:S01]  /*15840*/  ISETP.GE.AND P0, PT, R0.reuse, 0x1, PT ;  /* 0x000000010000780c */ /* 0x040fe20003f06270 */
[----:B------:R-:W1:Y:S01]  /*15850*/  SHFL.IDX PT, R4, R5, 0x1, 0x1c1f ;  /* 0x003c1f0005047f89 */ /* 0x000e6200000e0000 */
[C---:B------:R-:W-:Y:S02]  /*15860*/  ISETP.GE.AND P1, PT, R0.reuse, 0x2, PT ;  /* 0x000000020000780c */ /* 0x040fe40003f26270 */
[----:B------:R-:W-:Y:S02]  /*15870*/  LOP3.LUT R203, R203, 0xffffffef, RZ, 0xc0, !PT ;  /* 0xffffffefcbcb7812 */ /* 0x000fe400078ec0ff */
[C---:B------:R-:W-:Y:S02]  /*15880*/  ISETP.GE.AND P6, PT, R0.reuse, 0x12, PT ;  /* 0x000000120000780c */ /* 0x040fe40003fc6270 */
[C---:B------:R-:W-:Y:S02]  /*15890*/  ISETP.GE.AND P5, PT, R0.reuse, 0x19, PT ;  /* 0x000000190000780c */ /* 0x040fe40003fa6270 */
[C---:B------:R-:W-:Y:S02]  /*158a0*/  ISETP.GE.AND P4, PT, R0.reuse, 0x1a, PT ;  /* 0x0000001a0000780c */ /* 0x040fe40003f86270 */
[----:B------:R-:W-:Y:S02]  /*158b0*/  ISETP.GE.AND P3, PT, R0, 0x21, PT ;  /* 0x000000210000780c */ /* 0x000fe40003f66270 */
[----:B------:R-:W-:Y:S02]  /*158c0*/  @P0 LOP3.LUT R203, R203, 0x10, RZ, 0xfc, !PT ;  /* 0x00000010cbcb0812 */ /* 0x000fe400078efcff */
[C---:B------:R-:W-:Y:S02]  /*158d0*/  ISETP.GT.AND P0, PT, R2.reuse, RZ, !P0 ;  /* 0x000000ff0200720c */ /* 0x040fe40004704270 */
[----:B------:R-:W-:Y:S02]  /*158e0*/  LOP3.LUT R203, R203, 0xfffffff7, RZ, 0xc0, !PT ;  /* 0xfffffff7cbcb7812 */ /* 0x000fe400078ec0ff */
[----:B------:R-:W-:Y:S02]  /*158f0*/  ISETP.LT.OR P0, PT, R3, 0x1, P0 ;  /* 0x000000010300780c */ /* 0x000fe40000701670 */
        /* <DEDUP_REMOVED lines=8> */
[C---:B------:R-:W-:Y:S02]  /*15980*/  ISETP.GE.AND P2, PT, R0.reuse, 0x22, PT ;  /* 0x000000220000780c */ /* 0x040fe40003f46270 */
[----:B------:R-:W-:Y:S02]  /*15990*/  ISETP.LT.OR P0, PT, R3, 0x9, P0 ;  /* 0x000000090300780c */ /* 0x000fe40000701670 */
        /* <DEDUP_REMOVED lines=11> */
[----:B------:R-:W-:Y:S04]  /*15a50*/  ISETP.LT.OR P0, PT, R3, 0x11, P0 ;  /* 0x000000110300780c */ /* 0x000fe80000701670 */
[----:B------:R-:W-:Y:S02]  /*15a60*/  FSEL R46, R106, -INF , !P0 ;  /* 0xff8000006a2e7808 */ /* 0x000fe40004000000 */
[----:B------:R-:W-:Y:S02]  /*15a70*/  ISETP.GT.AND P0, PT, R2, 0x11, !P6 ;  /* 0x000000110200780c */ /* 0x000fe40007704270 */
[----:B------:R-:W-:Y:S02]  /*15a80*/  @P1 LOP3.LUT R203, R203, 0x1, RZ, 0xfc, !PT ;  /* 0x00000001cbcb1812 */ /* 0x000fe400078efcff */
[----:B------:R-:W-:Y:S02]  /*15a90*/  ISETP.LT.OR P0, PT, R3, 0x12, P0 ;  /* 0x000000120300780c */ /* 0x000fe40000701670 */
[----:B------:R-:W-:Y:S02]  /*15aa0*/  ISETP.GE.AND P1, PT, R0, 0x29, PT ;  /* 0x000000290000780c */ /* 0x000fe40003f26270 */
[----:B------:R-:W-:Y:S02]  /*15ab0*/  FSEL R45, R105, -INF , !P0 ;  /* 0xff800000692d7808 */ /* 0x000fe40004000000 */
[----:B------:R-:W-:Y:S02]  /*15ac0*/  ISETP.GT.AND P0, PT, R2, 0x18, !P5 ;  /* 0x000000180200780c */ /* 0x000fe40006f04270 */
[----:B------:R-:W-:Y:S02]  /*15ad0*/  LOP3.LUT R203, R203, 0xffffffdf, RZ, 0xc0, !PT ;  /* 0xffffffdfcbcb7812 */ /* 0x000fe400078ec0ff */
        /* <DEDUP_REMOVED lines=38> */
.L_x_840:
[----:B------:R-:W-:Y:S04]  /*15d40*/  MOV R9, c[0x0][0x32c] ;  /* 0x0000cb0000097a02 */ /* 0x000fe80000000f00 */
[----:B------:R-:W-:Y:S11]  /*15d50*/  ISETP.NE.AND P0, PT, R9, 0x1, PT ;  /* 0x000000010900780c */ /* 0x000ff60003f05270 */
[----:B------:R-:W-:Y:S02]  /*15d60*/  @!UPT UIADD3 URZ, URZ, URZ, URZ ;  /* 0x0000003f3f3ff290 */ /* 0x000fe4000fffe03f */
[----:B------:R-:W-:Y:S05]  /*15d70*/  @P0 IMAD.HI.U32 R9, R4, c[0x0][0x330], RZ ;  /* 0x0000cc0004090a27 */ /* 0x000fea00078e00ff */
[----:B------:R-:W-:Y:S02]  /*15d80*/  @P0 SHF.R.U32.HI R4, RZ, c[0x0][0x334], R9 ;  /* 0x0000cd00ff040a19 */ /* 0x000fe40000011609 */
.L_x_841:
[----:B------:R-:W-:Y:S05]  /*15d90*/  BSYNC B0 ;  /* 0x0000000000007941 */ /* 0x000fea0003800000 */
.L_x_839:
[----:B------:R-:W-:Y:S04]  /*15da0*/  IMAD.IADD R9, R0, 0x1, -R49 ;  /* 0x0000000100097824 */ /* 0x000fe800078e0a31 */
[----:B------:R-:W-:Y:S05]  /*15db0*/  IMAD R4, R4, c[0x0][0x32c], R9 ;  /* 0x0000cb0004047a24 */ /* 0x000fea00078e0209 */
[----:B------:R-:W-:Y:S02]  /*15dc0*/  IADD3 R9, R4, c[0x0][0x32c], RZ ;  /* 0x0000cb0004097a10 */ /* 0x000fe40007ffe0ff */
[----:B------:R-:W-:Y:S02]  /*15dd0*/  IMNMX R2, R2, R4, !PT ;  /* 0x0000000402027217 */ /* 0x000fe40007800200 */
[----:B------:R-:W-:Y:S02]  /*15de0*/  IMNMX R3, R3, R9, PT ;  /* 0x0000000903037217 */ /* 0x000fe40003800200 */
.L_x_838:
[----:B------:R-:W-:Y:S01]  /*15df0*/  LOP3.LUT P0, RZ, R203, 0x8, RZ, 0xc0, !PT ;  /* 0x00000008cbff7812 */ /* 0x000fe2000780c0ff */
[----:B------:R-:W1:Y:S03]  /*15e00*/  SHFL.IDX PT, R4, R5, 0x2, 0x1c1f ;  /* 0x005c1f0005047f89 */ /* 0x000e6600000e0000 */
[----:B------:R-:W-:Y:S04]  /*15e10*/  ISETP.GT.AND P0, PT, R2, 0x1, !P0 ;  /* 0x000000010200780c */ /* 0x000fe80004704270 */
[----:B------:R-:W-:Y:S04]  /*15e20*/  ISETP.LT.OR P0, PT, R3, 0x2, P0 ;  /* 0x000000020300780c */ /* 0x000fe80000701670 */
[----:B------:R-:W-:Y:S02]  /*15e30*/  FSEL R14, R190, -INF , !P0 ;  /* 0xff800000be0e7808 */ /* 0x000fe40004000000 */
[----:B------:R-:W-:Y:S04]  /*15e40*/  LOP3.LUT P0, RZ, R203, 0x4, RZ, 0xc0, !PT ;  /* 0x00000004cbff7812 */ /* 0x000fe8000780c0ff */
[C---:B------:R-:W-:Y:S04]  /*15e50*/  ISETP.GT.AND P0, PT, R2.reuse, 0x8, !P0 ;  /* 0x000000080200780c */ /* 0x040fe80004704270 */
[----:B------:R-:W-:Y:S04]  /*15e60*/  ISETP.LT.OR P0, PT, R3, 0x9, P0 ;  /* 0x000000090300780c */ /* 0x000fe80000701670 */
[----:B------:R-:W-:Y:S02]  /*15e70*/  FSEL R18, R177, -INF , !P0 ;  /* 0xff800000b1127808 */ /* 0x000fe40004000000 */
[----:B------:R-:W-:Y:S04]  /*15e80*/  LOP3.LUT P0, RZ, R203, 0x2, RZ, 0xc0, !PT ;  /* 0x00000002cbff7812 */ /* 0x000fe8000780c0ff */
[----:B------:R-:W-:Y:S04]  /*15e90*/  ISETP.GT.AND P0, PT, R2, 0x9, !P0 ;  /* 0x000000090200780c */ /* 0x000fe80004704270 */
[----:B------:R-:W-:Y:S04]  /*15ea0*/  ISETP.LT.OR P0, PT, R3, 0xa, P0 ;  /* 0x0000000a0300780c */ /* 0x000fe80000701670 */
        /* <DEDUP_REMOVED lines=23> */
[----:B------:R-:W-:Y:S04]  /*16020*/  LOP3.LUT P0, RZ, R203, 0x10, RZ, 0xc0, !PT ;  /* 0x00000010cbff7812 */ /* 0x000fe8000780c0ff */
[C---:B------:R-:W-:Y:S04]  /*16030*/  ISETP.GT.AND P0, PT, R2.reuse, RZ, !P0 ;  /* 0x000000ff0200720c */ /* 0x040fe80004704270 */
        /* <DEDUP_REMOVED lines=24> */
.L_x_844:
[----:B------:R-:W-:Y:S04]  /*161c0*/  MOV R9, c[0x0][0x32c] ;  /* 0x0000cb0000097a02 */ /* 0x000fe80000000f00 */
[----:B------:R-:W-:Y:S11]  /*161d0*/  ISETP.NE.AND P0, PT, R9, 0x1, PT ;  /* 0x000000010900780c */ /* 0x000ff60003f05270 */
[----:B------:R-:W-:Y:S02]  /*161e0*/  @!UPT UIADD3 URZ, URZ, URZ, URZ ;  /* 0x0000003f3f3ff290 */ /* 0x000fe4000fffe03f */
[----:B------:R-:W-:Y:S05]  /*161f0*/  @P0 IMAD.HI.U32 R9, R4, c[0x0][0x330], RZ ;  /* 0x0000cc0004090a27 */ /* 0x000fea00078e00ff */
[----:B------:R-:W-:Y:S02]  /*16200*/  @P0 SHF.R.U32.HI R4, RZ, c[0x0][0x334], R9 ;  /* 0x0000cd00ff040a19 */ /* 0x000fe40000011609 */
.L_x_845:
[----:B------:R-:W-:Y:S05]  /*16210*/  BSYNC B0 ;  /* 0x0000000000007941 */ /* 0x000fea0003800000 */
.L_x_843:
[----:B------:R-:W-:Y:S04]  /*16220*/  IMAD.IADD R9, R0, 0x1, -R49 ;  /* 0x0000000100097824 */ /* 0x000fe800078e0a31 */
[----:B------:R-:W-:Y:S05]  /*16230*/  IMAD R4, R4, c[0x0][0x32c], R9 ;  /* 0x0000cb0004047a24 */ /* 0x000fea00078e0209 */
[----:B------:R-:W-:Y:S02]  /*16240*/  IADD3 R9, R4, c[0x0][0x32c], RZ ;  /* 0x0000cb0004097a10 */ /* 0x000fe40007ffe0ff */
[----:B------:R-:W-:Y:S02]  /*16250*/  IMNMX R2, R2, R4, !PT ;  /* 0x0000000402027217 */ /* 0x000fe40007800200 */
[----:B------:R-:W-:Y:S02]  /*16260*/  IMNMX R3, R3, R9, PT ;  /* 0x0000000903037217 */ /* 0x000fe40003800200 */
.L_x_842:
        /* <DEDUP_REMOVED lines=61> */
.L_x_848:
[----:B------:R-:W-:Y:S04]  /*16640*/  MOV R5, c[0x0][0x32c] ;  /* 0x0000cb0000057a02 */ /* 0x000fe80000000f00 */
[----:B------:R-:W-:Y:S11]  /*16650*/  ISETP.NE.AND P0, PT, R5, 0x1, PT ;  /* 0x000000010500780c */ /* 0x000ff60003f05270 */
[----:B------:R-:W-:Y:S02]  /*16660*/  @!UPT UIADD3 URZ, URZ, URZ, URZ ;  /* 0x0000003f3f3ff290 */ /* 0x000fe4000fffe03f */
[----:B------:R-:W-:Y:S05]  /*16670*/  @P0 IMAD.HI.U32 R5, R4, c[0x0][0x330], RZ ;  /* 0x0000cc0004050a27 */ /* 0x000fea00078e00ff */
[----:B------:R-:W-:Y:S02]  /*16680*/  @P0 SHF.R.U32.HI R4, RZ, c[0x0][0x334], R5 ;  /* 0x0000cd00ff040a19 */ /* 0x000fe40000011605 */
.L_x_849:
[----:B------:R-:W-:Y:S05]  /*16690*/  BSYNC B0 ;  /* 0x0000000000007941 */ /* 0x000fea0003800000 */
.L_x_847:
[----:B------:R-:W-:Y:S04]  /*166a0*/  IMAD.IADD R0, R0, 0x1, -R49 ;  /* 0x0000000100007824 */ /* 0x000fe800078e0a31 */
[----:B------:R-:W-:Y:S05]  /*166b0*/  IMAD R0, R4, c[0x0][0x32c], R0 ;  /* 0x0000cb0004007a24 */ /* 0x000fea00078e0200 */
[----:B------:R-:W-:Y:S02]  /*166c0*/  IADD3 R4, R0, c[0x0][0x32c], RZ ;  /* 0x0000cb0000047a10 */ /* 0x000fe40007ffe0ff */
[----:B------:R-:W-:Y:S02]  /*166d0*/  IMNMX R2, R2, R0, !PT ;  /* 0x0000000002027217 */ /* 0x000fe40007800200 */
[----:B------:R-:W-:Y:S02]  /*166e0*/  IMNMX R3, R3, R4, PT ;  /* 0x0000000403037217 */ /* 0x000fe40003800200 */
.L_x_846:
[----:B------:R-:W-:Y:S02]  /*166f0*/  LOP3.LUT P0, RZ, R203, 0x10, RZ, 0xc0, !PT ;  /* 0x00000010cbff7812 */ /* 0x000fe4000780c0ff */
        /* <DEDUP_REMOVED lines=58> */
[C---:B------:R-:W-:Y:S01]  /*16aa0*/  ISETP.GT.AND P0, PT, R2.reuse, 0x21, !P2 ;  /* 0x000000210200780c */ /* 0x040fe20005704270 */
[----:B------:R-:W2:Y:S01]  /*16ab0*/  SHFL.BFLY PT, R7, R4, 0x2, 0x1f ;  /* 0x0c401f0004077f89 */ /* 0x000ea200000e0000 */
[----:B------:R-:W-:Y:S02]  /*16ac0*/  LOP3.LUT P6, RZ, R203, 0x20, RZ, 0xc0, !PT ;  /* 0x00000020cbff7812 */ /* 0x000fe400078cc0ff */
        /* <DEDUP_REMOVED lines=8> */
[----:B------:R-:W-:Y:S02]  /*16b50*/  ISETP.GT.AND P0, PT, R2, 0x29, !P6 ;  /* 0x000000290200780c */ /* 0x000fe40007704270 */
[----:B------:R-:W-:Y:S02]  /*16b60*/  FMNMX.FTZ R5, R17, R5, !PT ;  /* 0x0000000511057209 */ /* 0x000fe40007810000 */
[----:B------:R-:W-:Y:S01]  /*16b70*/  ISETP.LT.OR P0, PT, R3, 0x2a, P0 ;  /* 0x0000002a0300780c */ /* 0x000fe20000701670 */
[----:B------:R-:W-:Y:S01]  /*16b80*/  FMUL.FTZ R3, R108, c[0x0][0x2d0] ;  /* 0x0000b4006c037a20 */ /* 0x000fe20000410000 */
[----:B------:R-:W-:Y:S02]  /*16b90*/  FMNMX.FTZ R5, R20, R5, !PT ;  /* 0x0000000514057209 */ /* 0x000fe40007810000 */
[----:B------:R-:W-:Y:S02]  /*16ba0*/  FSEL R105, R169, -INF , !P0 ;  /* 0xff800000a9697808 */ /* 0x000fe40004000000 */
[----:B------:R-:W-:Y:S02]  /*16bb0*/  FSETP.NEU.FTZ.AND P0, PT, R108, -INF , PT ;  /* 0xff8000006c00780b */ /* 0x000fe40003f1d000 */
[----:B--2---:R-:W-:Y:S02]  /*16bc0*/  FMNMX.FTZ R0, R4, R7, !PT ;  /* 0x0000000704007209 */ /* 0x004fe40007810000 */
[----:B------:R-:W-:Y:S02]  /*16bd0*/  FSEL R7, R3, RZ, P0 ;  /* 0x000000ff03077208 */ /* 0x000fe40000000000 */
[----:B------:R-:W-:Y:S03]  /*16be0*/  FMNMX.FTZ R5, R30, R5, !PT ;  /* 0x000000051e057209 */ /* 0x000fe60007810000 */
[--C-:B------:R-:W-:Y:S01]  /*16bf0*/  FFMA.FTZ R4, R12, c[0x0][0x2d0], -R7.reuse ;  /* 0x0000b4000c047a23 */ /* 0x100fe20000010807 */
[----:B------:R-:W-:Y:S01]  /*16c00*/  FMNMX.FTZ R5, R29, R5, !PT ;  /* 0x000000051d057209 */ /* 0x000fe20007810000 */
[--C-:B------:R-:W-:Y:S02]  /*16c10*/  FFMA.FTZ R3, R8, c[0x0][0x2d0], -R7.reuse ;  /* 0x0000b40008037a23 */ /* 0x100fe40000010807 */
[----:B------:R1:W-:Y:S01]  /*16c20*/  MUFU.EX2 R240, R4 ;  /* 0x0000000400f07308 */ /* 0x0003e20000000800 */
[----:B------:R-:W-:Y:S01]  /*16c30*/  FMNMX.FTZ R5, R28, R5, !PT ;  /* 0x000000051c057209 */ /* 0x000fe20007810000 */
[--C-:B------:R-:W-:Y:S02]  /*16c40*/  FFMA.FTZ R213, R48, c[0x0][0x2d0], -R7.reuse ;  /* 0x0000b40030d57a23 */ /* 0x100fe40000010807 */
[--C-:B------:R-:W-:Y:S01]  /*16c50*/  FFMA.FTZ R185, R46, c[0x0][0x2d0], -R7.reuse ;  /* 0x0000b4002eb97a23 */ /* 0x100fe20000010807 */
[----:B------:R-:W-:Y:S01]  /*16c60*/  FMNMX.FTZ R5, R27, R5, !PT ;  /* 0x000000051b057209 */ /* 0x000fe20007810000 */
[--C-:B------:R-:W-:Y:S02]  /*16c70*/  FFMA.FTZ R184, R45, c[0x0][0x2d0], -R7.reuse ;  /* 0x0000b4002db87a23 */ /* 0x100fe40000010807 */
[--C-:B------:R-:W-:Y:S01]  /*16c80*/  FFMA.FTZ R183, R44, c[0x0][0x2d0], -R7.reuse ;  /* 0x0000b4002cb77a23 */ /* 0x100fe20000010807 */
[----:B------:R-:W-:Y:S01]  /*16c90*/  FMNMX.FTZ R5, R26, R5, !PT ;  /* 0x000000051a057209 */ /* 0x000fe20007810000 */
[----:B------:R2:W3:Y:S01]  /*16ca0*/  MUFU.EX2 R228, R3 ;  /* 0x0000000300e47308 */ /* 0x0004e20000000800 */
[--C-:B------:R-:W-:Y:S02]  /*16cb0*/  FFMA.FTZ R182, R43, c[0x0][0x2d0], -R7.reuse ;  /* 0x0000b4002bb67a23 */ /* 0x100fe40000010807 */
[----:B------:R-:W-:Y:S01]  /*16cc0*/  FMNMX.FTZ R2, R25, R5, !PT ;  /* 0x0000000519027209 */ /* 0x000fe20007810000 */
[--C-:B------:R-:W-:Y:S01]  /*16cd0*/  FFMA.FTZ R214, R42, c[0x0][0x2d0], -R7.reuse ;  /* 0x0000b4002ad67a23 */ /* 0x100fe20000010807 */
[----:B------:R-:W4:Y:S01]  /*16ce0*/  SHFL.BFLY PT, R5, R0, 0x1, 0x1f ;  /* 0x0c201f0000057f89 */ /* 0x000f2200000e0000 */
[--C-:B------:R-:W-:Y:S01]  /*16cf0*/  FFMA.FTZ R212, R47, c[0x0][0x2d0], -R7.reuse ;  /* 0x0000b4002fd47a23 */ /* 0x100fe20000010807 */
[----:B------:R-:W-:Y:S01]  /*16d00*/  FMNMX.FTZ R2, R33, R2, !PT ;  /* 0x0000000221027209 */ /* 0x000fe20007810000 */
[--C-:B------:R-:W-:Y:S02]  /*16d10*/  FFMA.FTZ R211, R41, c[0x0][0x2d0], -R7.reuse ;  /* 0x0000b40029d37a23 */ /* 0x100fe40000010807 */
[----:B------:R-:W-:Y:S01]  /*16d20*/  MUFU.EX2 R220, R185 ;  /* 0x000000b900dc7308 */ /* 0x000fe20000000800 */
[----:B------:R-:W-:Y:S01]  /*16d30*/  FMNMX.FTZ R2, R31, R2, !PT ;  /* 0x000000021f027209 */ /* 0x000fe20007810000 */
[--C-:B-1----:R-:W-:Y:S04]  /*16d40*/  FFMA.FTZ R4, R13, c[0x0][0x2d0], -R7.reuse ;  /* 0x0000b4000d047a23 */ /* 0x102fe80000010807 */
[----:B------:R-:W1:Y:S04]  /*16d50*/  SHFL.BFLY PT, R6, R2, 0x2, 0x1f ;  /* 0x0c401f0002067f89 */ /* 0x000e6800000e0000 */
[----:B------:R5:W-:Y:S01]  /*16d60*/  MUFU.EX2 R241, R4 ;  /* 0x0000000400f17308 */ /* 0x000be20000000800 */
[----:B--2---:R-:W-:Y:S02]  /*16d70*/  FMNMX.FTZ R3, R15, R104, !PT ;  /* 0x000000680f037209 */ /* 0x004fe40007810000 */
[----:B---3--:R-:W-:Y:S02]  /*16d80*/  F2FP.BF16.PACK_AB R168, R240, R228 ;  /* 0x000000e4f0a8723e */ /* 0x008fe400000010ff */
[----:B------:R-:W-:Y:S02]  /*16d90*/  FMNMX.FTZ R3, R21, R3, !PT ;  /* 0x0000000315037209 */ /* 0x000fe40007810000 */
[----:B----4-:R-:W-:Y:S03]  /*16da0*/  FMNMX.FTZ R107, R0, R5, !PT ;  /* 0x00000005006b7209 */ /* 0x010fe60007810000 */
[----:B------:R-:W-:Y:S01]  /*16db0*/  MUFU.EX2 R223, R184 ;  /* 0x000000b800df7308 */ /* 0x000fe20000000800 */
[----:B------:R-:W-:Y:S04]  /*16dc0*/  FMNMX.FTZ R3, R22, R3, !PT ;  /* 0x0000000316037209 */ /* 0x000fe80007810000 */
[----:B------:R-:W-:Y:S02]  /*16dd0*/  FMNMX.FTZ R0, R24, R3, !PT ;  /* 0x0000000318007209 */ /* 0x000fe40007810000 */
[----:B------:R-:W-:Y:S02]  /*16de0*/  FSEL R3, R108, RZ, P0 ;  /* 0x000000ff6c037208 */ /* 0x000fe40000000000 */
[----:B-1----:R-:W-:Y:S01]  /*16df0*/  FMNMX.FTZ R2, R2, R6, !PT ;  /* 0x0000000602027209 */ /* 0x002fe20007810000 */
[----:B------:R-:W-:Y:S01]  /*16e00*/  MUFU.EX2 R225, R183 ;  /* 0x000000b700e17308 */ /* 0x000fe20000000800 */
[----:B------:R-:W-:Y:S01]  /*16e10*/  FMNMX.FTZ R6, R172, R0, !PT ;  /* 0x00000000ac067209 */ /* 0x000fe20007810000 */
[C---:B------:R-:W-:Y:S01]  /*16e20*/  FMUL.FTZ R0, R107.reuse, c[0x0][0x2d0] ;  /* 0x0000b4006b007a20 */ /* 0x040fe20000410000 */
[----:B------:R-:W-:Y:S01]  /*16e30*/  FSETP.NEU.FTZ.AND P0, PT, R107, -INF , PT ;  /* 0xff8000006b00780b */ /* 0x000fe20003f1d000 */
[----:B-----5:R-:W-:Y:S01]  /*16e40*/  FFMA.FTZ R4, R19, c[0x0][0x2d0], -R7 ;  /* 0x0000b40013047a23 */ /* 0x020fe20000010807 */
[----:B------:R-:W-:Y:S01]  /*16e50*/  FMNMX.FTZ R6, R173, R6, !PT ;  /* 0x00000006ad067209 */ /* 0x000fe20007810000 */
[----:B------:R-:W1:Y:S01]  /*16e60*/  SHFL.BFLY PT, R5, R2, 0x1, 0x1f ;  /* 0x0c201f0002057f89 */ /* 0x000e6200000e0000 */
[----:B------:R-:W-:Y:S03]  /*16e70*/  FSEL R8, R0, RZ, P0 ;  /* 0x000000ff00087208 */ /* 0x000fe60000000000 */
[----:B------:R2:W3:Y:S02]  /*16e80*/  MUFU.EX2 R239, R4 ;  /* 0x0000000400ef7308 */ /* 0x0004e40000000800 */
[--C-:B------:R-:W-:Y:S02]  /*16e90*/  FFMA.FTZ R0, R10, c[0x0][0x2d0], -R8.reuse ;  /* 0x0000b4000a007a23 */ /* 0x100fe40000010808 */
[--C-:B------:R-:W-:Y:S02]  /*16ea0*/  FFMA.FTZ R180, R39, c[0x0][0x2d0], -R8.reuse ;  /* 0x0000b40027b47a23 */ /* 0x100fe40000010808 */
[--C-:B------:R-:W-:Y:S02]  /*16eb0*/  FFMA.FTZ R179, R38, c[0x0][0x2d0], -R8.reuse ;  /* 0x0000b40026b37a23 */ /* 0x100fe40000010808 */
[--C-:B------:R-:W-:Y:S02]  /*16ec0*/  FFMA.FTZ R178, R37, c[0x0][0x2d0], -R8.reuse ;  /* 0x0000b40025b27a23 */ /* 0x100fe40000010808 */
[----:B------:R4:W-:Y:S01]  /*16ed0*/  MUFU.EX2 R215, R0 ;  /* 0x0000000000d77308 */ /* 0x0009e20000000800 */
[--C-:B------:R-:W-:Y:S02]  /*16ee0*/  FFMA.FTZ R177, R36, c[0x0][0x2d0], -R8.reuse ;  /* 0x0000b40024b17a23 */ /* 0x100fe40000010808 */
[----:B------:R-:W-:Y:S01]  /*16ef0*/  LDSM.16.MT88.4 R36, [R167] ;  /* 0x00000000a724783b */ /* 0x000fe20000004200 */
[--C-:B------:R-:W-:Y:S02]  /*16f00*/  FFMA.FTZ R210, R35, c[0x0][0x2d0], -R8.reuse ;  /* 0x0000b40023d27a23 */ /* 0x100fe40000010808 */
[--C-:B------:R-:W-:Y:S02]  /*16f10*/  FFMA.FTZ R209, R40, c[0x0][0x2d0], -R8.reuse ;  /* 0x0000b40028d17a23 */ /* 0x100fe40000010808 */
[--C-:B------:R-:W-:Y:S01]  /*16f20*/  FFMA.FTZ R208, R34, c[0x0][0x2d0], -R8.reuse ;  /* 0x0000b40022d07a23 */ /* 0x100fe20000010808 */
[----:B-1----:R-:W-:Y:S01]  /*16f30*/  FMNMX.FTZ R106, R2, R5, !PT ;  /* 0x00000005026a7209 */ /* 0x002fe20007810000 */
[--C-:B------:R-:W-:Y:S01]  /*16f40*/  FFMA.FTZ R207, R32, c[0x0][0x2d0], -R8.reuse ;  /* 0x0000b40020cf7a23 */ /* 0x100fe20000010808 */
[----:B------:R-:W-:Y:S01]  /*16f50*/  FSEL R5, R107, RZ, P0 ;  /* 0x000000ff6b057208 */ /* 0x000fe20000000000 */
[----:B------:R-:W-:Y:S01]  /*16f60*/  MUFU.EX2 R222, R179 ;  /* 0x000000b300de7308 */ /* 0x000fe20000000800 */
[----:B--2---:R-:W-:Y:S01]  /*16f70*/  FMNMX.FTZ R4, R174, R6, !PT ;  /* 0x00000006ae047209 */ /* 0x004fe20007810000 */
[--C-:B------:R-:W-:Y:S01]  /*16f80*/  FFMA.FTZ R6, R23, c[0x0][0x2d0], -R8.reuse ;  /* 0x0000b40017067a23 */ /* 0x100fe20000010808 */
[----:B------:R-:W-:Y:S02]  /*16f90*/  FSETP.NEU.FTZ.AND P0, PT, R106, -INF , PT ;  /* 0xff8000006a00780b */ /* 0x000fe40003f1d000 */
[----:B------:R-:W-:Y:S02]  /*16fa0*/  FMNMX.FTZ R4, R175, R4, !PT ;  /* 0x00000004af047209 */ /* 0x000fe40007810000 */
[----:B---3--:R-:W-:Y:S03]  /*16fb0*/  F2FP.BF16.PACK_AB R170, R239, R241 ;  /* 0x000000f1efaa723e */ /* 0x008fe600000010ff */
[----:B------:R-:W-:Y:S01]  /*16fc0*/  MUFU.EX2 R237, R6 ;  /* 0x0000000600ed7308 */ /* 0x000fe20000000800 */
[----:B----4-:R-:W-:Y:S01]  /*16fd0*/  FMNMX.FTZ R0, R186, R4, !PT ;  /* 0x00000004ba007209 */ /* 0x010fe20007810000 */
[--C-:B------:R-:W-:Y:S03]  /*16fe0*/  FFMA.FTZ R4, R14, c[0x0][0x2d0], -R8.reuse ;  /* 0x0000b4000e047a23 */ /* 0x100fe60000010808 */
[----:B------:R-:W-:Y:S04]  /*16ff0*/  FMNMX.FTZ R0, R187, R0, !PT ;  /* 0x00000000bb007209 */ /* 0x000fe80007810000 */
[----:B------:R-:W-:Y:S01]  /*17000*/  FMNMX.FTZ R0, R188, R0, !PT ;  /* 0x00000000bc007209 */ /* 0x000fe20007810000 */
[----:B------:R1:W2:Y:S03]  /*17010*/  MUFU.EX2 R235, R4 ;  /* 0x0000000400eb7308 */ /* 0x0002a60000000800 */
[----:B------:R-:W-:Y:S05]  /*17020*/  FMNMX.FTZ R0, R105, R0, !PT ;  /* 0x0000000069007209 */ /* 0x000fea0007810000 */
[----:B------:R-:W3:Y:S02]  /*17030*/  SHFL.BFLY PT, R2, R0, 0x2, 0x1f ;  /* 0x0c401f0000027f89 */ /* 0x000ee400000e0000 */
[----:B------:R-:W-:Y:S10]  /*17040*/  MUFU.EX2 R224, R178 ;  /* 0x000000b200e07308 */ /* 0x000ff40000000800 */
[----:B------:R-:W-:Y:S01]  /*17050*/  MUFU.EX2 R219, R180 ;  /* 0x000000b400db7308 */ /* 0x000fe20000000800 */
[----:B-1----:R-:W-:Y:S01]  /*17060*/  FFMA.FTZ R4, R18, c[0x0][0x2d0], -R8 ;  /* 0x0000b40012047a23 */ /* 0x002fe20000010808 */
[----:B--2---:R-:W-:Y:S08]  /*17070*/  F2FP.BF16.PACK_AB R169, R235, R215 ;  /* 0x000000d7eba9723e */ /* 0x004ff000000010ff */
[----:B------:R1:W2:Y:S10]  /*17080*/  MUFU.EX2 R236, R4 ;  /* 0x0000000400ec7308 */ /* 0x0002b40000000800 */
[----:B------:R-:W-:Y:S10]  /*17090*/  MUFU.EX2 R227, R182 ;  /* 0x000000b600e37308 */ /* 0x000ff40000000800 */
[----:B------:R-:W-:Y:S01]  /*170a0*/  MUFU.EX2 R226, R177 ;  /* 0x000000b100e27308 */ /* 0x000fe20000000800 */
[----:B-1----:R-:W-:Y:S01]  /*170b0*/  FMUL.FTZ R4, R106, c[0x0][0x2d0] ;  /* 0x0000b4006a047a20 */ /* 0x002fe20000410000 */
[----:B--2---:R-:W-:Y:S04]  /*170c0*/  F2FP.BF16.PACK_AB R171, R237, R236 ;  /* 0x000000ecedab723e */ /* 0x004fe800000010ff */
[----:B------:R-:W-:Y:S04]  /*170d0*/  FSEL R9, R4, RZ, P0 ;  /* 0x000000ff04097208 */ /* 0x000fe80000000000 */
[----:B------:R-:W-:Y:S01]  /*170e0*/  MUFU.EX2 R183, R214 ;  /* 0x000000d600b77308 */ /* 0x000fe20000000800 */
[--C-:B------:R-:W-:Y:S02]  /*170f0*/  FFMA.FTZ R4, R11, c[0x0][0x2d0], -R9.reuse ;  /* 0x0000b4000b047a23 */ /* 0x100fe40000010809 */
[--C-:B------:R-:W-:Y:S02]  /*17100*/  FFMA.FTZ R176, R28, c[0x0][0x2d0], -R9.reuse ;  /* 0x0000b4001cb07a23 */ /* 0x100fe40000010809 */
[--C-:B------:R-:W-:Y:S05]  /*17110*/  FFMA.FTZ R181, R27, c[0x0][0x2d0], -R9.reuse ;  /* 0x0000b4001bb57a23 */ /* 0x100fea0000010809 */
[----:B------:R1:W-:Y:S01]  /*17120*/  MUFU.EX2 R231, R4 ;  /* 0x0000000400e77308 */ /* 0x0003e20000000800 */
[--C-:B------:R-:W-:Y:S02]  /*17130*/  FFMA.FTZ R206, R26, c[0x0][0x2d0], -R9.reuse ;  /* 0x0000b4001ace7a23 */ /* 0x100fe40000010809 */
[--C-:B------:R-:W-:Y:S02]  /*17140*/  FFMA.FTZ R190, R25, c[0x0][0x2d0], -R9.reuse ;  /* 0x0000b40019be7a23 */ /* 0x100fe40000010809 */
[--C-:B------:R-:W-:Y:S02]  /*17150*/  FFMA.FTZ R189, R33, c[0x0][0x2d0], -R9.reuse ;  /* 0x0000b40021bd7a23 */ /* 0x100fe40000010809 */
[--C-:B------:R-:W-:Y:S03]  /*17160*/  FFMA.FTZ R191, R31, c[0x0][0x2d0], -R9.reuse ;  /* 0x0000b4001fbf7a23 */ /* 0x100fe60000010809 */
[----:B------:R-:W-:Y:S10]  /*17170*/  MUFU.EX2 R221, R176 ;  /* 0x000000b000dd7308 */ /* 0x000ff40000000800 */
[----:B------:R-:W-:Y:S01]  /*17180*/  MUFU.EX2 R216, R181 ;  /* 0x000000b500d87308 */ /* 0x000fe20000000800 */
[--C-:B-1----:R-:W-:Y:S09]  /*17190*/  FFMA.FTZ R4, R16, c[0x0][0x2d0], -R9.reuse ;  /* 0x0000b40010047a23 */ /* 0x102ff20000010809 */
[----:B------:R3:W-:Y:S10]  /*171a0*/  MUFU.EX2 R232, R4 ;  /* 0x0000000400e87308 */ /* 0x0007f40000000800 */
[----:B------:R-:W-:Y:S10]  /*171b0*/  MUFU.EX2 R213, R213 ;  /* 0x000000d500d57308 */ /* 0x000ff40000000800 */
[----:B------:R-:W-:Y:S01]  /*171c0*/  MUFU.EX2 R210, R210 ;  /* 0x000000d200d27308 */ /* 0x000fe20000000800 */
[----:B---3--:R-:W-:Y:S01]  /*171d0*/  FMNMX.FTZ R4, R0, R2, !PT ;  /* 0x0000000200047209 */ /* 0x008fe20007810000 */
[----:B------:R-:W-:Y:S02]  /*171e0*/  FFMA.FTZ R0, R17, c[0x0][0x2d0], -R9 ;  /* 0x0000b40011007a23 */ /* 0x000fe40000010809 */
[----:B------:R-:W-:Y:S02]  /*171f0*/  FADD.FTZ R2, -R5, R101 ;  /* 0x0000006505027221 */ /* 0x000fe40000010100 */
[----:B------:R-:W1:Y:S04]  /*17200*/  SHFL.BFLY PT, R6, R4, 0x1, 0x1f ;  /* 0x0c201f0004067f89 */ /* 0x000e6800000e0000 */
[----:B------:R2:W-:Y:S01]  /*17210*/  MUFU.EX2 R233, R0 ;  /* 0x0000000000e97308 */ /* 0x0005e20000000800 */
[----:B------:R-:W-:Y:S09]  /*17220*/  FMUL.FTZ R2, R2, c[0x0][0x2d0] ;  /* 0x0000b40002027a20 */ /* 0x000ff20000410000 */
[----:B------:R-:W3:Y:S10]  /*17230*/  MUFU.EX2 R2, R2 ;  /* 0x0000000200027308 */ /* 0x000ef40000000800 */
[----:B------:R-:W-:Y:S01]  /*17240*/  MUFU.EX2 R209, R209 ;  /* 0x000000d100d17308 */ /* 0x000fe20000000800 */
[----:B-1----:R-:W-:Y:S01]  /*17250*/  FMNMX.FTZ R103, R4, R6, !PT ;  /* 0x0000000604677209 */ /* 0x002fe20007810000 */
[--C-:B--2---:R-:W-:Y:S04]  /*17260*/  FFMA.FTZ R0, R20, c[0x0][0x2d0], -R9.reuse ;  /* 0x0000b40014007a23 */ /* 0x104fe80000010809 */
[----:B------:R-:W-:Y:S04]  /*17270*/  FMUL.FTZ R4, R103, c[0x0][0x2d0] ;  /* 0x0000b40067047a20 */ /* 0x000fe80000410000 */
[----:B------:R1:W2:Y:S01]  /*17280*/  MUFU.EX2 R242, R0 ;  /* 0x0000000000f27308 */ /* 0x0002a20000000800 */
[C---:B---3--:R-:W-:Y:S02]  /*17290*/  FMUL.FTZ R6, R2.reuse, R114 ;  /* 0x0000007202067220 */ /* 0x048fe40000410000 */
[C---:B------:R-:W-:Y:S02]  /*172a0*/  FMUL.FTZ R7, R2.reuse, R115 ;  /* 0x0000007302077220 */ /* 0x040fe40000410000 */
[C---:B------:R-:W-:Y:S02]  /*172b0*/  FMUL.FTZ R18, R2.reuse, R126 ;  /* 0x0000007e02127220 */ /* 0x040fe40000410000 */
[C---:B------:R-:W-:Y:S03]  /*172c0*/  FMUL.FTZ R19, R2.reuse, R127 ;  /* 0x0000007f02137220 */ /* 0x040fe60000410000 */
[----:B------:R-:W-:Y:S01]  /*172d0*/  MUFU.EX2 R212, R212 ;  /* 0x000000d400d47308 */ /* 0x000fe20000000800 */
[C---:B------:R-:W-:Y:S02]  /*172e0*/  FMUL.FTZ R34, R2.reuse, R142 ;  /* 0x0000008e02227220 */ /* 0x040fe40000410000 */
[C---:B------:R-:W-:Y:S02]  /*172f0*/  FMUL.FTZ R35, R2.reuse, R143 ;  /* 0x0000008f02237220 */ /* 0x040fe40000410000 */
[C---:B------:R-:W-:Y:S02]  /*17300*/  FMUL.FTZ R50, R2.reuse, R162 ;  /* 0x000000a202327220 */ /* 0x040fe40000410000 */
[C---:B------:R-:W-:Y:S02]  /*17310*/  FMUL.FTZ R51, R2.reuse, R163 ;  /* 0x000000a302337220 */ /* 0x040fe40000410000 */
[C---:B------:R-:W-:Y:S01]  /*17320*/  FMUL.FTZ R54, R2.reuse, R54 ;  /* 0x0000003602367220 */ /* 0x040fe20000410000 */
[----:B------:R-:W-:Y:S01]  /*17330*/  MUFU.EX2 R211, R211 ;  /* 0x000000d300d37308 */ /* 0x000fe20000000800 */
[----:B------:R-:W-:Y:S02]  /*17340*/  FMUL.FTZ R55, R2, R55 ;  /* 0x0000003702377220 */ /* 0x000fe40000410000 */
[----:B-1----:R-:W-:Y:S01]  /*17350*/  FADD.FTZ R0, -R3, R100 ;  /* 0x0000006403007221 */ /* 0x002fe20000010100 */
[----:B--2---:R-:W-:Y:S01]  /*17360*/  F2FP.BF16.PACK_AB R114, R242, R233 ;  /* 0x000000e9f272723e */ /* 0x004fe200000010ff */
[----:B------:R-:W-:Y:S02]  /*17370*/  FMUL.FTZ R66, R2, R66 ;  /* 0x0000004202427220 */ /* 0x000fe40000410000 */
[----:B------:R-:W-:Y:S02]  /*17380*/  FMUL.FTZ R0, R0, c[0x0][0x2d0] ;  /* 0x0000b40000007a20 */ /* 0x000fe40000410000 */
[C---:B------:R-:W-:Y:S01]  /*17390*/  FMUL.FTZ R67, R2.reuse, R67 ;  /* 0x0000004302437220 */ /* 0x040fe20000410000 */
[----:B------:R-:W-:Y:S01]  /*173a0*/  MUFU.EX2 R208, R208 ;  /* 0x000000d000d07308 */ /* 0x000fe20000000800 */
[C---:B------:R-:W-:Y:S02]  /*173b0*/  FMUL.FTZ R70, R2.reuse, R70 ;  /* 0x0000004602467220 */ /* 0x040fe40000410000 */
[C---:B------:R-:W-:Y:S02]  /*173c0*/  FMUL.FTZ R71, R2.reuse, R71 ;  /* 0x0000004702477220 */ /* 0x040fe40000410000 */
[C---:B------:R-:W-:Y:S02]  /*173d0*/  FMUL.FTZ R82, R2.reuse, R82 ;  /* 0x0000005202527220 */ /* 0x040fe40000410000 */
[C---:B------:R-:W-:Y:S02]  /*173e0*/  FMUL.FTZ R83, R2.reuse, R83 ;  /* 0x0000005302537220 */ /* 0x040fe40000410000 */
[C---:B------:R-:W-:Y:S01]  /*173f0*/  FMUL.FTZ R98, R2.reuse, R98 ;  /* 0x0000006202627220 */ /* 0x040fe20000410000 */
[----:B------:R1:W2:Y:S01]  /*17400*/  MUFU.EX2 R3, R0 ;  /* 0x0000000000037308 */ /* 0x0002a20000000800 */
[C---:B------:R-:W-:Y:S02]  /*17410*/  FMUL.FTZ R99, R2.reuse, R99 ;  /* 0x0000006302637220 */ /* 0x040fe40000410000 */
[C---:B------:R-:W-:Y:S02]  /*17420*/  FMUL.FTZ R86, R2.reuse, R86 ;  /* 0x0000005602567220 */ /* 0x040fe40000410000 */
[----:B------:R-:W-:Y:S05]  /*17430*/  FMUL.FTZ R87, R2, R87 ;  /* 0x0000005702577220 */ /* 0x000fea0000410000 */
[----:B------:R-:W-:Y:S10]  /*17440*/  MUFU.EX2 R207, R207 ;  /* 0x000000cf00cf7308 */ /* 0x000ff40000000800 */
[----:B------:R-:W-:Y:S01]  /*17450*/  MUFU.EX2 R182, R206 ;  /* 0x000000ce00b67308 */ /* 0x000fe20000000800 */
[----:B-1----:R-:W-:Y:S01]  /*17460*/  FSEL R0, R106, RZ, P0 ;  /* 0x000000ff6a007208 */ /* 0x002fe20000000000 */
[----:B--2---:R-:W-:Y:S01]  /*17470*/  FMUL.FTZ R5, R3, R113 ;  /* 0x0000007103057220 */ /* 0x004fe20000410000 */
[----:B------:R-:W-:Y:S01]  /*17480*/  FSETP.NEU.FTZ.AND P0, PT, R103, -INF , PT ;  /* 0xff8000006700780b */ /* 0x000fe20003f1d000 */
[----:B------:R-:W-:Y:S02]  /*17490*/  FMUL.FTZ R16, R3, R124 ;  /* 0x0000007c03107220 */ /* 0x000fe40000410000 */
[----:B------:R-:W-:Y:S01]  /*174a0*/  FADD.FTZ R0, -R0, R102 ;  /* 0x0000006600007221 */ /* 0x000fe20000010100 */
[----:B------:R-:W-:Y:S01]  /*174b0*/  FSEL R101, R4, RZ, P0 ;  /* 0x000000ff04657208 */ /* 0x000fe20000000000 */
[----:B------:R-:W-:Y:S02]  /*174c0*/  FFMA.FTZ R102, R29, c[0x0][0x2d0], -R9 ;  /* 0x0000b4001d667a23 */ /* 0x000fe40000010809 */
[----:B------:R-:W-:Y:S01]  /*174d0*/  MUFU.EX2 R185, R190 ;  /* 0x000000be00b97308 */ /* 0x000fe20000000800 */
[----:B------:R-:W-:Y:S02]  /*174e0*/  FMUL.FTZ R0, R0, c[0x0][0x2d0] ;  /* 0x0000b40000007a20 */ /* 0x000fe40000410000 */
[--C-:B------:R-:W-:Y:S02]  /*174f0*/  FFMA.FTZ R4, R24, c[0x0][0x2d0], -R101.reuse ;  /* 0x0000b40018047a23 */ /* 0x100fe40000010865 */
[C---:B------:R-:W-:Y:S02]  /*17500*/  FMUL.FTZ R17, R3.reuse, R125 ;  /* 0x0000007d03117220 */ /* 0x040fe40000410000 */
[C---:B------:R-:W-:Y:S01]  /*17510*/  FMUL.FTZ R32, R3.reuse, R140 ;  /* 0x0000008c03207220 */ /* 0x040fe20000410000 */
[----:B------:R-:W-:Y:S01]  /*17520*/  LDSM.16.MT88.4 R124, [R167+0x400] ;  /* 0x00040000a77c783b */ /* 0x000fe20000004200 */
[C---:B------:R-:W-:Y:S01]  /*17530*/  FMUL.FTZ R33, R3.reuse, R141 ;  /* 0x0000008d03217220 */ /* 0x040fe20000410000 */
[----:B------:R1:W2:Y:S01]  /*17540*/  MUFU.EX2 R100, R0 ;  /* 0x0000000000647308 */ /* 0x0002a20000000800 */
[C---:B------:R-:W-:Y:S02]  /*17550*/  FMUL.FTZ R48, R3.reuse, R160 ;  /* 0x000000a003307220 */ /* 0x040fe40000410000 */
[C---:B------:R-:W-:Y:S02]  /*17560*/  FMUL.FTZ R49, R3.reuse, R161 ;  /* 0x000000a103317220 */ /* 0x040fe40000410000 */
[C---:B------:R-:W-:Y:S01]  /*17570*/  FMUL.FTZ R52, R3.reuse, R52 ;  /* 0x0000003403347220 */ /* 0x040fe20000410000 */
[----:B------:R-:W-:Y:S01]  /*17580*/  LDSM.16.MT88.4 R140, [R167+0x800] ;  /* 0x00080000a78c783b */ /* 0x000fe20000004200 */
[C---:B------:R-:W-:Y:S02]  /*17590*/  FMUL.FTZ R53, R3.reuse, R53 ;  /* 0x0000003503357220 */ /* 0x040fe40000410000 */
[C---:B------:R-:W-:Y:S01]  /*175a0*/  FMUL.FTZ R64, R3.reuse, R64 ;  /* 0x0000004003407220 */ /* 0x040fe20000410000 */
[----:B------:R3:W-:Y:S01]  /*175b0*/  MUFU.EX2 R234, R4 ;  /* 0x0000000400ea7308 */ /* 0x0007e20000000800 */
[C---:B------:R-:W-:Y:S02]  /*175c0*/  FMUL.FTZ R65, R3.reuse, R65 ;  /* 0x0000004103417220 */ /* 0x040fe40000410000 */
[C---:B------:R-:W-:Y:S01]  /*175d0*/  FMUL.FTZ R68, R3.reuse, R68 ;  /* 0x0000004403447220 */ /* 0x040fe20000410000 */
[----:B------:R-:W-:Y:S01]  /*175e0*/  LDSM.16.MT88.4 R160, [R166+0x1400] ;  /* 0x00140000a6a0783b */ /* 0x000fe20000004200 */
[C---:B------:R-:W-:Y:S02]  /*175f0*/  FMUL.FTZ R69, R3.reuse, R69 ;  /* 0x0000004503457220 */ /* 0x040fe40000410000 */
[C---:B------:R-:W-:Y:S02]  /*17600*/  FMUL.FTZ R80, R3.reuse, R80 ;  /* 0x0000005003507220 */ /* 0x040fe40000410000 */
[C---:B------:R-:W-:Y:S01]  /*17610*/  FMUL.FTZ R81, R3.reuse, R81 ;  /* 0x0000005103517220 */ /* 0x040fe20000410000 */
[----:B------:R-:W-:Y:S01]  /*17620*/  MUFU.EX2 R218, R102 ;  /* 0x0000006600da7308 */ /* 0x000fe20000000800 */
[C---:B------:R-:W-:Y:S02]  /*17630*/  FMUL.FTZ R96, R3.reuse, R96 ;  /* 0x0000006003607220 */ /* 0x040fe40000410000 */
[----:B------:R-:W-:Y:S02]  /*17640*/  FMUL.FTZ R97, R3, R97 ;  /* 0x0000006103617220 */ /* 0x000fe40000410000 */
[--C-:B-1----:R-:W-:Y:S02]  /*17650*/  FFMA.FTZ R0, R15, c[0x0][0x2d0], -R101.reuse ;  /* 0x0000b4000f007a23 */ /* 0x102fe40000010865 */
[C---:B--2---:R-:W-:Y:S02]  /*17660*/  FMUL.FTZ R8, R100.reuse, R116 ;  /* 0x0000007464087220 */ /* 0x044fe40000410000 */
[C---:B------:R-:W-:Y:S01]  /*17670*/  FMUL.FTZ R12, R100.reuse, R120 ;  /* 0x00000078640c7220 */ /* 0x040fe20000410000 */
[----:B------:R1:W-:Y:S01]  /*17680*/  MUFU.EX2 R229, R0 ;  /* 0x0000000000e57308 */ /* 0x0003e20000000800 */
[C---:B------:R-:W-:Y:S02]  /*17690*/  FMUL.FTZ R13, R100.reuse, R121 ;  /* 0x00000079640d7220 */ /* 0x040fe40000410000 */
[----:B------:R-:W-:Y:S02]  /*176a0*/  FMUL.FTZ R24, R100, R132 ;  /* 0x0000008464187220 */ /* 0x000fe40000410000 */
[----:B---3--:R-:W-:Y:S01]  /*176b0*/  FMUL.FTZ R4, R3, R112 ;  /* 0x0000007003047220 */ /* 0x008fe20000410000 */
[----:B------:R-:W-:Y:S01]  /*176c0*/  F2FP.BF16.PACK_AB R112, R232, R231 ;  /* 0x000000e7e870723e */ /* 0x000fe200000010ff */
        /* <DEDUP_REMOVED lines=8> */
[----:B------:R-:W-:Y:S01]  /*17750*/  MUFU.EX2 R184, R191 ;  /* 0x000000bf00b87308 */ /* 0x000fe20000000800 */
[C---:B------:R-:W-:Y:S02]  /*17760*/  FMUL.FTZ R56, R100.reuse, R56 ;  /* 0x0000003864387220 */ /* 0x040fe40000410000 */
[C---:B------:R-:W-:Y:S02]  /*17770*/  FMUL.FTZ R57, R100.reuse, R57 ;  /* 0x0000003964397220 */ /* 0x040fe40000410000 */
[--C-:B-1----:R-:W-:Y:S02]  /*17780*/  FFMA.FTZ R0, R21, c[0x0][0x2d0], -R101.reuse ;  /* 0x0000b40015007a23 */ /* 0x102fe40000010865 */
[C---:B------:R-:W-:Y:S02]  /*17790*/  FMUL.FTZ R60, R100.reuse, R60 ;  /* 0x0000003c643c7220 */ /* 0x040fe40000410000 */
[C---:B------:R-:W-:Y:S01]  /*177a0*/  FMUL.FTZ R61, R100.reuse, R61 ;  /* 0x0000003d643d7220 */ /* 0x040fe20000410000 */
[----:B------:R1:W2:Y:S01]  /*177b0*/  MUFU.EX2 R230, R0 ;  /* 0x0000000000e67308 */ /* 0x0002a20000000800 */
[C---:B------:R-:W-:Y:S02]  /*177c0*/  FMUL.FTZ R72, R100.reuse, R72 ;  /* 0x0000004864487220 */ /* 0x040fe40000410000 */
[C---:B------:R-:W-:Y:S02]  /*177d0*/  FMUL.FTZ R73, R100.reuse, R73 ;  /* 0x0000004964497220 */ /* 0x040fe40000410000 */
[C---:B------:R-:W-:Y:S02]  /*177e0*/  FMUL.FTZ R76, R100.reuse, R76 ;  /* 0x0000004c644c7220 */ /* 0x040fe40000410000 */
[----:B------:R-:W-:Y:S02]  /*177f0*/  FMUL.FTZ R77, R100, R77 ;  /* 0x0000004d644d7220 */ /* 0x000fe40000410000 */
[--C-:B------:R-:W-:Y:S01]  /*17800*/  FFMA.FTZ R102, R172, c[0x0][0x2d0], -R101.reuse ;  /* 0x0000b400ac667a23 */ /* 0x100fe20000010865 */
[----:B------:R-:W-:Y:S01]  /*17810*/  F2FP.BF16.PACK_AB R172, R185, R182 ;  /* 0x000000b6b9ac723e */ /* 0x000fe200000010ff */
[C---:B------:R-:W-:Y:S02]  /*17820*/  FMUL.FTZ R84, R3.reuse, R84 ;  /* 0x0000005403547220 */ /* 0x040fe40000410000 */
[----:B------:R3:W-:Y:S01]  /*17830*/  MUFU.EX2 R179, R102 ;  /* 0x0000006600b37308 */ /* 0x0007e20000000800 */
[----:B------:R-:W-:Y:S02]  /*17840*/  FMUL.FTZ R85, R3, R85 ;  /* 0x0000005503557220 */ /* 0x000fe40000410000 */
[C---:B------:R-:W-:Y:S02]  /*17850*/  FMUL.FTZ R88, R100.reuse, R88 ;  /* 0x0000005864587220 */ /* 0x040fe40000410000 */
[C---:B------:R-:W-:Y:S02]  /*17860*/  FMUL.FTZ R89, R100.reuse, R89 ;  /* 0x0000005964597220 */ /* 0x040fe40000410000 */
[C---:B------:R-:W-:Y:S02]  /*17870*/  FMUL.FTZ R92, R100.reuse, R92 ;  /* 0x0000005c645c7220 */ /* 0x040fe40000410000 */
[----:B------:R-:W-:Y:S02]  /*17880*/  FMUL.FTZ R93, R100, R93 ;  /* 0x0000005d645d7220 */ /* 0x000fe40000410000 */
[----:B-1----:R-:W-:Y:S01]  /*17890*/  FFMA.FTZ R0, R22, c[0x0][0x2d0], -R101 ;  /* 0x0000b40016007a23 */ /* 0x002fe20000010865 */
[----:B--2---:R-:W-:Y:S01]  /*178a0*/  F2FP.BF16.PACK_AB R113, R230, R229 ;  /* 0x000000e5e671723e */ /* 0x004fe200000010ff */
[----:B------:R-:W1:Y:S01]  /*178b0*/  LDSM.16.MT88.4 R20, [R166] ;  /* 0x00000000a614783b */ /* 0x000e620000004200 */
[----:B------:R-:W-:Y:S01]  /*178c0*/  FFMA.FTZ R132, R2, R245, R215 ;  /* 0x000000f502847223 */ /* 0x000fe200000100d7 */
[----:B------:R2:W4:Y:S01]  /*178d0*/  MUFU.EX2 R238, R0 ;  /* 0x0000000000ee7308 */ /* 0x0005220000000800 */
[----:B---3--:R-:W-:Y:S09]  /*178e0*/  FFMA.FTZ R102, R173, c[0x0][0x2d0], -R101 ;  /* 0x0000b400ad667a23 */ /* 0x008ff20000010865 */
[----:B------:R3:W-:Y:S01]  /*178f0*/  MUFU.EX2 R178, R102 ;  /* 0x0000006600b27308 */ /* 0x0007e20000000800 */
[----:B--2---:R-:W-:Y:S02]  /*17900*/  FSEL R0, R103, RZ, P0 ;  /* 0x000000ff67007208 */ /* 0x004fe40000000000 */
[----:B----4-:R-:W-:Y:S02]  /*17910*/  F2FP.BF16.PACK_AB R115, R234, R238 ;  /* 0x000000eeea73723e */ /* 0x010fe400000010ff */
[C---:B------:R-:W-:Y:S01]  /*17920*/  ISETP.GT.AND P0, PT, R205.reuse, R244, PT ;  /* 0x000000f4cd00720c */ /* 0x040fe20003f04270 */
[----:B------:R-:W-:Y:S01]  /*17930*/  FADD.FTZ R0, -R0, R104 ;  /* 0x0000006800007221 */ /* 0x000fe20000010100 */
[----:B------:R-:W-:Y:S01]  /*17940*/  IADD3 R205, R205, -0x1, RZ ;  /* 0xffffffffcdcd7810 */ /* 0x000fe20007ffe0ff */
[----:B------:R-:W-:Y:S02]  /*17950*/  FFMA.FTZ R104, R30, c[0x0][0x2d0], -R9 ;  /* 0x0000b4001e687a23 */ /* 0x000fe40000010809 */
[----:B------:R-:W-:Y:S02]  /*17960*/  FMUL.FTZ R0, R0, c[0x0][0x2d0] ;  /* 0x0000b40000007a20 */ /* 0x000fe40000410000 */
[----:B------:R-:W-:Y:S01]  /*17970*/  FMUL.FTZ R9, R100, R117 ;  /* 0x0000007564097220 */ /* 0x000fe20000410000 */
[----:B------:R-:W-:Y:S01]  /*17980*/  MUFU.EX2 R217, R104 ;  /* 0x0000006800d97308 */ /* 0x000fe20000000800 */
[--C-:B---3--:R-:W-:Y:S01]  /*17990*/  FFMA.FTZ R102, R174, c[0x0][0x2d0], -R101.reuse ;  /* 0x0000b400ae667a23 */ /* 0x108fe20000010865 */
[-C--:B-1----:R-:W-:Y:S01]  /*179a0*/  HMMA.16816.F32.BF16 R4, R168, R20.reuse, R4 ;  /* 0x00000014a804723c */ /* 0x082fe20000041804 */
[----:B------:R-:W-:Y:S07]  /*179b0*/  F2FP.BF16.PACK_AB R174, R184, R189 ;  /* 0x000000bdb8ae723e */ /* 0x000fee00000010ff */
[----:B------:R-:W1:Y:S10]  /*179c0*/  MUFU.EX2 R0, R0 ;  /* 0x0000000000007308 */ /* 0x000e740000000800 */
[----:B------:R2:W-:Y:S01]  /*179d0*/  MUFU.EX2 R180, R102 ;  /* 0x0000006600b47308 */ /* 0x0005e20000000800 */
[C---:B-1----:R-:W-:Y:S02]  /*179e0*/  FMUL.FTZ R10, R0.reuse, R118 ;  /* 0x00000076000a7220 */ /* 0x042fe40000410000 */
[C---:B------:R-:W-:Y:S02]  /*179f0*/  FMUL.FTZ R11, R0.reuse, R119 ;  /* 0x00000077000b7220 */ /* 0x040fe40000410000 */
[----:B------:R-:W1:Y:S01]  /*17a00*/  LDSM.16.MT88.4 R116, [R166+0xc00] ;  /* 0x000c0000a674783b */ /* 0x000e620000004200 */
[C---:B------:R-:W-:Y:S02]  /*17a10*/  FMUL.FTZ R14, R0.reuse, R122 ;  /* 0x0000007a000e7220 */ /* 0x040fe40000410000 */
[C---:B------:R-:W-:Y:S02]  /*17a20*/  FMUL.FTZ R15, R0.reuse, R123 ;  /* 0x0000007b000f7220 */ /* 0x040fe40000410000 */
[C---:B------:R-:W-:Y:S01]  /*17a30*/  HMMA.16816.F32.BF16 R8, R112.reuse, R20, R8 ;  /* 0x000000147008723c */ /* 0x040fe20000041808 */
[C---:B------:R-:W-:Y:S02]  /*17a40*/  FMUL.FTZ R42, R0.reuse, R150 ;  /* 0x00000096002a7220 */ /* 0x040fe40000410000 */
[----:B------:R-:W-:Y:S01]  /*17a50*/  LDSM.16.MT88.4 R120, [R166+0x400] ;  /* 0x00040000a678783b */ /* 0x000fe20000004200 */
[C---:B------:R-:W-:Y:S02]  /*17a60*/  FMUL.FTZ R43, R0.reuse, R151 ;  /* 0x00000097002b7220 */ /* 0x040fe40000410000 */
[C---:B------:R-:W-:Y:S02]  /*17a70*/  FMUL.FTZ R46, R0.reuse, R158 ;  /* 0x0000009e002e7220 */ /* 0x040fe40000410000 */
[-C--:B------:R-:W-:Y:S01]  /*17a80*/  HMMA.16816.F32.BF16 R12, R112, R22.reuse, R12 ;  /* 0x00000016700c723c */ /* 0x080fe2000004180c */
[C---:B------:R-:W-:Y:S03]  /*17a90*/  FMUL.FTZ R20, R3.reuse, R128 ;  /* 0x0000008003147220 */ /* 0x040fe60000410000 */
[C---:B------:R-:W-:Y:S02]  /*17aa0*/  FMUL.FTZ R21, R3.reuse, R129 ;  /* 0x0000008103157220 */ /* 0x040fe40000410000 */
[C---:B------:R-:W-:Y:S02]  /*17ab0*/  FMUL.FTZ R47, R0.reuse, R159 ;  /* 0x0000009f002f7220 */ /* 0x040fe40000410000 */
[C---:B------:R-:W-:Y:S01]  /*17ac0*/  HMMA.16816.F32.BF16 R16, R168.reuse, R22, R16 ;  /* 0x00000016a810723c */ /* 0x040fe20000041810 */
[C---:B------:R-:W-:Y:S03]  /*17ad0*/  FMUL.FTZ R26, R0.reuse, R134 ;  /* 0x00000086001a7220 */ /* 0x040fe60000410000 */
[C---:B------:R-:W-:Y:S02]  /*17ae0*/  FMUL.FTZ R27, R0.reuse, R135 ;  /* 0x00000087001b7220 */ /* 0x040fe40000410000 */
[----:B------:R-:W-:Y:S02]  /*17af0*/  FMUL.FTZ R30, R0, R138 ;  /* 0x0000008a001e7220 */ /* 0x000fe40000410000 */
[C---:B------:R-:W-:Y:S04]  /*17b00*/  FMUL.FTZ R22, R2.reuse, R130 ;  /* 0x0000008202167220 */ /* 0x040fe80000410000 */
[----:B------:R-:W-:Y:S02]  /*17b10*/  FMUL.FTZ R23, R2, R131 ;  /* 0x0000008302177220 */ /* 0x000fe40000410000 */
[----:B------:R-:W-:Y:S01]  /*17b20*/  LDSM.16.MT88.4 R128, [R166+0x800] ;  /* 0x00080000a680783b */ /* 0x000fe20000004200 */
[C---:B------:R-:W-:Y:S02]  /*17b30*/  FMUL.FTZ R58, R0.reuse, R58 ;  /* 0x0000003a003a7220 */ /* 0x040fe40000410000 */
[C---:B------:R-:W-:Y:S02]  /*17b40*/  FMUL.FTZ R59, R0.reuse, R59 ;  /* 0x0000003b003b7220 */ /* 0x040fe40000410000 */
[-C--:B------:R-:W-:Y:S01]  /*17b50*/  HMMA.16816.F32.BF16 R20, R168, R36.reuse, R20 ;  /* 0x00000024a814723c */ /* 0x080fe20000041814 */
[C---:B------:R-:W-:Y:S02]  /*17b60*/  FMUL.FTZ R62, R0.reuse, R62 ;  /* 0x0000003e003e7220 */ /* 0x040fe40000410000 */
[C---:B------:R-:W-:Y:S02]  /*17b70*/  FMUL.FTZ R63, R0.reuse, R63 ;  /* 0x0000003f003f7220 */ /* 0x040fe40000410000 */
[C---:B------:R-:W-:Y:S02]  /*17b80*/  FMUL.FTZ R74, R0.reuse, R74 ;  /* 0x0000004a004a7220 */ /* 0x040fe40000410000 */
[C---:B------:R-:W-:Y:S01]  /*17b90*/  FMUL.FTZ R75, R0.reuse, R75 ;  /* 0x0000004b004b7220 */ /* 0x040fe20000410000 */
[C---:B------:R-:W-:Y:S01]  /*17ba0*/  HMMA.16816.F32.BF16 R24, R112.reuse, R36, R24 ;  /* 0x000000247018723c */ /* 0x040fe20000041818 */
[C---:B------:R-:W-:Y:S03]  /*17bb0*/  FMUL.FTZ R31, R0.reuse, R139 ;  /* 0x0000008b001f7220 */ /* 0x040fe60000410000 */
[C---:B------:R-:W-:Y:S02]  /*17bc0*/  FMUL.FTZ R78, R0.reuse, R78 ;  /* 0x0000004e004e7220 */ /* 0x040fe40000410000 */
[C---:B------:R-:W-:Y:S02]  /*17bd0*/  FMUL.FTZ R79, R0.reuse, R79 ;  /* 0x0000004f004f7220 */ /* 0x040fe40000410000 */
[-C--:B------:R-:W-:Y:S01]  /*17be0*/  HMMA.16816.F32.BF16 R28, R112, R38.reuse, R28 ;  /* 0x00000026701c723c */ /* 0x080fe2000004181c */
[C---:B------:R-:W-:Y:S03]  /*17bf0*/  FMUL.FTZ R36, R3.reuse, R144 ;  /* 0x0000009003247220 */ /* 0x040fe60000410000 */
[----:B------:R-:W-:Y:S02]  /*17c00*/  FMUL.FTZ R37, R3, R145 ;  /* 0x0000009103257220 */ /* 0x000fe40000410000 */
[--C-:B--2---:R-:W-:Y:S02]  /*17c10*/  FFMA.FTZ R102, R175, c[0x0][0x2d0], -R101.reuse ;  /* 0x0000b400af667a23 */ /* 0x104fe40000010865 */
[C---:B------:R-:W-:Y:S01]  /*17c20*/  HMMA.16816.F32.BF16 R32, R168.reuse, R38, R32 ;  /* 0x00000026a820723c */ /* 0x040fe20000041820 */
[C---:B------:R-:W-:Y:S01]  /*17c30*/  FMUL.FTZ R90, R0.reuse, R90 ;  /* 0x0000005a005a7220 */ /* 0x040fe20000410000 */
[----:B------:R-:W-:Y:S02]  /*17c40*/  MUFU.EX2 R181, R102 ;  /* 0x0000006600b57308 */ /* 0x000fe40000000800 */
[C---:B------:R-:W-:Y:S02]  /*17c50*/  FMUL.FTZ R91, R0.reuse, R91 ;  /* 0x0000005b005b7220 */ /* 0x040fe40000410000 */
[----:B------:R-:W-:Y:S02]  /*17c60*/  FMUL.FTZ R94, R0, R94 ;  /* 0x0000005e005e7220 */ /* 0x000fe40000410000 */
[C---:B------:R-:W-:Y:S04]  /*17c70*/  FMUL.FTZ R38, R2.reuse, R146 ;  /* 0x0000009202267220 */ /* 0x040fe80000410000 */
[----:B------:R-:W-:Y:S02]  /*17c80*/  FMUL.FTZ R39, R2, R147 ;  /* 0x0000009302277220 */ /* 0x000fe40000410000 */
[----:B------:R-:W-:Y:S02]  /*17c90*/  FMUL.FTZ R95, R0, R95 ;  /* 0x0000005f005f7220 */ /* 0x000fe40000410000 */
[----:B------:R-:W-:Y:S02]  /*17ca0*/  FFMA.FTZ R2, R186, c[0x0][0x2d0], -R101 ;  /* 0x0000b400ba027a23 */ /* 0x000fe40000010865 */
[----:B------:R-:W-:Y:S01]  /*17cb0*/  FFMA.FTZ R3, R3, R243, R228 ;  /* 0x000000f303037223 */ /* 0x000fe200000100e4 */
[-C--:B-1----:R-:W-:Y:S01]  /*17cc0*/  HMMA.16816.F32.BF16 R36, R168, R116.reuse, R36 ;  /* 0x00000074a824723c */ /* 0x082fe20000041824 */
[----:B------:R1:W-:Y:S01]  /*17cd0*/  MUFU.EX2 R176, R2 ;  /* 0x0000000200b07308 */ /* 0x0003e20000000800 */
[----:B------:R-:W-:Y:S02]  /*17ce0*/  FFMA.FTZ R0, R0, R250, R229 ;  /* 0x000000fa00007223 */ /* 0x000fe400000100e5 */
[----:B------:R-:W-:Y:S04]  /*17cf0*/  FADD.FTZ R3, R240, R3 ;  /* 0x00000003f0037221 */ /* 0x000fe80000010000 */
[C---:B------:R-:W-:Y:S01]  /*17d00*/  HMMA.16816.F32.BF16 R40, R112.reuse, R116, R40 ;  /* 0x000000747028723c */ /* 0x040fe20000041828 */
[----:B------:R-:W-:Y:S07]  /*17d10*/  FADD.FTZ R3, R241, R3 ;  /* 0x00000003f1037221 */ /* 0x000fee0000010000 */
[-C--:B------:R-:W-:Y:S08]  /*17d20*/  HMMA.16816.F32.BF16 R44, R112, R118.reuse, R44 ;  /* 0x00000076702c723c */ /* 0x080ff0000004182c */
[C---:B------:R-:W-:Y:S01]  /*17d30*/  HMMA.16816.F32.BF16 R48, R168.reuse, R118, R48 ;  /* 0x00000076a830723c */ /* 0x040fe20000041830 */
[----:B------:R-:W2:Y:S03]  /*17d40*/  LDSM.16.MT88.4 R116, [R167+0xc00] ;  /* 0x000c0000a774783b */ /* 0x000ea60000004200 */
[--C-:B-1----:R-:W-:Y:S04]  /*17d50*/  FFMA.FTZ R2, R187, c[0x0][0x2d0], -R101.reuse ;  /* 0x0000b400bb027a23 */ /* 0x102fe80000010865 */
[----:B------:R-:W1:Y:S04]  /*17d60*/  MUFU.EX2 R104, R2 ;  /* 0x0000000200687308 */ /* 0x000e680000000800 */
[----:B-1----:R-:W-:Y:S01]  /*17d70*/  F2FP.BF16.PACK_AB R173, R104, R176 ;  /* 0x000000b068ad723e */ /* 0x002fe200000010ff */
[--C-:B------:R-:W-:Y:S02]  /*17d80*/  FFMA.FTZ R2, R188, c[0x0][0x2d0], -R101.reuse ;  /* 0x0000b400bc027a23 */ /* 0x100fe40000010865 */
[----:B------:R-:W-:Y:S03]  /*17d90*/  FFMA.FTZ R101, R105, c[0x0][0x2d0], -R101 ;  /* 0x0000b40069657a23 */ /* 0x000fe60000010865 */
[----:B------:R1:W-:Y:S01]  /*17da0*/  MUFU.EX2 R177, R2 ;  /* 0x0000000200b17308 */ /* 0x0003e20000000800 */
[-C--:B--2---:R-:W-:Y:S09]  /*17db0*/  HMMA.16816.F32.BF16 R52, R168, R116.reuse, R52 ;  /* 0x00000074a834723c */ /* 0x084ff20000041834 */
[----:B------:R-:W2:Y:S01]  /*17dc0*/  MUFU.EX2 R102, R101 ;  /* 0x0000006500667308 */ /* 0x000ea20000000800 */
[C---:B------:R-:W-:Y:S08]  /*17dd0*/  HMMA.16816.F32.BF16 R56, R112.reuse, R116, R56 ;  /* 0x000000747038723c */ /* 0x040ff00000041838 */
[-C--:B------:R-:W-:Y:S01]  /*17de0*/  HMMA.16816.F32.BF16 R60, R112, R118.reuse, R60 ;  /* 0x00000076703c723c */ /* 0x080fe2000004183c */
[----:B-1----:R-:W-:Y:S07]  /*17df0*/  FFMA.FTZ R2, R100, R249, R231 ;  /* 0x000000f964027223 */ /* 0x002fee00000100e7 */
[C---:B------:R-:W-:Y:S01]  /*17e00*/  HMMA.16816.F32.BF16 R64, R168.reuse, R118, R64 ;  /* 0x00000076a840723c */ /* 0x040fe20000041840 */
[----:B------:R-:W1:Y:S03]  /*17e10*/  LDSM.16.MT88.4 R116, [R166+0x1800] ;  /* 0x00180000a674783b */ /* 0x000e660000004200 */
[----:B------:R-:W-:Y:S01]  /*17e20*/  FADD.FTZ R100, R232, R2 ;  /* 0x00000002e8647221 */ /* 0x000fe20000010000 */
[----:B--2---:R-:W-:Y:S01]  /*17e30*/  F2FP.BF16.PACK_AB R175, R102, R177 ;  /* 0x000000b166af723e */ /* 0x004fe200000010ff */
        /* <DEDUP_REMOVED lines=10> */
[----:B------:R-:W-:Y:S02]  /*17ee0*/  FADD.FTZ R3, R234, R3 ;  /* 0x00000003ea037221 */ /* 0x000fe40000010000 */
[----:B------:R-:W-:Y:S02]  /*17ef0*/  FADD.FTZ R2, R223, R2 ;  /* 0x00000002df027221 */ /* 0x000fe40000010000 */
[----:B------:R-:W-:Y:S04]  /*17f00*/  FADD.FTZ R3, R179, R3 ;  /* 0x00000003b3037221 */ /* 0x000fe80000010000 */
[----:B------:R-:W-:Y:S04]  /*17f10*/  FADD.FTZ R3, R178, R3 ;  /* 0x00000003b2037221 */ /* 0x000fe80000010000 */
[----:B------:R-:W-:Y:S01]  /*17f20*/  FADD.FTZ R3, R180, R3 ;  /* 0x00000003b4037221 */ /* 0x000fe20000010000 */
[-C--:B-1----:R-:W-:Y:S03]  /*17f30*/  HMMA.16816.F32.BF16 R68, R168, R116.reuse, R68 ;  /* 0x00000074a844723c */ /* 0x082fe60000041844 */
[----:B------:R-:W-:Y:S05]  /*17f40*/  FADD.FTZ R3, R181, R3 ;  /* 0x00000003b5037221 */ /* 0x000fea0000010000 */
[C---:B------:R-:W-:Y:S08]  /*17f50*/  HMMA.16816.F32.BF16 R72, R112.reuse, R116, R72 ;  /* 0x000000747048723c */ /* 0x040ff00000041848 */
[-C--:B------:R-:W-:Y:S08]  /*17f60*/  HMMA.16816.F32.BF16 R76, R112, R118.reuse, R76 ;  /* 0x00000076704c723c */ /* 0x080ff0000004184c */
[C---:B------:R-:W-:Y:S01]  /*17f70*/  HMMA.16816.F32.BF16 R80, R168.reuse, R118, R80 ;  /* 0x00000076a850723c */ /* 0x040fe20000041850 */
[----:B------:R-:W1:Y:S07]  /*17f80*/  LDSM.16.MT88.4 R116, [R167+0x1800] ;  /* 0x00180000a774783b */ /* 0x000e6e0000004200 */
[-C--:B-1----:R-:W-:Y:S08]  /*17f90*/  HMMA.16816.F32.BF16 R84, R168, R116.reuse, R84 ;  /* 0x00000074a854723c */ /* 0x082ff00000041854 */
[C---:B------:R-:W-:Y:S07]  /*17fa0*/  HMMA.16816.F32.BF16 R88, R112.reuse, R116, R88 ;  /* 0x000000747058723c */ /* 0x040fee0000041858 */
        /* <DEDUP_REMOVED lines=8> */
[----:B------:R-:W-:Y:S04]  /*18030*/  F2FP.BF16.PACK_AB R118, R216, R221 ;  /* 0x000000ddd876723e */ /* 0x000fe800000010ff */
[----:B------:R-:W-:Y:S01]  /*18040*/  F2FP.BF16.PACK_AB R119, R181, R180 ;  /* 0x000000b4b577723e */ /* 0x000fe200000010ff */
[-C--:B------:R-:W-:Y:S01]  /*18050*/  HMMA.16816.F32.BF16 R4, R112, R120.reuse, R4 ;  /* 0x000000787004723c */ /* 0x080fe20000041804 */
[----:B------:R-:W-:Y:S02]  /*18060*/  F2FP.BF16.PACK_AB R168, R213, R183 ;  /* 0x000000b7d5a8723e */ /* 0x000fe400000010ff */
[----:B------:R-:W-:Y:S02]  /*18070*/  F2FP.BF16.PACK_AB R169, R209, R210 ;  /* 0x000000d2d1a9723e */ /* 0x000fe400000010ff */
[----:B------:R-:W-:Y:S02]  /*18080*/  F2FP.BF16.PACK_AB R170, R211, R212 ;  /* 0x000000d4d3aa723e */ /* 0x000fe400000010ff */
[----:B------:R-:W-:Y:S01]  /*18090*/  F2FP.BF16.PACK_AB R171, R207, R208 ;  /* 0x000000d0cfab723e */ /* 0x000fe200000010ff */
        /* <DEDUP_REMOVED lines=23> */
[-C--:B--2---:R-:W-:Y:S08]  /*18210*/  HMMA.16816.F32.BF16 R84, R112, R124.reuse, R84 ;  /* 0x0000007c7054723c */ /* 0x084ff00000041854 */
[C---:B------:R-:W-:Y:S08]  /*18220*/  HMMA.16816.F32.BF16 R88, R116.reuse, R124, R88 ;  /* 0x0000007c7458723c */ /* 0x040ff00000041858 */
[-C--:B------:R-:W-:Y:S08]  /*18230*/  HMMA.16816.F32.BF16 R92, R116, R126.reuse, R92 ;  /* 0x0000007e745c723c */ /* 0x080ff0000004185c */
[----:B------:R-:W-:Y:S08]  /*18240*/  HMMA.16816.F32.BF16 R96, R112, R126, R96 ;  /* 0x0000007e7060723c */ /* 0x000ff00000041860 */
[-C--:B------:R-:W-:Y:S01]  /*18250*/  HMMA.16816.F32.BF16 R112, R168, R128.reuse, R4 ;  /* 0x00000080a870723c */ /* 0x080fe20000041804 */
        /* <DEDUP_REMOVED lines=18> */
[----:B------:R-:W-:Y:S03]  /*18380*/  MOV R100, R108 ;  /* 0x0000006c00647202 */ /* 0x000fe60000000f00 */
[----:B------:R-:W-:Y:S02]  /*18390*/  FADD.FTZ R4, R217, R0 ;  /* 0x00000000d9047221 */ /* 0x000fe40000010000 */
[----:B------:R-:W-:Y:S02]  /*183a0*/  FADD.FTZ R0, R222, R5 ;  /* 0x00000005de007221 */ /* 0x000fe40000010000 */
[C---:B------:R-:W-:Y:S01]  /*183b0*/  HMMA.16816.F32.BF16 R64, R168.reuse, R6, R64 ;  /* 0x00000006a840723c */ /* 0x040fe20000041840 */
[----:B------:R-:W-:Y:S03]  /*183c0*/  FADD.FTZ R4, R218, R4 ;  /* 0x00000004da047221 */ /* 0x000fe60000010000 */
[----:B------:R-:W-:Y:S03]  /*183d0*/  FADD.FTZ R5, R224, R0 ;  /* 0x00000000e0057221 */ /* 0x000fe60000010000 */
[----:B------:R-:W-:Y:S01]  /*183e0*/  FADD.FTZ R6, R225, R2 ;  /* 0x00000002e1067221 */ /* 0x000fe20000010000 */
[-C--:B--2---:R-:W-:Y:S01]  /*183f0*/  HMMA.16816.F32.BF16 R68, R168, R8.reuse, R68 ;  /* 0x00000008a844723c */ /* 0x084fe20000041844 */
[----:B------:R-:W-:Y:S03]  /*18400*/  FADD.FTZ R2, R221, R4 ;  /* 0x00000004dd027221 */ /* 0x000fe60000010000 */
[----:B------:R-:W-:Y:S02]  /*18410*/  FADD.FTZ R0, R227, R6 ;  /* 0x00000006e3007221 */ /* 0x000fe40000010000 */
        /* <DEDUP_REMOVED lines=11> */
[----:B------:R-:W-:Y:S02]  /*184d0*/  FADD.FTZ R3, R185, R0 ;  /* 0x00000000b9037221 */ /* 0x000fe40000010000 */
[----:B------:R-:W-:Y:S02]  /*184e0*/  FADD.FTZ R0, R212, R4 ;  /* 0x00000004d4007221 */ /* 0x000fe40000010000 */
[-C--:B---3--:R-:W-:Y:S01]  /*184f0*/  HMMA.16816.F32.BF16 R84, R168, R12.reuse, R84 ;  /* 0x0000000ca854723c */ /* 0x088fe20000041854 */
        /* <DEDUP_REMOVED lines=10> */
[----:B------:R-:W-:Y:S01]  /*185a0*/  FADD.FTZ R250, R102, R0 ;  /* 0x0000000066fa7221 */ /* 0x000fe20000010000 */
[----:B------:R-:W-:Y:S03]  /*185b0*/  MOV R102, R106 ;  /* 0x0000006a00667202 */ /* 0x000fe60000000f00 */
[----:B------:R-:W-:Y:S01]  /*185c0*/  HMMA.16816.F32.BF16 R96, R168, R14, R96 ;  /* 0x0000000ea860723c */ /* 0x000fe20000041860 */
[----:B------:R-:W-:-:S07]  /*185d0*/  @P0 BRA `(.L_x_850) ;  /* 0xffffbd7000000947 */ /* 0x000fce000383ffff */
.L_x_829:
[----:B------:R-:W2:Y:S01]  /*185e0*/  LDL R0, [R1+0x20] ;  /* 0x0000200001007983 */ /* 0x000ea20000100800 */
[----:B------:R-:W-:-:S02]  /*185f0*/  IMAD.MOV.U32 R2, RZ, RZ, c[0x0][0x2c4] ;  /* 0x0000b100ff027624 */ /* 0x000fc400078e00ff */
        /* <DEDUP_REMOVED lines=20> */
.L_x_853:
[----:B------:R-:W-:-:S04]  /*18740*/  MOV R3, c[0x0][0x32c] ;  /* 0x0000cb0000037a02 */ /* 0x000fc80000000f00 */
[----:B------:R-:W-:-:S13]  /*18750*/  ISETP.NE.AND P0, PT, R3, 0x1, PT ;  /* 0x000000010300780c */ /* 0x000fda0003f05270 */
[----:B------:R-:W-:-:S05]  /*18760*/  @P0 IMAD.HI.U32 R3, R0, c[0x0][0x330], RZ ;  /* 0x0000cc0000030a27 */ /* 0x000fca00078e00ff */
[----:B------:R-:W-:Y:S02]  /*18770*/  @P0 SHF.R.U32.HI R0, RZ, c[0x0][0x334], R3 ;  /* 0x0000cd00ff000a19 */ /* 0x000fe40000011603 */
.L_x_854:
[----:B------:R-:W-:Y:S05]  /*18780*/  BSYNC B0 ;  /* 0x0000000000007941 */ /* 0x000fea0003800000 */
.L_x_852:
[----:B------:R-:W-:-:S05]  /*18790*/  IMAD R0, R0, c[0x0][0x32c], RZ ;  /* 0x0000cb0000007a24 */ /* 0x000fca00078e02ff */
[----:B------:R-:W-:-:S03]  /*187a0*/  IMNMX R2, R2, R0, !PT ;  /* 0x0000000002027217 */ /* 0x000fc60007800200 */
.L_x_851:
        /* <DEDUP_REMOVED lines=8> */
.L_x_860:
[----:B------:R-:W2:Y:S01]  /*18830*/  LDL R102, [R1+0x18] ;  /* 0x0000180001667983 */ /* 0x000ea20000100800 */
[----:B------:R-:W-:Y:S04]  /*18840*/  DEPBAR.LE SB0, 0x0 ;  /* 0x000080000000791a */ /* 0x000fe80000000000 */
[----:B------:R-:W1:Y:S01]  /*18850*/  S2R R101, SR_TID.X ;  /* 0x0000000000657919 */ /* 0x000e620000002100 */
        /* <DEDUP_REMOVED lines=68> */
.L_x_857:
[----:B-1-34-:R-:W-:Y:S05]  /*18ca0*/  BSYNC B0 ;  /* 0x0000000000007941 */ /* 0x01afea0003800000 */
.L_x_856:
        /* <DEDUP_REMOVED lines=134> */
[----:B------:R-:W-:Y:S02]  /*19510*/  FMUL.FTZ R4, R48, c[0x0][0x320] ;  /* 0x0000c80030047a20 */ /* 0x000fe40000410000 */
[----:B-1----:R-:W-:Y:S04]  /*19520*/  FMUL.FTZ R0, R16, c[0x0][0x320] ;  /* 0x0000c80010007a20 */ /* 0x002fe80000410000 */
        /* <DEDUP_REMOVED lines=59> */
[----:B------:R1:W1:Y:S01]  /*198e0*/  MUFU.TANH R18, R0 ;  /* 0x0000000000127308 */ /* 0x0002620000002400 */
[----:B------:R-:W-:-:S05]  /*198f0*/  @!P0 BRA `(.L_x_859) ;  /* 0x0000040000008947 */ /* 0x000fca0003800000 */
[----:B--234-:R-:W-:Y:S01]  /*19900*/  SHF.R.S32.HI R102, RZ, 0x1f, R101 ;  /* 0x0000001fff667819 */ /* 0x01cfe20000011465 */
[----:B------:R-:W2:Y:S03]  /*19910*/  LDL.64 R222, [R1+0x8] ;  /* 0x0000080001de7983 */ /* 0x000ea60000100a00 */
[----:B------:R-:W-:Y:S03]  /*19920*/  LEA.HI R102, R102, R101, RZ, 0x2 ;  /* 0x0000006566667211 */ /* 0x000fe600078f10ff */
[----:B------:R-:W3:Y:S01]  /*19930*/  LDL R101, [R1+0x4] ;  /* 0x0000040001657983 */ /* 0x000ee20000100800 */
        /* <DEDUP_REMOVED lines=15> */
[----:B------:R-:W-:Y:S04]  /*19a30*/  @P0 IMAD R6, R7, 0x30, RZ ;  /* 0x0000003007060824 */ /* 0x000fe800078e02ff */
[----:B------:R-:W-:Y:S01]  /*19a40*/  @P0 IMAD.IADD R8, R6, 0x1, R5 ;  /* 0x0000000106080824 */ /* 0x000fe200078e0205 */
[--C-:B--2---:R-:W-:Y:S04]  /*19a50*/  @P0 IADD3 R15, P2, P1, R4, 0x20, R222.reuse ;  /* 0x00000020040f0810 */ /* 0x104fe8000795e0de */
[--C-:B---3--:R-:W-:Y:S02]  /*19a60*/  @P0 IADD3.X R17, R8, RZ, R101.reuse, P2, P1 ;  /* 0x000000ff08110210 */ /* 0x108fe400017e2465 */
[----:B------:R-:W-:Y:S02]  /*19a70*/  ISETP.GE.AND P1, PT, R0, 0x1, PT ;  /* 0x000000010000780c */ /* 0x000fe40003f26270 */
[--C-:B------:R-:W-:Y:S04]  /*19a80*/  @P0 IADD3 R14, P3, P2, R4, 0x40, R222.reuse ;  /* 0x00000040040e0810 */ /* 0x100fe80007a7e0de */
[--C-:B------:R-:W-:Y:S07]  /*19a90*/  @P0 IADD3.X R16, R8, RZ, R101.reuse, P3, P2 ;  /* 0x000000ff08100210 */ /* 0x100fee0001fe4465 */
        /* <DEDUP_REMOVED lines=13> */
[C---:B------:R-:W-:Y:S04]  /*19b70*/  @P1 IADD3 R6, P2, R5.reuse, c[0x0][0x1c8], RZ ;  /* 0x0000720005061a10 */ /* 0x040fe80007f5e0ff */
[----:B------:R-:W-:Y:S05]  /*19b80*/  @P1 IADD3.X R7, R0, c[0x0][0x1cc], RZ, P2, !PT ;  /* 0x0000730000071a10 */ /* 0x000fea00017fe4ff */
[----:B------:R-:W-:Y:S01]  /*19b90*/  @!PT LDS RZ, [RZ] ;  /* 0x00000000fffff984 */ /* 0x000fe20000000800 */
[----:B------:R-:W-:Y:S01]  /*19ba0*/  @!PT LDS RZ, [RZ] ;  /* 0x00000000fffff984 */ /* 0x000fe20000000800 */
[----:B------:R-:W-:Y:S01]  /*19bb0*/  @!PT LDS RZ, [RZ] ;  /* 0x00000000fffff984 */ /* 0x000fe20000000800 */
[----:B------:R1:W-:Y:S02]  /*19bc0*/  @P1 LDGSTS.E.BYPASS.LTC128B.128 [R204+0x3c80], [R6.64], !P6 ;  /* 0x03c8000006cc1fae */ /* 0x0003e4000f101d46 */
[C---:B-1----:R-:W-:Y:S04]  /*19bd0*/  @P1 IADD3 R6, P3, R5.reuse, 0x40, RZ ;  /* 0x0000004005061810 */ /* 0x042fe80007f7e0ff */
[----:B------:R-:W-:Y:S04]  /*19be0*/  @P1 IADD3 R12, P2, R6, c[0x0][0x1c8], RZ ;  /* 0x00007200060c1a10 */ /* 0x000fe80007f5e0ff */
[--C-:B------:R-:W-:Y:S02]  /*19bf0*/  @P1 IADD3.X R13, RZ, c[0x0][0x1cc], R0.reuse, P2, P3 ;  /* 0x00007300ff0d1a10 */ /* 0x100fe400017e6400 */
[----:B------:R-:W-:Y:S03]  /*19c00*/  @P1 IADD3 R5, P3, R5, 0x80, RZ ;  /* 0x0000008005051810 */ /* 0x000fe60007f7e0ff */
[----:B------:R1:W-:Y:S01]  /*19c10*/  @P1 LDGSTS.E.BYPASS.LTC128B.128 [R204+0x4880], [R12.64], !P5 ;  /* 0x048800000ccc1fae */ /* 0x0003e2000e901d46 */
[----:B------:R-:W-:Y:S04]  /*19c20*/  @P1 IADD3 R10, P2, R5, c[0x0][0x1c8], RZ ;  /* 0x00007200050a1a10 */ /* 0x000fe80007f5e0ff */
[----:B------:R-:W-:Y:S02]  /*19c30*/  @P1 IADD3.X R11, RZ, c[0x0][0x1cc], R0, P2, P3 ;  /* 0x00007300ff0b1a10 */ /* 0x000fe400017e6400 */
[----:B------:R-:W-:Y:S03]  /*19c40*/  @P0 IADD3 R0, P2, R222, R4, RZ ;  /* 0x00000004de000210 */ /* 0x000fe60007f5e0ff */
[----:B------:R1:W-:Y:S02]  /*19c50*/  @P1 LDGSTS.E.BYPASS.LTC128B.128 [R204+0x5480], [R10.64], !P4 ;  /* 0x054800000acc1fae */ /* 0x0003e4000e101d46 */
[----:B------:R-:W-:Y:S01]  /*19c60*/  @P0 IMAD.X R4, R8, 0x1, R101, P2 ;  /* 0x0000000108040824 */ /* 0x000fe200010e0665 */
[C---:B------:R-:W-:Y:S04]  /*19c70*/  @P0 LEA R8, P2, R0.reuse, c[0x0][0x1c8], 0x1 ;  /* 0x0000720000080a11 */ /* 0x040fe800078408ff */
[----:B------:R-:W-:Y:S02]  /*19c80*/  @P0 LEA.HI.X R9, R0, c[0x0][0x1cc], R4, 0x1, P2 ;  /* 0x0000730000090a11 */ /* 0x000fe400010f0c04 */
[C---:B------:R-:W-:Y:S03]  /*19c90*/  @P0 LEA R6, P2, R15.reuse, c[0x0][0x1c8], 0x1 ;  /* 0x000072000f060a11 */ /* 0x040fe600078408ff */
[----:B------:R1:W-:Y:S01]  /*19ca0*/  @P0 LDGSTS.E.BYPASS.LTC128B.128 [R204+0x4480], [R8.64], !P6 ;  /* 0x0448000008cc0fae */ /* 0x0003e2000f101d46 */
[----:B------:R-:W-:Y:S02]  /*19cb0*/  @P0 LEA.HI.X R7, R15, c[0x0][0x1cc], R17, 0x1, P2 ;  /* 0x000073000f070a11 */ /* 0x000fe400010f0c11 */
[C---:B------:R-:W-:Y:S03]  /*19cc0*/  @P0 LEA R4, P2, R14.reuse, c[0x0][0x1c8], 0x1 ;  /* 0x000072000e040a11 */ /* 0x040fe600078408ff */
[----:B------:R1:W-:Y:S01]  /*19cd0*/  @P0 LDGSTS.E.BYPASS.LTC128B.128 [R204+0x5080], [R6.64], !P5 ;  /* 0x0508000006cc0fae */ /* 0x0003e2000e901d46 */
[----:B------:R-:W-:Y:S05]  /*19ce0*/  @P0 LEA.HI.X R5, R14, c[0x0][0x1cc], R16, 0x1, P2 ;  /* 0x000073000e050a11 */ /* 0x000fea00010f0c10 */
[----:B------:R1:W-:Y:S04]  /*19cf0*/  @P0 LDGSTS.E.BYPASS.LTC128B.128 [R204+0x5c80], [R4.64], !P4 ;  /* 0x05c8000004cc0fae */ /* 0x0003e8000e101d46 */
.L_x_859:
[----:B--234-:R-:W-:Y:S05]  /*19d00*/  BSYNC B0 ;  /* 0x0000000000007941 */ /* 0x01cfea0003800000 */
.L_x_858:
        /* <DEDUP_REMOVED lines=55> */
[----:B------:R-:W-:Y:S04]  /*1a080*/  FMNMX.FTZ R0, R220, R6, !PT ;  /* 0x00000006dc007209 */ /* 0x000fe80007810000 */
[----:B------:R-:W-:Y:S01]  /*1a090*/  FMNMX.FTZ R6, R219, R0, !PT ;  /* 0x00000000db067209 */ /* 0x000fe20007810000 */
[----:B------:R-:W-:Y:S01]  /*1a0a0*/  FADD.FTZ R0, -R108, R2 ;  /* 0x000000026c007221 */ /* 0x000fe20000010100 */
[----:B--2---:R-:W-:Y:S02]  /*1a0b0*/  FMNMX.FTZ R107, R4, R7, !PT ;  /* 0x00000007046b7209 */ /* 0x004fe40007810000 */
[----:B------:R-:W-:Y:S01]  /*1a0c0*/  FMNMX.FTZ R4, R212, R6, !PT ;  /* 0x00000006d4047209 */ /* 0x000fe20007810000 */
[----:B------:R-:W-:Y:S03]  /*1a0d0*/  FMUL.FTZ R2, R0, c[0x0][0x2d0] ;  /* 0x0000b40000027a20 */ /* 0x000fe60000410000 */
[----:B------:R-:W-:Y:S01]  /*1a0e0*/  FMNMX.FTZ R0, R211, R4, !PT ;  /* 0x00000004d3007209 */ /* 0x000fe20007810000 */
[----:B------:R1:W2:Y:S01]  /*1a0f0*/  MUFU.EX2 R102, R2 ;  /* 0x0000000200667308 */ /* 0x0002a20000000800 */
[----:B---3--:R-:W-:Y:S01]  /*1a100*/  FMNMX.FTZ R5, R5, R8, !PT ;  /* 0x0000000805057209 */ /* 0x008fe20007810000 */
[----:B------:R-:W-:Y:S01]  /*1a110*/  FMUL.FTZ R4, R107, c[0x0][0x2d0] ;  /* 0x0000b4006b047a20 */ /* 0x000fe20000410000 */
[----:B------:R-:W-:Y:S03]  /*1a120*/  FMNMX.FTZ R0, R105, R0, !PT ;  /* 0x0000000069007209 */ /* 0x000fe60007810000 */
[----:B------:R-:W3:Y:S01]  /*1a130*/  SHFL.BFLY PT, R8, R5, 0x1, 0x1f ;  /* 0x0c201f0005087f89 */ /* 0x000ee200000e0000 */
[----:B------:R-:W-:Y:S01]  /*1a140*/  FMNMX.FTZ R0, R104, R0, !PT ;  /* 0x0000000068007209 */ /* 0x000fe20007810000 */
[----:B-1----:R-:W-:Y:S06]  /*1a150*/  FADD.FTZ R2, -R107, R3 ;  /* 0x000000036b027221 */ /* 0x002fec0000010100 */
[----:B------:R-:W1:Y:S01]  /*1a160*/  SHFL.BFLY PT, R3, R0, 0x2, 0x1f ;  /* 0x0c401f0000037f89 */ /* 0x000e6200000e0000 */
[----:B--2---:R-:W-:Y:S02]  /*1a170*/  FMUL.FTZ R16, R102, R124 ;  /* 0x0000007c66107220 */ /* 0x004fe40000410000 */
[----:B------:R-:W-:Y:S01]  /*1a180*/  FMUL.FTZ R2, R2, c[0x0][0x2d0] ;  /* 0x0000b40002027a20 */ /* 0x000fe20000410000 */
[----:B---3--:R-:W-:Y:S01]  /*1a190*/  FMNMX.FTZ R106, R5, R8, !PT ;  /* 0x00000008056a7209 */ /* 0x008fe20007810000 */
[----:B------:R-:W-:Y:S02]  /*1a1a0*/  FMUL.FTZ R5, R108, c[0x0][0x2d0] ;  /* 0x0000b4006c057a20 */ /* 0x000fe40000410000 */
[----:B------:R2:W3:Y:S01]  /*1a1b0*/  MUFU.EX2 R101, R2 ;  /* 0x0000000200657308 */ /* 0x0004e20000000800 */
[----:B------:R-:W-:Y:S02]  /*1a1c0*/  FMUL.FTZ R17, R102, R125 ;  /* 0x0000007d66117220 */ /* 0x000fe40000410000 */
[--C-:B------:R-:W-:Y:S02]  /*1a1d0*/  FFMA.FTZ R6, R188, c[0x0][0x2d0], -R5.reuse ;  /* 0x0000b400bc067a23 */ /* 0x100fe40000010805 */
[--C-:B------:R-:W-:Y:S02]  /*1a1e0*/  FFMA.FTZ R172, R32, c[0x0][0x2d0], -R5.reuse ;  /* 0x0000b40020ac7a23 */ /* 0x100fe40000010805 */
[--C-:B------:R-:W-:Y:S02]  /*1a1f0*/  FFMA.FTZ R175, R184, c[0x0][0x2d0], -R5.reuse ;  /* 0x0000b400b8af7a23 */ /* 0x100fe40000010805 */
[--C-:B------:R-:W-:Y:S01]  /*1a200*/  FFMA.FTZ R174, R179, c[0x0][0x2d0], -R5.reuse ;  /* 0x0000b400b3ae7a23 */ /* 0x100fe20000010805 */
[----:B------:R-:W-:Y:S01]  /*1a210*/  MUFU.EX2 R222, R6 ;  /* 0x0000000600de7308 */ /* 0x000fe20000000800 */
[--C-:B------:R-:W-:Y:S02]  /*1a220*/  FFMA.FTZ R179, R27, c[0x0][0x2d0], -R4.reuse ;  /* 0x0000b4001bb37a23 */ /* 0x100fe40000010804 */
[--C-:B------:R-:W-:Y:S02]  /*1a230*/  FFMA.FTZ R173, R168, c[0x0][0x2d0], -R5.reuse ;  /* 0x0000b400a8ad7a23 */ /* 0x100fe40000010805 */
[--C-:B------:R-:W-:Y:S01]  /*1a240*/  FFMA.FTZ R184, R24, c[0x0][0x2d0], -R5.reuse ;  /* 0x0000b40018b87a23 */ /* 0x100fe20000010805 */
[----:B-1----:R-:W-:Y:S01]  /*1a250*/  FMNMX.FTZ R0, R0, R3, !PT ;  /* 0x0000000300007209 */ /* 0x002fe20007810000 */
[--C-:B------:R-:W-:Y:S02]  /*1a260*/  FFMA.FTZ R3, R191, c[0x0][0x2d0], -R4.reuse ;  /* 0x0000b400bf037a23 */ /* 0x100fe40000010804 */
[----:B------:R-:W-:Y:S01]  /*1a270*/  FFMA.FTZ R168, R31, c[0x0][0x2d0], -R4 ;  /* 0x0000b4001fa87a23 */ /* 0x000fe20000010804 */
[----:B------:R-:W-:Y:S01]  /*1a280*/  MUFU.EX2 R226, R175 ;  /* 0x000000af00e27308 */ /* 0x000fe20000000800 */
[----:B------:R-:W-:Y:S02]  /*1a290*/  FMUL.FTZ R32, R102, R140 ;  /* 0x0000008c66207220 */ /* 0x000fe40000410000 */
[----:B--2---:R-:W-:Y:S02]  /*1a2a0*/  FADD.FTZ R2, -R106, R100 ;  /* 0x000000646a027221 */ /* 0x004fe40000010100 */
[----:B------:R-:W-:Y:S02]  /*1a2b0*/  FMUL.FTZ R33, R102, R141 ;  /* 0x0000008d66217220 */ /* 0x000fe40000410000 */
[----:B------:R-:W-:Y:S02]  /*1a2c0*/  FMUL.FTZ R2, R2, c[0x0][0x2d0] ;  /* 0x0000b40002027a20 */ /* 0x000fe40000410000 */
[C---:B---3--:R-:W-:Y:S01]  /*1a2d0*/  FMUL.FTZ R34, R101.reuse, R142 ;  /* 0x0000008e65227220 */ /* 0x048fe20000410000 */
[----:B------:R1:W-:Y:S01]  /*1a2e0*/  MUFU.EX2 R223, R3 ;  /* 0x0000000300df7308 */ /* 0x0003e20000000800 */
[C---:B------:R-:W-:Y:S02]  /*1a2f0*/  FMUL.FTZ R35, R101.reuse, R143 ;  /* 0x0000008f65237220 */ /* 0x040fe40000410000 */
[C---:B------:R-:W-:Y:S01]  /*1a300*/  FMUL.FTZ R48, R102.reuse, R160 ;  /* 0x000000a066307220 */ /* 0x040fe20000410000 */
[----:B------:R-:W-:Y:S01]  /*1a310*/  LDSM.16.MT88.4 R140, [R167+0x800] ;  /* 0x00080000a78c783b */ /* 0x000fe20000004200 */
        /* <DEDUP_REMOVED lines=10> */
[----:B------:R-:W-:Y:S01]  /*1a3c0*/  MUFU.EX2 R229, R174 ;  /* 0x000000ae00e57308 */ /* 0x000fe20000000800 */
[----:B------:R-:W-:Y:S02]  /*1a3d0*/  FMUL.FTZ R65, R102, R65 ;  /* 0x0000004166417220 */ /* 0x000fe40000410000 */
[C---:B------:R-:W-:Y:S02]  /*1a3e0*/  FMUL.FTZ R66, R101.reuse, R66 ;  /* 0x0000004265427220 */ /* 0x040fe40000410000 */
[--C-:B-1----:R-:W-:Y:S02]  /*1a3f0*/  FFMA.FTZ R3, R176, c[0x0][0x2d0], -R5.reuse ;  /* 0x0000b400b0037a23 */ /* 0x102fe40000010805 */
[--C-:B------:R-:W-:Y:S02]  /*1a400*/  FFMA.FTZ R176, R18, c[0x0][0x2d0], -R4.reuse ;  /* 0x0000b40012b07a23 */ /* 0x100fe40000010804 */
[C---:B------:R-:W-:Y:S01]  /*1a410*/  FMUL.FTZ R18, R101.reuse, R126 ;  /* 0x0000007e65127220 */ /* 0x040fe20000410000 */
[----:B------:R1:W-:Y:S01]  /*1a420*/  MUFU.EX2 R238, R3 ;  /* 0x0000000300ee7308 */ /* 0x0003e20000000800 */
[----:B------:R-:W-:Y:S02]  /*1a430*/  FMUL.FTZ R67, R101, R67 ;  /* 0x0000004365437220 */ /* 0x000fe40000410000 */
[----:B------:R-:W-:Y:S02]  /*1a440*/  FMUL.FTZ R68, R102, R68 ;  /* 0x0000004466447220 */ /* 0x000fe40000410000 */
[--C-:B--2---:R-:W-:Y:S02]  /*1a450*/  FFMA.FTZ R2, R187, c[0x0][0x2d0], -R5.reuse ;  /* 0x0000b400bb027a23 */ /* 0x104fe40000010805 */
[--C-:B------:R-:W-:Y:S02]  /*1a460*/  FFMA.FTZ R187, R29, c[0x0][0x2d0], -R5.reuse ;  /* 0x0000b4001dbb7a23 */ /* 0x100fe40000010805 */
[C---:B---3--:R-:W-:Y:S01]  /*1a470*/  FMUL.FTZ R8, R100.reuse, R116 ;  /* 0x0000007464087220 */ /* 0x048fe20000410000 */
[----:B------:R2:W3:Y:S01]  /*1a480*/  MUFU.EX2 R224, R2 ;  /* 0x0000000200e07308 */ /* 0x0004e20000000800 */
[C---:B------:R-:W-:Y:S02]  /*1a490*/  FMUL.FTZ R9, R100.reuse, R117 ;  /* 0x0000007564097220 */ /* 0x040fe40000410000 */
[C---:B------:R-:W-:Y:S02]  /*1a4a0*/  FMUL.FTZ R12, R100.reuse, R120 ;  /* 0x00000078640c7220 */ /* 0x040fe40000410000 */
[C---:B------:R-:W-:Y:S02]  /*1a4b0*/  FMUL.FTZ R13, R100.reuse, R121 ;  /* 0x00000079640d7220 */ /* 0x040fe40000410000 */
[C---:B------:R-:W-:Y:S02]  /*1a4c0*/  FMUL.FTZ R24, R100.reuse, R132 ;  /* 0x0000008464187220 */ /* 0x040fe40000410000 */
[C---:B------:R-:W-:Y:S01]  /*1a4d0*/  FMUL.FTZ R29, R100.reuse, R137 ;  /* 0x00000089641d7220 */ /* 0x040fe20000410000 */
[----:B------:R-:W-:Y:S01]  /*1a4e0*/  MUFU.EX2 R230, R173 ;  /* 0x000000ad00e67308 */ /* 0x000fe20000000800 */
[C---:B------:R-:W-:Y:S02]  /*1a4f0*/  FMUL.FTZ R40, R100.reuse, R148 ;  /* 0x0000009464287220 */ /* 0x040fe40000410000 */
[----:B------:R-:W-:Y:S02]  /*1a500*/  FMUL.FTZ R41, R100, R149 ;  /* 0x0000009564297220 */ /* 0x000fe40000410000 */
[----:B-1----:R-:W-:Y:S02]  /*1a510*/  FFMA.FTZ R3, R170, c[0x0][0x2d0], -R5 ;  /* 0x0000b400aa037a23 */ /* 0x002fe40000010805 */
[--C-:B------:R-:W-:Y:S02]  /*1a520*/  FFMA.FTZ R170, R177, c[0x0][0x2d0], -R4.reuse ;  /* 0x0000b400b1aa7a23 */ /* 0x100fe40000010804 */
[--C-:B------:R-:W-:Y:S01]  /*1a530*/  FFMA.FTZ R177, R19, c[0x0][0x2d0], -R4.reuse ;  /* 0x0000b40013b17a23 */ /* 0x100fe20000010804 */
[----:B------:R1:W-:Y:S01]  /*1a540*/  MUFU.EX2 R241, R3 ;  /* 0x0000000300f17308 */ /* 0x0003e20000000800 */
[C---:B------:R-:W-:Y:S02]  /*1a550*/  FMUL.FTZ R19, R101.reuse, R127 ;  /* 0x0000007f65137220 */ /* 0x040fe40000410000 */
[----:B------:R-:W-:Y:S01]  /*1a560*/  FMUL.FTZ R44, R100, R156 ;  /* 0x0000009c642c7220 */ /* 0x000fe20000410000 */
[----:B------:R-:W-:Y:S01]  /*1a570*/  LDSM.16.MT88.4 R124, [R166+0x1000] ;  /* 0x00100000a67c783b */ /* 0x000fe20000004200 */
[--C-:B--2---:R-:W-:Y:S02]  /*1a580*/  FFMA.FTZ R2, R190, c[0x0][0x2d0], -R4.reuse ;  /* 0x0000b400be027a23 */ /* 0x104fe40000010804 */
[C---:B------:R-:W-:Y:S02]  /*1a590*/  FMUL.FTZ R45, R100.reuse, R157 ;  /* 0x0000009d642d7220 */ /* 0x040fe40000410000 */
[C---:B------:R-:W-:Y:S01]  /*1a5a0*/  FMUL.FTZ R56, R100.reuse, R56 ;  /* 0x0000003864387220 */ /* 0x040fe20000410000 */
[----:B------:R2:W-:Y:S01]  /*1a5b0*/  MUFU.EX2 R221, R2 ;  /* 0x0000000200dd7308 */ /* 0x0005e20000000800 */
[C---:B------:R-:W-:Y:S02]  /*1a5c0*/  FMUL.FTZ R57, R100.reuse, R57 ;  /* 0x0000003964397220 */ /* 0x040fe40000410000 */
[C---:B------:R-:W-:Y:S02]  /*1a5d0*/  FMUL.FTZ R60, R100.reuse, R60 ;  /* 0x0000003c643c7220 */ /* 0x040fe40000410000 */
[----:B------:R-:W-:Y:S02]  /*1a5e0*/  FMUL.FTZ R61, R100, R61 ;  /* 0x0000003d643d7220 */ /* 0x000fe40000410000 */
[----:B------:R-:W-:Y:S02]  /*1a5f0*/  FMUL.FTZ R69, R102, R69 ;  /* 0x0000004566457220 */ /* 0x000fe40000410000 */
[C---:B------:R-:W-:Y:S01]  /*1a600*/  FMUL.FTZ R70, R101.reuse, R70 ;  /* 0x0000004665467220 */ /* 0x040fe20000410000 */
[----:B------:R-:W-:Y:S01]  /*1a610*/  MUFU.EX2 R227, R170 ;  /* 0x000000aa00e37308 */ /* 0x000fe20000000800 */
[----:B------:R-:W-:Y:S02]  /*1a620*/  FMUL.FTZ R71, R101, R71 ;  /* 0x0000004765477220 */ /* 0x000fe40000410000 */
[----:B------:R-:W-:Y:S02]  /*1a630*/  FMUL.FTZ R72, R100, R72 ;  /* 0x0000004864487220 */ /* 0x000fe40000410000 */
[--C-:B-1----:R-:W-:Y:S02]  /*1a640*/  FFMA.FTZ R3, R169, c[0x0][0x2d0], -R4.reuse ;  /* 0x0000b400a9037a23 */ /* 0x102fe40000010804 */
[----:B------:R-:W-:Y:S02]  /*1a650*/  FMUL.FTZ R169, R106, c[0x0][0x2d0] ;  /* 0x0000b4006aa97a20 */ /* 0x000fe40000410000 */
[C---:B------:R-:W-:Y:S01]  /*1a660*/  FMUL.FTZ R73, R100.reuse, R73 ;  /* 0x0000004964497220 */ /* 0x040fe20000410000 */
[----:B------:R1:W-:Y:S01]  /*1a670*/  MUFU.EX2 R237, R3 ;  /* 0x0000000300ed7308 */ /* 0x0003e20000000800 */
[C---:B------:R-:W-:Y:S02]  /*1a680*/  FMUL.FTZ R76, R100.reuse, R76 ;  /* 0x0000004c644c7220 */ /* 0x040fe40000410000 */
[----:B------:R-:W-:Y:S01]  /*1a690*/  FMUL.FTZ R77, R100, R77 ;  /* 0x0000004d644d7220 */ /* 0x000fe20000410000 */
[----:B--2---:R-:W2:Y:S01]  /*1a6a0*/  SHFL.BFLY PT, R2, R0, 0x1, 0x1f ;  /* 0x0c201f0000027f89 */ /* 0x004ea200000e0000 */
[C---:B------:R-:W-:Y:S02]  /*1a6b0*/  FMUL.FTZ R80, R102.reuse, R80 ;  /* 0x0000005066507220 */ /* 0x040fe40000410000 */
[C---:B------:R-:W-:Y:S02]  /*1a6c0*/  FMUL.FTZ R81, R102.reuse, R81 ;  /* 0x0000005166517220 */ /* 0x040fe40000410000 */
[C---:B------:R-:W-:Y:S01]  /*1a6d0*/  FMUL.FTZ R82, R101.reuse, R82 ;  /* 0x0000005265527220 */ /* 0x040fe20000410000 */
[----:B------:R-:W-:Y:S01]  /*1a6e0*/  MUFU.EX2 R232, R172 ;  /* 0x000000ac00e87308 */ /* 0x000fe20000000800 */
[C---:B------:R-:W-:Y:S02]  /*1a6f0*/  FMUL.FTZ R83, R101.reuse, R83 ;  /* 0x0000005365537220 */ /* 0x040fe40000410000 */
[C---:B------:R-:W-:Y:S02]  /*1a700*/  FMUL.FTZ R84, R102.reuse, R84 ;  /* 0x0000005466547220 */ /* 0x040fe40000410000 */
[----:B------:R-:W-:Y:S02]  /*1a710*/  FMUL.FTZ R85, R102, R85 ;  /* 0x0000005566557220 */ /* 0x000fe40000410000 */
[C---:B------:R-:W-:Y:S02]  /*1a720*/  FMUL.FTZ R86, R101.reuse, R86 ;  /* 0x0000005665567220 */ /* 0x040fe40000410000 */
[----:B------:R-:W-:Y:S01]  /*1a730*/  FMUL.FTZ R87, R101, R87 ;  /* 0x0000005765577220 */ /* 0x000fe20000410000 */
[----:B------:R-:W-:Y:S01]  /*1a740*/  MUFU.EX2 R228, R168 ;  /* 0x000000a800e47308 */ /* 0x000fe20000000800 */
[C---:B------:R-:W-:Y:S02]  /*1a750*/  FMUL.FTZ R88, R100.reuse, R88 ;  /* 0x0000005864587220 */ /* 0x040fe40000410000 */
[----:B------:R-:W-:Y:S02]  /*1a760*/  FMUL.FTZ R89, R100, R89 ;  /* 0x0000005964597220 */ /* 0x000fe40000410000 */
[--C-:B-1----:R-:W-:Y:S02]  /*1a770*/  FFMA.FTZ R3, R210, c[0x0][0x2d0], -R169.reuse ;  /* 0x0000b400d2037a23 */ /* 0x102fe400000108a9 */
[----:B------:R-:W-:Y:S01]  /*1a780*/  FMUL.FTZ R92, R100, R92 ;  /* 0x0000005c645c7220 */ /* 0x000fe20000410000 */
[----:B--2---:R-:W-:Y:S01]  /*1a790*/  FMNMX.FTZ R2, R0, R2, !PT ;  /* 0x0000000200027209 */ /* 0x004fe20007810000 */
[--C-:B------:R-:W-:Y:S01]  /*1a7a0*/  FFMA.FTZ R0, R171, c[0x0][0x2d0], -R4.reuse ;  /* 0x0000b400ab007a23 */ /* 0x100fe20000010804 */
[----:B------:R1:W-:Y:S01]  /*1a7b0*/  MUFU.EX2 R190, R3 ;  /* 0x0000000300be7308 */ /* 0x0003e20000000800 */
[--C-:B------:R-:W-:Y:S02]  /*1a7c0*/  FFMA.FTZ R171, R178, c[0x0][0x2d0], -R4.reuse ;  /* 0x0000b400b2ab7a23 */ /* 0x100fe40000010804 */
[--C-:B------:R-:W-:Y:S02]  /*1a7d0*/  FFMA.FTZ R178, R26, c[0x0][0x2d0], -R4.reuse ;  /* 0x0000b4001ab27a23 */ /* 0x100fe40000010804 */
[----:B------:R-:W-:Y:S02]  /*1a7e0*/  FMUL.FTZ R93, R100, R93 ;  /* 0x0000005d645d7220 */ /* 0x000fe40000410000 */
[C---:B------:R-:W-:Y:S02]  /*1a7f0*/  FMUL.FTZ R96, R102.reuse, R96 ;  /* 0x0000006066607220 */ /* 0x040fe40000410000 */
[----:B------:R-:W-:Y:S01]  /*1a800*/  FMUL.FTZ R97, R102, R97 ;  /* 0x0000006166617220 */ /* 0x000fe20000410000 */
[----:B------:R2:W-:Y:S01]  /*1a810*/  MUFU.EX2 R240, R0 ;  /* 0x0000000000f07308 */ /* 0x0005e20000000800 */
[C---:B------:R-:W-:Y:S02]  /*1a820*/  FMUL.FTZ R98, R101.reuse, R98 ;  /* 0x0000006265627220 */ /* 0x040fe40000410000 */
[----:B------:R-:W-:Y:S02]  /*1a830*/  FMUL.FTZ R99, R101, R99 ;  /* 0x0000006365637220 */ /* 0x000fe40000410000 */
[--C-:B------:R-:W-:Y:S05]  /*1a840*/  FFMA.FTZ R132, R181, c[0x0][0x2d0], -R169.reuse ;  /* 0x0000b400b5847a23 */ /* 0x100fea00000108a9 */
[----:B------:R-:W-:Y:S01]  /*1a850*/  MUFU.EX2 R225, R171 ;  /* 0x000000ab00e17308 */ /* 0x000fe20000000800 */
[----:B-1----:R-:W-:Y:S09]  /*1a860*/  FFMA.FTZ R3, R208, c[0x0][0x2d0], -R169 ;  /* 0x0000b400d0037a23 */ /* 0x002ff200000108a9 */
[----:B------:R1:W4:Y:S01]  /*1a870*/  MUFU.EX2 R234, R3 ;  /* 0x0000000300ea7308 */ /* 0x0003220000000800 */
[----:B--2---:R-:W-:Y:S02]  /*1a880*/  FADD.FTZ R0, -R2, R103 ;  /* 0x0000006702007221 */ /* 0x004fe40000010100 */
[----:B------:R-:W-:Y:S02]  /*1a890*/  FFMA.FTZ R103, R30, c[0x0][0x2d0], -R4 ;  /* 0x0000b4001e677a23 */ /* 0x000fe40000010804 */
[----:B------:R-:W-:Y:S02]  /*1a8a0*/  FMUL.FTZ R0, R0, c[0x0][0x2d0] ;  /* 0x0000b40000007a20 */ /* 0x000fe40000410000 */
[----:B------:R-:W-:Y:S01]  /*1a8b0*/  FMUL.FTZ R4, R102, R112 ;  /* 0x0000007066047220 */ /* 0x000fe20000410000 */
[----:B---3--:R-:W-:Y:S02]  /*1a8c0*/  F2FP.BF16.PACK_AB R112, R224, R222 ;  /* 0x000000dee070723e */ /* 0x008fe400000010ff */
[----:B------:R2:W-:Y:S10]  /*1a8d0*/  MUFU.EX2 R231, R103 ;  /* 0x0000006700e77308 */ /* 0x0005f40000000800 */
[----:B------:R-:W3:Y:S01]  /*1a8e0*/  MUFU.EX2 R0, R0 ;  /* 0x0000000000007308 */ /* 0x000ee20000000800 */
[----:B-1----:R-:W-:Y:S01]  /*1a8f0*/  FFMA.FTZ R3, R186, c[0x0][0x2d0], -R169 ;  /* 0x0000b400ba037a23 */ /* 0x002fe200000108a9 */
[----:B----4-:R-:W-:Y:S01]  /*1a900*/  F2FP.BF16.PACK_AB R116, R234, R190 ;  /* 0x000000beea74723e */ /* 0x010fe200000010ff */
[----:B------:R-:W-:Y:S02]  /*1a910*/  FFMA.FTZ R186, R28, c[0x0][0x2d0], -R5 ;  /* 0x0000b4001cba7a23 */ /* 0x000fe40000010805 */
[----:B------:R-:W-:Y:S05]  /*1a920*/  FMUL.FTZ R28, R100, R136 ;  /* 0x00000088641c7220 */ /* 0x000fea0000410000 */
[----:B------:R1:W-:Y:S01]  /*1a930*/  MUFU.EX2 R236, R3 ;  /* 0x0000000300ec7308 */ /* 0x0003e20000000800 */
[--C-:B--2---:R-:W-:Y:S09]  /*1a940*/  FFMA.FTZ R103, R218, c[0x0][0x2d0], -R169.reuse ;  /* 0x0000b400da677a23 */ /* 0x104ff200000108a9 */
[----:B------:R2:W-:Y:S01]  /*1a950*/  MUFU.EX2 R208, R103 ;  /* 0x0000006700d07308 */ /* 0x0005e20000000800 */
[C---:B---3--:R-:W-:Y:S02]  /*1a960*/  FMUL.FTZ R10, R0.reuse, R118 ;  /* 0x00000076000a7220 */ /* 0x048fe40000410000 */
[C---:B------:R-:W-:Y:S02]  /*1a970*/  FMUL.FTZ R11, R0.reuse, R119 ;  /* 0x00000077000b7220 */ /* 0x040fe40000410000 */
[C---:B------:R-:W-:Y:S02]  /*1a980*/  FMUL.FTZ R14, R0.reuse, R122 ;  /* 0x0000007a000e7220 */ /* 0x040fe40000410000 */
[C---:B------:R-:W-:Y:S03]  /*1a990*/  FMUL.FTZ R15, R0.reuse, R123 ;  /* 0x0000007b000f7220 */ /* 0x040fe60000410000 */
[----:B------:R-:W-:Y:S01]  /*1a9a0*/  MUFU.EX2 R186, R186 ;  /* 0x000000ba00ba7308 */ /* 0x000fe20000000800 */
[----:B------:R-:W3:Y:S01]  /*1a9b0*/  LDSM.16.MT88.4 R120, [R166+0xc00] ;  /* 0x000c0000a678783b */ /* 0x000ee20000004200 */
[----:B------:R-:W-:Y:S02]  /*1a9c0*/  FMUL.FTZ R26, R0, R134 ;  /* 0x00000086001a7220 */ /* 0x000fe40000410000 */
[----:B-1----:R-:W-:Y:S02]  /*1a9d0*/  FFMA.FTZ R3, R185, c[0x0][0x2d0], -R169 ;  /* 0x0000b400b9037a23 */ /* 0x002fe400000108a9 */
[----:B------:R-:W-:Y:S02]  /*1a9e0*/  FFMA.FTZ R185, R25, c[0x0][0x2d0], -R5 ;  /* 0x0000b40019b97a23 */ /* 0x000fe40000010805 */
[----:B------:R-:W-:Y:S01]  /*1a9f0*/  FMUL.FTZ R5, R102, R113 ;  /* 0x0000007166057220 */ /* 0x000fe20000410000 */
[----:B------:R-:W-:Y:S01]  /*1aa00*/  F2FP.BF16.PACK_AB R113, R223, R221 ;  /* 0x000000dddf71723e */ /* 0x000fe200000010ff */
[----:B------:R1:W4:Y:S01]  /*1aa10*/  MUFU.EX2 R242, R3 ;  /* 0x0000000300f27308 */ /* 0x0003220000000800 */
[----:B------:R-:W-:Y:S02]  /*1aa20*/  FMUL.FTZ R25, R100, R133 ;  /* 0x0000008564197220 */ /* 0x000fe40000410000 */
[C---:B------:R-:W-:Y:S02]  /*1aa30*/  FMUL.FTZ R27, R0.reuse, R135 ;  /* 0x00000087001b7220 */ /* 0x040fe40000410000 */
[C---:B------:R-:W-:Y:S02]  /*1aa40*/  FMUL.FTZ R30, R0.reuse, R138 ;  /* 0x0000008a001e7220 */ /* 0x040fe40000410000 */
[C---:B------:R-:W-:Y:S02]  /*1aa50*/  FMUL.FTZ R31, R0.reuse, R139 ;  /* 0x0000008b001f7220 */ /* 0x040fe40000410000 */
[C---:B------:R-:W-:Y:S01]  /*1aa60*/  FMUL.FTZ R42, R0.reuse, R150 ;  /* 0x00000096002a7220 */ /* 0x040fe20000410000 */
[----:B------:R-:W-:Y:S01]  /*1aa70*/  MUFU.EX2 R185, R185 ;  /* 0x000000b900b97308 */ /* 0x000fe20000000800 */
[C---:B------:R-:W-:Y:S02]  /*1aa80*/  FMUL.FTZ R43, R0.reuse, R151 ;  /* 0x00000097002b7220 */ /* 0x040fe40000410000 */
[C---:B------:R-:W-:Y:S02]  /*1aa90*/  FMUL.FTZ R46, R0.reuse, R158 ;  /* 0x0000009e002e7220 */ /* 0x040fe40000410000 */
[C---:B------:R-:W-:Y:S02]  /*1aaa0*/  FMUL.FTZ R47, R0.reuse, R159 ;  /* 0x0000009f002f7220 */ /* 0x040fe40000410000 */
[----:B--2---:R-:W-:Y:S02]  /*1aab0*/  FFMA.FTZ R103, R215, c[0x0][0x2d0], -R169 ;  /* 0x0000b400d7677a23 */ /* 0x004fe400000108a9 */
[C---:B------:R-:W-:Y:S02]  /*1aac0*/  FMUL.FTZ R58, R0.reuse, R58 ;  /* 0x0000003a003a7220 */ /* 0x040fe40000410000 */
[----:B------:R2:W-:Y:S01]  /*1aad0*/  MUFU.EX2 R215, R103 ;  /* 0x0000006700d77308 */ /* 0x0005e20000000800 */
[----:B------:R-:W-:Y:S02]  /*1aae0*/  FMUL.FTZ R59, R0, R59 ;  /* 0x0000003b003b7220 */ /* 0x000fe40000410000 */
[----:B-1----:R-:W-:Y:S01]  /*1aaf0*/  FMUL.FTZ R3, R2, c[0x0][0x2d0] ;  /* 0x0000b40002037a20 */ /* 0x002fe20000410000 */
[----:B----4-:R-:W-:Y:S01]  /*1ab00*/  F2FP.BF16.PACK_AB R118, R242, R236 ;  /* 0x000000ecf276723e */ /* 0x010fe200000010ff */
[C---:B------:R-:W-:Y:S02]  /*1ab10*/  FMUL.FTZ R62, R0.reuse, R62 ;  /* 0x0000003e003e7220 */ /* 0x040fe40000410000 */
[--C-:B------:R-:W-:Y:S02]  /*1ab20*/  FFMA.FTZ R6, R189, c[0x0][0x2d0], -R3.reuse ;  /* 0x0000b400bd067a23 */ /* 0x100fe40000010803 */
[--C-:B------:R-:W-:Y:S02]  /*1ab30*/  FFMA.FTZ R7, R207, c[0x0][0x2d0], -R3.reuse ;  /* 0x0000b400cf077a23 */ /* 0x100fe40000010803 */
[----:B------:R1:W4:Y:S01]  /*1ab40*/  MUFU.EX2 R188, R6 ;  /* 0x0000000600bc7308 */ /* 0x0003220000000800 */
[C---:B------:R-:W-:Y:S02]  /*1ab50*/  FMUL.FTZ R63, R0.reuse, R63 ;  /* 0x0000003f003f7220 */ /* 0x040fe40000410000 */
[C---:B------:R-:W-:Y:S02]  /*1ab60*/  FMUL.FTZ R74, R0.reuse, R74 ;  /* 0x0000004a004a7220 */ /* 0x040fe40000410000 */
[C---:B------:R-:W-:Y:S02]  /*1ab70*/  FMUL.FTZ R75, R0.reuse, R75 ;  /* 0x0000004b004b7220 */ /* 0x040fe40000410000 */
[C---:B------:R-:W-:Y:S02]  /*1ab80*/  FMUL.FTZ R78, R0.reuse, R78 ;  /* 0x0000004e004e7220 */ /* 0x040fe40000410000 */
[C---:B------:R-:W-:Y:S01]  /*1ab90*/  FMUL.FTZ R79, R0.reuse, R79 ;  /* 0x0000004f004f7220 */ /* 0x040fe20000410000 */
[----:B------:R5:W-:Y:S01]  /*1aba0*/  MUFU.EX2 R235, R7 ;  /* 0x0000000700eb7308 */ /* 0x000be20000000800 */
[----:B------:R-:W-:Y:S02]  /*1abb0*/  FMUL.FTZ R90, R0, R90 ;  /* 0x0000005a005a7220 */ /* 0x000fe40000410000 */
[----:B--2---:R-:W-:Y:S02]  /*1abc0*/  FFMA.FTZ R103, R214, c[0x0][0x2d0], -R3 ;  /* 0x0000b400d6677a23 */ /* 0x004fe40000010803 */
[C---:B------:R-:W-:Y:S02]  /*1abd0*/  FMUL.FTZ R91, R0.reuse, R91 ;  /* 0x0000005b005b7220 */ /* 0x040fe40000410000 */
[C---:B------:R-:W-:Y:S02]  /*1abe0*/  FMUL.FTZ R94, R0.reuse, R94 ;  /* 0x0000005e005e7220 */ /* 0x040fe40000410000 */
[----:B------:R-:W-:Y:S02]  /*1abf0*/  FMUL.FTZ R95, R0, R95 ;  /* 0x0000005f005f7220 */ /* 0x000fe40000410000 */
[----:B------:R-:W-:Y:S01]  /*1ac00*/  FFMA.FTZ R135, R100, R249, R190 ;  /* 0x000000f964877223 */ /* 0x000fe200000100be */
[----:B------:R-:W-:Y:S01]  /*1ac10*/  F2FP.BF16.PACK_AB R100, R229, R226 ;  /* 0x000000e2e564723e */ /* 0x000fe200000010ff */
[----:B------:R-:W-:Y:S02]  /*1ac20*/  FFMA.FTZ R133, R180, c[0x0][0x2d0], -R169 ;  /* 0x0000b400b4857a23 */ /* 0x000fe400000108a9 */
[--C-:B-1----:R-:W-:Y:S01]  /*1ac30*/  FFMA.FTZ R6, R209, c[0x0][0x2d0], -R3.reuse ;  /* 0x0000b400d1067a23 */ /* 0x102fe20000010803 */
[----:B------:R-:W-:Y:S01]  /*1ac40*/  MUFU.EX2 R180, R187 ;  /* 0x000000bb00b47308 */ /* 0x000fe20000000800 */
[----:B------:R-:W-:Y:S02]  /*1ac50*/  FFMA.FTZ R134, R105, c[0x0][0x2d0], -R3 ;  /* 0x0000b40069867a23 */ /* 0x000fe40000010803 */
[----:B------:R-:W-:Y:S02]  /*1ac60*/  FFMA.FTZ R105, R102, R243, R222 ;  /* 0x000000f366697223 */ /* 0x000fe400000100de */
[----:B----4-:R-:W-:Y:S02]  /*1ac70*/  FFMA.FTZ R0, R0, R250, R188 ;  /* 0x000000fa00007223 */ /* 0x010fe400000100bc */
[----:B------:R-:W-:Y:S02]  /*1ac80*/  FADD.FTZ R137, R224, R105 ;  /* 0x00000069e0897221 */ /* 0x000fe40000010000 */
[----:B-----5:R-:W-:Y:S01]  /*1ac90*/  FMUL.FTZ R7, R101, R115 ;  /* 0x0000007365077220 */ /* 0x020fe20000410000 */
[----:B------:R1:W2:Y:S01]  /*1aca0*/  MUFU.EX2 R233, R6 ;  /* 0x0000000600e97308 */ /* 0x0002a20000000800 */
[----:B------:R-:W-:Y:S01]  /*1acb0*/  F2FP.BF16.PACK_AB R115, R240, R237 ;  /* 0x000000edf073723e */ /* 0x000fe200000010ff */
[----:B------:R-:W-:Y:S04]  /*1acc0*/  FADD.FTZ R105, R234, R135 ;  /* 0x00000087ea697221 */ /* 0x000fe80000010000 */
[----:B------:R-:W-:Y:S04]  /*1acd0*/  FADD.FTZ R172, R236, R105 ;  /* 0x00000069ecac7221 */ /* 0x000fe80000010000 */
[----:B------:R4:W-:Y:S10]  /*1ace0*/  MUFU.EX2 R209, R103 ;  /* 0x0000006700d17308 */ /* 0x0009f40000000800 */
[----:B------:R-:W-:Y:S01]  /*1acf0*/  MUFU.EX2 R187, R176 ;  /* 0x000000b000bb7308 */ /* 0x000fe20000000800 */
[--C-:B-1----:R-:W-:Y:S01]  /*1ad00*/  FFMA.FTZ R6, R206, c[0x0][0x2d0], -R3.reuse ;  /* 0x0000b400ce067a23 */ /* 0x102fe20000010803 */
[C---:B--2---:R-:W-:Y:S01]  /*1ad10*/  F2FP.BF16.PACK_AB R117, R233.reuse, R188 ;  /* 0x000000bce975723e */ /* 0x044fe200000010ff */
[----:B------:R-:W-:Y:S07]  /*1ad20*/  FADD.FTZ R0, R233, R0 ;  /* 0x00000000e9007221 */ /* 0x000fee0000010000 */
[----:B------:R1:W2:Y:S01]  /*1ad30*/  MUFU.EX2 R239, R6 ;  /* 0x0000000600ef7308 */ /* 0x0002a20000000800 */
[----:B------:R-:W-:Y:S02]  /*1ad40*/  FADD.FTZ R0, R235, R0 ;  /* 0x00000000eb007221 */ /* 0x000fe40000010000 */
[----:B----4-:R-:W-:Y:S07]  /*1ad50*/  FFMA.FTZ R103, R213, c[0x0][0x2d0], -R3 ;  /* 0x0000b400d5677a23 */ /* 0x010fee0000010803 */
[----:B------:R4:W-:Y:S10]  /*1ad60*/  MUFU.EX2 R210, R103 ;  /* 0x0000006700d27308 */ /* 0x0009f40000000800 */
[----:B------:R-:W-:Y:S01]  /*1ad70*/  MUFU.EX2 R188, R184 ;  /* 0x000000b800bc7308 */ /* 0x000fe20000000800 */
[----:B-1----:R-:W-:Y:S01]  /*1ad80*/  FMUL.FTZ R6, R101, R114 ;  /* 0x0000007265067220 */ /* 0x002fe20000410000 */
[----:B------:R-:W-:Y:S01]  /*1ad90*/  F2FP.BF16.PACK_AB R114, R241, R238 ;  /* 0x000000eef172723e */ /* 0x000fe200000010ff */
[C---:B--2---:R-:W-:Y:S01]  /*1ada0*/  FADD.FTZ R0, R239.reuse, R0 ;  /* 0x00000000ef007221 */ /* 0x044fe20000010000 */
[----:B------:R-:W-:Y:S06]  /*1adb0*/  F2FP.BF16.PACK_AB R119, R239, R235 ;  /* 0x000000ebef77723e */ /* 0x000fec00000010ff */
[----:B------:R-:W-:Y:S01]  /*1adc0*/  MUFU.EX2 R184, R177 ;  /* 0x000000b100b87308 */ /* 0x000fe20000000800 */
[-C--:B------:R-:W-:Y:S05]  /*1add0*/  HMMA.16816.F32.BF16 R4, R112, R20.reuse, R4 ;  /* 0x000000147004723c */ /* 0x080fea0000041804 */
[----:B----4-:R-:W-:Y:S03]  /*1ade0*/  FFMA.FTZ R103, R216, c[0x0][0x2d0], -R169 ;  /* 0x0000b400d8677a23 */ /* 0x010fe600000108a9 */
[C---:B------:R-:W-:Y:S01]  /*1adf0*/  HMMA.16816.F32.BF16 R8, R116.reuse, R20, R8 ;  /* 0x000000147408723c */ /* 0x040fe20000041808 */
[----:B------:R1:W-:Y:S06]  /*1ae00*/  MUFU.EX2 R207, R103 ;  /* 0x0000006700cf7308 */ /* 0x0003ec0000000800 */
[----:B------:R-:W-:Y:S01]  /*1ae10*/  FMUL.FTZ R20, R102, R128 ;  /* 0x0000008066147220 */ /* 0x000fe20000410000 */
[-C--:B------:R-:W-:Y:S03]  /*1ae20*/  HMMA.16816.F32.BF16 R12, R116, R22.reuse, R12 ;  /* 0x00000016740c723c */ /* 0x080fe6000004180c */
[----:B------:R-:W-:Y:S01]  /*1ae30*/  MUFU.EX2 R176, R132 ;  /* 0x0000008400b07308 */ /* 0x000fe20000000800 */
[----:B------:R-:W-:Y:S02]  /*1ae40*/  FFMA.FTZ R128, R212, c[0x0][0x2d0], -R3 ;  /* 0x0000b400d4807a23 */ /* 0x000fe40000010803 */
[----:B------:R-:W-:Y:S02]  /*1ae50*/  FMUL.FTZ R21, R102, R129 ;  /* 0x0000008166157220 */ /* 0x000fe40000410000 */
[C---:B------:R-:W-:Y:S04]  /*1ae60*/  HMMA.16816.F32.BF16 R16, R112.reuse, R22, R16 ;  /* 0x000000167010723c */ /* 0x040fe80000041810 */
[----:B------:R-:W-:Y:S01]  /*1ae70*/  FFMA.FTZ R129, R182, c[0x0][0x2d0], -R169 ;  /* 0x0000b400b6817a23 */ /* 0x000fe200000108a9 */
[----:B------:R-:W2:Y:S02]  /*1ae80*/  MUFU.EX2 R175, R133 ;  /* 0x0000008500af7308 */ /* 0x000ea40000000800 */
[C---:B------:R-:W-:Y:S02]  /*1ae90*/  FMUL.FTZ R22, R101.reuse, R130 ;  /* 0x0000008265167220 */ /* 0x040fe40000410000 */
[----:B------:R-:W-:Y:S03]  /*1aea0*/  FMUL.FTZ R23, R101, R131 ;  /* 0x0000008365177220 */ /* 0x000fe60000410000 */
[----:B------:R-:W-:Y:S02]  /*1aeb0*/  FFMA.FTZ R131, R211, c[0x0][0x2d0], -R3 ;  /* 0x0000b400d3837a23 */ /* 0x000fe40000010803 */
[--C-:B------:R-:W-:Y:S01]  /*1aec0*/  FFMA.FTZ R130, R183, c[0x0][0x2d0], -R169.reuse ;  /* 0x0000b400b7827a23 */ /* 0x100fe200000108a9 */
[----:B------:R-:W-:Y:S01]  /*1aed0*/  MUFU.EX2 R181, R129 ;  /* 0x0000008100b57308 */ /* 0x000fe20000000800 */
[-C--:B------:R-:W-:Y:S03]  /*1aee0*/  HMMA.16816.F32.BF16 R20, R112, R36.reuse, R20 ;  /* 0x000000247014723c */ /* 0x080fe60000041814 */
[----:B-1----:R-:W-:Y:S05]  /*1aef0*/  FFMA.FTZ R103, R217, c[0x0][0x2d0], -R169 ;  /* 0x0000b400d9677a23 */ /* 0x002fea00000108a9 */
[C---:B------:R-:W-:Y:S01]  /*1af00*/  HMMA.16816.F32.BF16 R24, R116.reuse, R36, R24 ;  /* 0x000000247418723c */ /* 0x040fe20000041818 */
[----:B------:R-:W-:Y:S03]  /*1af10*/  MUFU.EX2 R177, R131 ;  /* 0x0000008300b17308 */ /* 0x000fe60000000800 */
[----:B--2---:R-:W-:Y:S03]  /*1af20*/  F2FP.BF16.PACK_AB R170, R175, R176 ;  /* 0x000000b0afaa723e */ /* 0x004fe600000010ff */
[C---:B------:R-:W-:Y:S01]  /*1af30*/  FMUL.FTZ R36, R102.reuse, R144 ;  /* 0x0000009066247220 */ /* 0x040fe20000410000 */
[-C--:B------:R-:W-:Y:S03]  /*1af40*/  HMMA.16816.F32.BF16 R28, R116, R38.reuse, R28 ;  /* 0x00000026741c723c */ /* 0x080fe6000004181c */
[----:B------:R-:W-:Y:S01]  /*1af50*/  MUFU.EX2 R182, R179 ;  /* 0x000000b300b67308 */ /* 0x000fe20000000800 */
[----:B------:R-:W-:Y:S01]  /*1af60*/  FMUL.FTZ R37, R102, R145 ;  /* 0x0000009166257220 */ /* 0x000fe20000410000 */
[----:B------:R-:W-:Y:S03]  /*1af70*/  F2FP.BF16.PACK_AB R102, R232, R230 ;  /* 0x000000e6e866723e */ /* 0x000fe600000010ff */
[C---:B------:R-:W-:Y:S05]  /*1af80*/  HMMA.16816.F32.BF16 R32, R112.reuse, R38, R32 ;  /* 0x000000267020723c */ /* 0x040fea0000041820 */
[----:B------:R-:W1:Y:S02]  /*1af90*/  MUFU.EX2 R179, R130 ;  /* 0x0000008200b37308 */ /* 0x000e640000000800 */
[C---:B------:R-:W-:Y:S02]  /*1afa0*/  FMUL.FTZ R38, R101.reuse, R146 ;  /* 0x0000009265267220 */ /* 0x040fe40000410000 */
[----:B------:R-:W-:Y:S06]  /*1afb0*/  FMUL.FTZ R39, R101, R147 ;  /* 0x0000009365277220 */ /* 0x000fec0000410000 */
[----:B------:R-:W-:Y:S01]  /*1afc0*/  MUFU.EX2 R183, R178 ;  /* 0x000000b200b77308 */ /* 0x000fe20000000800 */
[-C--:B---3--:R-:W-:Y:S08]  /*1afd0*/  HMMA.16816.F32.BF16 R36, R112, R120.reuse, R36 ;  /* 0x000000787024723c */ /* 0x088ff00000041824 */
[C---:B------:R-:W-:Y:S01]  /*1afe0*/  HMMA.16816.F32.BF16 R40, R116.reuse, R120, R40 ;  /* 0x000000787428723c */ /* 0x040fe20000041828 */
[----:B------:R2:W3:Y:S03]  /*1aff0*/  MUFU.EX2 R178, R128 ;  /* 0x0000008000b27308 */ /* 0x0004e60000000800 */
[----:B-1----:R-:W-:Y:S04]  /*1b000*/  F2FP.BF16.PACK_AB R168, R181, R179 ;  /* 0x000000b3b5a8723e */ /* 0x002fe800000010ff */
[-C--:B------:R-:W-:Y:S03]  /*1b010*/  HMMA.16816.F32.BF16 R44, R116, R122.reuse, R44 ;  /* 0x0000007a742c723c */ /* 0x080fe6000004182c */
[----:B------:R1:W-:Y:S05]  /*1b020*/  MUFU.EX2 R206, R103 ;  /* 0x0000006700ce7308 */ /* 0x0003ea0000000800 */
[C---:B------:R-:W-:Y:S01]  /*1b030*/  HMMA.16816.F32.BF16 R48, R112.reuse, R122, R48 ;  /* 0x0000007a7030723c */ /* 0x040fe20000041830 */
[----:B------:R-:W4:Y:S04]  /*1b040*/  LDSM.16.MT88.4 R120, [R167+0xc00] ;  /* 0x000c0000a778783b */ /* 0x000f280000004200 */
[----:B------:R-:W-:Y:S04]  /*1b050*/  MUFU.EX2 R174, R134 ;  /* 0x0000008600ae7308 */ /* 0x000fe80000000800 */
[----:B--2---:R-:W-:Y:S03]  /*1b060*/  LDSM.16.MT88.4 R128, [R166+0x800] ;  /* 0x00080000a680783b */ /* 0x004fe60000004200 */
[----:B---3--:R-:W-:Y:S01]  /*1b070*/  F2FP.BF16.PACK_AB R169, R177, R178 ;  /* 0x000000b2b1a9723e */ /* 0x008fe200000010ff */
[--C-:B-1----:R-:W-:Y:S04]  /*1b080*/  FFMA.FTZ R103, R220, c[0x0][0x2d0], -R3.reuse ;  /* 0x0000b400dc677a23 */ /* 0x102fe80000010803 */
[----:B------:R1:W-:Y:S01]  /*1b090*/  MUFU.EX2 R191, R103 ;  /* 0x0000006700bf7308 */ /* 0x0003e20000000800 */
[-C--:B----4-:R-:W-:Y:S03]  /*1b0a0*/  HMMA.16816.F32.BF16 R52, R112, R120.reuse, R52 ;  /* 0x000000787034723c */ /* 0x090fe60000041834 */
[--C-:B-1----:R-:W-:Y:S05]  /*1b0b0*/  FFMA.FTZ R103, R219, c[0x0][0x2d0], -R3.reuse ;  /* 0x0000b400db677a23 */ /* 0x102fea0000010803 */
[C---:B------:R-:W-:Y:S01]  /*1b0c0*/  HMMA.16816.F32.BF16 R56, R116.reuse, R120, R56 ;  /* 0x000000787438723c */ /* 0x040fe20000041838 */
[----:B------:R1:W-:Y:S03]  /*1b0d0*/  MUFU.EX2 R189, R103 ;  /* 0x0000006700bd7308 */ /* 0x0003e60000000800 */
[----:B------:R-:W-:Y:S02]  /*1b0e0*/  FFMA.FTZ R3, R104, c[0x0][0x2d0], -R3 ;  /* 0x0000b40068037a23 */ /* 0x000fe40000010803 */
[----:B------:R-:W-:Y:S01]  /*1b0f0*/  FFMA.FTZ R104, R101, R245, R221 ;  /* 0x000000f565687223 */ /* 0x000fe200000100dd */
[----:B------:R-:W-:Y:S01]  /*1b100*/  F2FP.BF16.PACK_AB R101, R227, R225 ;  /* 0x000000e1e365723e */ /* 0x000fe200000010ff */
[-C--:B------:R-:W-:Y:S03]  /*1b110*/  HMMA.16816.F32.BF16 R60, R116, R122.reuse, R60 ;  /* 0x0000007a743c723c */ /* 0x080fe6000004183c */
[----:B------:R-:W2:Y:S01]  /*1b120*/  MUFU.EX2 R173, R3 ;  /* 0x0000000300ad7308 */ /* 0x000ea20000000800 */
[----:B------:R-:W-:Y:S02]  /*1b130*/  FADD.FTZ R136, R223, R104 ;  /* 0x00000068df887221 */ /* 0x000fe40000010000 */
[----:B------:R-:W-:Y:S02]  /*1b140*/  FADD.FTZ R104, R238, R137 ;  /* 0x00000089ee687221 */ /* 0x000fe40000010000 */
[C---:B------:R-:W-:Y:S01]  /*1b150*/  HMMA.16816.F32.BF16 R64, R112.reuse, R122, R64 ;  /* 0x0000007a7040723c */ /* 0x040fe20000041840 */
[----:B------:R-:W3:Y:S03]  /*1b160*/  LDSM.16.MT88.4 R120, [R166+0x1800] ;  /* 0x00180000a678783b */ /* 0x000ee60000004200 */
[----:B------:R-:W-:Y:S01]  /*1b170*/  FADD.FTZ R105, R241, R104 ;  /* 0x00000068f1697221 */ /* 0x000fe20000010000 */
[----:B-1----:R-:W-:Y:S02]  /*1b180*/  F2FP.BF16.PACK_AB R103, R231, R228 ;  /* 0x000000e4e767723e */ /* 0x002fe400000010ff */
[----:B--2---:R-:W-:Y:S01]  /*1b190*/  F2FP.BF16.PACK_AB R171, R173, R174 ;  /* 0x000000aeadab723e */ /* 0x004fe200000010ff */
[----:B------:R-:W-:Y:S04]  /*1b1a0*/  FADD.FTZ R3, R237, R136 ;  /* 0x00000088ed037221 */ /* 0x000fe80000010000 */
[----:B------:R-:W-:Y:S02]  /*1b1b0*/  FADD.FTZ R104, R240, R3 ;  /* 0x00000003f0687221 */ /* 0x000fe40000010000 */
[----:B------:R-:W-:Y:S04]  /*1b1c0*/  FADD.FTZ R3, R226, R105 ;  /* 0x00000069e2037221 */ /* 0x000fe80000010000 */
[----:B------:R-:W-:Y:S01]  /*1b1d0*/  FADD.FTZ R3, R229, R3 ;  /* 0x00000003e5037221 */ /* 0x000fe20000010000 */
[-C--:B---3--:R-:W-:Y:S08]  /*1b1e0*/  HMMA.16816.F32.BF16 R68, R112, R120.reuse, R68 ;  /* 0x000000787044723c */ /* 0x088ff00000041844 */
[C---:B------:R-:W-:Y:S08]  /*1b1f0*/  HMMA.16816.F32.BF16 R72, R116.reuse, R120, R72 ;  /* 0x000000787448723c */ /* 0x040ff00000041848 */
[-C--:B------:R-:W-:Y:S08]  /*1b200*/  HMMA.16816.F32.BF16 R76, R116, R122.reuse, R76 ;  /* 0x0000007a744c723c */ /* 0x080ff0000004184c */
[C---:B------:R-:W-:Y:S01]  /*1b210*/  HMMA.16816.F32.BF16 R80, R112.reuse, R122, R80 ;  /* 0x0000007a7050723c */ /* 0x040fe20000041850 */
[----:B------:R-:W1:Y:S07]  /*1b220*/  LDSM.16.MT88.4 R120, [R167+0x1800] ;  /* 0x00180000a778783b */ /* 0x000e6e0000004200 */
[-C--:B-1----:R-:W-:Y:S08]  /*1b230*/  HMMA.16816.F32.BF16 R84, R112, R120.reuse, R84 ;  /* 0x000000787054723c */ /* 0x082ff00000041854 */
[C---:B------:R-:W-:Y:S08]  /*1b240*/  HMMA.16816.F32.BF16 R88, R116.reuse, R120, R88 ;  /* 0x000000787458723c */ /* 0x040ff00000041858 */
[-C--:B------:R-:W-:Y:S07]  /*1b250*/  HMMA.16816.F32.BF16 R92, R116, R122.reuse, R92 ;  /* 0x0000007a745c723c */ /* 0x080fee000004185c */
[----:B------:R-:W-:Y:S01]  /*1b260*/  F2FP.BF16.PACK_AB R116, R215, R208 ;  /* 0x000000d0d774723e */ /* 0x000fe200000010ff */
[----:B------:R-:W-:Y:S01]  /*1b270*/  HMMA.16816.F32.BF16 R96, R112, R122, R96 ;  /* 0x0000007a7060723c */ /* 0x000fe20000041860 */
[----:B------:R-:W1:Y:S03]  /*1b280*/  LDSM.16.MT88.4 R112, [R166+0x400] ;  /* 0x00040000a670783b */ /* 0x000e660000004200 */
[----:B------:R-:W-:Y:S02]  /*1b290*/  F2FP.BF16.PACK_AB R117, R210, R209 ;  /* 0x000000d1d275723e */ /* 0x000fe400000010ff */
[----:B------:R-:W-:Y:S02]  /*1b2a0*/  F2FP.BF16.PACK_AB R118, R206, R207 ;  /* 0x000000cfce76723e */ /* 0x000fe400000010ff */
[----:B------:R-:W-:Y:S01]  /*1b2b0*/  F2FP.BF16.PACK_AB R119, R189, R191 ;  /* 0x000000bfbd77723e */ /* 0x000fe200000010ff */
[----:B------:R-:W2:Y:S01]  /*1b2c0*/  LDSM.16.MT88.4 R120, [R167+0x400] ;  /* 0x00040000a778783b */ /* 0x000ea20000004200 */
        /* <DEDUP_REMOVED lines=26> */
[----:B------:R-:W-:Y:S07]  /*1b470*/  HMMA.16816.F32.BF16 R96, R100, R126, R96 ;  /* 0x0000007e6460723c */ /* 0x000fee0000041860 */
[----:B------:R-:W-:Y:S02]  /*1b480*/  F2FP.BF16.PACK_AB R100, R186, R180 ;  /* 0x000000b4ba64723e */ /* 0x000fe400000010ff */
[----:B------:R-:W-:Y:S03]  /*1b490*/  F2FP.BF16.PACK_AB R101, R183, R182 ;  /* 0x000000b6b765723e */ /* 0x000fe600000010ff */
[----:B------:R-:W-:Y:S02]  /*1b4a0*/  F2FP.BF16.PACK_AB R102, R188, R185 ;  /* 0x000000b9bc66723e */ /* 0x000fe400000010ff */
[----:B------:R-:W-:Y:S07]  /*1b4b0*/  F2FP.BF16.PACK_AB R103, R187, R184 ;  /* 0x000000b8bb67723e */ /* 0x000fee00000010ff */
        /* <DEDUP_REMOVED lines=59> */
[----:B------:R-:W-:-:S05]  /*1b870*/  @P0 BRA `(.L_x_860) ;  /* 0xffffcfb000000947 */ /* 0x000fca000383ffff */
.L_x_855:
[----:B------:R-:W2:Y:S02]  /*1b880*/  LDL R0, [R1+0x18] ;  /* 0x0000180001007983 */ /* 0x000ea40000100800 */
[----:B--2---:R-:W-:-:S13]  /*1b890*/  ISETP.GE.AND P0, PT, R205, R0, PT ;  /* 0x00000000cd00720c */ /* 0x004fda0003f06270 */
[----:B------:R-:W-:Y:S05]  /*1b8a0*/  @!P0 BRA `(.L_x_861) ;  /* 0x000042b000008947 */ /* 0x000fea0003800000 */
[----:B------:R-:W-:Y:S01]  /*1b8b0*/  IMAD.MOV.U32 R101, RZ, RZ, R107 ;  /* 0x000000ffff657224 */ /* 0x000fe200078e006b */
[----:B------:R-:W-:Y:S01]  /*1b8c0*/  MOV R104, R103 ;  /* 0x0000006700687202 */ /* 0x000fe20000000f00 */
[----:B------:R-:W-:Y:S01]  /*1b8d0*/  IMAD.MOV.U32 R100, RZ, RZ, R108 ;  /* 0x000000ffff647224 */ /* 0x000fe200078e006c */
[----:B------:R-:W-:Y:S02]  /*1b8e0*/  MOV R102, R106 ;  /* 0x0000006a00667202 */ /* 0x000fe40000000f00 */
.L_x_880:
[----:B------:R-:W-:Y:S04]  /*1b8f0*/  DEPBAR.LE SB0, 0x0 ;  /* 0x000080000000791a */ /* 0x000fe80000000000 */
[----:B------:R-:W-:Y:S01]  /*1b900*/  WARPSYNC 0xffffffff ;  /* 0xffffffff00007948 */ /* 0x000fe20003800000 */
[----:B------:R-:W-:Y:S01]  /*1b910*/  BAR.SYNC.DEFER_BLOCKING 0x0 ;  /* 0x0000000000007b1d */ /* 0x000fe20000010000 */
[----:B------:R-:W-:Y:S01]  /*1b920*/  SHF.R.S32.HI R0, RZ, 0x1f, R205 ;  /* 0x0000001fff007819 */ /* 0x000fe200000114cd */
[----:B------:R-:W-:Y:S01]  /*1b930*/  IMAD.WIDE.U32 R2, R205, c[0x0][0x208], RZ ;  /* 0x00008200cd027a25 */ /* 0x000fe200078e00ff */
[C---:B------:R-:W-:Y:S02]  /*1b940*/  LOP3.LUT P5, RZ, R203.reuse, 0x100, RZ, 0xc0, !PT ;  /* 0x00000100cbff7812 */ /* 0x040fe400078ac0ff */
[C---:B------:R-:W-:Y:S01]  /*1b950*/  LOP3.LUT P4, RZ, R203.reuse, 0x80, RZ, 0xc0, !PT ;  /* 0x00000080cbff7812 */ /* 0x040fe2000788c0ff */
[----:B------:R-:W-:Y:S01]  /*1b960*/  IMAD R0, R0, c[0x0][0x208], RZ ;  /* 0x0000820000007a24 */ /* 0x000fe200078e02ff */
[----:B------:R-:W-:Y:S03]  /*1b970*/  LOP3.LUT P3, RZ, R203, 0x40, RZ, 0xc0, !PT ;  /* 0x00000040cbff7812 */ /* 0x000fe6000786c0ff */
[----:B------:R-:W-:Y:S05]  /*1b980*/  IMAD R0, R205, c[0x0][0x20c], R0 ;  /* 0x00008300cd007a24 */ /* 0x000fea00078e0200 */
[----:B------:R-:W-:Y:S01]  /*1b990*/  IADD3 R12, R3, R0, RZ ;  /* 0x00000000030c7210 */ /* 0x000fe20007ffe0ff */
[----:B------:R-:W-:Y:S01]  /*1b9a0*/  IMAD.WIDE.U32 R2, R2, 0x30, RZ ;  /* 0x0000003002027825 */ /* 0x000fe200078e00ff */
[----:B------:R-:W-:Y:S01]  /*1b9b0*/  LDSM.16.M88.4 R48, [R192] ;  /* 0x00000000c030783b */ /* 0x000fe20000000200 */
[----:B------:R-:W-:Y:S07]  /*1b9c0*/  BSSY B0, `(.L_x_862) ;  /* 0x000010e000007945 */ /* 0x000fee0003800000 */
        /* <DEDUP_REMOVED lines=11> */
[----:B------:R-:W-:Y:S01]  /*1ba80*/  IMAD R16, R12, 0x30, RZ ;  /* 0x000000300c107824 */ /* 0x000fe200078e02ff */
[----:B------:R-:W-:Y:S01]  /*1ba90*/  @!P1 MOV R0, c[0x0][0x208] ;  /* 0x0000820000009a02 */ /* 0x000fe20000000f00 */
[-C--:B------:R-:W-:Y:S03]  /*1baa0*/  HMMA.16816.F32.BF16 R12, R44, R18.reuse, RZ ;  /* 0x000000122c0c723c */ /* 0x080fe600000418ff */
[C---:B------:R-:W-:Y:S02]  /*1bab0*/  @!P1 LEA R24, P0, R0.reuse, R2, 0x5 ;  /* 0x0000000200189211 */ /* 0x040fe400078028ff */
[----:B------:R-:W2:Y:S01]  /*1bac0*/  LDSM.16.M88.4 R180, [R193+0x1000] ;  /* 0x00100000c1b4783b */ /* 0x000ea20000000200 */
[----:B------:R-:W-:Y:S02]  /*1bad0*/  @!P1 MOV R17, c[0x0][0x20c] ;  /* 0x0000830000119a02 */ /* 0x000fe40000000f00 */
[----:B------:R-:W-:Y:S04]  /*1bae0*/  IADD3 R3, R3, R16, RZ ;  /* 0x0000001003037210 */ /* 0x000fe80007ffe0ff */
[----:B------:R-:W-:Y:S01]  /*1baf0*/  @!P1 LEA.HI.X R28, R0, R3, R17, 0x5, P0 ;  /* 0x00000003001c9211 */ /* 0x000fe200000f2c11 */
        /* <DEDUP_REMOVED lines=13> */
[----:B------:R4:W-:Y:S06]  /*1bbd0*/  LDGSTS.E.BYPASS.LTC128B.128 [R204+0x1880], [R2.64], !P5 ;  /* 0x0188000002cc7fae */ /* 0x0009ec000e901d46 */
[----:B------:R-:W-:Y:S02]  /*1bbe0*/  @!P1 IADD3.X R32, R28, R248, RZ, P0, !PT ;  /* 0x000000f81c209210 */ /* 0x000fe400007fe4ff */
[-C--:B------:R-:W-:Y:S01]  /*1bbf0*/  HMMA.16816.F32.BF16 R28, R44, R34.reuse, RZ ;  /* 0x000000222c1c723c */ /* 0x080fe200000418ff */
[----:B------:R4:W-:Y:S02]  /*1bc00*/  LDGSTS.E.BYPASS.LTC128B.128 [R204+0x2480], [R2.64+0x40], !P4 ;  /* 0x0248004002cc7fae */ /* 0x0009e4000e101d46 */
[C---:B------:R-:W-:Y:S04]  /*1bc10*/  @!P1 LEA R36, P0, R0.reuse, c[0x0][0x1f8], 0x1 ;  /* 0x00007e0000249a11 */ /* 0x040fe800078008ff */
[----:B------:R-:W-:Y:S02]  /*1bc20*/  @!P1 LEA.HI.X R37, R0, c[0x0][0x1fc], R32, 0x1, P0 ;  /* 0x00007f0000259a11 */ /* 0x000fe400000f0c20 */
[C---:B------:R-:W-:Y:S01]  /*1bc30*/  HMMA.16816.F32.BF16 R32, R48.reuse, R34, RZ ;  /* 0x000000223020723c */ /* 0x040fe200000418ff */
[----:B------:R4:W-:Y:S08]  /*1bc40*/  LDGSTS.E.BYPASS.LTC128B.128 [R204+0x3080], [R2.64+0x80], !P3 ;  /* 0x0308008002cc7fae */ /* 0x0009f0000d901d46 */
[----:B------:R1:W-:Y:S08]  /*1bc50*/  @!P1 LDGSTS.E.BYPASS.LTC128B.128 [R204+0x2080], [R36.64], !P5 ;  /* 0x0208000024cc9fae */ /* 0x0003f0000e901d46 */
[----:B------:R1:W-:Y:S08]  /*1bc60*/  @!P1 LDGSTS.E.BYPASS.LTC128B.128 [R204+0x2c80], [R36.64+0x40], !P4 ;  /* 0x02c8004024cc9fae */ /* 0x0003f0000e101d46 */
[----:B------:R1:W-:Y:S08]  /*1bc70*/  @!P1 LDGSTS.E.BYPASS.LTC128B.128 [R204+0x3880], [R36.64+0x80], !P3 ;  /* 0x0388008024cc9fae */ /* 0x0003f0000d901d46 */
[----:B------:R-:W0:Y:S01]  /*1bc80*/  LDGDEPBAR ;  /* 0x00000000000079af */ /* 0x000e220000000000 */
[-C--:B-1----:R-:W-:Y:S08]  /*1bc90*/  HMMA.16816.F32.BF16 R36, R48, R168.reuse, RZ ;  /* 0x000000a83024723c */ /* 0x082ff000000418ff */
[C---:B------:R-:W-:Y:S08]  /*1bca0*/  HMMA.16816.F32.BF16 R40, R44.reuse, R168, RZ ;  /* 0x000000a82c28723c */ /* 0x040ff000000418ff */
[-C--:B------:R-:W-:Y:S08]  /*1bcb0*/  HMMA.16816.F32.BF16 R44, R44, R170.reuse, RZ ;  /* 0x000000aa2c2c723c */ /* 0x080ff000000418ff */
[----:B------:R-:W-:Y:S01]  /*1bcc0*/  HMMA.16816.F32.BF16 R48, R48, R170, RZ ;  /* 0x000000aa3030723c */ /* 0x000fe200000418ff */
[----:B------:R-:W-:Y:S07]  /*1bcd0*/  LDSM.16.M88.4 R168, [R192+0x2000] ;  /* 0x00200000c0a8783b */ /* 0x000fee0000000200 */
[-C--:B------:R-:W-:Y:S08]  /*1bce0*/  HMMA.16816.F32.BF16 R4, R172, R176.reuse, R4 ;  /* 0x000000b0ac04723c */ /* 0x080ff00000041804 */
        /* <DEDUP_REMOVED lines=19> */
[----:B------:R-:W-:Y:S03]  /*1be20*/  LDSM.16.M88.4 R176, [R200] ;  /* 0x00000000c8b0783b */ /* 0x000fe60000000200 */
[----:B-----5:R-:W-:Y:S04]  /*1be30*/  ISETP.GT.AND P0, PT, R205, R216, PT ;  /* 0x000000d8cd00720c */ /* 0x020fe80003f04270 */
        /* <DEDUP_REMOVED lines=52> */
[----:B----4-:R-:W-:Y:S04]  /*1c180*/  FMUL.FTZ R3, R10, c[0x0][0x320] ;  /* 0x0000c8000a037a20 */ /* 0x010fe80000410000 */
        /* <DEDUP_REMOVED lines=129> */
[--C-:B---3--:R-:W-:Y:S01]  /*1c9a0*/  @P1 IMAD.X R0, R0, 0x1, R215.reuse, P2 ;  /* 0x0000000100001824 */ /* 0x108fe200010e06d7 */
        /* <DEDUP_REMOVED lines=15> */
.L_x_863:
[----:B--234-:R-:W-:Y:S05]  /*1caa0*/  BSYNC B0 ;  /* 0x0000000000007941 */ /* 0x01cfea0003800000 */
.L_x_862:
        /* <DEDUP_REMOVED lines=35> */
.L_x_866:
[----:B------:R-:W-:Y:S04]  /*1cce0*/  MOV R8, c[0x0][0x32c] ;  /* 0x0000cb0000087a02 */ /* 0x000fe80000000f00 */
[----:B------:R-:W-:Y:S11]  /*1ccf0*/  ISETP.NE.AND P0, PT, R8, 0x1, PT ;  /* 0x000000010800780c */ /* 0x000ff60003f05270 */
[----:B------:R-:W-:Y:S02]  /*1cd00*/  @!UPT UIADD3 URZ, URZ, URZ, URZ ;  /* 0x0000003f3f3ff290 */ /* 0x000fe4000fffe03f */
[----:B------:R-:W-:Y:S05]  /*1cd10*/  @P0 IMAD.HI.U32 R8, R4, c[0x0][0x330], RZ ;  /* 0x0000cc0004080a27 */ /* 0x000fea00078e00ff */
[----:B------:R-:W-:Y:S02]  /*1cd20*/  @P0 SHF.R.U32.HI R4, RZ, c[0x0][0x334], R8 ;  /* 0x0000cd00ff040a19 */ /* 0x000fe40000011608 */
.L_x_867:
[----:B------:R-:W-:Y:S05]  /*1cd30*/  BSYNC B0 ;  /* 0x0000000000007941 */ /* 0x000fea0003800000 */
.L_x_865:
[----:B------:R-:W-:Y:S04]  /*1cd40*/  IMAD.IADD R8, R0, 0x1, -R44 ;  /* 0x0000000100087824 */ /* 0x000fe800078e0a2c */
[----:B------:R-:W-:Y:S05]  /*1cd50*/  IMAD R4, R4, c[0x0][0x32c], R8 ;  /* 0x0000cb0004047a24 */ /* 0x000fea00078e0208 */
[----:B------:R-:W-:Y:S02]  /*1cd60*/  IADD3 R8, R4, c[0x0][0x32c], RZ ;  /* 0x0000cb0004087a10 */ /* 0x000fe40007ffe0ff */
[----:B------:R-:W-:Y:S02]  /*1cd70*/  IMNMX R2, R2, R4, !PT ;  /* 0x0000000402027217 */ /* 0x000fe40007800200 */
[----:B------:R-:W-:Y:S02]  /*1cd80*/  IMNMX R3, R3, R8, PT ;  /* 0x0000000803037217 */ /* 0x000fe40003800200 */
.L_x_864:
        /* <DEDUP_REMOVED lines=31> */
[C---:B------:R-:W-:Y:S02]  /*1cf80*/  ISETP.GT.AND P0, PT, R2.reuse, 0x10, !P1 ;  /* 0x000000100200780c */ /* 0x040fe40004f04270 */
        /* <DEDUP_REMOVED lines=8> */
[C---:B------:R-:W-:Y:S02]  /*1d010*/  ISETP.GT.AND P0, PT, R2.reuse, 0x18, !P5 ;  /* 0x000000180200780c */ /* 0x040fe40006f04270 */
[----:B------:R-:W-:Y:S02]  /*1d020*/  LOP3.LUT R203, R203, 0xffffffdf, RZ, 0xc0, !PT ;  /* 0xffffffdfcbcb7812 */ /* 0x000fe400078ec0ff */
        /* <DEDUP_REMOVED lines=38> */
.L_x_870:
[----:B------:R-:W-:Y:S04]  /*1d290*/  MOV R9, c[0x0][0x32c] ;  /* 0x0000cb0000097a02 */ /* 0x000fe80000000f00 */
[----:B------:R-:W-:Y:S11]  /*1d2a0*/  ISETP.NE.AND P0, PT, R9, 0x1, PT ;  /* 0x000000010900780c */ /* 0x000ff60003f05270 */
[----:B------:R-:W-:Y:S02]  /*1d2b0*/  @!UPT UIADD3 URZ, URZ, URZ, URZ ;  /* 0x0000003f3f3ff290 */ /* 0x000fe4000fffe03f */
[----:B------:R-:W-:Y:S05]  /*1d2c0*/  @P0 IMAD.HI.U32 R9, R4, c[0x0][0x330], RZ ;  /* 0x0000cc0004090a27 */ /* 0x000fea00078e00ff */
[----:B------:R-:W-:Y:S02]  /*1d2d0*/  @P0 SHF.R.U32.HI R4, RZ, c[0x0][0x334], R9 ;  /* 0x0000cd00ff040a19 */ /* 0x000fe40000011609 */
.L_x_871:
[----:B------:R-:W-:Y:S05]  /*1d2e0*/  BSYNC B0 ;  /* 0x0000000000007941 */ /* 0x000fea0003800000 */
.L_x_869:
[----:B------:R-:W-:Y:S04]  /*1d2f0*/  IMAD.IADD R9, R0, 0x1, -R44 ;  /* 0x0000000100097824 */ /* 0x000fe800078e0a2c */
[----:B------:R-:W-:Y:S05]  /*1d300*/  IMAD R4, R4, c[0x0][0x32c], R9 ;  /* 0x0000cb0004047a24 */ /* 0x000fea00078e0209 */
[----:B------:R-:W-:Y:S02]  /*1d310*/  IADD3 R9, R4, c[0x0][0x32c], RZ ;  /* 0x0000cb0004097a10 */ /* 0x000fe40007ffe0ff */
[----:B------:R-:W-:Y:S02]  /*1d320*/  IMNMX R2, R2, R4, !PT ;  /* 0x0000000402027217 */ /* 0x000fe40007800200 */
[----:B------:R-:W-:Y:S02]  /*1d330*/  IMNMX R3, R3, R9, PT ;  /* 0x0000000903037217 */ /* 0x000fe40003800200 */
.L_x_868:
[----:B------:R-:W-:Y:S01]  /*1d340*/  LOP3.LUT P0, RZ, R203, 0x8, RZ, 0xc0, !PT ;  /* 0x00000008cbff7812 */ /* 0x000fe2000780c0ff */
[----:B------:R-:W1:Y:S03]  /*1d350*/  SHFL.IDX PT, R4, R5, 0x2, 0x1c1f ;  /* 0x005c1f0005047f89 */ /* 0x000e6600000e0000 */
        /* <DEDUP_REMOVED lines=59> */
.L_x_874:
[----:B------:R-:W-:Y:S04]  /*1d710*/  MOV R9, c[0x0][0x32c] ;  /* 0x0000cb0000097a02 */ /* 0x000fe80000000f00 */
[----:B------:R-:W-:Y:S11]  /*1d720*/  ISETP.NE.AND P0, PT, R9, 0x1, PT ;  /* 0x000000010900780c */ /* 0x000ff60003f05270 */
[----:B------:R-:W-:Y:S02]  /*1d730*/  @!UPT UIADD3 URZ, URZ, URZ, URZ ;  /* 0x0000003f3f3ff290 */ /* 0x000fe4000fffe03f */
[----:B------:R-:W-:Y:S05]  /*1d740*/  @P0 IMAD.HI.U32 R9, R4, c[0x0][0x330], RZ ;  /* 0x0000cc0004090a27 */ /* 0x000fea00078e00ff */
[----:B------:R-:W-:Y:S02]  /*1d750*/  @P0 SHF.R.U32.HI R4, RZ, c[0x0][0x334], R9 ;  /* 0x0000cd00ff040a19 */ /* 0x000fe40000011609 */
.L_x_875:
[----:B------:R-:W-:Y:S05]  /*1d760*/  BSYNC B0 ;  /* 0x0000000000007941 */ /* 0x000fea0003800000 */
.L_x_873:
[----:B------:R-:W-:Y:S04]  /*1d770*/  IMAD.IADD R9, R0, 0x1, -R44 ;  /* 0x0000000100097824 */ /* 0x000fe800078e0a2c */
[----:B------:R-:W-:Y:S05]  /*1d780*/  IMAD R4, R4, c[0x0][0x32c], R9 ;  /* 0x0000cb0004047a24 */ /* 0x000fea00078e0209 */
[----:B------:R-:W-:Y:S02]  /*1d790*/  IADD3 R9, R4, c[0x0][0x32c], RZ ;  /* 0x0000cb0004097a10 */ /* 0x000fe40007ffe0ff */
[----:B------:R-:W-:Y:S02]  /*1d7a0*/  IMNMX R2, R2, R4, !PT ;  /* 0x0000000402027217 */ /* 0x000fe40007800200 */
[----:B------:R-:W-:Y:S02]  /*1d7b0*/  IMNMX R3, R3, R9, PT ;  /* 0x0000000903037217 */ /* 0x000fe40003800200 */
.L_x_872:
[----:B------:R-:W-:Y:S01]  /*1d7c0*/  LOP3.LUT P0, RZ, R203, 0x8, RZ, 0xc0, !PT ;  /* 0x00000008cbff7812 */ /* 0x000fe2000780c0ff */
[----:B------:R-:W1:Y:S03]  /*1d7d0*/  SHFL.IDX PT, R4, R5, 0x3, 0x1c1f ;  /* 0x007c1f0005047f89 */ /* 0x000e6600000e0000 */
[C---:B------:R-:W-:Y:S04]  /*1d7e0*/  ISETP.GT.AND P0, PT, R2.reuse, 0x1, !P0 ;  /* 0x000000010200780c */ /* 0x040fe80004704270 */
        /* <DEDUP_REMOVED lines=58> */
.L_x_878:
[----:B------:R-:W-:Y:S04]  /*1db90*/  MOV R5, c[0x0][0x32c] ;  /* 0x0000cb0000057a02 */ /* 0x000fe80000000f00 */
[----:B------:R-:W-:Y:S11]  /*1dba0*/  ISETP.NE.AND P0, PT, R5, 0x1, PT ;  /* 0x000000010500780c */ /* 0x000ff60003f05270 */
[----:B------:R-:W-:Y:S02]  /*1dbb0*/  @!UPT UIADD3 URZ, URZ, URZ, URZ ;  /* 0x0000003f3f3ff290 */ /* 0x000fe4000fffe03f */
[----:B------:R-:W-:Y:S05]  /*1dbc0*/  @P0 IMAD.HI.U32 R5, R4, c[0x0][0x330], RZ ;  /* 0x0000cc0004050a27 */ /* 0x000fea00078e00ff */
[----:B------:R-:W-:Y:S02]  /*1dbd0*/  @P0 SHF.R.U32.HI R4, RZ, c[0x0][0x334], R5 ;  /* 0x0000cd00ff040a19 */ /* 0x000fe40000011605 */
.L_x_879:
[----:B------:R-:W-:Y:S05]  /*1dbe0*/  BSYNC B0 ;  /* 0x0000000000007941 */ /* 0x000fea0003800000 */
.L_x_877:
[----:B------:R-:W-:Y:S04]  /*1dbf0*/  IMAD.IADD R0, R0, 0x1, -R44 ;  /* 0x0000000100007824 */ /* 0x000fe800078e0a2c */
[----:B------:R-:W-:Y:S05]  /*1dc00*/  IMAD R0, R4, c[0x0][0x32c], R0 ;  /* 0x0000cb0004007a24 */ /* 0x000fea00078e0200 */
[----:B------:R-:W-:Y:S02]  /*1dc10*/  IADD3 R4, R0, c[0x0][0x32c], RZ ;  /* 0x0000cb0000047a10 */ /* 0x000fe40007ffe0ff */
[----:B------:R-:W-:Y:S02]  /*1dc20*/  IMNMX R2, R2, R0, !PT ;  /* 0x0000000002027217 */ /* 0x000fe40007800200 */
[----:B------:R-:W-:Y:S02]  /*1dc30*/  IMNMX R3, R3, R4, PT ;  /* 0x0000000403037217 */ /* 0x000fe40003800200 */
.L_x_876:
        /* <DEDUP_REMOVED lines=34> */
[C---:B------:R-:W-:Y:S02]  /*1de60*/  ISETP.LT.OR P0, PT, R3.reuse, 0x11, P0 ;  /* 0x000000110300780c */ /* 0x040fe40000701670 */
        /* <DEDUP_REMOVED lines=24> */
[----:B------:R-:W-:Y:S01]  /*1dff0*/  ISETP.GT.AND P0, PT, R2, 0x21, !P2 ;  /* 0x000000210200780c */ /* 0x000fe20005704270 */
        /* <DEDUP_REMOVED lines=13> */
[C---:B------:R-:W-:Y:S01]  /*1e0d0*/  FMUL.FTZ R3, R108.reuse, c[0x0][0x2d0] ;  /* 0x0000b4006c037a20 */ /* 0x040fe20000410000 */
        /* <DEDUP_REMOVED lines=18> */
[--C-:B------:R-:W-:Y:S01]  /*1e200*/  FFMA.FTZ R215, R35, c[0x0][0x2d0], -R7.reuse ;  /* 0x0000b40023d77a23 */ /* 0x100fe20000010807 */
[----:B------:R-:W-:Y:S01]  /*1e210*/  LDSM.16.MT88.4 R36, [R167] ;  /* 0x00000000a724783b */ /* 0x000fe20000004200 */
[----:B------:R-:W-:Y:S01]  /*1e220*/  FMNMX.FTZ R2, R189, R5, !PT ;  /* 0x00000005bd027209 */ /* 0x000fe20007810000 */
[--C-:B------:R-:W-:Y:S02]  /*1e230*/  FFMA.FTZ R213, R34, c[0x0][0x2d0], -R7.reuse ;  /* 0x0000b40022d57a23 */ /* 0x100fe40000010807 */
[--C-:B------:R-:W-:Y:S01]  /*1e240*/  FFMA.FTZ R212, R33, c[0x0][0x2d0], -R7.reuse ;  /* 0x0000b40021d47a23 */ /* 0x100fe20000010807 */
[----:B------:R-:W-:Y:S01]  /*1e250*/  FMNMX.FTZ R2, R206, R2, !PT ;  /* 0x00000002ce027209 */ /* 0x000fe20007810000 */
[--C-:B------:R-:W-:Y:S02]  /*1e260*/  FFMA.FTZ R214, R40, c[0x0][0x2d0], -R7.reuse ;  /* 0x0000b40028d67a23 */ /* 0x100fe40000010807 */
[----:B------:R-:W4:Y:S01]  /*1e270*/  SHFL.BFLY PT, R5, R0, 0x1, 0x1f ;  /* 0x0c201f0000057f89 */ /* 0x000f2200000e0000 */
[----:B------:R-:W-:Y:S01]  /*1e280*/  FMNMX.FTZ R2, R191, R2, !PT ;  /* 0x00000002bf027209 */ /* 0x000fe20007810000 */
[----:B------:R-:W-:Y:S01]  /*1e290*/  MUFU.EX2 R221, R186 ;  /* 0x000000ba00dd7308 */ /* 0x000fe20000000800 */
[--C-:B-1----:R-:W-:Y:S05]  /*1e2a0*/  FFMA.FTZ R4, R12, c[0x0][0x2d0], -R7.reuse ;  /* 0x0000b4000c047a23 */ /* 0x102fea0000010807 */
[----:B------:R-:W1:Y:S04]  /*1e2b0*/  SHFL.BFLY PT, R6, R2, 0x2, 0x1f ;  /* 0x0c401f0002067f89 */ /* 0x000e6800000e0000 */
[----:B------:R5:W-:Y:S01]  /*1e2c0*/  MUFU.EX2 R242, R4 ;  /* 0x0000000400f27308 */ /* 0x000be20000000800 */
[----:B--2---:R-:W-:Y:S02]  /*1e2d0*/  FMNMX.FTZ R3, R14, R104, !PT ;  /* 0x000000680e037209 */ /* 0x004fe40007810000 */
[----:B---3--:R-:W-:Y:S02]  /*1e2e0*/  F2FP.BF16.PACK_AB R168, R241, R224 ;  /* 0x000000e0f1a8723e */ /* 0x008fe400000010ff */
[----:B------:R-:W-:Y:S04]  /*1e2f0*/  FMNMX.FTZ R3, R20, R3, !PT ;  /* 0x0000000314037209 */ /* 0x000fe80007810000 */
[----:B------:R-:W-:Y:S01]  /*1e300*/  FMNMX.FTZ R3, R21, R3, !PT ;  /* 0x0000000315037209 */ /* 0x000fe20007810000 */
[----:B------:R-:W-:Y:S01]  /*1e310*/  MUFU.EX2 R223, R185 ;  /* 0x000000b900df7308 */ /* 0x000fe20000000800 */
[----:B----4-:R-:W-:Y:S02]  /*1e320*/  FMNMX.FTZ R107, R0, R5, !PT ;  /* 0x00000005006b7209 */ /* 0x010fe40007810000 */
[----:B------:R-:W-:Y:S02]  /*1e330*/  FMNMX.FTZ R0, R24, R3, !PT ;  /* 0x0000000318007209 */ /* 0x000fe40007810000 */
[----:B------:R-:W-:Y:S02]  /*1e340*/  FSEL R3, R108, RZ, P0 ;  /* 0x000000ff6c037208 */ /* 0x000fe40000000000 */
[C---:B------:R-:W-:Y:S02]  /*1e350*/  FSETP.NEU.FTZ.AND P0, PT, R107.reuse, -INF , PT ;  /* 0xff8000006b00780b */ /* 0x040fe40003f1d000 */
[----:B-1----:R-:W-:Y:S01]  /*1e360*/  FMNMX.FTZ R2, R2, R6, !PT ;  /* 0x0000000602027209 */ /* 0x002fe20007810000 */
[----:B------:R-:W-:Y:S01]  /*1e370*/  MUFU.EX2 R226, R184 ;  /* 0x000000b800e27308 */ /* 0x000fe20000000800 */
[----:B------:R-:W-:Y:S01]  /*1e380*/  FMNMX.FTZ R6, R176, R0, !PT ;  /* 0x00000000b0067209 */ /* 0x000fe20007810000 */
[----:B------:R-:W-:Y:S02]  /*1e390*/  FMUL.FTZ R0, R107, c[0x0][0x2d0] ;  /* 0x0000b4006b007a20 */ /* 0x000fe40000410000 */
        /* <DEDUP_REMOVED lines=11> */
[--C-:B------:R-:W-:Y:S02]  /*1e450*/  FFMA.FTZ R208, R32, c[0x0][0x2d0], -R8.reuse ;  /* 0x0000b40020d07a23 */ /* 0x100fe40000010808 */
[--C-:B------:R-:W-:Y:S01]  /*1e460*/  FFMA.FTZ R211, R31, c[0x0][0x2d0], -R8.reuse ;  /* 0x0000b4001fd37a23 */ /* 0x100fe20000010808 */
[----:B-1----:R-:W-:Y:S04]  /*1e470*/  FMNMX.FTZ R106, R2, R5, !PT ;  /* 0x00000005026a7209 */ /* 0x002fe80007810000 */
[----:B------:R-:W-:Y:S01]  /*1e480*/  MUFU.EX2 R222, R178 ;  /* 0x000000b200de7308 */ /* 0x000fe20000000800 */
[----:B------:R-:W-:Y:S02]  /*1e490*/  FSEL R5, R107, RZ, P0 ;  /* 0x000000ff6b057208 */ /* 0x000fe40000000000 */
[----:B--2---:R-:W-:Y:S01]  /*1e4a0*/  FMNMX.FTZ R4, R180, R6, !PT ;  /* 0x00000006b4047209 */ /* 0x004fe20007810000 */
[--C-:B------:R-:W-:Y:S01]  /*1e4b0*/  FFMA.FTZ R6, R22, c[0x0][0x2d0], -R8.reuse ;  /* 0x0000b40016067a23 */ /* 0x100fe20000010808 */
[----:B------:R-:W-:Y:S02]  /*1e4c0*/  FSETP.NEU.FTZ.AND P0, PT, R106, -INF , PT ;  /* 0xff8000006a00780b */ /* 0x000fe40003f1d000 */
[----:B------:R-:W-:Y:S02]  /*1e4d0*/  FMNMX.FTZ R4, R181, R4, !PT ;  /* 0x00000004b5047209 */ /* 0x000fe40007810000 */
[----:B---3--:R-:W-:Y:S01]  /*1e4e0*/  F2FP.BF16.PACK_AB R170, R240, R242 ;  /* 0x000000f2f0aa723e */ /* 0x008fe200000010ff */
[----:B------:R-:W-:Y:S01]  /*1e4f0*/  MUFU.EX2 R239, R6 ;  /* 0x0000000600ef7308 */ /* 0x000fe20000000800 */
[----:B----4-:R-:W-:Y:S01]  /*1e500*/  FMNMX.FTZ R0, R207, R4, !PT ;  /* 0x00000004cf007209 */ /* 0x010fe20007810000 */
[--C-:B------:R-:W-:Y:S03]  /*1e510*/  FFMA.FTZ R4, R13, c[0x0][0x2d0], -R8.reuse ;  /* 0x0000b4000d047a23 */ /* 0x100fe60000010808 */
[----:B------:R-:W-:Y:S05]  /*1e520*/  FMNMX.FTZ R0, R188, R0, !PT ;  /* 0x00000000bc007209 */ /* 0x000fea0007810000 */
[----:B------:R1:W2:Y:S01]  /*1e530*/  MUFU.EX2 R233, R4 ;  /* 0x0000000400e97308 */ /* 0x0002a20000000800 */
[----:B------:R-:W-:Y:S04]  /*1e540*/  FMNMX.FTZ R0, R187, R0, !PT ;  /* 0x00000000bb007209 */ /* 0x000fe80007810000 */
[----:B------:R-:W-:Y:S05]  /*1e550*/  FMNMX.FTZ R0, R105, R0, !PT ;  /* 0x0000000069007209 */ /* 0x000fea0007810000 */
[----:B------:R-:W3:Y:S01]  /*1e560*/  SHFL.BFLY PT, R2, R0, 0x2, 0x1f ;  /* 0x0c401f0000027f89 */ /* 0x000ee200000e0000 */
        /* <DEDUP_REMOVED lines=42> */
[--C-:B------:R-:W-:Y:S01]  /*1e810*/  FFMA.FTZ R4, R24, c[0x0][0x2d0], -R101.reuse ;  /* 0x0000b40018047a23 */ /* 0x100fe20000010865 */
[----:B------:R1:W-:Y:S01]  /*1e820*/  MUFU.EX2 R227, R102 ;  /* 0x0000006600e37308 */ /* 0x0003e20000000800 */
[C---:B------:R-:W-:Y:S01]  /*1e830*/  FMUL.FTZ R16, R3.reuse, R124 ;  /* 0x0000007c03107220 */ /* 0x040fe20000410000 */
[----:B------:R-:W-:Y:S01]  /*1e840*/  MOV R124, R216 ;  /* 0x000000d8007c7202 */ /* 0x000fe20000000f00 */
[C---:B------:R-:W-:Y:S02]  /*1e850*/  FMUL.FTZ R32, R3.reuse, R140 ;  /* 0x0000008c03207220 */ /* 0x040fe40000410000 */
        /* <DEDUP_REMOVED lines=9> */
[----:B------:R-:W-:Y:S01]  /*1e8f0*/  FMUL.FTZ R53, R3, R53 ;  /* 0x0000003503357220 */ /* 0x000fe20000410000 */
[----:B------:R4:W-:Y:S01]  /*1e900*/  MUFU.EX2 R237, R4 ;  /* 0x0000000400ed7308 */ /* 0x0009e20000000800 */
[C---:B------:R-:W-:Y:S01]  /*1e910*/  FMUL.FTZ R54, R100.reuse, R54 ;  /* 0x0000003664367220 */ /* 0x040fe20000410000 */
[----:B------:R-:W-:Y:S01]  /*1e920*/  LDSM.16.MT88.4 R160, [R166+0x1400] ;  /* 0x00140000a6a0783b */ /* 0x000fe20000004200 */
[C---:B------:R-:W-:Y:S02]  /*1e930*/  FMUL.FTZ R55, R100.reuse, R55 ;  /* 0x0000003764377220 */ /* 0x040fe40000410000 */
[--C-:B-1----:R-:W-:Y:S02]  /*1e940*/  FFMA.FTZ R102, R173, c[0x0][0x2d0], -R172.reuse ;  /* 0x0000b400ad667a23 */ /* 0x102fe400000108ac */
[C---:B------:R-:W-:Y:S02]  /*1e950*/  FMUL.FTZ R64, R3.reuse, R64 ;  /* 0x0000004003407220 */ /* 0x040fe40000410000 */
[C---:B------:R-:W-:Y:S01]  /*1e960*/  FMUL.FTZ R65, R3.reuse, R65 ;  /* 0x0000004103417220 */ /* 0x040fe20000410000 */
        /* <DEDUP_REMOVED lines=8> */
[----:B------:R-:W-:Y:S02]  /*1e9f0*/  FMUL.FTZ R24, R2, R132 ;  /* 0x0000008402187220 */ /* 0x000fe40000410000 */
[C---:B----4-:R-:W-:Y:S01]  /*1ea00*/  FMUL.FTZ R4, R3.reuse, R112 ;  /* 0x0000007003047220 */ /* 0x050fe20000410000 */
[----:B------:R-:W-:Y:S01]  /*1ea10*/  F2FP.BF16.PACK_AB R112, R232, R230 ;  /* 0x000000e6e870723e */ /* 0x000fe200000010ff */
[C---:B------:R-:W-:Y:S02]  /*1ea20*/  FMUL.FTZ R25, R2.reuse, R133 ;  /* 0x0000008502197220 */ /* 0x040fe40000410000 */
[C---:B------:R-:W-:Y:S02]  /*1ea30*/  FMUL.FTZ R29, R2.reuse, R137 ;  /* 0x00000089021d7220 */ /* 0x040fe40000410000 */
[C---:B------:R-:W-:Y:S02]  /*1ea40*/  FMUL.FTZ R40, R2.reuse, R148 ;  /* 0x0000009402287220 */ /* 0x040fe40000410000 */
[C---:B------:R-:W-:Y:S02]  /*1ea50*/  FMUL.FTZ R41, R2.reuse, R149 ;  /* 0x0000009502297220 */ /* 0x040fe40000410000 */
[C---:B------:R-:W-:Y:S02]  /*1ea60*/  FMUL.FTZ R44, R2.reuse, R156 ;  /* 0x0000009c022c7220 */ /* 0x040fe40000410000 */
[----:B------:R-:W-:Y:S02]  /*1ea70*/  FMUL.FTZ R45, R2, R157 ;  /* 0x0000009d022d7220 */ /* 0x000fe40000410000 */
[--C-:B-1----:R-:W-:Y:S02]  /*1ea80*/  FFMA.FTZ R102, R174, c[0x0][0x2d0], -R172.reuse ;  /* 0x0000b400ae667a23 */ /* 0x102fe400000108ac */
[----:B------:R-:W-:Y:S02]  /*1ea90*/  FMUL.FTZ R56, R2, R56 ;  /* 0x0000003802387220 */ /* 0x000fe40000410000 */
[----:B------:R1:W-:Y:S01]  /*1eaa0*/  MUFU.EX2 R218, R102 ;  /* 0x0000006600da7308 */ /* 0x0003e20000000800 */
[--C-:B--2---:R-:W-:Y:S02]  /*1eab0*/  FFMA.FTZ R0, R20, c[0x0][0x2d0], -R101.reuse ;  /* 0x0000b40014007a23 */ /* 0x104fe40000010865 */
[C---:B------:R-:W-:Y:S02]  /*1eac0*/  FMUL.FTZ R57, R2.reuse, R57 ;  /* 0x0000003902397220 */ /* 0x040fe40000410000 */
[C---:B------:R-:W-:Y:S02]  /*1ead0*/  FMUL.FTZ R60, R2.reuse, R60 ;  /* 0x0000003c023c7220 */ /* 0x040fe40000410000 */
[----:B------:R-:W-:Y:S02]  /*1eae0*/  FMUL.FTZ R61, R2, R61 ;  /* 0x0000003d023d7220 */ /* 0x000fe40000410000 */
[C---:B------:R-:W-:Y:S01]  /*1eaf0*/  FMUL.FTZ R68, R3.reuse, R68 ;  /* 0x0000004403447220 */ /* 0x040fe20000410000 */
[----:B------:R2:W3:Y:S01]  /*1eb00*/  MUFU.EX2 R236, R0 ;  /* 0x0000000000ec7308 */ /* 0x0004e20000000800 */
[----:B------:R-:W-:Y:S02]  /*1eb10*/  FMUL.FTZ R69, R3, R69 ;  /* 0x0000004503457220 */ /* 0x000fe40000410000 */
[C---:B------:R-:W-:Y:S02]  /*1eb20*/  FMUL.FTZ R70, R100.reuse, R70 ;  /* 0x0000004664467220 */ /* 0x040fe40000410000 */
[----:B------:R-:W-:Y:S02]  /*1eb30*/  FMUL.FTZ R71, R100, R71 ;  /* 0x0000004764477220 */ /* 0x000fe40000410000 */
[C---:B------:R-:W-:Y:S02]  /*1eb40*/  FMUL.FTZ R72, R2.reuse, R72 ;  /* 0x0000004802487220 */ /* 0x040fe40000410000 */
[C---:B------:R-:W-:Y:S02]  /*1eb50*/  FMUL.FTZ R73, R2.reuse, R73 ;  /* 0x0000004902497220 */ /* 0x040fe40000410000 */
[C---:B------:R-:W-:Y:S02]  /*1eb60*/  FMUL.FTZ R76, R2.reuse, R76 ;  /* 0x0000004c024c7220 */ /* 0x040fe40000410000 */
[----:B------:R-:W-:Y:S02]  /*1eb70*/  FMUL.FTZ R77, R2, R77 ;  /* 0x0000004d024d7220 */ /* 0x000fe40000410000 */
[--C-:B-1----:R-:W-:Y:S02]  /*1eb80*/  FFMA.FTZ R102, R175, c[0x0][0x2d0], -R172.reuse ;  /* 0x0000b400af667a23 */ /* 0x102fe400000108ac */
[C---:B------:R-:W-:Y:S02]  /*1eb90*/  FMUL.FTZ R80, R3.reuse, R80 ;  /* 0x0000005003507220 */ /* 0x040fe40000410000 */
[----:B------:R1:W-:Y:S01]  /*1eba0*/  MUFU.EX2 R219, R102 ;  /* 0x0000006600db7308 */ /* 0x0003e20000000800 */
[----:B------:R-:W-:Y:S02]  /*1ebb0*/  FMUL.FTZ R81, R3, R81 ;  /* 0x0000005103517220 */ /* 0x000fe40000410000 */
[----:B------:R-:W-:Y:S02]  /*1ebc0*/  FMUL.FTZ R82, R100, R82 ;  /* 0x0000005264527220 */ /* 0x000fe40000410000 */
[--C-:B--2---:R-:W-:Y:S01]  /*1ebd0*/  FFMA.FTZ R0, R21, c[0x0][0x2d0], -R101.reuse ;  /* 0x0000b40015007a23 */ /* 0x104fe20000010865 */
[----:B---3--:R-:W-:Y:S01]  /*1ebe0*/  F2FP.BF16.PACK_AB R113, R236, R229 ;  /* 0x000000e5ec71723e */ /* 0x008fe200000010ff */
[----:B------:R-:W2:Y:S01]  /*1ebf0*/  LDSM.16.MT88.4 R20, [R166] ;  /* 0x00000000a614783b */ /* 0x000ea20000004200 */
[C---:B------:R-:W-:Y:S02]  /*1ec00*/  FMUL.FTZ R83, R100.reuse, R83 ;  /* 0x0000005364537220 */ /* 0x040fe40000410000 */
[----:B------:R3:W4:Y:S01]  /*1ec10*/  MUFU.EX2 R238, R0 ;  /* 0x0000000000ee7308 */ /* 0x0007220000000800 */
[C---:B------:R-:W-:Y:S02]  /*1ec20*/  FMUL.FTZ R96, R3.reuse, R96 ;  /* 0x0000006003607220 */ /* 0x040fe40000410000 */
[C---:B------:R-:W-:Y:S02]  /*1ec30*/  FMUL.FTZ R97, R3.reuse, R97 ;  /* 0x0000006103617220 */ /* 0x040fe40000410000 */
[C---:B------:R-:W-:Y:S02]  /*1ec40*/  FMUL.FTZ R98, R100.reuse, R98 ;  /* 0x0000006264627220 */ /* 0x040fe40000410000 */
[C---:B------:R-:W-:Y:S02]  /*1ec50*/  FMUL.FTZ R99, R100.reuse, R99 ;  /* 0x0000006364637220 */ /* 0x040fe40000410000 */
[C---:B------:R-:W-:Y:S02]  /*1ec60*/  FMUL.FTZ R84, R3.reuse, R84 ;  /* 0x0000005403547220 */ /* 0x040fe40000410000 */
[----:B------:R-:W-:Y:S02]  /*1ec70*/  FMUL.FTZ R85, R3, R85 ;  /* 0x0000005503557220 */ /* 0x000fe40000410000 */
[C---:B------:R-:W-:Y:S02]  /*1ec80*/  FMUL.FTZ R86, R100.reuse, R86 ;  /* 0x0000005664567220 */ /* 0x040fe40000410000 */
[----:B-1----:R-:W-:Y:S02]  /*1ec90*/  FFMA.FTZ R102, R177, c[0x0][0x2d0], -R172 ;  /* 0x0000b400b1667a23 */ /* 0x002fe400000108ac */
[----:B------:R-:W-:Y:S02]  /*1eca0*/  FMUL.FTZ R87, R100, R87 ;  /* 0x0000005764577220 */ /* 0x000fe40000410000 */
[----:B------:R1:W-:Y:S01]  /*1ecb0*/  MUFU.EX2 R216, R102 ;  /* 0x0000006600d87308 */ /* 0x0003e20000000800 */
[C---:B------:R-:W-:Y:S02]  /*1ecc0*/  FMUL.FTZ R88, R2.reuse, R88 ;  /* 0x0000005802587220 */ /* 0x040fe40000410000 */
[C---:B------:R-:W-:Y:S01]  /*1ecd0*/  FMUL.FTZ R89, R2.reuse, R89 ;  /* 0x0000005902597220 */ /* 0x040fe20000410000 */
[----:B---3--:R-:W-:Y:S01]  /*1ece0*/  FSEL R0, R103, RZ, P0 ;  /* 0x000000ff67007208 */ /* 0x008fe20000000000 */
[C---:B------:R-:W-:Y:S01]  /*1ecf0*/  FMUL.FTZ R92, R2.reuse, R92 ;  /* 0x0000005c025c7220 */ /* 0x040fe20000410000 */
[----:B----4-:R-:W-:Y:S01]  /*1ed00*/  F2FP.BF16.PACK_AB R115, R237, R238 ;  /* 0x000000eeed73723e */ /* 0x010fe200000010ff */
[----:B------:R-:W-:Y:S02]  /*1ed10*/  FMUL.FTZ R93, R2, R93 ;  /* 0x0000005d025d7220 */ /* 0x000fe40000410000 */
[----:B------:R-:W-:Y:S02]  /*1ed20*/  FADD.FTZ R0, -R0, R104 ;  /* 0x0000006800007221 */ /* 0x000fe40000010100 */
[----:B------:R-:W-:Y:S02]  /*1ed30*/  FFMA.FTZ R104, R28, c[0x0][0x2d0], -R8 ;  /* 0x0000b4001c687a23 */ /* 0x000fe40000010808 */
[----:B------:R-:W-:Y:S02]  /*1ed40*/  FMUL.FTZ R0, R0, c[0x0][0x2d0] ;  /* 0x0000b40000007a20 */ /* 0x000fe40000410000 */
[C---:B------:R-:W-:Y:S01]  /*1ed50*/  FMUL.FTZ R8, R2.reuse, R116 ;  /* 0x0000007402087220 */ /* 0x040fe20000410000 */
[----:B------:R3:W-:Y:S01]  /*1ed60*/  MUFU.EX2 R225, R104 ;  /* 0x0000006800e17308 */ /* 0x0007e20000000800 */
[-C--:B--2---:R-:W-:Y:S01]  /*1ed70*/  HMMA.16816.F32.BF16 R4, R168, R20.reuse, R4 ;  /* 0x00000014a804723c */ /* 0x084fe20000041804 */
[C---:B------:R-:W-:Y:S02]  /*1ed80*/  FMUL.FTZ R28, R2.reuse, R136 ;  /* 0x00000088021c7220 */ /* 0x040fe40000410000 */
[----:B------:R-:W-:Y:S02]  /*1ed90*/  FFMA.FTZ R2, R2, R249, R230 ;  /* 0x000000f902027223 */ /* 0x000fe400000100e6 */
[--C-:B-1----:R-:W-:Y:S04]  /*1eda0*/  FFMA.FTZ R102, R176, c[0x0][0x2d0], -R101.reuse ;  /* 0x0000b400b0667a23 */ /* 0x102fe80000010865 */
[----:B------:R-:W1:Y:S10]  /*1edb0*/  MUFU.EX2 R0, R0 ;  /* 0x0000000000007308 */ /* 0x000e740000000800 */
[----:B------:R2:W-:Y:S01]  /*1edc0*/  MUFU.EX2 R178, R102 ;  /* 0x0000006600b27308 */ /* 0x0005e20000000800 */
[--C-:B---3--:R-:W-:Y:S09]  /*1edd0*/  FFMA.FTZ R104, R207, c[0x0][0x2d0], -R101.reuse ;  /* 0x0000b400cf687a23 */ /* 0x108ff20000010865 */
[----:B------:R-:W-:Y:S01]  /*1ede0*/  MUFU.EX2 R104, R104 ;  /* 0x0000006800687308 */ /* 0x000fe20000000800 */
        /* <DEDUP_REMOVED lines=20> */
[C---:B------:R-:W-:Y:S02]  /*1ef30*/  FMUL.FTZ R62, R0.reuse, R62 ;  /* 0x0000003e003e7220 */ /* 0x040fe40000410000 */
[C---:B------:R-:W-:Y:S02]  /*1ef40*/  FMUL.FTZ R63, R0.reuse, R63 ;  /* 0x0000003f003f7220 */ /* 0x040fe40000410000 */
[C---:B------:R-:W-:Y:S01]  /*1ef50*/  FMUL.FTZ R74, R0.reuse, R74 ;  /* 0x0000004a004a7220 */ /* 0x040fe20000410000 */
        /* <DEDUP_REMOVED lines=8> */
[C---:B------:R-:W-:Y:S01]  /*1efe0*/  FFMA.FTZ R131, R3.reuse, R243, R224 ;  /* 0x000000f303837223 */ /* 0x040fe200000100e0 */
[----:B------:R-:W-:Y:S01]  /*1eff0*/  MOV R224, R124 ;  /* 0x0000007c00e07202 */ /* 0x000fe20000000f00 */
[C---:B------:R-:W-:Y:S01]  /*1f000*/  FMUL.FTZ R36, R3.reuse, R144 ;  /* 0x0000009003247220 */ /* 0x040fe20000410000 */
[----:B------:R-:W-:Y:S02]  /*1f010*/  LDSM.16.MT88.4 R124, [R166+0x800] ;  /* 0x00080000a67c783b */ /* 0x000fe40000004200 */
[-C--:B------:R-:W-:Y:S01]  /*1f020*/  HMMA.16816.F32.BF16 R28, R112, R38.reuse, R28 ;  /* 0x00000026701c723c */ /* 0x080fe2000004181c */
[----:B------:R-:W-:Y:S01]  /*1f030*/  FMUL.FTZ R37, R3, R145 ;  /* 0x0000009103257220 */ /* 0x000fe20000410000 */
[----:B------:R-:W-:Y:S01]  /*1f040*/  ISETP.GT.AND P0, PT, R205, R224, PT ;  /* 0x000000e0cd00720c */ /* 0x000fe20003f04270 */
[--C-:B--2---:R-:W-:Y:S02]  /*1f050*/  FFMA.FTZ R102, R179, c[0x0][0x2d0], -R101.reuse ;  /* 0x0000b400b3667a23 */ /* 0x104fe40000010865 */
[C---:B------:R-:W-:Y:S02]  /*1f060*/  FMUL.FTZ R90, R0.reuse, R90 ;  /* 0x0000005a005a7220 */ /* 0x040fe40000410000 */
[----:B------:R2:W-:Y:S01]  /*1f070*/  MUFU.EX2 R177, R102 ;  /* 0x0000006600b17308 */ /* 0x0005e20000000800 */
[C---:B------:R-:W-:Y:S01]  /*1f080*/  HMMA.16816.F32.BF16 R32, R168.reuse, R38, R32 ;  /* 0x00000026a820723c */ /* 0x040fe20000041820 */
[C---:B------:R-:W-:Y:S03]  /*1f090*/  FMUL.FTZ R91, R0.reuse, R91 ;  /* 0x0000005b005b7220 */ /* 0x040fe60000410000 */
[C---:B------:R-:W-:Y:S02]  /*1f0a0*/  FMUL.FTZ R94, R0.reuse, R94 ;  /* 0x0000005e005e7220 */ /* 0x040fe40000410000 */
[----:B------:R-:W-:Y:S02]  /*1f0b0*/  FMUL.FTZ R95, R0, R95 ;  /* 0x0000005f005f7220 */ /* 0x000fe40000410000 */
[C---:B------:R-:W-:Y:S04]  /*1f0c0*/  FMUL.FTZ R38, R100.reuse, R146 ;  /* 0x0000009264267220 */ /* 0x040fe80000410000 */
[----:B------:R-:W-:Y:S02]  /*1f0d0*/  FMUL.FTZ R39, R100, R147 ;  /* 0x0000009364277220 */ /* 0x000fe40000410000 */
[--C-:B------:R-:W-:Y:S02]  /*1f0e0*/  FFMA.FTZ R130, R190, c[0x0][0x2d0], -R172.reuse ;  /* 0x0000b400be827a23 */ /* 0x100fe400000108ac */
[----:B------:R-:W-:Y:S01]  /*1f0f0*/  MUFU.EX2 R190, R209 ;  /* 0x000000d100be7308 */ /* 0x000fe20000000800 */
[--C-:B------:R-:W-:Y:S02]  /*1f100*/  FFMA.FTZ R129, R189, c[0x0][0x2d0], -R172.reuse ;  /* 0x0000b400bd817a23 */ /* 0x100fe400000108ac */
[-C--:B-1----:R-:W-:Y:S01]  /*1f110*/  HMMA.16816.F32.BF16 R36, R168, R116.reuse, R36 ;  /* 0x00000074a824723c */ /* 0x082fe20000041824 */
[--C-:B------:R-:W-:Y:S02]  /*1f120*/  FFMA.FTZ R128, R206, c[0x0][0x2d0], -R172.reuse ;  /* 0x0000b400ce807a23 */ /* 0x100fe400000108ac */
[----:B------:R-:W-:Y:S02]  /*1f130*/  FFMA.FTZ R172, R191, c[0x0][0x2d0], -R172 ;  /* 0x0000b400bfac7a23 */ /* 0x000fe400000108ac */
[--C-:B--2---:R-:W-:Y:S02]  /*1f140*/  FFMA.FTZ R102, R180, c[0x0][0x2d0], -R101.reuse ;  /* 0x0000b400b4667a23 */ /* 0x104fe40000010865 */
[----:B------:R-:W-:Y:S01]  /*1f150*/  MUFU.EX2 R191, R214 ;  /* 0x000000d600bf7308 */ /* 0x000fe20000000800 */
[C---:B------:R-:W-:Y:S01]  /*1f160*/  HMMA.16816.F32.BF16 R40, R112.reuse, R116, R40 ;  /* 0x000000747028723c */ /* 0x040fe20000041828 */
[----:B------:R-:W-:Y:S03]  /*1f170*/  FFMA.FTZ R3, R187, c[0x0][0x2d0], -R101 ;  /* 0x0000b400bb037a23 */ /* 0x000fe60000010865 */
[----:B------:R-:W-:Y:S04]  /*1f180*/  FFMA.FTZ R0, R0, R250, R229 ;  /* 0x000000fa00007223 */ /* 0x000fe800000100e5 */
[-C--:B------:R-:W-:Y:S01]  /*1f190*/  HMMA.16816.F32.BF16 R44, R112, R118.reuse, R44 ;  /* 0x00000076702c723c */ /* 0x080fe2000004182c */
[----:B------:R1:W-:Y:S07]  /*1f1a0*/  MUFU.EX2 R179, R102 ;  /* 0x0000006600b37308 */ /* 0x0003ee0000000800 */
[C---:B------:R-:W-:Y:S01]  /*1f1b0*/  HMMA.16816.F32.BF16 R48, R168.reuse, R118, R48 ;  /* 0x00000076a830723c */ /* 0x040fe20000041830 */
[----:B------:R-:W2:Y:S02]  /*1f1c0*/  LDSM.16.MT88.4 R116, [R167+0xc00] ;  /* 0x000c0000a774783b */ /* 0x000ea40000004200 */
[----:B------:R-:W-:Y:S10]  /*1f1d0*/  MUFU.EX2 R189, R210 ;  /* 0x000000d200bd7308 */ /* 0x000ff40000000800 */
[----:B------:R-:W-:Y:S01]  /*1f1e0*/  MUFU.EX2 R209, R213 ;  /* 0x000000d500d17308 */ /* 0x000fe20000000800 */
[--C-:B-1----:R-:W-:Y:S09]  /*1f1f0*/  FFMA.FTZ R102, R181, c[0x0][0x2d0], -R101.reuse ;  /* 0x0000b400b5667a23 */ /* 0x102ff20000010865 */
[----:B------:R1:W-:Y:S10]  /*1f200*/  MUFU.EX2 R180, R102 ;  /* 0x0000006600b47308 */ /* 0x0003f40000000800 */
[----:B------:R-:W-:Y:S01]  /*1f210*/  MUFU.EX2 R210, R212 ;  /* 0x000000d400d27308 */ /* 0x000fe20000000800 */
[-C--:B--2---:R-:W-:Y:S09]  /*1f220*/  HMMA.16816.F32.BF16 R52, R168, R116.reuse, R52 ;  /* 0x00000074a834723c */ /* 0x084ff20000041834 */
[----:B------:R-:W-:Y:S03]  /*1f230*/  MUFU.EX2 R206, R208 ;  /* 0x000000d000ce7308 */ /* 0x000fe60000000800 */
[--C-:B-1----:R-:W-:Y:S01]  /*1f240*/  FFMA.FTZ R102, R188, c[0x0][0x2d0], -R101.reuse ;  /* 0x0000b400bc667a23 */ /* 0x102fe20000010865 */
[C---:B------:R-:W-:Y:S01]  /*1f250*/  HMMA.16816.F32.BF16 R56, R112.reuse, R116, R56 ;  /* 0x000000747038723c */ /* 0x040fe20000041838 */
[----:B------:R-:W-:Y:S05]  /*1f260*/  FFMA.FTZ R101, R105, c[0x0][0x2d0], -R101 ;  /* 0x0000b40069657a23 */ /* 0x000fea0000010865 */
[----:B------:R-:W-:Y:S02]  /*1f270*/  MUFU.EX2 R181, R130 ;  /* 0x0000008200b57308 */ /* 0x000fe40000000800 */
[-C--:B------:R-:W-:Y:S08]  /*1f280*/  HMMA.16816.F32.BF16 R60, R112, R118.reuse, R60 ;  /* 0x00000076703c723c */ /* 0x080ff0000004183c */
[----:B------:R-:W1:Y:S01]  /*1f290*/  MUFU.EX2 R182, R129 ;  /* 0x0000008100b67308 */ /* 0x000e620000000800 */
[C---:B------:R-:W-:Y:S01]  /*1f2a0*/  HMMA.16816.F32.BF16 R64, R168.reuse, R118, R64 ;  /* 0x00000076a840723c */ /* 0x040fe20000041840 */
[----:B------:R-:W2:Y:S08]  /*1f2b0*/  LDSM.16.MT88.4 R116, [R166+0x1800] ;  /* 0x00180000a674783b */ /* 0x000eb00000004200 */
[----:B------:R-:W-:Y:S10]  /*1f2c0*/  MUFU.EX2 R183, R128 ;  /* 0x0000008000b77308 */ /* 0x000ff40000000800 */
[----:B------:R1:W3:Y:S10]  /*1f2d0*/  MUFU.EX2 R184, R172 ;  /* 0x000000ac00b87308 */ /* 0x0002f40000000800 */
[----:B------:R-:W4:Y:S10]  /*1f2e0*/  MUFU.EX2 R102, R102 ;  /* 0x0000006600667308 */ /* 0x000f340000000800 */
[----:B------:R5:W-:Y:S01]  /*1f2f0*/  MUFU.EX2 R176, R3 ;  /* 0x0000000300b07308 */ /* 0x000be20000000800 */
[-C--:B--2---:R-:W-:Y:S01]  /*1f300*/  HMMA.16816.F32.BF16 R68, R168, R116.reuse, R68 ;  /* 0x00000074a844723c */ /* 0x084fe20000041844 */
[----:B-1----:R-:W-:Y:S02]  /*1f310*/  F2FP.BF16.PACK_AB R172, R182, R181 ;  /* 0x000000b5b6ac723e */ /* 0x002fe400000010ff */
[----:B---3--:R-:W-:Y:S06]  /*1f320*/  F2FP.BF16.PACK_AB R174, R184, R183 ;  /* 0x000000b7b8ae723e */ /* 0x008fec00000010ff */
[----:B------:R-:W1:Y:S01]  /*1f330*/  MUFU.EX2 R105, R101 ;  /* 0x0000006500697308 */ /* 0x000e620000000800 */
[C---:B------:R-:W-:Y:S02]  /*1f340*/  HMMA.16816.F32.BF16 R72, R112.reuse, R116, R72 ;  /* 0x000000747048723c */ /* 0x040fe40000041848 */
[----:B----4-:R-:W-:Y:S06]  /*1f350*/  F2FP.BF16.PACK_AB R173, R102, R104 ;  /* 0x0000006866ad723e */ /* 0x010fec00000010ff */
[-C--:B------:R-:W-:Y:S01]  /*1f360*/  HMMA.16816.F32.BF16 R76, R112, R118.reuse, R76 ;  /* 0x00000076704c723c */ /* 0x080fe2000004184c */
[----:B-----5:R-:W-:Y:S07]  /*1f370*/  FFMA.FTZ R3, R100, R245, R234 ;  /* 0x000000f564037223 */ /* 0x020fee00000100ea */
[C---:B------:R-:W-:Y:S01]  /*1f380*/  HMMA.16816.F32.BF16 R80, R168.reuse, R118, R80 ;  /* 0x00000076a850723c */ /* 0x040fe20000041850 */
[----:B------:R-:W2:Y:S03]  /*1f390*/  LDSM.16.MT88.4 R116, [R167+0x1800] ;  /* 0x00180000a774783b */ /* 0x000ea60000004200 */
[----:B------:R-:W-:Y:S02]  /*1f3a0*/  FADD.FTZ R100, R233, R3 ;  /* 0x00000003e9647221 */ /* 0x000fe40000010000 */
[----:B------:R-:W-:Y:S01]  /*1f3b0*/  FADD.FTZ R3, R232, R2 ;  /* 0x00000002e8037221 */ /* 0x000fe20000010000 */
[----:B-1----:R-:W-:Y:S01]  /*1f3c0*/  F2FP.BF16.PACK_AB R175, R105, R176 ;  /* 0x000000b069af723e */ /* 0x002fe200000010ff */
        /* <DEDUP_REMOVED lines=10> */
[-C--:B--2---:R-:W-:Y:S08]  /*1f470*/  HMMA.16816.F32.BF16 R84, R168, R116.reuse, R84 ;  /* 0x00000074a854723c */ /* 0x084ff00000041854 */
        /* <DEDUP_REMOVED lines=20> */
[-C--:B-1----:R-:W-:Y:S08]  /*1f5c0*/  HMMA.16816.F32.BF16 R20, R112, R120.reuse, R20 ;  /* 0x000000787014723c */ /* 0x082ff00000041814 */
        /* <DEDUP_REMOVED lines=49> */
[-C--:B--2---:R-:W-:Y:S01]  /*1f8e0*/  HMMA.16816.F32.BF16 R68, R168, R8.reuse, R68 ;  /* 0x00000008a844723c */ /* 0x084fe20000041844 */
[----:B------:R-:W-:Y:S03]  /*1f8f0*/  FADD.FTZ R6, R220, R100 ;  /* 0x00000064dc067221 */ /* 0x000fe60000010000 */
[----:B------:R-:W-:Y:S01]  /*1f900*/  MOV R100, R108 ;  /* 0x0000006c00647202 */ /* 0x000fe20000000f00 */
[----:B------:R-:W-:Y:S02]  /*1f910*/  FADD.FTZ R0, R222, R6 ;  /* 0x00000006de007221 */ /* 0x000fe40000010000 */
[----:B------:R-:W-:Y:S01]  /*1f920*/  FADD.FTZ R6, R226, R2 ;  /* 0x00000002e2067221 */ /* 0x000fe20000010000 */
        /* <DEDUP_REMOVED lines=14> */
[----:B------:R-:W-:Y:S02]  /*1fa10*/  FADD.FTZ R4, R191, R4 ;  /* 0x00000004bf047221 */ /* 0x000fe40000010000 */
[----:B------:R-:W-:Y:S02]  /*1fa20*/  FADD.FTZ R5, R190, R2 ;  /* 0x00000002be057221 */ /* 0x000fe40000010000 */
[C---:B------:R-:W-:Y:S01]  /*1fa30*/  HMMA.16816.F32.BF16 R88, R172.reuse, R12, R88 ;  /* 0x0000000cac58723c */ /* 0x040fe20000041858 */
[----:B------:R-:W-:Y:S03]  /*1fa40*/  FADD.FTZ R2, R104, R3 ;  /* 0x0000000368027221 */ /* 0x000fe60000010000 */
[----:B------:R-:W-:Y:S01]  /*1fa50*/  FADD.FTZ R3, R182, R0 ;  /* 0x00000000b6037221 */ /* 0x000fe20000010000 */
[----:B------:R-:W-:Y:S01]  /*1fa60*/  MOV R104, R103 ;  /* 0x0000006700687202 */ /* 0x000fe20000000f00 */
[----:B------:R-:W-:Y:S02]  /*1fa70*/  FADD.FTZ R0, R209, R4 ;  /* 0x00000004d1007221 */ /* 0x000fe40000010000 */
[-C--:B------:R-:W-:Y:S01]  /*1fa80*/  HMMA.16816.F32.BF16 R92, R172, R14.reuse, R92 ;  /* 0x0000000eac5c723c */ /* 0x080fe2000004185c */
[----:B------:R-:W-:Y:S03]  /*1fa90*/  FADD.FTZ R2, R102, R2 ;  /* 0x0000000266027221 */ /* 0x000fe60000010000 */
[----:B------:R-:W-:Y:S01]  /*1faa0*/  FADD.FTZ R4, R206, R5 ;  /* 0x00000005ce047221 */ /* 0x000fe20000010000 */
[----:B------:R-:W-:Y:S01]  /*1fab0*/  MOV R102, R106 ;  /* 0x0000006a00667202 */ /* 0x000fe20000000f00 */
[----:B------:R-:W-:Y:S02]  /*1fac0*/  FADD.FTZ R3, R183, R3 ;  /* 0x00000003b7037221 */ /* 0x000fe40000010000 */
[----:B------:R-:W-:Y:S01]  /*1fad0*/  FADD.FTZ R243, R210, R0 ;  /* 0x00000000d2f37221 */ /* 0x000fe20000010000 */
[----:B------:R-:W-:Y:S03]  /*1fae0*/  HMMA.16816.F32.BF16 R96, R168, R14, R96 ;  /* 0x0000000ea860723c */ /* 0x000fe60000041860 */
[----:B------:R-:W-:Y:S01]  /*1faf0*/  FADD.FTZ R2, R176, R2 ;  /* 0x00000002b0027221 */ /* 0x000fe20000010000 */
[----:B------:R-:W-:Y:S01]  /*1fb00*/  IADD3 R0, R205, -0x1, RZ ;  /* 0xffffffffcd007810 */ /* 0x000fe20007ffe0ff */
[----:B------:R-:W-:Y:S02]  /*1fb10*/  FADD.FTZ R245, R185, R4 ;  /* 0x00000004b9f57221 */ /* 0x000fe40000010000 */
[----:B------:R-:W-:Y:S01]  /*1fb20*/  FADD.FTZ R249, R184, R3 ;  /* 0x00000003b8f97221 */ /* 0x000fe20000010000 */
[----:B------:R-:W-:Y:S01]  /*1fb30*/  MOV R205, R0 ;  /* 0x0000000000cd7202 */ /* 0x000fe20000000f00 */
[----:B------:R-:W-:Y:S01]  /*1fb40*/  FADD.FTZ R250, R105, R2 ;  /* 0x0000000269fa7221 */ /* 0x000fe20000010000 */
[----:B------:R-:W-:-:S05]  /*1fb50*/  @P0 BRA `(.L_x_880) ;  /* 0xffffbd9000000947 */ /* 0x000fca000383ffff */
.L_x_861:
[----:B------:R-:W-:Y:S02]  /*1fb60*/  MOV R9, 0x1f ;  /* 0x0000001f00097802 */ /* 0x000fe40000000f00 */
[----:B------:R-:W-:Y:S01]  /*1fb70*/  MOV R8, 0xffffffff ;  /* 0xffffffff00087802 */ /* 0x000fe20000000f00 */
[----:B------:R-:W-:Y:S06]  /*1fb80*/  BRA.DIV ~URZ, `(.L_x_881) ;  /* 0x000059a27f007947 */ /* 0x000fec000b800000 */
[----:B------:R1:W2:Y:S02]  /*1fb90*/  SHFL.BFLY PT, R0, R243, 0x2, 0x1f ;  /* 0x0c401f00f3007f89 */ /* 0x0002a400000e0000 */
.L_x_961:
[----:B--2---:R-:W-:Y:S01]  /*1fba0*/  FADD.FTZ R5, R0, R243 ;  /* 0x000000f300057221 */ /* 0x004fe20000010000 */
[----:B------:R-:W-:Y:S05]  /*1fbb0*/  BRA.DIV ~URZ, `(.L_x_882) ;  /* 0x000059c27f007947 */ /* 0x000fea000b800000 */
[----:B------:R-:W2:Y:S04]  /*1fbc0*/  SHFL.BFLY PT, R2, R245, 0x2, 0x1f ;  /* 0x0c401f00f5027f89 */ /* 0x000ea800000e0000 */
[----:B------:R-:W3:Y:S04]  /*1fbd0*/  SHFL.BFLY PT, R0, R249, 0x2, 0x1f ;  /* 0x0c401f00f9007f89 */ /* 0x000ee800000e0000 */
[----:B------:R-:W4:Y:S04]  /*1fbe0*/  SHFL.BFLY PT, R6, R250, 0x2, 0x1f ;  /* 0x0c401f00fa067f89 */ /* 0x000f2800000e0000 */
[----:B------:R-:W5:Y:S01]  /*1fbf0*/  SHFL.BFLY PT, R3, R5, 0x1, 0x1f ;  /* 0x0c201f0005037f89 */ /* 0x000f6200000e0000 */
[----:B--2---:R-:W-:-:S02]  /*1fc00*/  FADD.FTZ R2, R2, R245 ;  /* 0x000000f502027221 */ /* 0x004fc40000010000 */
[----:B---3--:R-:W-:-:S03]  /*1fc10*/  FADD.FTZ R0, R0, R249 ;  /* 0x000000f900007221 */ /* 0x008fc60000010000 */
[----:B------:R-:W2:Y:S01]  /*1fc20*/  SHFL.BFLY PT, R4, R2, 0x1, 0x1f ;  /* 0x0c201f0002047f89 */ /* 0x000ea200000e0000 */
[----:B----4-:R-:W-:-:S03]  /*1fc30*/  FADD.FTZ R6, R6, R250 ;  /* 0x000000fa06067221 */ /* 0x010fc60000010000 */
[----:B------:R-:W3:Y:S01]  /*1fc40*/  SHFL.BFLY PT, R7, R0, 0x1, 0x1f ;  /* 0x0c201f0000077f89 */ /* 0x000ee200000e0000 */
[----:B-----5:R-:W-:-:S03]  /*1fc50*/  FADD.FTZ R5, R5, R3 ;  /* 0x0000000305057221 */ /* 0x020fc60000010000 */
[----:B------:R4:W1:Y:S01]  /*1fc60*/  SHFL.BFLY PT, R8, R6, 0x1, 0x1f ;  /* 0x0c201f0006087f89 */ /* 0x00086200000e0000 */
[----:B--2---:R-:W-:Y:S02]  /*1fc70*/  FADD.FTZ R4, R2, R4 ;  /* 0x0000000402047221 */ /* 0x004fe40000010000 */
[----:B---3--:R-:W-:Y:S02]  /*1fc80*/  FADD.FTZ R7, R0, R7 ;  /* 0x0000000700077221 */ /* 0x008fe40000010000 */
.L_x_962:
[----:B------:R-:W-:Y:S01]  /*1fc90*/  FSETP.NE.FTZ.AND P3, PT, R5, RZ, PT ;  /* 0x000000ff0500720b */ /* 0x000fe20003f75000 */
[----:B------:R-:W-:Y:S01]  /*1fca0*/  CS2R R2, SRZ ;  /* 0x0000000000027805 */ /* 0x000fe2000001ff00 */
[----:B------:R-:W-:Y:S01]  /*1fcb0*/  MOV R0, RZ ;  /* 0x000000ff00007202 */ /* 0x000fe20000000f00 */
[----:B-1--4-:R-:W-:Y:S01]  /*1fcc0*/  FADD.FTZ R6, R8, R6 ;  /* 0x0000000608067221 */ /* 0x012fe20000010000 */
[----:B------:R-:W-:Y:S02]  /*1fcd0*/  FSETP.NE.FTZ.AND P2, PT, R4, RZ, PT ;  /* 0x000000ff0400720b */ /* 0x000fe40003f55000 */
[----:B------:R-:W-:Y:S02]  /*1fce0*/  FSETP.NE.FTZ.AND P1, PT, R7, RZ, PT ;  /* 0x000000ff0700720b */ /* 0x000fe40003f35000 */
[----:B------:R-:W-:-:S02]  /*1fcf0*/  FSETP.NE.FTZ.AND P0, PT, R6, RZ, PT ;  /* 0x000000ff0600720b */ /* 0x000fc40003f15000 */
[----:B------:R-:W-:Y:S02]  /*1fd00*/  MOV R23, 0xff800000 ;  /* 0xff80000000177802 */ /* 0x000fe40000000f00 */
[----:B------:R-:W-:Y:S01]  /*1fd10*/  MOV R22, 0xff800000 ;  /* 0xff80000000167802 */ /* 0x000fe20000000f00 */
[----:B------:R-:W1:Y:S01]  /*1fd20*/  @P3 MUFU.RCP R0, R5 ;  /* 0x0000000500003308 */ /* 0x000e620000001000 */
[----:B------:R-:W-:Y:S02]  /*1fd30*/  MOV R21, 0xff800000 ;  /* 0xff80000000157802 */ /* 0x000fe40000000f00 */
[----:B------:R-:W-:-:S03]  /*1fd40*/  MOV R20, 0xff800000 ;  /* 0xff80000000147802 */ /* 0x000fc60000000f00 */
[----:B------:R-:W-:Y:S02]  /*1fd50*/  @P1 MOV R10, 0x3f317218 ;  /* 0x3f317218000a1802 */ /* 0x000fe40000000f00 */
[----:B------:R-:W-:Y:S08]  /*1fd60*/  @P2 MUFU.RCP R3, R4 ;  /* 0x0000000400032308 */ /* 0x000ff00000001000 */
[----:B------:R-:W2:Y:S01]  /*1fd70*/  @P2 MUFU.LG2 R4, R4 ;  /* 0x0000000400042308 */ /* 0x000ea20000000c00 */
[----:B-1----:R-:W-:-:S02]  /*1fd80*/  FMUL.FTZ R168, R0, R112 ;  /* 0x0000007000a87220 */ /* 0x002fc40000410000 */
[C---:B------:R-:W-:Y:S02]  /*1fd90*/  FMUL.FTZ R169, R0.reuse, R113 ;  /* 0x0000007100a97220 */ /* 0x040fe40000410000 */
[C---:B------:R-:W-:Y:S02]  /*1fda0*/  FMUL.FTZ R170, R0.reuse, R124 ;  /* 0x0000007c00aa7220 */ /* 0x040fe40000410000 */
[C---:B------:R-:W-:Y:S01]  /*1fdb0*/  FMUL.FTZ R171, R0.reuse, R125 ;  /* 0x0000007d00ab7220 */ /* 0x040fe20000410000 */
[----:B------:R-:W1:Y:S01]  /*1fdc0*/  @P1 MUFU.RCP R2, R7 ;  /* 0x0000000700021308 */ /* 0x000e620000001000 */
[C---:B------:R-:W-:Y:S02]  /*1fdd0*/  FMUL.FTZ R172, R0.reuse, R128 ;  /* 0x0000008000ac7220 */ /* 0x040fe40000410000 */
[C---:B------:R-:W-:Y:S02]  /*1fde0*/  FMUL.FTZ R173, R0.reuse, R129 ;  /* 0x0000008100ad7220 */ /* 0x040fe40000410000 */
[----:B------:R-:W-:-:S02]  /*1fdf0*/  FMUL.FTZ R174, R0, R140 ;  /* 0x0000008c00ae7220 */ /* 0x000fc40000410000 */
[C---:B------:R-:W-:Y:S01]  /*1fe00*/  FMUL.FTZ R175, R0.reuse, R141 ;  /* 0x0000008d00af7220 */ /* 0x040fe20000410000 */
[----:B------:R-:W-:Y:S01]  /*1fe10*/  @P3 MUFU.LG2 R5, R5 ;  /* 0x0000000500053308 */ /* 0x000fe20000000c00 */
        /* <DEDUP_REMOVED lines=17> */
[----:B--2---:R-:W-:-:S02]  /*1ff30*/  @P2 FMUL.FTZ R8, R4, 0.69314718246459960938 ;  /* 0x3f31721804082820 */ /* 0x004fc40000410000 */
[C---:B------:R-:W-:Y:S02]  /*1ff40*/  FMUL.FTZ R144, R3.reuse, R126 ;  /* 0x0000007e03907220 */ /* 0x040fe40000410000 */
[C---:B------:R-:W-:Y:S02]  /*1ff50*/  FMUL.FTZ R145, R3.reuse, R127 ;  /* 0x0000007f03917220 */ /* 0x040fe40000410000 */
[C---:B------:R-:W-:Y:S02]  /*1ff60*/  FMUL.FTZ R126, R3.reuse, R54 ;  /* 0x00000036037e7220 */ /* 0x040fe40000410000 */
[C---:B------:R-:W-:Y:S02]  /*1ff70*/  FMUL.FTZ R127, R3.reuse, R55 ;  /* 0x00000037037f7220 */ /* 0x040fe40000410000 */
[C---:B------:R-:W-:Y:S02]  /*1ff80*/  FMUL.FTZ R140, R3.reuse, R114 ;  /* 0x00000072038c7220 */ /* 0x040fe40000410000 */
[----:B------:R-:W-:-:S02]  /*1ff90*/  FMUL.FTZ R141, R3, R115 ;  /* 0x00000073038d7220 */ /* 0x000fc40000410000 */
[C---:B-1----:R-:W-:Y:S01]  /*1ffa0*/  FMUL.FTZ R54, R2.reuse, R56 ;  /* 0x0000003802367220 */ /* 0x042fe20000410000 */
[----:B---3--:R-:W-:Y:S01]  /*1ffb0*/  @P2 MOV R7, 0x3f317218 ;  /* 0x3f31721800072802 */ /* 0x008fe20000000f00 */
[----:B------:R-:W-:Y:S02]  /*1ffc0*/  FMUL.FTZ R55, R2, R57 ;  /* 0x0000003902377220 */ /* 0x000fe40000410000 */
[----:B------:R-:W-:Y:S02]  /*1ffd0*/  FMUL.FTZ R112, R3, R142 ;  /* 0x0000008e03707220 */ /* 0x000fe40000410000 */
        /* <DEDUP_REMOVED lines=8> */
[----:B------:R-:W-:Y:S02]  /*20060*/  FMUL.FTZ R129, R3, R67 ;  /* 0x0000004303817220 */ /* 0x000fe40000410000 */
        /* <DEDUP_REMOVED lines=72> */
.L_x_750:
        /* <DEDUP_REMOVED lines=19> */
.L_x_884:
[----:B--2---:R-:W-:Y:S05]  /*20620*/  BSYNC B0 ;  /* 0x0000000000007941 */ /* 0x004fea0003800000 */
.L_x_883:
        /* <DEDUP_REMOVED lines=115> */
[----:B------:R-:W-:Y:S02]  /*20d60*/  STS [R11+0x5000], R3 ;  /* 0x005000030b007388 */ /* 0x000fe40000000800 */
        /* <DEDUP_REMOVED lines=9> */
[----:B-----5:R1:W2:Y:S04]  /*20e00*/  LDG.E R10, [R4.64] ;  /* 0x00000006040a7981 */ /* 0x0202a8000c1e1900 */
[----:B-1----:R-:W2:Y:S02]  /*20e10*/  LDG.E R4, [R4.64+0x4] ;  /* 0x0000040604047981 */ /* 0x002ea4000c1e1900 */
[----:B--2---:R-:W-:Y:S02]  /*20e20*/  IADD3 R10, -R10, R4, RZ ;  /* 0x000000040a0a7210 */ /* 0x004fe40007ffe1ff */
.L_x_887:
[----:B--2---:R-:W2:Y:S04]  /*20e30*/  LDL R3, [R1+0x44] ;  /* 0x0000440001037983 */ /* 0x004ea80000100800 */
[----:B------:R-:W2:Y:S04]  /*20e40*/  LDL R78, [R1+0x20] ;  /* 0x00002000014e7983 */ /* 0x000ea80000100800 */
[----:B------:R-:W3:Y:S04]  /*20e50*/  LDL R24, [R1+0x48] ;  /* 0x0000480001187983 */ /* 0x000ee80000100800 */
[----:B------:R-:W4:Y:S04]  /*20e60*/  LDL R13, [R1+0x30] ;  /* 0x00003000010d7983 */ /* 0x000f280000100800 */
[----:B------:R-:W4:Y:S01]  /*20e70*/  LDL R25, [R1+0xa8] ;  /* 0x0000a80001197983 */ /* 0x000f220000100800 */
[----:B------:R-:W-:Y:S01]  /*20e80*/  IMAD.MOV.U32 R11, RZ, RZ, 0x368 ;  /* 0x00000368ff0b7424 */ /* 0x000fe200078e00ff */
[----:B------:R-:W-:-:S04]  /*20e90*/  ISETP.GT.AND P2, PT, R0, 0x1, PT ;  /* 0x000000010000780c */ /* 0x000fc80003f44270 */
[----:B------:R-:W-:-:S04]  /*20ea0*/  SEL R11, R11, 0x328, P2 ;  /* 0x000003280b0b7807 */ /* 0x000fc80001000000 */
[----:B------:R-:W1:Y:S08]  /*20eb0*/  LDC.64 R6, c[0x0][R11+0x170] ;  /* 0x00005c000b067b82 */ /* 0x000e700000000a00 */
[----:B------:R-:W3:Y:S08]  /*20ec0*/  LDC.64 R14, c[0x0][R11+0x168] ;  /* 0x00005a000b0e7b82 */ /* 0x000ef00000000a00 */
[----:B------:R1:W2:Y:S08]  /*20ed0*/  LDC.64 R18, c[0x0][R11+0x178] ;  /* 0x00005e000b127b82 */ /* 0x0002b00000000a00 */
[----:B------:R1:W2:Y:S01]  /*20ee0*/  LDC.64 R16, c[0x0][R11+0x160] ;  /* 0x000058000b107b82 */ /* 0x0002a20000000a00 */
[----:B------:R-:W-:Y:S01]  /*20ef0*/  ISETP.NE.U32.AND P0, PT, RZ, c[0x0][0x500], PT ;  /* 0x00014000ff007a0c */ /* 0x000fe20003f05070 */
[----:B------:R-:W-:-:S03]  /*20f00*/  IMAD.MOV.U32 R0, RZ, RZ, c[0x0][0x4e8] ;  /* 0x00013a00ff007624 */ /* 0x000fc600078e00ff */
[----:B------:R-:W-:Y:S02]  /*20f10*/  ISETP.NE.AND.EX P0, PT, RZ, c[0x0][0x504], PT, P0 ;  /* 0x00014100ff007a0c */ /* 0x000fe40003f05300 */
[----:B------:R-:W-:Y:S02]  /*20f20*/  ISETP.NE.AND P5, PT, R0, 0x1, PT ;  /* 0x000000010000780c */ /* 0x000fe40003fa5270 */
[----:B------:R-:W-:Y:S02]  /*20f30*/  SHF.R.S32.HI R4, RZ, 0x1f, R8 ;  /* 0x0000001fff047819 */ /* 0x000fe40000011408 */
[----:B------:R-:W-:Y:S02]  /*20f40*/  SEL R0, R8, RZ, !P0 ;  /* 0x000000ff08007207 */ /* 0x000fe40004000000 */
[----:B------:R-:W-:Y:S01]  /*20f50*/  SEL R5, R4, RZ, !P0 ;  /* 0x000000ff04057207 */ /* 0x000fe20004000000 */
[----:B------:R-:W2:Y:S02]  /*20f60*/  S2R R26, SR_TID.X ;  /* 0x00000000001a7919 */ /* 0x000ea40000002100 */
[----:B-1----:R-:W-:-:S04]  /*20f70*/  IMAD R4, R7, R0, RZ ;  /* 0x0000000007047224 */ /* 0x002fc800078e02ff */
[C---:B------:R-:W-:Y:S02]  /*20f80*/  IMAD R12, R6.reuse, R5, R4 ;  /* 0x00000005060c7224 */ /* 0x040fe400078e0204 */
[----:B------:R-:W-:-:S04]  /*20f90*/  IMAD.WIDE.U32 R6, R6, R0, RZ ;  /* 0x0000000006067225 */ /* 0x000fc800078e00ff */
[----:B------:R-:W-:Y:S01]  /*20fa0*/  IMAD.IADD R12, R7, 0x1, R12 ;  /* 0x00000001070c7824 */ /* 0x000fe200078e020c */
[----:B------:R-:W-:-:S04]  /*20fb0*/  LOP3.LUT R203, R203, 0xfffffffd, RZ, 0xc0, !PT ;  /* 0xfffffffdcbcb7812 */ /* 0x000fc800078ec0ff */
[----:B------:R-:W-:Y:S01]  /*20fc0*/  LOP3.LUT R203, R203, 0xfffffffe, RZ, 0xc0, !PT ;  /* 0xfffffffecbcb7812 */ /* 0x000fe200078ec0ff */
[----:B--2---:R-:W-:-:S04]  /*20fd0*/  IMAD.IADD R3, R3, 0x1, R78 ;  /* 0x0000000103037824 */ /* 0x004fc800078e024e */
[----:B------:R-:W-:-:S04]  /*20fe0*/  @P5 IMAD.HI.U32 R5, R3, c[0x0][0x4ec], RZ ;  /* 0x00013b0003055a27 */ /* 0x000fc800078e00ff */
[----:B---3--:R-:W-:-:S04]  /*20ff0*/  IMAD.WIDE.U32 R8, R14, R24, RZ ;  /* 0x000000180e087225 */ /* 0x008fc800078e00ff */
[----:B------:R-:W-:Y:S01]  /*21000*/  IMAD.MOV.U32 R4, RZ, RZ, R3 ;  /* 0x000000ffff047224 */ /* 0x000fe200078e0003 */
[----:B------:R-:W-:Y:S01]  /*21010*/  @P5 SHF.R.U32.HI R4, RZ, c[0x0][0x4f0], R5 ;  /* 0x00013c00ff045a19 */ /* 0x000fe20000011605 */
[----:B------:R-:W-:Y:S01]  /*21020*/  IMAD R11, R15, R24, RZ ;  /* 0x000000180f0b7224 */ /* 0x000fe200078e02ff */
[----:B----4-:R-:W-:Y:S02]  /*21030*/  SEL R5, R13, RZ, P2 ;  /* 0x000000ff0d057207 */ /* 0x010fe40001000000 */
        /* <DEDUP_REMOVED lines=35> */
[----:B------:R-:W4:Y:S04]  /*21270*/  SHFL.IDX PT, R8, R6, 0x2, 0x1c1f ;  /* 0x005c1f0006087f89 */ /* 0x000f2800000e0000 */
[----:B------:R-:W1:Y:S01]  /*21280*/  SHFL.IDX PT, R6, R6, 0x3, 0x1c1f ;  /* 0x007c1f0006067f89 */ /* 0x000e6200000e0000 */
[----:B---3--:R-:W-:-:S05]  /*21290*/  IMAD.IADD R5, R25, 0x1, R78 ;  /* 0x0000000119057824 */ /* 0x008fca00078e024e */
[C---:B------:R-:W-:Y:S02]  /*212a0*/  IADD3 R17, R5.reuse, 0x8, RZ ;  /* 0x0000000805117810 */ /* 0x040fe40007ffe0ff */
[CC--:B------:R-:W-:Y:S02]  /*212b0*/  ISETP.GE.OR P4, PT, R5.reuse, R4.reuse, P0 ;  /* 0x000000040500720c */ /* 0x0c0fe40000786670 */
[----:B------:R-:W-:Y:S02]  /*212c0*/  IADD3 R16, R5, 0x40, RZ ;  /* 0x0000004005107810 */ /* 0x000fe40007ffe0ff */
[-C--:B------:R-:W-:Y:S02]  /*212d0*/  ISETP.GE.OR P3, PT, R17, R4.reuse, P0 ;  /* 0x000000041100720c */ /* 0x080fe40000766670 */
[----:B------:R-:W-:Y:S02]  /*212e0*/  ISETP.GE.OR P1, PT, R16, R4, P0 ;  /* 0x000000041000720c */ /* 0x000fe40000726670 */
[----:B------:R-:W-:-:S05]  /*212f0*/  IADD3 R15, R5, 0x48, RZ ;  /* 0x00000048050f7810 */ /* 0x000fca0007ffe0ff */
[----:B-1----:R1:W-:Y:S04]  /*21300*/  @!P4 ST.E [R12.64], R21 ;  /* 0x000000150c00c985 */ /* 0x0023e8000c101906 */
        /* <DEDUP_REMOVED lines=67> */
.L_x_963:
[----:B------:R-:W-:Y:S05]  /*21740*/  BRA.DIV ~URZ, `(.L_x_890) ;  /* 0x000040e27f007947 */ /* 0x000fea000b800000 */
[----:B------:R3:W4:Y:S02]  /*21750*/  SHFL.IDX PT, R0, R13, RZ, 0x1c1f ;  /* 0x001c1fff0d007589 */ /* 0x00072400000e0000 */
.L_x_964:
        /* <DEDUP_REMOVED lines=20> */
.L_x_892:
[----:B------:R-:W-:Y:S05]  /*218a0*/  BSYNC B0 ;  /* 0x0000000000007941 */ /* 0x000fea0003800000 */
.L_x_891:
[----:B------:R-:W-:Y:S05]  /*218b0*/  BRA.DIV ~URZ, `(.L_x_893) ;  /* 0x00003fd27f007947 */ /* 0x000fea000b800000 */
[----:B--2---:R2:W1:Y:S04]  /*218c0*/  SHFL.IDX PT, R10, R12, 0x1, 0x1c1f ;  /* 0x003c1f000c0a7f89 */ /* 0x00446800000e0000 */
[----:B----4-:R2:W4:Y:S02]  /*218d0*/  SHFL.IDX PT, R0, R13, 0x1, 0x1c1f ;  /* 0x003c1f000d007f89 */ /* 0x01052400000e0000 */
.L_x_965:
        /* <DEDUP_REMOVED lines=21> */
.L_x_895:
[----:B------:R-:W-:Y:S05]  /*21a30*/  BSYNC B0 ;  /* 0x0000000000007941 */ /* 0x000fea0003800000 */
.L_x_894:
[----:B------:R-:W-:Y:S05]  /*21a40*/  BRA.DIV ~URZ, `(.L_x_896) ;  /* 0x00003f027f007947 */ /* 0x000fea000b800000 */
[----:B-1----:R1:W2:Y:S02]  /*21a50*/  SHFL.IDX PT, R10, R12, 0x2, 0x1c1f ;  /* 0x005c1f000c0a7f89 */ /* 0x0022a400000e0000 */
.L_x_966:
[----:B------:R-:W-:Y:S05]  /*21a60*/  BRA.DIV ~URZ, `(.L_x_897) ;  /* 0x00003f527f007947 */ /* 0x000fea000b800000 */
[----:B----4-:R4:W1:Y:S02]  /*21a70*/  SHFL.IDX PT, R0, R13, 0x2, 0x1c1f ;  /* 0x005c1f000d007f89 */ /* 0x01086400000e0000 */
.L_x_967:
        /* <DEDUP_REMOVED lines=21> */
.L_x_899:
[----:B------:R-:W-:Y:S05]  /*21bd0*/  BSYNC B0 ;  /* 0x0000000000007941 */ /* 0x000fea0003800000 */
.L_x_898:
[----:B------:R-:W-:Y:S05]  /*21be0*/  BRA.DIV ~URZ, `(.L_x_900) ;  /* 0x00003e327f007947 */ /* 0x000fea000b800000 */
[----:B-1----:R1:W3:Y:S04]  /*21bf0*/  SHFL.IDX PT, R6, R12, 0x3, 0x1c1f ;  /* 0x007c1f000c067f89 */ /* 0x0022e800000e0000 */
[----:B------:R1:W4:Y:S02]  /*21c00*/  SHFL.IDX PT, R0, R13, 0x3, 0x1c1f ;  /* 0x007c1f000d007f89 */ /* 0x00032400000e0000 */
.L_x_968:
        /* <DEDUP_REMOVED lines=22> */
.L_x_888:
[----:B-1----:R-:W2:Y:S04]  /*21d70*/  LDL.LU R6, [R1+0x48] ;  /* 0x0000480001067983 */ /* 0x002ea80000300800 */
        /* <DEDUP_REMOVED lines=33> */
.L_x_969:
[----:B------:R-:W-:Y:S05]  /*21f90*/  BRA.DIV ~URZ, `(.L_x_903) ;  /* 0x00003bb27f007947 */ /* 0x000fea000b800000 */
[----:B------:R3:W4:Y:S02]  /*21fa0*/  SHFL.IDX PT, R0, R24, RZ, 0x1c1f ;  /* 0x001c1fff18007589 */ /* 0x00072400000e0000 */
.L_x_970:
[----:B------:R-:W5:Y:S01]  /*21fb0*/  LDL R5, [R1] ;  /* 0x0000000001057983 */ /* 0x000f620000100800 */
        /* <DEDUP_REMOVED lines=10> */
[----:B------:R-:W-:Y:S02]  /*22060*/  IADD3 R6, R5, 0x50, RZ ;  /* 0x0000005005067810 */ /* 0x000fe40007ffe0ff */
[----:B------:R-:W-:-:S02]  /*22070*/  SHF.R.S32.HI R26, RZ, 0x1f, R5 ;  /* 0x0000001fff1a7819 */ /* 0x000fc40000011405 */
        /* <DEDUP_REMOVED lines=9> */
[----:B------:R-:W-:Y:S01]  /*22110*/  SHF.R.S32.HI R34, RZ, 0x1f, R6 ;  /* 0x0000001fff227819 */ /* 0x000fe20000011406 */
[----:B------:R-:W-:Y:S05]  /*22120*/  @P0 BRA `(.L_x_905) ;  /* 0x0000032000000947 */ /* 0x000fea0003800000 */
[----:B------:R-:W-:Y:S01]  /*22130*/  ISETP.GE.AND P1, PT, R5, c[0x0][0x3c8], PT ;  /* 0x0000f20005007a0c */ /* 0x000fe20003f26270 */
[----:B------:R-:W5:Y:S01]  /*22140*/  LDL R20, [R1+0x7c] ;  /* 0x00007c0001147983 */ /* 0x000f620000100800 */
[----:B------:R-:W-:Y:S02]  /*22150*/  ISETP.GE.AND P2, PT, R15, c[0x0][0x3c8], PT ;  /* 0x0000f2000f007a0c */ /* 0x000fe40003f46270 */
[----:B------:R-:W-:-:S09]  /*22160*/  ISETP.GE.AND P4, PT, R14, c[0x0][0x3c8], PT ;  /* 0x0000f2000e007a0c */ /* 0x000fd20003f86270 */
[----:B----4-:R-:W-:-:S04]  /*22170*/  @!P1 LEA R2, P0, R5, R0, 0x2 ;  /* 0x0000000005029211 */ /* 0x010fc800078010ff */
[----:B--2---:R-:W-:Y:S02]  /*22180*/  @!P1 LEA.HI.X R3, R5, R4, R26, 0x2, P0 ;  /* 0x0000000405039211 */ /* 0x004fe400000f141a */
[----:B------:R-:W2:Y:S01]  /*22190*/  LDL R5, [R1+0x54] ;  /* 0x0000540001057983 */ /* 0x000ea20000100800 */
[----:B------:R-:W-:Y:S02]  /*221a0*/  @!P2 LEA R16, P0, R15, R0, 0x2 ;  /* 0x000000000f10a211 */ /* 0x000fe400078010ff */
[----:B------:R-:W-:Y:S01]  /*221b0*/  ISETP.GE.AND P3, PT, R13, c[0x0][0x3c8], PT ;  /* 0x0000f2000d007a0c */ /* 0x000fe20003f66270 */
[----:B------:R4:W-:Y:S01]  /*221c0*/  @!P1 ST.E.64 [R2.64], R168 ;  /* 0x000000a802009985 */ /* 0x0009e2000c101b06 */
[----:B------:R-:W-:Y:S02]  /*221d0*/  @!P2 LEA.HI.X R17, R15, R4, R23, 0x2, P0 ;  /* 0x000000040f11a211 */ /* 0x000fe400000f1417 */
[----:B------:R-:W-:-:S03]  /*221e0*/  ISETP.GE.AND P1, PT, R12, c[0x0][0x3c8], PT ;  /* 0x0000f2000c007a0c */ /* 0x000fc60003f26270 */
[----:B------:R1:W-:Y:S01]  /*221f0*/  @!P2 ST.E.64 [R16.64], R170 ;  /* 0x000000aa1000a985 */ /* 0x0003e2000c101b06 */
[----:B------:R-:W-:Y:S02]  /*22200*/  ISETP.GE.AND P2, PT, R10, c[0x0][0x3c8], PT ;  /* 0x0000f2000a007a0c */ /* 0x000fe40003f46270 */
[----:B----4-:R-:W-:-:S04]  /*22210*/  @!P4 LEA R2, P0, R14, R0, 0x2 ;  /* 0x000000000e02c211 */ /* 0x010fc800078010ff */
[----:B------:R-:W-:Y:S02]  /*22220*/  @!P4 LEA.HI.X R3, R14, R4, R25, 0x2, P0 ;  /* 0x000000040e03c211 */ /* 0x000fe400000f1419 */
[----:B-1----:R-:W-:-:S03]  /*22230*/  @!P3 LEA R16, P0, R13, R0, 0x2 ;  /* 0x000000000d10b211 */ /* 0x002fc600078010ff */
[----:B------:R1:W-:Y:S01]  /*22240*/  @!P4 ST.E.64 [R2.64], R172 ;  /* 0x000000ac0200c985 */ /* 0x0003e2000c101b06 */
[----:B------:R-:W-:Y:S02]  /*22250*/  ISETP.GE.AND P4, PT, R11, c[0x0][0x3c8], PT ;  /* 0x0000f2000b007a0c */ /* 0x000fe40003f86270 */
[----:B------:R-:W-:-:S05]  /*22260*/  @!P3 LEA.HI.X R17, R13, R4, R28, 0x2, P0 ;  /* 0x000000040d11b211 */ /* 0x000fca00000f141c */
[----:B------:R4:W-:Y:S01]  /*22270*/  @!P3 ST.E.64 [R16.64], R174 ;  /* 0x000000ae1000b985 */ /* 0x0009e2000c101b06 */
[----:B-1----:R-:W-:-:S04]  /*22280*/  @!P1 LEA R2, P0, R12, R0, 0x2 ;  /* 0x000000000c029211 */ /* 0x002fc800078010ff */
[----:B------:R-:W-:Y:S02]  /*22290*/  @!P1 LEA.HI.X R3, R12, R4, R27, 0x2, P0 ;  /* 0x000000040c039211 */ /* 0x000fe400000f141b */
[----:B----4-:R-:W-:-:S03]  /*222a0*/  @!P4 LEA R16, P0, R11, R0, 0x2 ;  /* 0x000000000b10c211 */ /* 0x010fc600078010ff */
        /* <DEDUP_REMOVED lines=8> */
[----:B----4-:R-:W-:-:S03]  /*22330*/  @!P1 LEA R16, P0, R9, R0, 0x2 ;  /* 0x0000000009109211 */ /* 0x010fc600078010ff */
[----:B------:R1:W-:Y:S01]  /*22340*/  @!P2 ST.E.64 [R2.64], R178 ;  /* 0x000000b20200a985 */ /* 0x0003e2000c101b06 */
[----:B------:R-:W-:Y:S02]  /*22350*/  ISETP.GE.AND P2, PT, R6, c[0x0][0x3c8], PT ;  /* 0x0000f20006007a0c */ /* 0x000fe40003f46270 */
[----:B------:R-:W-:-:S05]  /*22360*/  @!P1 LEA.HI.X R17, R9, R4, R30, 0x2, P0 ;  /* 0x0000000409119211 */ /* 0x000fca00000f141e */
[----:B------:R4:W-:Y:S01]  /*22370*/  @!P1 ST.E.64 [R16.64], R180 ;  /* 0x000000b410009985 */ /* 0x0009e2000c101b06 */
[----:B-1----:R-:W-:-:S04]  /*22380*/  @!P4 LEA R2, P0, R8, R0, 0x2 ;  /* 0x000000000802c211 */ /* 0x002fc800078010ff */
[----:B------:R-:W-:Y:S02]  /*22390*/  @!P4 LEA.HI.X R3, R8, R4, R32, 0x2, P0 ;  /* 0x000000040803c211 */ /* 0x000fe400000f1420 */
[----:B------:R-:W-:-:S04]  /*223a0*/  @!P3 LEA R18, P0, R7, R0, 0x2 ;  /* 0x000000000712b211 */ /* 0x000fc800078010ff */
[----:B------:R-:W-:Y:S02]  /*223b0*/  @!P3 LEA.HI.X R19, R7, R4, R33, 0x2, P0 ;  /* 0x000000040713b211 */ /* 0x000fe400000f1421 */
[C---:B----4-:R-:W-:Y:S01]  /*223c0*/  @!P2 LEA R16, P0, R6.reuse, R0, 0x2 ;  /* 0x000000000610a211 */ /* 0x050fe200078010ff */
[----:B------:R1:W-:Y:S03]  /*223d0*/  @!P4 ST.E.64 [R2.64], R100 ;  /* 0x000000640200c985 */ /* 0x0003e6000c101b06 */
[----:B------:R-:W-:Y:S01]  /*223e0*/  @!P2 LEA.HI.X R17, R6, R4, R34, 0x2, P0 ;  /* 0x000000040611a211 */ /* 0x000fe200000f1422 */
[----:B------:R4:W-:Y:S04]  /*223f0*/  @!P3 ST.E.64 [R18.64], R184 ;  /* 0x000000b81200b985 */ /* 0x0009e8000c101b06 */
[----:B------:R4:W-:Y:S01]  /*22400*/  @!P2 ST.E.64 [R16.64], R182 ;  /* 0x000000b61000a985 */ /* 0x0009e2000c101b06 */
[----:B--2---:R-:W-:-:S13]  /*22410*/  ISETP.GE.AND P1, PT, R5, c[0x0][0x3c8], PT ;  /* 0x0000f20005007a0c */ /* 0x004fda0003f26270 */
[----:B-1----:R-:W-:-:S04]  /*22420*/  @!P1 LEA R2, P0, R5, R0, 0x2 ;  /* 0x0000000005029211 */ /* 0x002fc800078010ff */
[----:B-----5:R-:W-:-:S05]  /*22430*/  @!P1 LEA.HI.X R3, R5, R4, R20, 0x2, P0 ;  /* 0x0000000405039211 */ /* 0x020fca00000f1414 */
[----:B------:R4:W-:Y:S04]  /*22440*/  @!P1 ST.E.64 [R2.64], R96 ;  /* 0x0000006002009985 */ /* 0x0009e8000c101b06 */
.L_x_905:
[----:B------:R-:W-:Y:S05]  /*22450*/  BSYNC B0 ;  /* 0x0000000000007941 */ /* 0x000fea0003800000 */
.L_x_904:
[----:B------:R-:W-:Y:S05]  /*22460*/  BRA.DIV ~URZ, `(.L_x_906) ;  /* 0x000037427f007947 */ /* 0x000fea000b800000 */
[----:B--2---:R2:W1:Y:S04]  /*22470*/  SHFL.IDX PT, R4, R22, 0x1, 0x1c1f ;  /* 0x003c1f0016047f89 */ /* 0x00446800000e0000 */
[----:B----4-:R2:W4:Y:S02]  /*22480*/  SHFL.IDX PT, R0, R24, 0x1, 0x1c1f ;  /* 0x003c1f0018007f89 */ /* 0x01052400000e0000 */
.L_x_971:
[----:B------:R-:W-:Y:S01]  /*22490*/  BSSY B0, `(.L_x_907) ;  /* 0x0000035000007945 */ /* 0x000fe20003800000 */
[----:B------:R-:W-:Y:S05]  /*224a0*/  @P6 BRA `(.L_x_908) ;  /* 0x0000033000006947 */ /* 0x000fea0003800000 */
[----:B------:R-:W5:Y:S01]  /*224b0*/  LDL R5, [R1] ;  /* 0x0000000001057983 */ /* 0x000f620000100800 */
[----:B------:R-:W-:Y:S02]  /*224c0*/  ISETP.GE.AND P0, PT, R15, c[0x0][0x3c8], PT ;  /* 0x0000f2000f007a0c */ /* 0x000fe40003f06270 */
[----:B------:R-:W-:Y:S01]  /*224d0*/  ISETP.GE.AND P3, PT, R14, c[0x0][0x3c8], PT ;  /* 0x0000f2000e007a0c */ /* 0x000fe20003f66270 */
[----:B--2---:R-:W2:Y:S01]  /*224e0*/  LDL R35, [R1+0x7c] ;  /* 0x00007c0001237983 */ /* 0x004ea20000100800 */
[----:B------:R-:W-:-:S02]  /*224f0*/  ISETP.GE.AND P5, PT, R13, c[0x0][0x3c8], PT ;  /* 0x0000f2000d007a0c */ /* 0x000fc40003fa6270 */
[----:B-----5:R-:W-:-:S13]  /*22500*/  ISETP.GE.AND P1, PT, R5, c[0x0][0x3c8], PT ;  /* 0x0000f20005007a0c */ /* 0x020fda0003f26270 */
[----:B----4-:R-:W-:-:S04]  /*22510*/  @!P1 LEA R2, P2, R5, R0, 0x2 ;  /* 0x0000000005029211 */ /* 0x010fc800078410ff */
[----:B-1----:R-:W-:Y:S02]  /*22520*/  @!P1 LEA.HI.X R3, R5, R4, R26, 0x2, P2 ;  /* 0x0000000405039211 */ /* 0x002fe400010f141a */
[----:B------:R-:W4:Y:S01]  /*22530*/  LDL R5, [R1+0x54] ;  /* 0x0000540001057983 */ /* 0x000f220000100800 */
[----:B------:R-:W-:-:S04]  /*22540*/  @!P0 LEA R16, P2, R15, R0, 0x2 ;  /* 0x000000000f108211 */ /* 0x000fc800078410ff */
[----:B------:R-:W-:Y:S02]  /*22550*/  @!P0 LEA.HI.X R17, R15, R4, R23, 0x2, P2 ;  /* 0x000000040f118211 */ /* 0x000fe400010f1417 */
[----:B------:R-:W-:Y:S01]  /*22560*/  ISETP.GE.AND P2, PT, R12, c[0x0][0x3c8], PT ;  /* 0x0000f2000c007a0c */ /* 0x000fe20003f46270 */
[----:B------:R1:W-:Y:S01]  /*22570*/  @!P1 ST.E.64 [R2.64], R140 ;  /* 0x0000008c02009985 */ /* 0x0003e2000c101b06 */
[----:B------:R-:W-:-:S03]  /*22580*/  ISETP.GE.AND P1, PT, R11, c[0x0][0x3c8], PT ;  /* 0x0000f2000b007a0c */ /* 0x000fc60003f26270 */
[----:B------:R5:W-:Y:S01]  /*22590*/  @!P0 ST.E.64 [R16.64], R144 ;  /* 0x0000009010008985 */ /* 0x000be2000c101b06 */
[CC--:B-1----:R-:W-:Y:S02]  /*225a0*/  @!P3 LEA R2, P4, R14.reuse, R0.reuse, 0x2 ;  /* 0x000000000e02b211 */ /* 0x0c2fe400078810ff */
[C---:B-----5:R-:W-:Y:S02]  /*225b0*/  @!P5 LEA R16, P0, R13.reuse, R0, 0x2 ;  /* 0x000000000d10d211 */ /* 0x060fe400078010ff */
        /* <DEDUP_REMOVED lines=9> */
[----:B------:R-:W-:-:S03]  /*22650*/  @!P1 LEA R18, P3, R11, R0, 0x2 ;  /* 0x000000000b129211 */ /* 0x000fc600078610ff */
[----:B------:R1:W-:Y:S01]  /*22660*/  @!P2 ST.E.64 [R2.64], R114 ;  /* 0x000000720200a985 */ /* 0x0003e2000c101b06 */
[C---:B-----5:R-:W-:Y:S02]  /*22670*/  @!P0 LEA R16, P2, R10.reuse, R0, 0x2 ;  /* 0x000000000a108211 */ /* 0x060fe400078410ff */
[-C--:B------:R-:W-:Y:S02]  /*22680*/  @!P1 LEA.HI.X R19, R11, R4.reuse, R29, 0x2, P3 ;  /* 0x000000040b139211 */ /* 0x080fe400018f141d */
[----:B------:R-:W-:Y:S02]  /*22690*/  ISETP.GE.AND P3, PT, R7, c[0x0][0x3c8], PT ;  /* 0x0000f20007007a0c */ /* 0x000fe40003f66270 */
[----:B------:R-:W-:Y:S01]  /*226a0*/  @!P0 LEA.HI.X R17, R10, R4, R31, 0x2, P2 ;  /* 0x000000040a118211 */ /* 0x000fe200010f141f */
[----:B------:R5:W-:Y:S01]  /*226b0*/  @!P1 ST.E.64 [R18.64], R124 ;  /* 0x0000007c12009985 */ /* 0x000be2000c101b06 */
[----:B------:R-:W-:-:S03]  /*226c0*/  ISETP.GE.AND P2, PT, R6, c[0x0][0x3c8], PT ;  /* 0x0000f20006007a0c */ /* 0x000fc60003f46270 */
[----:B------:R3:W-:Y:S01]  /*226d0*/  @!P0 ST.E.64 [R16.64], R126 ;  /* 0x0000007e10008985 */ /* 0x0007e2000c101b06 */
[----:B------:R-:W-:-:S04]  /*226e0*/  @!P5 LEA R20, P0, R8, R0, 0x2 ;  /* 0x000000000814d211 */ /* 0x000fc800078010ff */
[----:B------:R-:W-:Y:S02]  /*226f0*/  @!P5 LEA.HI.X R21, R8, R4, R32, 0x2, P0 ;  /* 0x000000040815d211 */ /* 0x000fe400000f1420 */
[----:B-1----:R-:W-:-:S04]  /*22700*/  @!P4 LEA R2, P1, R9, R0, 0x2 ;  /* 0x000000000902c211 */ /* 0x002fc800078210ff */
[----:B------:R-:W-:Y:S02]  /*22710*/  @!P4 LEA.HI.X R3, R9, R4, R30, 0x2, P1 ;  /* 0x000000040903c211 */ /* 0x000fe400008f141e */
[----:B-----5:R-:W-:-:S04]  /*22720*/  @!P3 LEA R18, P0, R7, R0, 0x2 ;  /* 0x000000000712b211 */ /* 0x020fc800078010ff */
[----:B------:R-:W-:Y:S02]  /*22730*/  @!P3 LEA.HI.X R19, R7, R4, R33, 0x2, P0 ;  /* 0x000000040713b211 */ /* 0x000fe400000f1421 */
[C---:B---3--:R-:W-:Y:S01]  /*22740*/  @!P2 LEA R16, P0, R6.reuse, R0, 0x2 ;  /* 0x000000000610a211 */ /* 0x048fe200078010ff */
[----:B------:R1:W-:Y:S03]  /*22750*/  @!P4 ST.E.64 [R2.64], R128 ;  /* 0x000000800200c985 */ /* 0x0003e6000c101b06 */
[----:B------:R-:W-:Y:S01]  /*22760*/  @!P2 LEA.HI.X R17, R6, R4, R34, 0x2, P0 ;  /* 0x000000040611a211 */ /* 0x000fe200000f1422 */
[----:B------:R3:W-:Y:S04]  /*22770*/  @!P5 ST.E.64 [R20.64], R146 ;  /* 0x000000921400d985 */ /* 0x0007e8000c101b06 */
[----:B------:R3:W-:Y:S04]  /*22780*/  @!P3 ST.E.64 [R18.64], R142 ;  /* 0x0000008e1200b985 */ /* 0x0007e8000c101b06 */
[----:B------:R3:W-:Y:S01]  /*22790*/  @!P2 ST.E.64 [R16.64], R104 ;  /* 0x000000681000a985 */ /* 0x0007e2000c101b06 */
[----:B----4-:R-:W-:-:S13]  /*227a0*/  ISETP.GE.AND P1, PT, R5, c[0x0][0x3c8], PT ;  /* 0x0000f20005007a0c */ /* 0x010fda0003f26270 */
[----:B-1----:R-:W-:-:S04]  /*227b0*/  @!P1 LEA R2, P0, R5, R0, 0x2 ;  /* 0x0000000005029211 */ /* 0x002fc800078010ff */
[----:B--2---:R-:W-:-:S05]  /*227c0*/  @!P1 LEA.HI.X R3, R5, R4, R35, 0x2, P0 ;  /* 0x0000000405039211 */ /* 0x004fca00000f1423 */
[----:B------:R3:W-:Y:S04]  /*227d0*/  @!P1 ST.E.64 [R2.64], R98 ;  /* 0x0000006202009985 */ /* 0x0007e8000c101b06 */
.L_x_908:
[----:B------:R-:W-:Y:S05]  /*227e0*/  BSYNC B0 ;  /* 0x0000000000007941 */ /* 0x000fea0003800000 */
.L_x_907:
[----:B------:R-:W-:Y:S05]  /*227f0*/  BRA.DIV ~URZ, `(.L_x_909) ;  /* 0x000034727f007947 */ /* 0x000fea000b800000 */
[----:B-1----:R1:W2:Y:S02]  /*22800*/  SHFL.IDX PT, R4, R22, 0x2, 0x1c1f ;  /* 0x005c1f0016047f89 */ /* 0x0022a400000e0000 */
.L_x_972:
[----:B------:R-:W-:Y:S05]  /*22810*/  BRA.DIV ~URZ, `(.L_x_910) ;  /* 0x000034c27f007947 */ /* 0x000fea000b800000 */
[----:B----4-:R4:W1:Y:S02]  /*22820*/  SHFL.IDX PT, R0, R24, 0x2, 0x1c1f ;  /* 0x005c1f0018007f89 */ /* 0x01086400000e0000 */
.L_x_973:
[----:B------:R-:W-:Y:S01]  /*22830*/  LOP3.LUT P0, RZ, R203, 0x1, RZ, 0xc0, !PT ;  /* 0x00000001cbff7812 */ /* 0x000fe2000780c0ff */
[----:B------:R-:W-:-:S12]  /*22840*/  BSSY B0, `(.L_x_911) ;  /* 0x0000035000007945 */ /* 0x000fd80003800000 */
[----:B------:R-:W-:Y:S05]  /*22850*/  @P0 BRA `(.L_x_912) ;  /* 0x0000033000000947 */ /* 0x000fea0003800000 */
[----:B---3--:R-:W3:Y:S04]  /*22860*/  LDL R16, [R1] ;  /* 0x0000000001107983 */ /* 0x008ee80000100800 */
[----:B------:R-:W5:Y:S01]  /*22870*/  LDL R5, [R1+0x54] ;  /* 0x0000540001057983 */ /* 0x000f620000100800 */
[----:B------:R-:W-:Y:S02]  /*22880*/  ISETP.GE.AND P2, PT, R15, c[0x0][0x3c8], PT ;  /* 0x0000f2000f007a0c */ /* 0x000fe40003f46270 */
[----:B------:R-:W-:Y:S01]  /*22890*/  ISETP.GE.AND P4, PT, R14, c[0x0][0x3c8], PT ;  /* 0x0000f2000e007a0c */ /* 0x000fe20003f86270 */
[----:B----4-:R-:W4:Y:S01]  /*228a0*/  LDL R35, [R1+0x7c] ;  /* 0x00007c0001237983 */ /* 0x010f220000100800 */
[----:B------:R-:W-:-:S09]  /*228b0*/  ISETP.GE.AND P3, PT, R13, c[0x0][0x3c8], PT ;  /* 0x0000f2000d007a0c */ /* 0x000fd20003f66270 */
[----:B-1----:R-:W-:-:S04]  /*228c0*/  @!P2 LEA R18, P1, R15, R0, 0x2 ;  /* 0x000000000f12a211 */ /* 0x002fc800078210ff */
[----:B--2---:R-:W-:Y:S02]  /*228d0*/  @!P2 LEA.HI.X R19, R15, R4, R23, 0x2, P1 ;  /* 0x000000040f13a211 */ /* 0x004fe400008f1417 */
[----:B------:R-:W-:Y:S02]  /*228e0*/  ISETP.GE.AND P1, PT, R12, c[0x0][0x3c8], PT ;  /* 0x0000f2000c007a0c */ /* 0x000fe40003f26270 */
[----:B------:R-:W-:Y:S02]  /*228f0*/  ISETP.GE.AND P6, PT, R10, c[0x0][0x3c8], PT ;  /* 0x0000f2000a007a0c */ /* 0x000fe40003fc6270 */
[----:B---3--:R-:W-:-:S13]  /*22900*/  ISETP.GE.AND P0, PT, R16, c[0x0][0x3c8], PT ;  /* 0x0000f20010007a0c */ /* 0x008fda0003f06270 */
[----:B------:R-:W-:-:S04]  /*22910*/  @!P0 LEA R2, P5, R16, R0, 0x2 ;  /* 0x0000000010028211 */ /* 0x000fc800078a10ff */
[----:B------:R-:W-:Y:S02]  /*22920*/  @!P0 LEA.HI.X R3, R16, R4, R26, 0x2, P5 ;  /* 0x0000000410038211 */ /* 0x000fe400028f141a */
[----:B------:R-:W-:-:S03]  /*22930*/  @!P4 LEA R16, P5, R14, R0, 0x2 ;  /* 0x000000000e10c211 */ /* 0x000fc600078a10ff */
[----:B------:R1:W-:Y:S01]  /*22940*/  @!P0 ST.E.64 [R2.64], R44 ;  /* 0x0000002c02008985 */ /* 0x0003e2000c101b06 */
[----:B------:R-:W-:-:S03]  /*22950*/  ISETP.GE.AND P0, PT, R11, c[0x0][0x3c8], PT ;  /* 0x0000f2000b007a0c */ /* 0x000fc60003f06270 */
[----:B------:R2:W-:Y:S01]  /*22960*/  @!P2 ST.E.64 [R18.64], R46 ;  /* 0x0000002e1200a985 */ /* 0x0005e2000c101b06 */
[----:B------:R-:W-:-:S05]  /*22970*/  @!P4 LEA.HI.X R17, R14, R4, R25, 0x2, P5 ;  /* 0x000000040e11c211 */ /* 0x000fca00028f1419 */
[----:B------:R3:W-:Y:S01]  /*22980*/  @!P4 ST.E.64 [R16.64], R48 ;  /* 0x000000301000c985 */ /* 0x0007e2000c101b06 */
[----:B------:R-:W-:Y:S02]  /*22990*/  ISETP.GE.AND P4, PT, R9, c[0x0][0x3c8], PT ;  /* 0x0000f20009007a0c */ /* 0x000fe40003f86270 */
[----:B-1----:R-:W-:-:S04]  /*229a0*/  @!P3 LEA R2, P2, R13, R0, 0x2 ;  /* 0x000000000d02b211 */ /* 0x002fc800078410ff */
[----:B------:R-:W-:Y:S02]  /*229b0*/  @!P3 LEA.HI.X R3, R13, R4, R28, 0x2, P2 ;  /* 0x000000040d03b211 */ /* 0x000fe400010f141c */
[----:B--2---:R-:W-:-:S03]  /*229c0*/  @!P1 LEA R18, P5, R12, R0, 0x2 ;  /* 0x000000000c129211 */ /* 0x004fc600078a10ff */
[----:B------:R1:W-:Y:S01]  /*229d0*/  @!P3 ST.E.64 [R2.64], R50 ;  /* 0x000000320200b985 */ /* 0x0003e2000c101b06 */
[----:B------:R-:W-:Y:S02]  /*229e0*/  @!P1 LEA.HI.X R19, R12, R4, R27, 0x2, P5 ;  /* 0x000000040c139211 */ /* 0x000fe400028f141b */
[----:B---3--:R-:W-:Y:S02]  /*229f0*/  @!P6 LEA R16, P5, R10, R0, 0x2 ;  /* 0x000000000a10e211 */ /* 0x008fe400078a10ff */
[----:B------:R-:W-:Y:S01]  /*22a00*/  ISETP.GE.AND P3, PT, R8, c[0x0][0x3c8], PT ;  /* 0x0000f20008007a0c */ /* 0x000fe20003f66270 */
[----:B------:R-:W-:Y:S01]  /*22a10*/  @!P1 ST.E.64 [R18.64], R66 ;  /* 0x0000004212009985 */ /* 0x000fe2000c101b06 */
[----:B------:R-:W-:Y:S02]  /*22a20*/  @!P6 LEA.HI.X R17, R10, R4, R31, 0x2, P5 ;  /* 0x000000040a11e211 */ /* 0x000fe400028f141f */
[----:B------:R-:W-:Y:S02]  /*22a30*/  ISETP.GE.AND P1, PT, R6, c[0x0][0x3c8], PT ;  /* 0x0000f20006007a0c */ /* 0x000fe40003f26270 */
[----:B-1----:R-:W-:-:S04]  /*22a40*/  @!P0 LEA R2, P2, R11, R0, 0x2 ;  /* 0x000000000b028211 */ /* 0x002fc800078410ff */
[----:B------:R-:W-:Y:S02]  /*22a50*/  @!P0 LEA.HI.X R3, R11, R4, R29, 0x2, P2 ;  /* 0x000000040b038211 */ /* 0x000fe400010f141d */
[----:B------:R-:W-:-:S03]  /*22a60*/  ISETP.GE.AND P2, PT, R7, c[0x0][0x3c8], PT ;  /* 0x0000f20007007a0c */ /* 0x000fc60003f46270 */
[----:B------:R1:W-:Y:S01]  /*22a70*/  @!P0 ST.E.64 [R2.64], R52 ;  /* 0x0000003402008985 */ /* 0x0003e2000c101b06 */
[----:B-----5:R-:W-:-:S03]  /*22a80*/  ISETP.GE.AND P0, PT, R5, c[0x0][0x3c8], PT ;  /* 0x0000f20005007a0c */ /* 0x020fc60003f06270 */
        /* <DEDUP_REMOVED lines=8> */
[-C--:B------:R-:W-:Y:S02]  /*22b10*/  @!P2 LEA.HI.X R19, R7, R4.reuse, R33, 0x2, P4 ;  /* 0x000000040713a211 */ /* 0x080fe400020f1421 */
[----:B------:R-:W-:Y:S01]  /*22b20*/  @!P1 LEA.HI.X R17, R6, R4, R34, 0x2, P5 ;  /* 0x0000000406119211 */ /* 0x000fe200028f1422 */
[----:B------:R2:W-:Y:S04]  /*22b30*/  @!P3 ST.E.64 [R20.64], R80 ;  /* 0x000000501400b985 */ /* 0x0005e8000c101b06 */
[----:B------:R2:W-:Y:S04]  /*22b40*/  @!P2 ST.E.64 [R18.64], R68 ;  /* 0x000000441200a985 */ /* 0x0005e8000c101b06 */
[----:B------:R2:W-:Y:S01]  /*22b50*/  @!P1 ST.E.64 [R16.64], R60 ;  /* 0x0000003c10009985 */ /* 0x0005e2000c101b06 */
[----:B-1----:R-:W-:-:S04]  /*22b60*/  @!P0 LEA R2, P4, R5, R0, 0x2 ;  /* 0x0000000005028211 */ /* 0x002fc800078810ff */
[----:B----4-:R-:W-:-:S05]  /*22b70*/  @!P0 LEA.HI.X R3, R5, R4, R35, 0x2, P4 ;  /* 0x0000000405038211 */ /* 0x010fca00020f1423 */
[----:B------:R2:W-:Y:S04]  /*22b80*/  @!P0 ST.E.64 [R2.64], R38 ;  /* 0x0000002602008985 */ /* 0x0005e8000c101b06 */
.L_x_912:
[----:B------:R-:W-:Y:S05]  /*22b90*/  BSYNC B0 ;  /* 0x0000000000007941 */ /* 0x000fea0003800000 */
.L_x_911:
[----:B------:R-:W-:Y:S05]  /*22ba0*/  BRA.DIV ~URZ, `(.L_x_913) ;  /* 0x000031927f007947 */ /* 0x000fea000b800000 */
[----:B--2---:R2:W3:Y:S04]  /*22bb0*/  SHFL.IDX PT, R4, R22, 0x3, 0x1c1f ;  /* 0x007c1f0016047f89 */ /* 0x0044e800000e0000 */
[----:B-1----:R2:W1:Y:S02]  /*22bc0*/  SHFL.IDX PT, R0, R24, 0x3, 0x1c1f ;  /* 0x007c1f0018007f89 */ /* 0x00246400000e0000 */
.L_x_974:
[----:B------:R-:W-:-:S13]  /*22bd0*/  LOP3.LUT P0, RZ, R203, 0x2, RZ, 0xc0, !PT ;  /* 0x00000002cbff7812 */ /* 0x000fda000780c0ff */
[----:B------:R-:W-:Y:S05]  /*22be0*/  @P0 BRA `(.L_x_901) ;  /* 0x0000115000000947 */ /* 0x000fea0003800000 */
[----:B---3--:R-:W3:Y:S01]  /*22bf0*/  LDL R2, [R1] ;  /* 0x0000000001027983 */ /* 0x008ee20000100800 */
[----:B------:R-:W-:Y:S02]  /*22c00*/  ISETP.GE.AND P3, PT, R15, c[0x0][0x3c8], PT ;  /* 0x0000f2000f007a0c */ /* 0x000fe40003f66270 */
[----:B------:R-:W-:Y:S01]  /*22c10*/  ISETP.GE.AND P2, PT, R14, c[0x0][0x3c8], PT ;  /* 0x0000f2000e007a0c */ /* 0x000fe20003f46270 */
[----:B------:R-:W5:Y:S01]  /*22c20*/  LDL R5, [R1+0x54] ;  /* 0x0000540001057983 */ /* 0x000f620000100800 */
[----:B------:R-:W-:Y:S02]  /*22c30*/  ISETP.GE.AND P1, PT, R13, c[0x0][0x3c8], PT ;  /* 0x0000f2000d007a0c */ /* 0x000fe40003f26270 */
[----:B------:R-:W-:-:S07]  /*22c40*/  ISETP.GE.AND P0, PT, R12, c[0x0][0x3c8], PT ;  /* 0x0000f2000c007a0c */ /* 0x000fce0003f06270 */
[----:B-1----:R-:W-:-:S04]  /*22c50*/  @!P3 LEA R20, P5, R15, R0, 0x2 ;  /* 0x000000000f14b211 */ /* 0x002fc800078a10ff */
[----:B------:R-:W-:Y:S02]  /*22c60*/  @!P3 LEA.HI.X R21, R15, R4, R23, 0x2, P5 ;  /* 0x000000040f15b211 */ /* 0x000fe400028f1417 */
[----:B------:R-:W-:-:S04]  /*22c70*/  @!P2 LEA R16, P5, R14, R0, 0x2 ;  /* 0x000000000e10a211 */ /* 0x000fc800078a10ff */
[----:B------:R-:W-:Y:S02]  /*22c80*/  @!P2 LEA.HI.X R17, R14, R4, R25, 0x2, P5 ;  /* 0x000000040e11a211 */ /* 0x000fe400028f1419 */
[----:B---3--:R-:W-:-:S13]  /*22c90*/  ISETP.GE.AND P4, PT, R2, c[0x0][0x3c8], PT ;  /* 0x0000f20002007a0c */ /* 0x008fda0003f86270 */
[----:B------:R-:W-:-:S04]  /*22ca0*/  @!P4 LEA R18, P6, R2, R0, 0x2 ;  /* 0x000000000212c211 */ /* 0x000fc800078c10ff */
[----:B------:R-:W-:Y:S02]  /*22cb0*/  @!P4 LEA.HI.X R19, R2, R4, R26, 0x2, P6 ;  /* 0x000000040213c211 */ /* 0x000fe400030f141a */
[CC--:B------:R-:W-:Y:S02]  /*22cc0*/  @!P1 LEA R14, P6, R13.reuse, R0.reuse, 0x2 ;  /* 0x000000000d0e9211 */ /* 0x0c0fe400078c10ff */
[C---:B------:R-:W-:Y:S02]  /*22cd0*/  @!P0 LEA R2, P5, R12.reuse, R0, 0x2 ;  /* 0x000000000c028211 */ /* 0x040fe400078a10ff */
[-C--:B------:R-:W-:Y:S02]  /*22ce0*/  @!P1 LEA.HI.X R15, R13, R4.reuse, R28, 0x2, P6 ;  /* 0x000000040d0f9211 */ /* 0x080fe400030f141c */
[----:B------:R-:W-:Y:S02]  /*22cf0*/  ISETP.GE.AND P6, PT, R11, c[0x0][0x3c8], PT ;  /* 0x0000f2000b007a0c */ /* 0x000fe40003fc6270 */
[----:B------:R-:W-:-:S02]  /*22d00*/  @!P0 LEA.HI.X R3, R12, R4, R27, 0x2, P5 ;  /* 0x000000040c038211 */ /* 0x000fc400028f141b */
[----:B------:R-:W-:Y:S01]  /*22d10*/  ISETP.GE.AND P5, PT, R10, c[0x0][0x3c8], PT ;  /* 0x0000f2000a007a0c */ /* 0x000fe20003fa6270 */
[----:B------:R-:W-:Y:S01]  /*22d20*/  @!P4 ST.E.64 [R18.64], R84 ;  /* 0x000000541200c985 */ /* 0x000fe2000c101b06 */
[----:B------:R-:W-:-:S03]  /*22d30*/  ISETP.GE.AND P4, PT, R9, c[0x0][0x3c8], PT ;  /* 0x0000f20009007a0c */ /* 0x000fc60003f86270 */
[----:B------:R-:W-:Y:S01]  /*22d40*/  @!P3 ST.E.64 [R20.64], R76 ;  /* 0x0000004c1400b985 */ /* 0x000fe2000c101b06 */
[----:B------:R-:W-:-:S03]  /*22d50*/  ISETP.GE.AND P3, PT, R8, c[0x0][0x3c8], PT ;  /* 0x0000f20008007a0c */ /* 0x000fc60003f66270 */
[----:B------:R1:W-:Y:S04]  /*22d60*/  @!P2 ST.E.64 [R16.64], R70 ;  /* 0x000000461000a985 */ /* 0x0003e8000c101b06 */
[----:B------:R3:W-:Y:S01]  /*22d70*/  @!P1 ST.E.64 [R14.64], R64 ;  /* 0x000000400e009985 */ /* 0x0007e2000c101b06 */
[----:B------:R-:W-:-:S03]  /*22d80*/  ISETP.GE.AND P2, PT, R7, c[0x0][0x3c8], PT ;  /* 0x0000f20007007a0c */ /* 0x000fc60003f46270 */
[----:B------:R2:W-:Y:S01]  /*22d90*/  @!P0 ST.E.64 [R2.64], R40 ;  /* 0x0000002802008985 */ /* 0x0005e2000c101b06 */
[CC--:B-1----:R-:W-:Y:S02]  /*22da0*/  @!P6 LEA R16, P0, R11.reuse, R0.reuse, 0x2 ;  /* 0x000000000b10e211 */ /* 0x0c2fe400078010ff */
[C---:B---3--:R-:W-:Y:S02]  /*22db0*/  @!P5 LEA R14, P1, R10.reuse, R0, 0x2 ;  /* 0x000000000a0ed211 */ /* 0x048fe400078210ff */
[----:B------:R-:W-:Y:S02]  /*22dc0*/  @!P6 LEA.HI.X R17, R11, R4, R29, 0x2, P0 ;  /* 0x000000040b11e211 */ /* 0x000fe400000f141d */
[----:B------:R-:W-:Y:S02]  /*22dd0*/  @!P4 LEA R12, P0, R9, R0, 0x2 ;  /* 0x00000000090cc211 */ /* 0x000fe400078010ff */
[----:B------:R-:W-:Y:S02]  /*22de0*/  @!P5 LEA.HI.X R15, R10, R4, R31, 0x2, P1 ;  /* 0x000000040a0fd211 */ /* 0x000fe400008f141f */
[----:B------:R-:W-:-:S02]  /*22df0*/  ISETP.GE.AND P1, PT, R6, c[0x0][0x3c8], PT ;  /* 0x0000f20006007a0c */ /* 0x000fc40003f26270 */
[----:B------:R-:W-:Y:S02]  /*22e00*/  @!P4 LEA.HI.X R13, R9, R4, R30, 0x2, P0 ;  /* 0x00000004090dc211 */ /* 0x000fe400000f141e */
[----:B------:R-:W-:-:S04]  /*22e10*/  @!P3 LEA R10, P0, R8, R0, 0x2 ;  /* 0x00000000080ab211 */ /* 0x000fc800078010ff */
[----:B------:R-:W-:Y:S02]  /*22e20*/  @!P3 LEA.HI.X R11, R8, R4, R32, 0x2, P0 ;  /* 0x00000004080bb211 */ /* 0x000fe400000f1420 */
[----:B------:R-:W-:-:S04]  /*22e30*/  @!P2 LEA R8, P0, R7, R0, 0x2 ;  /* 0x000000000708a211 */ /* 0x000fc800078010ff */
[----:B------:R-:W-:Y:S02]  /*22e40*/  @!P2 LEA.HI.X R9, R7, R4, R33, 0x2, P0 ;  /* 0x000000040709a211 */ /* 0x000fe400000f1421 */
[C---:B--2---:R-:W-:Y:S01]  /*22e50*/  @!P1 LEA R2, P0, R6.reuse, R0, 0x2 ;  /* 0x0000000006029211 */ /* 0x044fe200078010ff */
[----:B------:R1:W-:Y:S03]  /*22e60*/  @!P6 ST.E.64 [R16.64], R86 ;  /* 0x000000561000e985 */ /* 0x0003e6000c101b06 */
[----:B------:R-:W-:Y:S01]  /*22e70*/  @!P1 LEA.HI.X R3, R6, R4, R34, 0x2, P0 ;  /* 0x0000000406039211 */ /* 0x000fe200000f1422 */
[----:B------:R1:W-:Y:S04]  /*22e80*/  @!P5 ST.E.64 [R14.64], R82 ;  /* 0x000000520e00d985 */ /* 0x0003e8000c101b06 */
[----:B------:R1:W-:Y:S04]  /*22e90*/  @!P4 ST.E.64 [R12.64], R72 ;  /* 0x000000480c00c985 */ /* 0x0003e8000c101b06 */
[----:B------:R1:W-:Y:S04]  /*22ea0*/  @!P3 ST.E.64 [R10.64], R62 ;  /* 0x0000003e0a00b985 */ /* 0x0003e8000c101b06 */
[----:B------:R1:W-:Y:S04]  /*22eb0*/  @!P2 ST.E.64 [R8.64], R58 ;  /* 0x0000003a0800a985 */ /* 0x0003e8000c101b06 */
[----:B------:R1:W-:Y:S01]  /*22ec0*/  @!P1 ST.E.64 [R2.64], R42 ;  /* 0x0000002a02009985 */ /* 0x0003e2000c101b06 */
[----:B-----5:R-:W-:-:S13]  /*22ed0*/  ISETP.GE.AND P0, PT, R5, c[0x0][0x3c8], PT ;  /* 0x0000f20005007a0c */ /* 0x020fda0003f06270 */
[----:B------:R-:W-:Y:S05]  /*22ee0*/  @P0 BRA `(.L_x_901) ;  /* 0x00000e5000000947 */ /* 0x000fea0003800000 */
[----:B------:R-:W2:Y:S01]  /*22ef0*/  LDL R22, [R1+0x7c] ;  /* 0x00007c0001167983 */ /* 0x000ea20000100800 */
[----:B-1----:R-:W-:-:S04]  /*22f00*/  LEA R2, P0, R5, R0, 0x2 ;  /* 0x0000000005027211 */ /* 0x002fc800078010ff */
[----:B--2---:R-:W-:-:S05]  /*22f10*/  LEA.HI.X R3, R5, R4, R22, 0x2, P0 ;  /* 0x0000000405037211 */ /* 0x004fca00000f1416 */
[----:B------:R1:W-:Y:S01]  /*22f20*/  ST.E.64 [R2.64], R36 ;  /* 0x0000002402007985 */ /* 0x0003e2000c101b06 */
[----:B------:R-:W-:Y:S05]  /*22f30*/  BRA `(.L_x_901) ;  /* 0x00000e0000007947 */ /* 0x000fea0003800000 */
.L_x_886:
[----:B------:R-:W2:Y:S04]  /*22f40*/  LDL.LU R7, [R1+0x2c] ;  /* 0x00002c0001077983 */ /* 0x000ea80000300800 */
[----:B-1----:R-:W3:Y:S01]  /*22f50*/  LDL R6, [R1+0x34] ;  /* 0x0000340001067983 */ /* 0x002ee20000100800 */
[----:B------:R-:W-:Y:S01]  /*22f60*/  ISETP.NE.U32.AND P0, PT, RZ, c[0x0][0x508], PT ;  /* 0x00014200ff007a0c */ /* 0x000fe20003f05070 */
[----:B------:R-:W-:Y:S01]  /*22f70*/  IMAD.MOV.U32 R4, RZ, RZ, 0x4 ;  /* 0x00000004ff047424 */ /* 0x000fe200078e00ff */
[----:B------:R-:W-:Y:S01]  /*22f80*/  ISETP.NE.U32.AND P2, PT, RZ, c[0x0][0x500], PT ;  /* 0x00014000ff007a0c */ /* 0x000fe20003f45070 */
[----:B------:R-:W-:Y:S01]  /*22f90*/  IMAD.MOV.U32 R19, RZ, RZ, c[0x0][0x388] ;  /* 0x0000e200ff137624 */ /* 0x000fe200078e00ff */
[----:B------:R-:W-:Y:S01]  /*22fa0*/  ISETP.NE.AND.EX P0, PT, RZ, c[0x0][0x50c], PT, P0 ;  /* 0x00014300ff007a0c */ /* 0x000fe20003f05300 */
[----:B------:R-:W-:Y:S01]  /*22fb0*/  IMAD.MOV.U32 R0, RZ, RZ, RZ ;  /* 0x000000ffff007224 */ /* 0x000fe200078e00ff */
[----:B------:R-:W-:Y:S01]  /*22fc0*/  ISETP.NE.AND.EX P2, PT, RZ, c[0x0][0x504], PT, P2 ;  /* 0x00014100ff007a0c */ /* 0x000fe20003f45320 */
[----:B---3--:R-:W-:-:S10]  /*22fd0*/  IMAD.WIDE R2, R6, R4, c[0x0][0x500] ;  /* 0x0001400006027625 */ /* 0x008fd400078e0204 */
[----:B------:R-:W-:Y:S02]  /*22fe0*/  @P0 IMAD.WIDE R4, R6, R4, c[0x0][0x508] ;  /* 0x0001420006040625 */ /* 0x000fe400078e0204 */
        /* <DEDUP_REMOVED lines=9> */
.L_x_914:
[----:B-1----:R-:W1:Y:S01]  /*23080*/  S2R R4, SR_TID.X ;  /* 0x0000000000047919 */ /* 0x002e620000002100 */
[----:B------:R-:W-:Y:S01]  /*23090*/  SHF.R.S32.HI R2, RZ, 0x1f, R6 ;  /* 0x0000001fff027819 */ /* 0x000fe20000011406 */
[----:B------:R-:W-:Y:S01]  /*230a0*/  BSSY B0, `(.L_x_915) ;  /* 0x0000038000007945 */ /* 0x000fe20003800000 */
[----:B-----5:R-:W-:-:S02]  /*230b0*/  SHF.R.S32.HI R17, RZ, 0x1f, R0 ;  /* 0x0000001fff117819 */ /* 0x020fc40000011400 */
[----:B------:R-:W-:Y:S02]  /*230c0*/  SEL R10, R6, RZ, !P2 ;  /* 0x000000ff060a7207 */ /* 0x000fe40005000000 */
[----:B------:R-:W-:Y:S02]  /*230d0*/  SEL R20, R2, RZ, !P2 ;  /* 0x000000ff02147207 */ /* 0x000fe40005000000 */
[----:B-1----:R-:W-:-:S13]  /*230e0*/  ISETP.GT.AND P0, PT, R4, 0x7f, PT ;  /* 0x0000007f0400780c */ /* 0x002fda0003f04270 */
        /* <DEDUP_REMOVED lines=51> */
.L_x_916:
[----:B------:R-:W-:Y:S05]  /*23420*/  BSYNC B0 ;  /* 0x0000000000007941 */ /* 0x000fea0003800000 */
.L_x_915:
        /* <DEDUP_REMOVED lines=47> */
.L_x_975:
[----:B------:R-:W-:Y:S05]  /*23720*/  BRA.DIV ~URZ, `(.L_x_918) ;  /* 0x000027427f007947 */ /* 0x000fea000b800000 */
[----:B------:R3:W4:Y:S02]  /*23730*/  SHFL.IDX PT, R0, R12, RZ, 0x1c1f ;  /* 0x001c1fff0c007589 */ /* 0x00072400000e0000 */
.L_x_976:
        /* <DEDUP_REMOVED lines=21> */
.L_x_920:
[----:B------:R-:W-:Y:S05]  /*23890*/  BSYNC B0 ;  /* 0x0000000000007941 */ /* 0x000fea0003800000 */
.L_x_919:
[----:B------:R-:W-:Y:S05]  /*238a0*/  BRA.DIV ~URZ, `(.L_x_921) ;  /* 0x000026227f007947 */ /* 0x000fea000b800000 */
[----:B--2---:R2:W1:Y:S04]  /*238b0*/  SHFL.IDX PT, R8, R9, 0x1, 0x1c1f ;  /* 0x003c1f0009087f89 */ /* 0x00446800000e0000 */
[----:B----4-:R2:W4:Y:S02]  /*238c0*/  SHFL.IDX PT, R0, R12, 0x1, 0x1c1f ;  /* 0x003c1f000c007f89 */ /* 0x01052400000e0000 */
.L_x_977:
        /* <DEDUP_REMOVED lines=21> */
.L_x_923:
[----:B------:R-:W-:Y:S05]  /*23a20*/  BSYNC B0 ;  /* 0x0000000000007941 */ /* 0x000fea0003800000 */
.L_x_922:
[----:B------:R-:W-:Y:S05]  /*23a30*/  BRA.DIV ~URZ, `(.L_x_924) ;  /* 0x000025527f007947 */ /* 0x000fea000b800000 */
[----:B-1----:R1:W2:Y:S02]  /*23a40*/  SHFL.IDX PT, R8, R9, 0x2, 0x1c1f ;  /* 0x005c1f0009087f89 */ /* 0x0022a400000e0000 */
.L_x_978:
[----:B------:R-:W-:Y:S05]  /*23a50*/  BRA.DIV ~URZ, `(.L_x_925) ;  /* 0x000025a27f007947 */ /* 0x000fea000b800000 */
[----:B----4-:R4:W1:Y:S02]  /*23a60*/  SHFL.IDX PT, R0, R12, 0x2, 0x1c1f ;  /* 0x005c1f000c007f89 */ /* 0x01086400000e0000 */
.L_x_979:
        /* <DEDUP_REMOVED lines=21> */
.L_x_927:
[----:B------:R-:W-:Y:S05]  /*23bc0*/  BSYNC B0 ;  /* 0x0000000000007941 */ /* 0x000fea0003800000 */
.L_x_926:
[----:B------:R-:W-:Y:S05]  /*23bd0*/  BRA.DIV ~URZ, `(.L_x_928) ;  /* 0x000024827f007947 */ /* 0x000fea000b800000 */
[----:B--2---:R2:W3:Y:S04]  /*23be0*/  SHFL.IDX PT, R8, R9, 0x3, 0x1c1f ;  /* 0x007c1f0009087f89 */ /* 0x0044e800000e0000 */
[----:B-1----:R2:W1:Y:S02]  /*23bf0*/  SHFL.IDX PT, R0, R12, 0x3, 0x1c1f ;  /* 0x007c1f000c007f89 */ /* 0x00246400000e0000 */
.L_x_980:
        /* <DEDUP_REMOVED lines=20> */
.L_x_901:
[----:B------:R-:W-:Y:S05]  /*23d40*/  BSYNC B1 ;  /* 0x0000000000017941 */ /* 0x000fea0003800000 */
.L_x_885:
        /* <DEDUP_REMOVED lines=15> */
.L_x_981:
[----:B------:R-:W-:Y:S05]  /*23e40*/  BRA.DIV ~URZ, `(.L_x_931) ;  /* 0x000023427f007947 */ /* 0x000fea000b800000 */
[----:B------:R3:W4:Y:S02]  /*23e50*/  SHFL.IDX PT, R8, R74, 0x1, 0x1f ;  /* 0x00201f004a087f89 */ /* 0x00072400000e0000 */
.L_x_982:
        /* <DEDUP_REMOVED lines=19> */
.L_x_983:
        /* <DEDUP_REMOVED lines=16> */
.L_x_984:
[----:B---3--:R-:W-:Y:S01]  /*24090*/  IMAD R0, R0, c[0x0][0x538], RZ ;  /* 0x00014e0000007a24 */ /* 0x008fe200078e02ff */
[----:B------:R-:W-:Y:S04]  /*240a0*/  BSSY B1, `(.L_x_934) ;  /* 0x00000ce000017945 */ /* 0x000fe80003800000 */
[----:B----4-:R-:W-:-:S04]  /*240b0*/  IADD3 R8, R0, R8, RZ ;  /* 0x0000000800087210 */ /* 0x010fc80007ffe0ff */
[----:B--2---:R-:W-:-:S13]  /*240c0*/  ISETP.GT.AND P0, PT, R8, R9, PT ;  /* 0x000000090800720c */ /* 0x004fda0003f04270 */
[----:B------:R-:W-:Y:S05]  /*240d0*/  @P0 BRA `(.L_x_935) ;  /* 0x0000025000000947 */ /* 0x000fea0003800000 */
.L_x_939:
        /* <DEDUP_REMOVED lines=17> */
.L_x_985:
        /* <DEDUP_REMOVED lines=16> */
.L_x_986:
[----:B--2---:R-:W-:-:S05]  /*242f0*/  IMAD R0, R0, c[0x0][0x538], RZ ;  /* 0x00014e0000007a24 */ /* 0x004fca00078e02ff */
[----:B------:R-:W-:-:S04]  /*24300*/  IADD3 R8, R0, R8, RZ ;  /* 0x0000000800087210 */ /* 0x000fc80007ffe0ff */
[----:B------:R-:W-:-:S13]  /*24310*/  ISETP.GT.AND P0, PT, R8, R9, PT ;  /* 0x000000090800720c */ /* 0x000fda0003f04270 */
[----:B-1----:R-:W-:Y:S05]  /*24320*/  @!P0 BRA `(.L_x_939) ;  /* 0xfffffdb000008947 */ /* 0x002fea000383ffff */
.L_x_935:
[----:B------:R-:W-:-:S05]  /*24330*/  IADD3 R11, -R0, R8, RZ ;  /* 0x00000008000b7210 */ /* 0x000fca0007ffe1ff */
[----:B------:R-:W-:-:S05]  /*24340*/  IMAD R0, R4, c[0x0][0x538], R11 ;  /* 0x00014e0004007a24 */ /* 0x000fca00078e020b */
[----:B------:R-:W-:Y:S01]  /*24350*/  ISETP.GT.AND P0, PT, R0, R9, PT ;  /* 0x000000090000720c */ /* 0x000fe20003f04270 */
[----:B------:R-:W-:-:S12]  /*24360*/  BRA.DIV ~URZ, `(.L_x_940) ;  /* 0x000022627f007947 */ /* 0x000fd8000b800000 */
[----:B------:R-:W-:-:S03]  /*24370*/  VOTE.ANY R12, PT, !P0 ;  /* 0x00000000000c7806 */ /* 0x000fc600040e0100 */
.L_x_987:
[----:B------:R-:W2:Y:S01]  /*24380*/  LDL.LU R0, [R1+0x34] ;  /* 0x0000340001007983 */ /* 0x000ea20000300800 */
[----:B------:R-:W2:Y:S02]  /*24390*/  POPC R8, R12 ;  /* 0x0000000c00087309 */ /* 0x000ea40000000000 */
[----:B--2---:R-:W-:-:S05]  /*243a0*/  IADD3 R0, R8, R0, RZ ;  /* 0x0000000008007210 */ /* 0x004fca0007ffe0ff */
[----:B------:R2:W-:Y:S01]  /*243b0*/  STL [R1+0x34], R0 ;  /* 0x0000340001007387 */ /* 0x0005e20000100800 */
[----:B------:R-:W-:Y:S05]  /*243c0*/  BRA.DIV ~URZ, `(.L_x_941) ;  /* 0x000022527f007947 */ /* 0x000fea000b800000 */
[----:B------:R3:W4:Y:S04]  /*243d0*/  SHFL.IDX PT, R10, R6, R8, 0x1f ;  /* 0x00001f08060a7589 */ /* 0x00072800000e0000 */
[----:B------:R3:W1:Y:S02]  /*243e0*/  SHFL.IDX PT, R7, R7, R8, 0x1f ;  /* 0x00001f0807077589 */ /* 0x00066400000e0000 */
.L_x_988:
[----:B------:R-:W-:Y:S01]  /*243f0*/  ISETP.NE.AND P0, PT, R12, RZ, PT ;  /* 0x000000ff0c00720c */ /* 0x000fe20003f05270 */
[----:B------:R-:W-:-:S12]  /*24400*/  BSSY B0, `(.L_x_942) ;  /* 0x0000005000007945 */ /* 0x000fd80003800000 */
[----:B------:R-:W-:Y:S05]  /*24410*/  @!P0 BRA `(.L_x_943) ;  /* 0x0000003000008947 */ /* 0x000fea0003800000 */
[----:B------:R-:W-:Y:S01]  /*24420*/  IADD3 R3, R8, -0x1, RZ ;  /* 0xffffffff08037810 */ /* 0x000fe20007ffe0ff */
[----:B------:R-:W-:Y:S05]  /*24430*/  BRA.DIV ~URZ, `(.L_x_944) ;  /* 0x000022b27f007947 */ /* 0x000fea000b800000 */
[----:B------:R2:W3:Y:S02]  /*24440*/  SHFL.IDX PT, R13, R4, R3, 0x1f ;  /* 0x00001f03040d7589 */ /* 0x0004e400000e0000 */
.L_x_943:
[----:B------:R-:W-:Y:S05]  /*24450*/  BSYNC B0 ;  /* 0x0000000000007941 */ /* 0x000fea0003800000 */
.L_x_942:
        /* <DEDUP_REMOVED lines=68> */
.L_x_946:
        /* <DEDUP_REMOVED lines=68> */
.L_x_947:
[----:B------:R-:W-:Y:S05]  /*24ce0*/  BSYNC B0 ;  /* 0x0000000000007941 */ /* 0x000fea0003800000 */
.L_x_945:
[----:B------:R-:W-:-:S04]  /*24cf0*/  LOP3.LUT R2, RZ, R2, RZ, 0x33, !PT ;  /* 0x00000002ff027212 */ /* 0x000fc800078e33ff */
[----:B-1----:R-:W-:-:S05]  /*24d00*/  IADD3 R0, R2, R10, RZ ;  /* 0x0000000a02007210 */ /* 0x002fca0007ffe0ff */
[----:B------:R1:W-:Y:S01]  /*24d10*/  STL [R1+0x2c], R0 ;  /* 0x00002c0001007387 */ /* 0x0003e20000100800 */
[----:B------:R-:W-:Y:S05]  /*24d20*/  BRA `(.L_x_948) ;  /* 0x0000005000007947 */ /* 0x000fea0003800000 */
.L_x_936:
[----:B------:R-:W-:Y:S01]  /*24d30*/  MOV R0, c[0x0][0x53c] ;  /* 0x00014f0000007a02 */ /* 0x000fe20000000f00 */
[----:B------:R2:W-:Y:S04]  /*24d40*/  STL [R1+0x28], R9 ;  /* 0x0000280901007387 */ /* 0x0005e80000100800 */
[----:B------:R2:W-:Y:S04]  /*24d50*/  STL [R1+0x2c], RZ ;  /* 0x00002cff01007387 */ /* 0x0005e80000100800 */
[----:B------:R2:W-:Y:S04]  /*24d60*/  STL [R1+0x30], RZ ;  /* 0x000030ff01007387 */ /* 0x0005e80000100800 */
[----:B------:R2:W-:Y:S02]  /*24d70*/  STL [R1+0x34], R0 ;  /* 0x0000340001007387 */ /* 0x0005e40000100800 */
.L_x_948:
[----:B------:R-:W-:Y:S05]  /*24d80*/  BSYNC B1 ;  /* 0x0000000000017941 */ /* 0x000fea0003800000 */
.L_x_934:
        /* <DEDUP_REMOVED lines=9> */
.L_x_929:
[----:B--2---:R-:W2:Y:S02]  /*24e20*/  LDL R0, [R1+0x34] ;  /* 0x0000340001007983 */ /* 0x004ea40000100800 */
[----:B--2---:R-:W-:-:S13]  /*24e30*/  ISETP.GE.AND P0, PT, R0, c[0x0][0x53c], PT ;  /* 0x00014f0000007a0c */ /* 0x004fda0003f06270 */
[----:B-1----:R-:W-:Y:S01]  /*24e40*/  @P0 CALL.REL.NOINC `(.L_x_949) ;  /* 0x0000001000000944 */ /* 0x002fe20003c00000 */
[----:B------:R-:W-:Y:S05]  /*24e50*/  BRA `(.L_x_950) ;  /* 0xfffdd1b000007947 */ /* 0x000fea000383ffff */
.L_x_949:
[----:B------:R-:W-:Y:S05]  /*24e60*/  EXIT ;  /* 0x000000000000794d */ /* 0x000fea0003800000 */
.L_x_687:
[----:B------:R-:W-:Y:S01]  /*24e70*/  IMAD.MOV.U32 R0, RZ, RZ, R5 ;  /* 0x000000ffff007224 */ /* 0x000fe200078e0005 */
[----:B------:R-:W-:Y:S02]  /*24e80*/  MOV R2, 0x1 ;  /* 0x0000000100027802 */ /* 0x000fe40000000f00 */
[----:B------:R-:W-:Y:S02]  /*24e90*/  MOV R3, 0x24eb0 ;  /* 0x00024eb000037802 */ /* 0x000fe40000000f00 */
[----:B------:R-:W-:Y:S05]  /*24ea0*/  CALL.REL.NOINC `($__internal_14_$__cuda_sm70_shflsync_up_p) ;  /* 0x0000193000007944 */ /* 0x000fea0003c00000 */
[----:B------:R-:W-:Y:S01]  /*24eb0*/  MOV R0, R4 ;  /* 0x0000000400007202 */ /* 0x000fe20000000f00 */
[----:B------:R-:W-:Y:S05]  /*24ec0*/  BRA `(.L_x_951) ;  /* 0xfffdb59000007947 */ /* 0x000fea000383ffff */
.L_x_688:
[----:B------:R-:W-:Y:S01]  /*24ed0*/  IMAD.MOV.U32 R0, RZ, RZ, R5 ;  /* 0x000000ffff007224 */ /* 0x000fe200078e0005 */
[----:B------:R-:W-:Y:S02]  /*24ee0*/  MOV R2, 0x2 ;  /* 0x0000000200027802 */ /* 0x000fe40000000f00 */
[----:B------:R-:W-:Y:S02]  /*24ef0*/  MOV R3, 0x24f10 ;  /* 0x00024f1000037802 */ /* 0x000fe40000000f00 */
[----:B------:R-:W-:Y:S05]  /*24f00*/  CALL.REL.NOINC `($__internal_14_$__cuda_sm70_shflsync_up_p) ;  /* 0x000018d000007944 */ /* 0x000fea0003c00000 */
[----:B------:R-:W-:Y:S01]  /*24f10*/  SEL R0, R4, RZ, P4 ;  /* 0x000000ff04007207 */ /* 0x000fe20002000000 */
[----:B------:R-:W-:Y:S01]  /*24f20*/  IMAD.MOV.U32 R2, RZ, RZ, 0x4 ;  /* 0x00000004ff027424 */ /* 0x000fe200078e00ff */
[----:B------:R-:W-:-:S03]  /*24f30*/  MOV R3, 0x24f60 ;  /* 0x00024f6000037802 */ /* 0x000fc60000000f00 */
[----:B------:R-:W-:Y:S02]  /*24f40*/  IMAD.IADD R0, R5, 0x1, R0 ;  /* 0x0000000105007824 */ /* 0x000fe400078e0200 */
        /* <DEDUP_REMOVED lines=14> */
[----:B------:R-:W-:Y:S01]  /*25030*/  IMAD.IADD R4, R0, 0x1, R4 ;  /* 0x0000000100047824 */ /* 0x000fe200078e0204 */
[----:B------:R-:W-:-:S03]  /*25040*/  MOV R0, 0x1f ;  /* 0x0000001f00007802 */ /* 0x000fc60000000f00 */
[----:B------:R-:W-:Y:S02]  /*25050*/  IMAD.MOV.U32 R5, RZ, RZ, R4 ;  /* 0x000000ffff057224 */ /* 0x000fe400078e0004 */
[----:B------:R-:W-:Y:S05]  /*25060*/  CALL.REL.NOINC `($__internal_13_$__cuda_sm70_shflsync_idx_p) ;  /* 0x0000172000007944 */ /* 0x000fea0003c00000 */
[----:B------:R-:W-:Y:S05]  /*25070*/  BRA `(.L_x_952) ;  /* 0xfffdb4e000007947 */ /* 0x000fea000383ffff */
.L_x_690:
[----:B------:R-:W-:Y:S02]  /*25080*/  SEL R0, RZ, 0x1, P0 ;  /* 0x00000001ff007807 */ /* 0x000fe40000000000 */
[----:B------:R-:W-:Y:S02]  /*25090*/  MOV R2, 0x250b0 ;  /* 0x000250b000027802 */ /* 0x000fe40000000f00 */
[----:B------:R-:W-:Y:S05]  /*250a0*/  CALL.REL.NOINC `($__internal_15_$__cuda_sm70_votesync_ballot) ;  /* 0x000017a000007944 */ /* 0x000fea0003c00000 */
[----:B------:R-:W-:Y:S01]  /*250b0*/  MOV R10, R0 ;  /* 0x00000000000a7202 */ /* 0x000fe20000000f00 */
[----:B------:R-:W-:Y:S05]  /*250c0*/  BRA `(.L_x_953) ;  /* 0xfffdb52000007947 */ /* 0x000fea000383ffff */
.L_x_691:
[----:B------:R-:W-:Y:S01]  /*250d0*/  IMAD.MOV.U32 R5, RZ, RZ, R9 ;  /* 0x000000ffff057224 */ /* 0x000fe200078e0009 */
[----:B------:R-:W-:Y:S01]  /*250e0*/  MOV R3, R7 ;  /* 0x0000000700037202 */ /* 0x000fe20000000f00 */
[----:B-1----:R-:W-:Y:S01]  /*250f0*/  IMAD.MOV.U32 R0, RZ, RZ, 0x1f ;  /* 0x0000001fff007424 */ /* 0x002fe200078e00ff */
[----:B------:R-:W-:Y:S02]  /*25100*/  MOV R2, 0x25120 ;  /* 0x0002512000027802 */ /* 0x000fe40000000f00 */
[----:B------:R-:W-:Y:S05]  /*25110*/  CALL.REL.NOINC `($__internal_13_$__cuda_sm70_shflsync_idx_p) ;  /* 0x0000167000007944 */ /* 0x000fea0003c00000 */
[----:B------:R-:W-:Y:S01]  /*25120*/  IMAD.MOV.U32 R12, RZ, RZ, R0 ;  /* 0x000000ffff0c7224 */ /* 0x000fe200078e0000 */
[----:B------:R-:W-:Y:S01]  /*25130*/  MOV R5, R8 ;  /* 0x0000000800057202 */ /* 0x000fe20000000f00 */
[----:B------:R-:W-:Y:S01]  /*25140*/  IMAD.MOV.U32 R6, RZ, RZ, RZ ;  /* 0x000000ffff067224 */ /* 0x000fe200078e00ff */
[----:B------:R-:W-:Y:S01]  /*25150*/  MOV R3, R7 ;  /* 0x0000000700037202 */ /* 0x000fe20000000f00 */
[----:B------:R-:W-:Y:S01]  /*25160*/  IMAD.MOV.U32 R0, RZ, RZ, 0x1f ;  /* 0x0000001fff007424 */ /* 0x000fe200078e00ff */
[----:B------:R-:W-:-:S02]  /*25170*/  MOV R2, 0x25190 ;  /* 0x0002519000027802 */ /* 0x000fc40000000f00 */
[----:B------:R-:W-:Y:S05]  /*25180*/  CALL.REL.NOINC `($__internal_13_$__cuda_sm70_shflsync_idx_p) ;  /* 0x0000160000007944 */ /* 0x000fea0003c00000 */
[----:B------:R-:W-:Y:S01]  /*25190*/  MOV R9, R0 ;  /* 0x0000000000097202 */ /* 0x000fe20000000f00 */
[----:B------:R-:W-:Y:S05]  /*251a0*/  BRA `(.L_x_954) ;  /* 0xfffdb4b000007947 */ /* 0x000fea000383ffff */
.L_x_694:
[----:B------:R-:W-:Y:S01]  /*251b0*/  IMAD.MOV.U32 R5, RZ, RZ, R4 ;  /* 0x000000ffff057224 */ /* 0x000fe200078e0004 */
[----:B-1----:R-:W-:-:S02]  /*251c0*/  MOV R0, 0x1f ;  /* 0x0000001f00007802 */ /* 0x002fc40000000f00 */
[----:B------:R-:W-:Y:S02]  /*251d0*/  MOV R2, 0x251f0 ;  /* 0x000251f000027802 */ /* 0x000fe40000000f00 */
[----:B--234-:R-:W-:Y:S05]  /*251e0*/  CALL.REL.NOINC `($__internal_13_$__cuda_sm70_shflsync_idx_p) ;  /* 0x000015a000007944 */ /* 0x01cfea0003c00000 */
[----:B------:R-:W-:Y:S01]  /*251f0*/  MOV R6, R0 ;  /* 0x0000000000067202 */ /* 0x000fe20000000f00 */
[----:B------:R-:W-:Y:S05]  /*25200*/  BRA `(.L_x_693) ;  /* 0xfffdb4b000007947 */ /* 0x000fea000383ffff */
.L_x_751:
[----:B------:R-:W-:Y:S01]  /*25210*/  IMAD.MOV.U32 R5, RZ, RZ, R10 ;  /* 0x000000ffff057224 */ /* 0x000fe200078e000a */
[----:B------:R-:W-:Y:S01]  /*25220*/  MOV R3, RZ ;  /* 0x000000ff00037202 */ /* 0x000fe20000000f00 */
[----:B------:R-:W-:Y:S01]  /*25230*/  IMAD.MOV.U32 R0, RZ, RZ, 0x1c1f ;  /* 0x00001c1fff007424 */ /* 0x000fe200078e00ff */
[----:B-1----:R-:W-:Y:S02]  /*25240*/  MOV R2, 0x25260 ;  /* 0x0002526000027802 */ /* 0x002fe40000000f00 */
[----:B-----5:R-:W-:Y:S05]  /*25250*/  CALL.REL.NOINC `($__internal_13_$__cuda_sm70_shflsync_idx_p) ;  /* 0x0000153000007944 */ /* 0x020fea0003c00000 */
[----:B------:R-:W-:Y:S01]  /*25260*/  MOV R8, R0 ;  /* 0x0000000000087202 */ /* 0x000fe20000000f00 */
[----:B------:R-:W-:Y:S05]  /*25270*/  BRA `(.L_x_955) ;  /* 0xfffe3c7000007947 */ /* 0x000fea000383ffff */
.L_x_752:
[----:B------:R-:W-:Y:S01]  /*25280*/  IMAD.MOV.U32 R5, RZ, RZ, R11 ;  /* 0x000000ffff057224 */ /* 0x000fe200078e000b */
[----:B------:R-:W-:Y:S01]  /*25290*/  MOV R3, RZ ;  /* 0x000000ff00037202 */ /* 0x000fe20000000f00 */
[----:B------:R-:W-:Y:S01]  /*252a0*/  IMAD.MOV.U32 R0, RZ, RZ, 0x1c1f ;  /* 0x00001c1fff007424 */ /* 0x000fe200078e00ff */
[----:B-1----:R-:W-:Y:S02]  /*252b0*/  MOV R2, 0x252d0 ;  /* 0x000252d000027802 */ /* 0x002fe40000000f00 */
[----:B--23-5:R-:W-:Y:S05]  /*252c0*/  CALL.REL.NOINC `($__internal_13_$__cuda_sm70_shflsync_idx_p) ;  /* 0x000014c000007944 */ /* 0x02cfea0003c00000 */
[----:B------:R-:W-:Y:S05]  /*252d0*/  BRA `(.L_x_956) ;  /* 0xfffe3c3000007947 */ /* 0x000fea000383ffff */
.L_x_755:
[----:B-1----:R-:W-:Y:S01]  /*252e0*/  IMAD.MOV.U32 R5, RZ, RZ, R10 ;  /* 0x000000ffff057224 */ /* 0x002fe200078e000a */
[----:B------:R-:W-:Y:S01]  /*252f0*/  MOV R3, 0x1 ;  /* 0x0000000100037802 */ /* 0x000fe20000000f00 */
[----:B------:R-:W-:Y:S01]  /*25300*/  IMAD.MOV.U32 R0, RZ, RZ, 0x1c1f ;  /* 0x00001c1fff007424 */ /* 0x000fe200078e00ff */
[----:B------:R-:W-:-:S02]  /*25310*/  MOV R2, 0x25330 ;  /* 0x0002533000027802 */ /* 0x000fc40000000f00 */
[----:B--2345:R-:W-:Y:S05]  /*25320*/  CALL.REL.NOINC `($__internal_13_$__cuda_sm70_shflsync_idx_p) ;  /* 0x0000146000007944 */ /* 0x03cfea0003c00000 */
[----:B------:R-:W-:Y:S01]  /*25330*/  IMAD.MOV.U32 R8, RZ, RZ, R0 ;  /* 0x000000ffff087224 */ /* 0x000fe200078e0000 */
[----:B------:R-:W-:Y:S01]  /*25340*/  MOV R3, 0x1 ;  /* 0x0000000100037802 */ /* 0x000fe20000000f00 */
[----:B------:R-:W-:Y:S01]  /*25350*/  IMAD.MOV.U32 R5, RZ, RZ, R11 ;  /* 0x000000ffff057224 */ /* 0x000fe200078e000b */
[----:B------:R-:W-:-:S02]  /*25360*/  MOV R0, 0x1c1f ;  /* 0x00001c1f00007802 */ /* 0x000fc40000000f00 */
[----:B------:R-:W-:Y:S02]  /*25370*/  MOV R2, 0x25390 ;  /* 0x0002539000027802 */ /* 0x000fe40000000f00 */
[----:B------:R-:W-:Y:S05]  /*25380*/  CALL.REL.NOINC `($__internal_13_$__cuda_sm70_shflsync_idx_p) ;  /* 0x0000140000007944 */ /* 0x000fea0003c00000 */
[----:B------:R-:W-:Y:S05]  /*25390*/  BRA `(.L_x_957) ;  /* 0xfffe3d2000007947 */ /* 0x000fea000383ffff */
.L_x_758:
[----:B-1----:R-:W-:Y:S01]  /*253a0*/  IMAD.MOV.U32 R5, RZ, RZ, R10 ;  /* 0x000000ffff057224 */ /* 0x002fe200078e000a */
[----:B------:R-:W-:Y:S01]  /*253b0*/  MOV R3, 0x2 ;  /* 0x0000000200037802 */ /* 0x000fe20000000f00 */
[----:B------:R-:W-:Y:S01]  /*253c0*/  IMAD.MOV.U32 R0, RZ, RZ, 0x1c1f ;  /* 0x00001c1fff007424 */ /* 0x000fe200078e00ff */
[----:B------:R-:W-:Y:S02]  /*253d0*/  MOV R2, 0x253f0 ;  /* 0x000253f000027802 */ /* 0x000fe40000000f00 */
[----:B--2345:R-:W-:Y:S05]  /*253e0*/  CALL.REL.NOINC `($__internal_13_$__cuda_sm70_shflsync_idx_p) ;  /* 0x000013a000007944 */ /* 0x03cfea0003c00000 */
[----:B------:R-:W-:Y:S01]  /*253f0*/  MOV R8, R0 ;  /* 0x0000000000087202 */ /* 0x000fe20000000f00 */
[----:B------:R-:W-:Y:S05]  /*25400*/  BRA `(.L_x_958) ;  /* 0xfffe3e5000007947 */ /* 0x000fea000383ffff */
.L_x_759:
[----:B-1----:R-:W-:Y:S01]  /*25410*/  IMAD.MOV.U32 R5, RZ, RZ, R11 ;  /* 0x000000ffff057224 */ /* 0x002fe200078e000b */
[----:B------:R-:W-:Y:S01]  /*25420*/  MOV R3, 0x2 ;  /* 0x0000000200037802 */ /* 0x000fe20000000f00 */
[----:B------:R-:W-:Y:S01]  /*25430*/  IMAD.MOV.U32 R0, RZ, RZ, 0x1c1f ;  /* 0x00001c1fff007424 */ /* 0x000fe200078e00ff */
[----:B------:R-:W-:Y:S02]  /*25440*/  MOV R2, 0x25460 ;  /* 0x0002546000027802 */ /* 0x000fe40000000f00 */
[----:B--2345:R-:W-:Y:S05]  /*25450*/  CALL.REL.NOINC `($__internal_13_$__cuda_sm70_shflsync_idx_p) ;  /* 0x0000133000007944 */ /* 0x03cfea0003c00000 */
[----:B------:R-:W-:Y:S05]  /*25460*/  BRA `(.L_x_959) ;  /* 0xfffe3e1000007947 */ /* 0x000fea000383ffff */
.L_x_762:
[----:B--2---:R-:W-:Y:S01]  /*25470*/  IMAD.MOV.U32 R5, RZ, RZ, R10 ;  /* 0x000000ffff057224 */ /* 0x004fe200078e000a */
[----:B------:R-:W-:Y:S01]  /*25480*/  MOV R3, 0x3 ;  /* 0x0000000300037802 */ /* 0x000fe20000000f00 */
[----:B------:R-:W-:Y:S01]  /*25490*/  IMAD.MOV.U32 R0, RZ, RZ, 0x1c1f ;  /* 0x00001c1fff007424 */ /* 0x000fe200078e00ff */
[----:B------:R-:W-:-:S02]  /*254a0*/  MOV R2, 0x254c0 ;  /* 0x000254c000027802 */ /* 0x000fc40000000f00 */
[----:B-1-345:R-:W-:Y:S05]  /*254b0*/  CALL.REL.NOINC `($__internal_13_$__cuda_sm70_shflsync_idx_p) ;  /* 0x000012d000007944 */ /* 0x03afea0003c00000 */
[----:B------:R-:W-:Y:S01]  /*254c0*/  IMAD.MOV.U32 R8, RZ, RZ, R0 ;  /* 0x000000ffff087224 */ /* 0x000fe200078e0000 */
[----:B------:R-:W-:Y:S01]  /*254d0*/  MOV R3, 0x3 ;  /* 0x0000000300037802 */ /* 0x000fe20000000f00 */
[----:B------:R-:W-:Y:S01]  /*254e0*/  IMAD.MOV.U32 R5, RZ, RZ, R11 ;  /* 0x000000ffff057224 */ /* 0x000fe200078e000b */
[----:B------:R-:W-:-:S02]  /*254f0*/  MOV R0, 0x1c1f ;  /* 0x00001c1f00007802 */ /* 0x000fc40000000f00 */
[----:B------:R-:W-:Y:S02]  /*25500*/  MOV R2, 0x25520 ;  /* 0x0002552000027802 */ /* 0x000fe40000000f00 */
[----:B------:R-:W-:Y:S05]  /*25510*/  CALL.REL.NOINC `($__internal_13_$__cuda_sm70_shflsync_idx_p) ;  /* 0x0000127000007944 */ /* 0x000fea0003c00000 */
[----:B------:R-:W-:Y:S05]  /*25520*/  BRA `(.L_x_960) ;  /* 0xfffe3f0000007947 */ /* 0x000fea000383ffff */
.L_x_881:
[----:B------:R-:W-:Y:S01]  /*25530*/  IMAD.MOV.U32 R0, RZ, RZ, R243 ;  /* 0x000000ffff007224 */ /* 0x000fe200078e00f3 */
[----:B------:R-:W-:Y:S02]  /*25540*/  MOV R3, 0x2 ;  /* 0x0000000200037802 */ /* 0x000fe40000000f00 */
[----:B------:R-:W-:Y:S02]  /*25550*/  MOV R2, 0x25570 ;  /* 0x0002557000027802 */ /* 0x000fe40000000f00 */
[----:B------:R-:W-:Y:S05]  /*25560*/  CALL.REL.NOINC `($__internal_12_$__cuda_sm70_shflsync_bfly_p) ;  /* 0x000011e000007944 */ /* 0x000fea0003c00000 */
[----:B------:R-:W-:Y:S05]  /*25570*/  BRA `(.L_x_961) ;  /* 0xffffa62000007947 */ /* 0x000fea000383ffff */
.L_x_882:
[----:B------:R-:W-:Y:S01]  /*25580*/  IMAD.MOV.U32 R0, RZ, RZ, R5 ;  /* 0x000000ffff007224 */ /* 0x000fe200078e0005 */
[----:B------:R-:W-:Y:S02]  /*25590*/  MOV R3, 0x1 ;  /* 0x0000000100037802 */ /* 0x000fe40000000f00 */
[----:B------:R-:W-:Y:S02]  /*255a0*/  MOV R2, 0x255c0 ;  /* 0x000255c000027802 */ /* 0x000fe40000000f00 */
[----:B-1----:R-:W-:Y:S05]  /*255b0*/  CALL.REL.NOINC `($__internal_12_$__cuda_sm70_shflsync_bfly_p) ;  /* 0x0000119000007944 */ /* 0x002fea0003c00000 */
[----:B------:R-:W-:Y:S01]  /*255c0*/  FADD.FTZ R5, R5, R0 ;  /* 0x0000000005057221 */ /* 0x000fe20000010000 */
[----:B------:R-:W-:Y:S02]  /*255d0*/  MOV R0, R245 ;  /* 0x000000f500007202 */ /* 0x000fe40000000f00 */
[----:B------:R-:W-:Y:S02]  /*255e0*/  MOV R3, 0x2 ;  /* 0x0000000200037802 */ /* 0x000fe40000000f00 */
[----:B------:R-:W-:-:S02]  /*255f0*/  MOV R2, 0x25610 ;  /* 0x0002561000027802 */ /* 0x000fc40000000f00 */
[----:B------:R-:W-:Y:S05]  /*25600*/  CALL.REL.NOINC `($__internal_12_$__cuda_sm70_shflsync_bfly_p) ;  /* 0x0000114000007944 */ /* 0x000fea0003c00000 */
[----:B------:R-:W-:Y:S01]  /*25610*/  FADD.FTZ R245, R245, R0 ;  /* 0x00000000f5f57221 */ /* 0x000fe20000010000 */
[----:B------:R-:W-:-:S02]  /*25620*/  MOV R3, 0x1 ;  /* 0x0000000100037802 */ /* 0x000fc40000000f00 */
[----:B------:R-:W-:Y:S02]  /*25630*/  MOV R2, 0x25660 ;  /* 0x0002566000027802 */ /* 0x000fe40000000f00 */
[----:B------:R-:W-:Y:S02]  /*25640*/  MOV R0, R245 ;  /* 0x000000f500007202 */ /* 0x000fe40000000f00 */
[----:B------:R-:W-:Y:S05]  /*25650*/  CALL.REL.NOINC `($__internal_12_$__cuda_sm70_shflsync_bfly_p) ;  /* 0x000010f000007944 */ /* 0x000fea0003c00000 */
[----:B------:R-:W-:Y:S01]  /*25660*/  FADD.FTZ R4, R245, R0 ;  /* 0x00000000f5047221 */ /* 0x000fe20000010000 */
[----:B------:R-:W-:Y:S02]  /*25670*/  MOV R0, R249 ;  /* 0x000000f900007202 */ /* 0x000fe40000000f00 */
[----:B------:R-:W-:Y:S02]  /*25680*/  MOV R3, 0x2 ;  /* 0x0000000200037802 */ /* 0x000fe40000000f00 */
[----:B------:R-:W-:Y:S02]  /*25690*/  MOV R2, 0x256b0 ;  /* 0x000256b000027802 */ /* 0x000fe40000000f00 */
[----:B------:R-:W-:Y:S05]  /*256a0*/  CALL.REL.NOINC `($__internal_12_$__cuda_sm70_shflsync_bfly_p) ;  /* 0x000010a000007944 */ /* 0x000fea0003c00000 */
[----:B------:R-:W-:Y:S01]  /*256b0*/  FADD.FTZ R7, R249, R0 ;  /* 0x00000000f9077221 */ /* 0x000fe20000010000 */
[----:B------:R-:W-:Y:S02]  /*256c0*/  MOV R3, 0x1 ;  /* 0x0000000100037802 */ /* 0x000fe40000000f00 */
[----:B------:R-:W-:-:S02]  /*256d0*/  MOV R2, 0x25700 ;  /* 0x0002570000027802 */ /* 0x000fc40000000f00 */
        /* <DEDUP_REMOVED lines=9> */
[----:B------:R-:W-:Y:S02]  /*25770*/  MOV R2, 0x257a0 ;  /* 0x000257a000027802 */ /* 0x000fe40000000f00 */
[----:B------:R-:W-:-:S02]  /*25780*/  MOV R0, R6 ;  /* 0x0000000600007202 */ /* 0x000fc40000000f00 */
[----:B------:R-:W-:Y:S05]  /*25790*/  CALL.REL.NOINC `($__internal_12_$__cuda_sm70_shflsync_bfly_p) ;  /* 0x00000fb000007944 */ /* 0x000fea0003c00000 */
[----:B------:R-:W-:Y:S01]  /*257a0*/  MOV R8, R0 ;  /* 0x0000000000087202 */ /* 0x000fe20000000f00 */
[----:B------:R-:W-:Y:S05]  /*257b0*/  BRA `(.L_x_962) ;  /* 0xffffa4d000007947 */ /* 0x000fea000383ffff */
.L_x_889:
[----:B-1234-:R-:W-:Y:S01]  /*257c0*/  IMAD.MOV.U32 R5, RZ, RZ, R12 ;  /* 0x000000ffff057224 */ /* 0x01efe200078e000c */
[----:B------:R-:W-:Y:S01]  /*257d0*/  MOV R3, RZ ;  /* 0x000000ff00037202 */ /* 0x000fe20000000f00 */
[----:B------:R-:W-:Y:S01]  /*257e0*/  IMAD.MOV.U32 R0, RZ, RZ, 0x1c1f ;  /* 0x00001c1fff007424 */ /* 0x000fe200078e00ff */
[----:B------:R-:W-:-:S02]  /*257f0*/  MOV R2, 0x25810 ;  /* 0x0002581000027802 */ /* 0x000fc40000000f00 */
[----:B------:R-:W-:Y:S05]  /*25800*/  CALL.REL.NOINC `($__internal_13_$__cuda_sm70_shflsync_idx_p) ;  /* 0x00000f8000007944 */ /* 0x000fea0003c00000 */
[----:B------:R-:W-:Y:S01]  /*25810*/  MOV R10, R0 ;  /* 0x00000000000a7202 */ /* 0x000fe20000000f00 */
[----:B------:R-:W-:Y:S05]  /*25820*/  BRA `(.L_x_963) ;  /* 0xffffbf1000007947 */ /* 0x000fea000383ffff */
.L_x_890:
[----:B------:R-:W-:Y:S01]  /*25830*/  IMAD.MOV.U32 R5, RZ, RZ, R13 ;  /* 0x000000ffff057224 */ /* 0x000fe200078e000d */
[----:B------:R-:W-:Y:S01]  /*25840*/  MOV R3, RZ ;  /* 0x000000ff00037202 */ /* 0x000fe20000000f00 */
[----:B------:R-:W-:Y:S01]  /*25850*/  IMAD.MOV.U32 R0, RZ, RZ, 0x1c1f ;  /* 0x00001c1fff007424 */ /* 0x000fe200078e00ff */
[----:B------:R-:W-:-:S02]  /*25860*/  MOV R2, 0x25880 ;  /* 0x0002588000027802 */ /* 0x000fc40000000f00 */
[----:B-12---:R-:W-:Y:S05]  /*25870*/  CALL.REL.NOINC `($__internal_13_$__cuda_sm70_shflsync_idx_p) ;  /* 0x00000f1000007944 */ /* 0x006fea0003c00000 */
[----:B------:R-:W-:Y:S05]  /*25880*/  BRA `(.L_x_964) ;  /* 0xffffbed000007947 */ /* 0x000fea000383ffff */
.L_x_893:
[----:B------:R-:W-:Y:S01]  /*25890*/  IMAD.MOV.U32 R5, RZ, RZ, R12 ;  /* 0x000000ffff057224 */ /* 0x000fe200078e000c */
[----:B--2---:R-:W-:Y:S01]  /*258a0*/  MOV R3, 0x1 ;  /* 0x0000000100037802 */ /* 0x004fe20000000f00 */
[----:B----4-:R-:W-:Y:S01]  /*258b0*/  IMAD.MOV.U32 R0, RZ, RZ, 0x1c1f ;  /* 0x00001c1fff007424 */ /* 0x010fe200078e00ff */
[----:B------:R-:W-:-:S02]  /*258c0*/  MOV R2, 0x258e0 ;  /* 0x000258e000027802 */ /* 0x000fc40000000f00 */
[----:B-1-3--:R-:W-:Y:S05]  /*258d0*/  CALL.REL.NOINC `($__internal_13_$__cuda_sm70_shflsync_idx_p) ;  /* 0x00000eb000007944 */ /* 0x00afea0003c00000 */
[----:B------:R-:W-:Y:S01]  /*258e0*/  IMAD.MOV.U32 R10, RZ, RZ, R0 ;  /* 0x000000ffff0a7224 */ /* 0x000fe200078e0000 */
[----:B------:R-:W-:Y:S01]  /*258f0*/  MOV R3, 0x1 ;  /* 0x0000000100037802 */ /* 0x000fe20000000f00 */
[----:B------:R-:W-:Y:S01]  /*25900*/  IMAD.MOV.U32 R5, RZ, RZ, R13 ;  /* 0x000000ffff057224 */ /* 0x000fe200078e000d */
[----:B------:R-:W-:-:S02]  /*25910*/  MOV R0, 0x1c1f ;  /* 0x00001c1f00007802 */ /* 0x000fc40000000f00 */
[----:B------:R-:W-:Y:S02]  /*25920*/  MOV R2, 0x25940 ;  /* 0x0002594000027802 */ /* 0x000fe40000000f00 */
[----:B------:R-:W-:Y:S05]  /*25930*/  CALL.REL.NOINC `($__internal_13_$__cuda_sm70_shflsync_idx_p) ;  /* 0x00000e5000007944 */ /* 0x000fea0003c00000 */
[----:B------:R-:W-:Y:S05]  /*25940*/  BRA `(.L_x_965) ;  /* 0xffffbf9000007947 */ /* 0x000fea000383ffff */
.L_x_896:
[----:B------:R-:W-:Y:S01]  /*25950*/  IMAD.MOV.U32 R5, RZ, RZ, R12 ;  /* 0x000000ffff057224 */ /* 0x000fe200078e000c */
[----:B-1----:R-:W-:Y:S01]  /*25960*/  MOV R3, 0x2 ;  /* 0x0000000200037802 */ /* 0x002fe20000000f00 */
[----:B----4-:R-:W-:Y:S01]  /*25970*/  IMAD.MOV.U32 R0, RZ, RZ, 0x1c1f ;  /* 0x00001c1fff007424 */ /* 0x010fe200078e00ff */
[----:B------:R-:W-:Y:S02]  /*25980*/  MOV R2, 0x259a0 ;  /* 0x000259a000027802 */ /* 0x000fe40000000f00 */
[----:B--23--:R-:W-:Y:S05]  /*25990*/  CALL.REL.NOINC `($__internal_13_$__cuda_sm70_shflsync_idx_p) ;  /* 0x00000df000007944 */ /* 0x00cfea0003c00000 */
[----:B------:R-:W-:Y:S01]  /*259a0*/  MOV R10, R0 ;  /* 0x00000000000a7202 */ /* 0x000fe20000000f00 */
[----:B------:R-:W-:Y:S05]  /*259b0*/  BRA `(.L_x_966) ;  /* 0xffffc0a000007947 */ /* 0x000fea000383ffff */
.L_x_897:
[----:B------:R-:W-:Y:S01]  /*259c0*/  IMAD.MOV.U32 R5, RZ, RZ, R13 ;  /* 0x000000ffff057224 */ /* 0x000fe200078e000d */
[----:B------:R-:W-:Y:S01]  /*259d0*/  MOV R3, 0x2 ;  /* 0x0000000200037802 */ /* 0x000fe20000000f00 */
[----:B----4-:R-:W-:Y:S01]  /*259e0*/  IMAD.MOV.U32 R0, RZ, RZ, 0x1c1f ;  /* 0x00001c1fff007424 */ /* 0x010fe200078e00ff */
[----:B------:R-:W-:Y:S02]  /*259f0*/  MOV R2, 0x25a10 ;  /* 0x00025a1000027802 */ /* 0x000fe40000000f00 */
[----:B-123--:R-:W-:Y:S05]  /*25a00*/  CALL.REL.NOINC `($__internal_13_$__cuda_sm70_shflsync_idx_p) ;  /* 0x00000d8000007944 */ /* 0x00efea0003c00000 */
[----:B------:R-:W-:Y:S05]  /*25a10*/  BRA `(.L_x_967) ;  /* 0xffffc06000007947 */ /* 0x000fea000383ffff */
.L_x_900:
[----:B------:R-:W-:Y:S01]  /*25a20*/  IMAD.MOV.U32 R5, RZ, RZ, R12 ;  /* 0x000000ffff057224 */ /* 0x000fe200078e000c */
[----:B-1----:R-:W-:Y:S01]  /*25a30*/  MOV R3, 0x3 ;  /* 0x0000000300037802 */ /* 0x002fe20000000f00 */
[----:B------:R-:W-:Y:S01]  /*25a40*/  IMAD.MOV.U32 R0, RZ, RZ, 0x1c1f ;  /* 0x00001c1fff007424 */ /* 0x000fe200078e00ff */
[----:B------:R-:W-:-:S02]  /*25a50*/  MOV R2, 0x25a70 ;  /* 0x00025a7000027802 */ /* 0x000fc40000000f00 */
[----:B--234-:R-:W-:Y:S05]  /*25a60*/  CALL.REL.NOINC `($__internal_13_$__cuda_sm70_shflsync_idx_p) ;  /* 0x00000d2000007944 */ /* 0x01cfea0003c00000 */
[----:B------:R-:W-:Y:S01]  /*25a70*/  IMAD.MOV.U32 R6, RZ, RZ, R0 ;  /* 0x000000ffff067224 */ /* 0x000fe200078e0000 */
[----:B------:R-:W-:Y:S01]  /*25a80*/  MOV R3, 0x3 ;  /* 0x0000000300037802 */ /* 0x000fe20000000f00 */
[----:B------:R-:W-:Y:S01]  /*25a90*/  IMAD.MOV.U32 R5, RZ, RZ, R13 ;  /* 0x000000ffff057224 */ /* 0x000fe200078e000d */
[----:B------:R-:W-:-:S02]  /*25aa0*/  MOV R0, 0x1c1f ;  /* 0x00001c1f00007802 */ /* 0x000fc40000000f00 */
[----:B------:R-:W-:Y:S02]  /*25ab0*/  MOV R2, 0x25ad0 ;  /* 0x00025ad000027802 */ /* 0x000fe40000000f00 */
[----:B------:R-:W-:Y:S05]  /*25ac0*/  CALL.REL.NOINC `($__internal_13_$__cuda_sm70_shflsync_idx_p) ;  /* 0x00000cc000007944 */ /* 0x000fea0003c00000 */
[----:B------:R-:W-:Y:S05]  /*25ad0*/  BRA `(.L_x_968) ;  /* 0xffffc13000007947 */ /* 0x000fea000383ffff */
.L_x_902:
[----:B------:R-:W-:Y:S01]  /*25ae0*/  IMAD.MOV.U32 R5, RZ, RZ, R22 ;  /* 0x000000ffff057224 */ /* 0x000fe200078e0016 */
[----:B------:R-:W-:Y:S01]  /*25af0*/  MOV R3, RZ ;  /* 0x000000ff00037202 */ /* 0x000fe20000000f00 */
[----:B------:R-:W-:Y:S01]  /*25b00*/  IMAD.MOV.U32 R0, RZ, RZ, 0x1c1f ;  /* 0x00001c1fff007424 */ /* 0x000fe200078e00ff */
[----:B------:R-:W-:Y:S02]  /*25b10*/  MOV R2, 0x25b30 ;  /* 0x00025b3000027802 */ /* 0x000fe40000000f00 */
[----:B------:R-:W-:Y:S05]  /*25b20*/  CALL.REL.NOINC `($__internal_13_$__cuda_sm70_shflsync_idx_p) ;  /* 0x00000c6000007944 */ /* 0x000fea0003c00000 */
[----:B------:R-:W-:Y:S01]  /*25b30*/  MOV R4, R0 ;  /* 0x0000000000047202 */ /* 0x000fe20000000f00 */
[----:B------:R-:W-:Y:S05]  /*25b40*/  BRA `(.L_x_969) ;  /* 0xffffc44000007947 */ /* 0x000fea000383ffff */
.L_x_903:
[----:B------:R-:W-:Y:S01]  /*25b50*/  IMAD.MOV.U32 R5, RZ, RZ, R24 ;  /* 0x000000ffff057224 */ /* 0x000fe200078e0018 */
[----:B------:R-:W-:Y:S01]  /*25b60*/  MOV R3, RZ ;  /* 0x000000ff00037202 */ /* 0x000fe20000000f00 */
[----:B------:R-:W-:Y:S01]  /*25b70*/  IMAD.MOV.U32 R0, RZ, RZ, 0x1c1f ;  /* 0x00001c1fff007424 */ /* 0x000fe200078e00ff */
[----:B------:R-:W-:Y:S02]  /*25b80*/  MOV R2, 0x25ba0 ;  /* 0x00025ba000027802 */ /* 0x000fe40000000f00 */
[----:B-12---:R-:W-:Y:S05]  /*25b90*/  CALL.REL.NOINC `($__internal_13_$__cuda_sm70_shflsync_idx_p) ;  /* 0x00000bf000007944 */ /* 0x006fea0003c00000 */
[----:B------:R-:W-:Y:S05]  /*25ba0*/  BRA `(.L_x_970) ;  /* 0xffffc40000007947 */ /* 0x000fea000383ffff */
.L_x_906:
[----:B------:R-:W-:Y:S01]  /*25bb0*/  IMAD.MOV.U32 R5, RZ, RZ, R22 ;  /* 0x000000ffff057224 */ /* 0x000fe200078e0016 */
[----:B----4-:R-:W-:Y:S01]  /*25bc0*/  MOV R3, 0x1 ;  /* 0x0000000100037802 */ /* 0x010fe20000000f00 */
[----:B------:R-:W-:Y:S01]  /*25bd0*/  IMAD.MOV.U32 R0, RZ, RZ, 0x1c1f ;  /* 0x00001c1fff007424 */ /* 0x000fe200078e00ff */
[----:B------:R-:W-:-:S02]  /*25be0*/  MOV R2, 0x25c00 ;  /* 0x00025c0000027802 */ /* 0x000fc40000000f00 */
[----:B-123--:R-:W-:Y:S05]  /*25bf0*/  CALL.REL.NOINC `($__internal_13_$__cuda_sm70_shflsync_idx_p) ;  /* 0x00000b9000007944 */ /* 0x00efea0003c00000 */
[----:B------:R-:W-:Y:S01]  /*25c00*/  IMAD.MOV.U32 R4, RZ, RZ, R0 ;  /* 0x000000ffff047224 */ /* 0x000fe200078e0000 */
[----:B------:R-:W-:Y:S01]  /*25c10*/  MOV R3, 0x1 ;  /* 0x0000000100037802 */ /* 0x000fe20000000f00 */
[----:B------:R-:W-:Y:S01]  /*25c20*/  IMAD.MOV.U32 R5, RZ, RZ, R24 ;  /* 0x000000ffff057224 */ /* 0x000fe200078e0018 */
[----:B------:R-:W-:-:S02]  /*25c30*/  MOV R0, 0x1c1f ;  /* 0x00001c1f00007802 */ /* 0x000fc40000000f00 */
[----:B------:R-:W-:Y:S02]  /*25c40*/  MOV R2, 0x25c60 ;  /* 0x00025c6000027802 */ /* 0x000fe40000000f00 */
[----:B------:R-:W-:Y:S05]  /*25c50*/  CALL.REL.NOINC `($__internal_13_$__cuda_sm70_shflsync_idx_p) ;  /* 0x00000b3000007944 */ /* 0x000fea0003c00000 */
[----:B------:R-:W-:Y:S05]  /*25c60*/  BRA `(.L_x_971) ;  /* 0xffffc82000007947 */ /* 0x000fea000383ffff */
.L_x_909:
[----:B------:R-:W-:Y:S01]  /*25c70*/  IMAD.MOV.U32 R5, RZ, RZ, R22 ;  /* 0x000000ffff057224 */ /* 0x000fe200078e0016 */
[----:B---3--:R-:W-:Y:S01]  /*25c80*/  MOV R3, 0x2 ;  /* 0x0000000200037802 */ /* 0x008fe20000000f00 */
[----:B----4-:R-:W-:Y:S01]  /*25c90*/  IMAD.MOV.U32 R0, RZ, RZ, 0x1c1f ;  /* 0x00001c1fff007424 */ /* 0x010fe200078e00ff */
[----:B------:R-:W-:Y:S02]  /*25ca0*/  MOV R2, 0x25cc0 ;  /* 0x00025cc000027802 */ /* 0x000fe40000000f00 */
[----:B-12---:R-:W-:Y:S05]  /*25cb0*/  CALL.REL.NOINC `($__internal_13_$__cuda_sm70_shflsync_idx_p) ;  /* 0x00000ad000007944 */ /* 0x006fea0003c00000 */
[----:B------:R-:W-:Y:S01]  /*25cc0*/  MOV R4, R0 ;  /* 0x0000000000047202 */ /* 0x000fe20000000f00 */
[----:B------:R-:W-:Y:S05]  /*25cd0*/  BRA `(.L_x_972) ;  /* 0xffffcb3000007947 */ /* 0x000fea000383ffff */
.L_x_910:
[----:B------:R-:W-:Y:S01]  /*25ce0*/  IMAD.MOV.U32 R5, RZ, RZ, R24 ;  /* 0x000000ffff057224 */ /* 0x000fe200078e0018 */
[----:B---3--:R-:W-:Y:S01]  /*25cf0*/  MOV R3, 0x2 ;  /* 0x0000000200037802 */ /* 0x008fe20000000f00 */
[----:B----4-:R-:W-:Y:S01]  /*25d00*/  IMAD.MOV.U32 R0, RZ, RZ, 0x1c1f ;  /* 0x00001c1fff007424 */ /* 0x010fe200078e00ff */
[----:B------:R-:W-:Y:S02]  /*25d10*/  MOV R2, 0x25d30 ;  /* 0x00025d3000027802 */ /* 0x000fe40000000f00 */
[----:B-12---:R-:W-:Y:S05]  /*25d20*/  CALL.REL.NOINC `($__internal_13_$__cuda_sm70_shflsync_idx_p) ;  /* 0x00000a6000007944 */ /* 0x006fea0003c00000 */
[----:B------:R-:W-:Y:S05]  /*25d30*/  BRA `(.L_x_973) ;  /* 0xffffcaf000007947 */ /* 0x000fea000383ffff */
.L_x_913:
[----:B------:R-:W-:Y:S01]  /*25d40*/  IMAD.MOV.U32 R5, RZ, RZ, R22 ;  /* 0x000000ffff057224 */ /* 0x000fe200078e0016 */
[----:B--23--:R-:W-:Y:S01]  /*25d50*/  MOV R3, 0x3 ;  /* 0x0000000300037802 */ /* 0x00cfe20000000f00 */
[----:B-1----:R-:W-:Y:S01]  /*25d60*/  IMAD.MOV.U32 R0, RZ, RZ, 0x1c1f ;  /* 0x00001c1fff007424 */ /* 0x002fe200078e00ff */
[----:B------:R-:W-:-:S02]  /*25d70*/  MOV R2, 0x25d90 ;  /* 0x00025d9000027802 */ /* 0x000fc40000000f00 */
[----:B----4-:R-:W-:Y:S05]  /*25d80*/  CALL.REL.NOINC `($__internal_13_$__cuda_sm70_shflsync_idx_p) ;  /* 0x00000a0000007944 */ /* 0x010fea0003c00000 */
[----:B------:R-:W-:Y:S01]  /*25d90*/  IMAD.MOV.U32 R4, RZ, RZ, R0 ;  /* 0x000000ffff047224 */ /* 0x000fe200078e0000 */
[----:B------:R-:W-:Y:S01]  /*25da0*/  MOV R3, 0x3 ;  /* 0x0000000300037802 */ /* 0x000fe20000000f00 */
[----:B------:R-:W-:Y:S01]  /*25db0*/  IMAD.MOV.U32 R5, RZ, RZ, R24 ;  /* 0x000000ffff057224 */ /* 0x000fe200078e0018 */
[----:B------:R-:W-:-:S02]  /*25dc0*/  MOV R0, 0x1c1f ;  /* 0x00001c1f00007802 */ /* 0x000fc40000000f00 */
[----:B------:R-:W-:Y:S02]  /*25dd0*/  MOV R2, 0x25df0 ;  /* 0x00025df000027802 */ /* 0x000fe40000000f00 */
[----:B------:R-:W-:Y:S05]  /*25de0*/  CALL.REL.NOINC `($__internal_13_$__cuda_sm70_shflsync_idx_p) ;  /* 0x000009a000007944 */ /* 0x000fea0003c00000 */
[----:B------:R-:W-:Y:S05]  /*25df0*/  BRA `(.L_x_974) ;  /* 0xffffcdd000007947 */ /* 0x000fea000383ffff */
.L_x_917:
[----:B------:R-:W-:Y:S01]  /*25e00*/  IMAD.MOV.U32 R5, RZ, RZ, R9 ;  /* 0x000000ffff057224 */ /* 0x000fe200078e0009 */
[----:B------:R-:W-:Y:S01]  /*25e10*/  MOV R3, RZ ;  /* 0x000000ff00037202 */ /* 0x000fe20000000f00 */
[----:B------:R-:W-:Y:S01]  /*25e20*/  IMAD.MOV.U32 R0, RZ, RZ, 0x1c1f ;  /* 0x00001c1fff007424 */ /* 0x000fe200078e00ff */
[----:B------:R-:W-:Y:S02]  /*25e30*/  MOV R2, 0x25e50 ;  /* 0x00025e5000027802 */ /* 0x000fe40000000f00 */
[----:B------:R-:W-:Y:S05]  /*25e40*/  CALL.REL.NOINC `($__internal_13_$__cuda_sm70_shflsync_idx_p) ;  /* 0x0000094000007944 */ /* 0x000fea0003c00000 */
[----:B------:R-:W-:Y:S01]  /*25e50*/  MOV R8, R0 ;  /* 0x0000000000087202 */ /* 0x000fe20000000f00 */
[----:B------:R-:W-:Y:S05]  /*25e60*/  BRA `(.L_x_975) ;  /* 0xffffd8b000007947 */ /* 0x000fea000383ffff */
.L_x_918:
[----:B------:R-:W-:Y:S01]  /*25e70*/  IMAD.MOV.U32 R5, RZ, RZ, R12 ;  /* 0x000000ffff057224 */ /* 0x000fe200078e000c */
[----:B------:R-:W-:Y:S01]  /*25e80*/  MOV R3, RZ ;  /* 0x000000ff00037202 */ /* 0x000fe20000000f00 */
[----:B------:R-:W-:Y:S01]  /*25e90*/  IMAD.MOV.U32 R0, RZ, RZ, 0x1c1f ;  /* 0x00001c1fff007424 */ /* 0x000fe200078e00ff */
[----:B------:R-:W-:Y:S02]  /*25ea0*/  MOV R2, 0x25ec0 ;  /* 0x00025ec000027802 */ /* 0x000fe40000000f00 */
[----:B-12---:R-:W-:Y:S05]  /*25eb0*/  CALL.REL.NOINC `($__internal_13_$__cuda_sm70_shflsync_idx_p) ;  /* 0x000008d000007944 */ /* 0x006fea0003c00000 */
[----:B------:R-:W-:Y:S05]  /*25ec0*/  BRA `(.L_x_976) ;  /* 0xffffd87000007947 */ /* 0x000fea000383ffff */
.L_x_921:
[----:B--2---:R-:W-:Y:S01]  /*25ed0*/  IMAD.MOV.U32 R5, RZ, RZ, R9 ;  /* 0x000000ffff057224 */ /* 0x004fe200078e0009 */
[----:B------:R-:W-:Y:S01]  /*25ee0*/  MOV R3, 0x1 ;  /* 0x0000000100037802 */ /* 0x000fe20000000f00 */
        /* <DEDUP_REMOVED lines=10> */
.L_x_924:
[----:B-1----:R-:W-:Y:S01]  /*25f90*/  IMAD.MOV.U32 R5, RZ, RZ, R9 ;  /* 0x000000ffff057224 */ /* 0x002fe200078e0009 */
[----:B------:R-:W-:Y:S01]  /*25fa0*/  MOV R3, 0x2 ;  /* 0x0000000200037802 */ /* 0x000fe20000000f00 */
[----:B----4-:R-:W-:Y:S01]  /*25fb0*/  IMAD.MOV.U32 R0, RZ, RZ, 0x1c1f ;  /* 0x00001c1fff007424 */ /* 0x010fe200078e00ff */
[----:B------:R-:W-:Y:S02]  /*25fc0*/  MOV R2, 0x25fe0 ;  /* 0x00025fe000027802 */ /* 0x000fe40000000f00 */
[----:B--23--:R-:W-:Y:S05]  /*25fd0*/  CALL.REL.NOINC `($__internal_13_$__cuda_sm70_shflsync_idx_p) ;  /* 0x000007b000007944 */ /* 0x00cfea0003c00000 */
[----:B------:R-:W-:Y:S01]  /*25fe0*/  MOV R8, R0 ;  /* 0x0000000000087202 */ /* 0x000fe20000000f00 */
[----:B------:R-:W-:Y:S05]  /*25ff0*/  BRA `(.L_x_978) ;  /* 0xffffda5000007947 */ /* 0x000fea000383ffff */
.L_x_925:
[----:B------:R-:W-:Y:S01]  /*26000*/  IMAD.MOV.U32 R5, RZ, RZ, R12 ;  /* 0x000000ffff057224 */ /* 0x000fe200078e000c */
[----:B------:R-:W-:Y:S01]  /*26010*/  MOV R3, 0x2 ;  /* 0x0000000200037802 */ /* 0x000fe20000000f00 */
[----:B----4-:R-:W-:Y:S01]  /*26020*/  IMAD.MOV.U32 R0, RZ, RZ, 0x1c1f ;  /* 0x00001c1fff007424 */ /* 0x010fe200078e00ff */
[----:B------:R-:W-:Y:S02]  /*26030*/  MOV R2, 0x26050 ;  /* 0x0002605000027802 */ /* 0x000fe40000000f00 */
[----:B-123--:R-:W-:Y:S05]  /*26040*/  CALL.REL.NOINC `($__internal_13_$__cuda_sm70_shflsync_idx_p) ;  /* 0x0000074000007944 */ /* 0x00efea0003c00000 */
[----:B------:R-:W-:Y:S05]  /*26050*/  BRA `(.L_x_979) ;  /* 0xffffda1000007947 */ /* 0x000fea000383ffff */
.L_x_928:
[----:B-1----:R-:W-:Y:S01]  /*26060*/  IMAD.MOV.U32 R5, RZ, RZ, R9 ;  /* 0x000000ffff057224 */ /* 0x002fe200078e0009 */
[----:B------:R-:W-:Y:S01]  /*26070*/  MOV R3, 0x3 ;  /* 0x0000000300037802 */ /* 0x000fe20000000f00 */
        /* <DEDUP_REMOVED lines=10> */
.L_x_930:
[----:B------:R-:W-:Y:S01]  /*26120*/  IMAD.MOV.U32 R5, RZ, RZ, R74 ;  /* 0x000000ffff057224 */ /* 0x000fe200078e004a */
[----:B------:R-:W-:Y:S01]  /*26130*/  MOV R3, RZ ;  /* 0x000000ff00037202 */ /* 0x000fe20000000f00 */
[----:B------:R-:W-:Y:S01]  /*26140*/  IMAD.MOV.U32 R0, RZ, RZ, 0x1f ;  /* 0x0000001fff007424 */ /* 0x000fe200078e00ff */
[----:B------:R-:W-:Y:S02]  /*26150*/  MOV R2, 0x26170 ;  /* 0x0002617000027802 */ /* 0x000fe40000000f00 */
[----:B--2---:R-:W-:Y:S05]  /*26160*/  CALL.REL.NOINC `($__internal_13_$__cuda_sm70_shflsync_idx_p) ;  /* 0x0000062000007944 */ /* 0x004fea0003c00000 */
[----:B------:R-:W-:Y:S01]  /*26170*/  MOV R9, R0 ;  /* 0x0000000000097202 */ /* 0x000fe20000000f00 */
[----:B------:R-:W-:Y:S05]  /*26180*/  BRA `(.L_x_981) ;  /* 0xffffdcb000007947 */ /* 0x000fea000383ffff */
.L_x_931:
[----:B------:R-:W-:Y:S01]  /*26190*/  IMAD.MOV.U32 R5, RZ, RZ, R74 ;  /* 0x000000ffff057224 */ /* 0x000fe200078e004a */
[----:B------:R-:W-:Y:S01]  /*261a0*/  MOV R3, 0x1 ;  /* 0x0000000100037802 */ /* 0x000fe20000000f00 */
[----:B------:R-:W-:Y:S01]  /*261b0*/  IMAD.MOV.U32 R0, RZ, RZ, 0x1f ;  /* 0x0000001fff007424 */ /* 0x000fe200078e00ff */
[----:B------:R-:W-:Y:S02]  /*261c0*/  MOV R2, 0x261e0 ;  /* 0x000261e000027802 */ /* 0x000fe40000000f00 */
[----:B-12---:R-:W-:Y:S05]  /*261d0*/  CALL.REL.NOINC `($__internal_13_$__cuda_sm70_shflsync_idx_p) ;  /* 0x000005b000007944 */ /* 0x006fea0003c00000 */
[----:B------:R-:W-:Y:S01]  /*261e0*/  MOV R8, R0 ;  /* 0x0000000000087202 */ /* 0x000fe20000000f00 */
[----:B------:R-:W-:Y:S05]  /*261f0*/  BRA `(.L_x_982) ;  /* 0xffffdc6000007947 */ /* 0x000fea000383ffff */
.L_x_932:
[----:B------:R-:W-:Y:S02]  /*26200*/  MOV R2, 0x1 ;  /* 0x0000000100027802 */ /* 0x000fe40000000f00 */
[----:B------:R-:W-:-:S02]  /*26210*/  MOV R3, 0x26230 ;  /* 0x0002623000037802 */ /* 0x000fc40000000f00 */
[----:B-1234-:R-:W-:Y:S05]  /*26220*/  CALL.REL.NOINC `($__internal_14_$__cuda_sm70_shflsync_up_p) ;  /* 0x000005b000007944 */ /* 0x01efea0003c00000 */
[----:B------:R-:W-:Y:S05]  /*26230*/  BRA `(.L_x_983) ;  /* 0xffffdd5000007947 */ /* 0x000fea000383ffff */
.L_x_933:
[----:B------:R-:W-:Y:S02]  /*26240*/  MOV R2, 0x2 ;  /* 0x0000000200027802 */ /* 0x000fe40000000f00 */
[----:B------:R-:W-:-:S02]  /*26250*/  MOV R3, 0x26270 ;  /* 0x0002627000037802 */ /* 0x000fc40000000f00 */
[----:B--2-4-:R-:W-:Y:S05]  /*26260*/  CALL.REL.NOINC `($__internal_14_$__cuda_sm70_shflsync_up_p) ;  /* 0x0000057000007944 */ /* 0x014fea0003c00000 */
        /* <DEDUP_REMOVED lines=23> */
.L_x_937:
[----:B------:R-:W-:Y:S02]  /*263e0*/  MOV R2, 0x1 ;  /* 0x0000000100027802 */ /* 0x000fe40000000f00 */
[----:B------:R-:W-:Y:S02]  /*263f0*/  MOV R3, 0x26410 ;  /* 0x0002641000037802 */ /* 0x000fe40000000f00 */
[----:B------:R-:W-:Y:S05]  /*26400*/  CALL.REL.NOINC `($__internal_14_$__cuda_sm70_shflsync_up_p) ;  /* 0x000003d000007944 */ /* 0x000fea0003c00000 */
[----:B------:R-:W-:Y:S01]  /*26410*/  MOV R2, R4 ;  /* 0x0000000400027202 */ /* 0x000fe20000000f00 */
[----:B------:R-:W-:Y:S05]  /*26420*/  BRA `(.L_x_985) ;  /* 0xffffddc000007947 */ /* 0x000fea000383ffff */
.L_x_938:
        /* <DEDUP_REMOVED lines=26> */
.L_x_940:
[----:B------:R-:W-:Y:S02]  /*265d0*/  SEL R0, RZ, 0x1, P0 ;  /* 0x00000001ff007807 */ /* 0x000fe40000000000 */
[----:B------:R-:W-:Y:S02]  /*265e0*/  MOV R2, 0x26600 ;  /* 0x0002660000027802 */ /* 0x000fe40000000f00 */
[----:B-1----:R-:W-:Y:S05]  /*265f0*/  CALL.REL.NOINC `($__internal_15_$__cuda_sm70_votesync_ballot) ;  /* 0x0000025000007944 */ /* 0x002fea0003c00000 */
[----:B------:R-:W-:Y:S01]  /*26600*/  MOV R12, R0 ;  /* 0x00000000000c7202 */ /* 0x000fe20000000f00 */
[----:B------:R-:W-:Y:S05]  /*26610*/  BRA `(.L_x_987) ;  /* 0xffffdd6000007947 */ /* 0x000fea000383ffff */
.L_x_941:
[----:B------:R-:W-:Y:S01]  /*26620*/  IMAD.MOV.U32 R5, RZ, RZ, R6 ;  /* 0x000000ffff057224 */ /* 0x000fe200078e0006 */
[----:B------:R-:W-:Y:S01]  /*26630*/  MOV R3, R8 ;  /* 0x0000000800037202 */ /* 0x000fe20000000f00 */
[----:B--2---:R-:W-:Y:S01]  /*26640*/  IMAD.MOV.U32 R0, RZ, RZ, 0x1f ;  /* 0x0000001fff007424 */ /* 0x004fe200078e00ff */
[----:B------:R-:W-:Y:S02]  /*26650*/  MOV R2, 0x26670 ;  /* 0x0002667000027802 */ /* 0x000fe40000000f00 */
[----:B-1----:R-:W-:Y:S05]  /*26660*/  CALL.REL.NOINC `($__internal_13_$__cuda_sm70_shflsync_idx_p) ;  /* 0x0000012000007944 */ /* 0x002fea0003c00000 */
[----:B------:R-:W-:Y:S01]  /*26670*/  IMAD.MOV.U32 R10, RZ, RZ, R0 ;  /* 0x000000ffff0a7224 */ /* 0x000fe200078e0000 */
[----:B------:R-:W-:Y:S01]  /*26680*/  MOV R3, R8 ;  /* 0x0000000800037202 */ /* 0x000fe20000000f00 */
[----:B------:R-:W-:Y:S01]  /*26690*/  IMAD.MOV.U32 R5, RZ, RZ, R7 ;  /* 0x000000ffff057224 */ /* 0x000fe200078e0007 */
[----:B------:R-:W-:Y:S02]  /*266a0*/  MOV R0, 0x1f ;  /* 0x0000001f00007802 */ /* 0x000fe40000000f00 */
[----:B------:R-:W-:-:S02]  /*266b0*/  MOV R2, 0x266d0 ;  /* 0x000266d000027802 */ /* 0x000fc40000000f00 */
[----:B------:R-:W-:Y:S05]  /*266c0*/  CALL.REL.NOINC `($__internal_13_$__cuda_sm70_shflsync_idx_p) ;  /* 0x000000c000007944 */ /* 0x000fea0003c00000 */
[----:B------:R-:W-:Y:S01]  /*266d0*/  MOV R7, R0 ;  /* 0x0000000000077202 */ /* 0x000fe20000000f00 */
[----:B------:R-:W-:Y:S05]  /*266e0*/  BRA `(.L_x_988) ;  /* 0xffffdd0000007947 */ /* 0x000fea000383ffff */
.L_x_944:
[----:B------:R-:W-:Y:S01]  /*266f0*/  IMAD.MOV.U32 R5, RZ, RZ, R4 ;  /* 0x000000ffff057224 */ /* 0x000fe200078e0004 */
[----:B--2---:R-:W-:-:S02]  /*26700*/  MOV R0, 0x1f ;  /* 0x0000001f00007802 */ /* 0x004fc40000000f00 */
[----:B------:R-:W-:Y:S02]  /*26710*/  MOV R2, 0x26730 ;  /* 0x0002673000027802 */ /* 0x000fe40000000f00 */
[----:B-1-34-:R-:W-:Y:S05]  /*26720*/  CALL.REL.NOINC `($__internal_13_$__cuda_sm70_shflsync_idx_p) ;  /* 0x0000006000007944 */ /* 0x01afea0003c00000 */
[----:B------:R-:W-:Y:S01]  /*26730*/  MOV R13, R0 ;  /* 0x00000000000d7202 */ /* 0x000fe20000000f00 */
[----:B------:R-:W-:Y:S05]  /*26740*/  BRA `(.L_x_943) ;  /* 0xffffdd0000007947 */ /* 0x000fea000383ffff */
        .weak           $__internal_12_$__cuda_sm70_shflsync_bfly_p
        .type           $__internal_12_$__cuda_sm70_shflsync_bfly_p,@function
        .size           $__internal_12_$__cuda_sm70_shflsync_bfly_p,($__internal_13_$__cuda_sm70_shflsync_idx_p - $__internal_12_$__cuda_sm70_shflsync_bfly_p)
$__internal_12_$__cuda_sm70_shflsync_bfly_p:
[----:B------:R-:W-:Y:S04]  /*26750*/  WARPSYNC R8 ;  /* 0x0000000800007348 */ /* 0x000fe80003800000 */
[----:B------:R1:W2:Y:S02]  /*26760*/  SHFL.BFLY PT, R0, R0, R3, R9 ;  /* 0x0c00000300007389 */ /* 0x0002a400000e0009 */
[----:B-1----:R-:W-:-:S04]  /*26770*/  MOV R3, 0x0 ;  /* 0x0000000000037802 */ /* 0x002fc80000000f00 */
[----:B--2---:R-:W-:Y:S05]  /*26780*/  RET.REL.NODEC R2 `(_ZN7cutlass13device_kernelIN5flash19enable_sm80_to_sm89INS1_16FlashAttnFwdSm80INS1_25CollectiveMainloopFwdSm80ILi4ELi1ELb0EN4cute5tupleIJNS5_1CILi128EEENS7_ILi48EEENS7_ILi96EEEEEELi96ENS_10bfloat16_tEfNS_4arch4Sm80ELb0ELb1ELb1ELb1ELb0ELb1ELb1ELb1EEENS1_21CollectiveEpilogueFwdINS6_IJS8_SA_S9_EEENS6_IJNS7_ILi1EEESI_SI_EEESC_SE_Li128ELb1ELb1ELb1ELb0EEENS1_36VarlenDynamicPersistentTileSchedulerILi128ELi48ELi128ELi128ELb1ELb1ELb0ELb1ELb0ELb1EEEEEEEEEvNT_6ParamsE) ;  /* 0xfffd987002007950 */ /* 0x004fea0003c3ffff */
        .weak           $__internal_13_$__cuda_sm70_shflsync_idx_p
        .type           $__internal_13_$__cuda_sm70_shflsync_idx_p,@function
        .size           $__internal_13_$__cuda_sm70_shflsync_idx_p,($__internal_14_$__cuda_sm70_shflsync_up_p - $__internal_13_$__cuda_sm70_shflsync_idx_p)
$__internal_13_$__cuda_sm70_shflsync_idx_p:
[----:B------:R-:W-:-:S04]  /*26790*/  MOV R75, 0xffffffff ;  /* 0xffffffff004b7802 */ /* 0x000fc80000000f00 */
[----:B------:R-:W-:Y:S04]  /*267a0*/  WARPSYNC R75 ;  /* 0x0000004b00007348 */ /* 0x000fe80003800000 */
[----:B------:R1:W2:Y:S02]  /*267b0*/  SHFL.IDX PT, R0, R5, R3, R0 ;  /* 0x0000000305007389 */ /* 0x0002a400000e0000 */
[----:B-1----:R-:W-:-:S04]  /*267c0*/  MOV R3, 0x0 ;  /* 0x0000000000037802 */ /* 0x002fc80000000f00 */
[----:B--2---:R-:W-:Y:S05]  /*267d0*/  RET.REL.NODEC R2 `(_ZN7cutlass13device_kernelIN5flash19enable_sm80_to_sm89INS1_16FlashAttnFwdSm80INS1_25CollectiveMainloopFwdSm80ILi4ELi1ELb0EN4cute5tupleIJNS5_1CILi128EEENS7_ILi48EEENS7_ILi96EEEEEELi96ENS_10bfloat16_tEfNS_4arch4Sm80ELb0ELb1ELb1ELb1ELb0ELb1ELb1ELb1EEENS1_21CollectiveEpilogueFwdINS6_IJS8_SA_S9_EEENS6_IJNS7_ILi1EEESI_SI_EEESC_SE_Li128ELb1ELb1ELb1ELb0EEENS1_36VarlenDynamicPersistentTileSchedulerILi128ELi48ELi128ELi128ELb1ELb1ELb0ELb1ELb0ELb1EEEEEEEEEvNT_6ParamsE) ;  /* 0xfffd982002007950 */ /* 0x004fea0003c3ffff */
        .weak           $__internal_14_$__cuda_sm70_shflsync_up_p
        .type           $__internal_14_$__cuda_sm70_shflsync_up_p,@function
        .size           $__internal_14_$__cuda_sm70_shflsync_up_p,($__internal_15_$__cuda_sm70_votesync_ballot - $__internal_14_$__cuda_sm70_shflsync_up_p)
$__internal_14_$__cuda_sm70_shflsync_up_p:
[----:B------:R-:W-:Y:S02]  /*267e0*/  IMAD.MOV.U32 R4, RZ, RZ, RZ ;  /* 0x000000ffff047224 */ /* 0x000fe400078e00ff */
[----:B------:R-:W-:-:S04]  /*267f0*/  IMAD.MOV.U32 R10, RZ, RZ, -0x1 ;  /* 0xffffffffff0a7424 */ /* 0x000fc800078e00ff */
[----:B------:R-:W-:Y:S04]  /*26800*/  WARPSYNC R10 ;  /* 0x0000000a00007348 */ /* 0x000fe80003800000 */
[----:B------:R1:W2:Y:S02]  /*26810*/  SHFL.UP PT, R4, R0, R2, R4 ;  /* 0x0400000200047389 */ /* 0x0002a400000e0004 */
[----:B-1----:R-:W-:Y:S02]  /*26820*/  MOV R2, R3 ;  /* 0x0000000300027202 */ /* 0x002fe40000000f00 */
[----:B------:R-:W-:-:S04]  /*26830*/  MOV R3, 0x0 ;  /* 0x0000000000037802 */ /* 0x000fc80000000f00 */
[----:B--2---:R-:W-:Y:S05]  /*26840*/  RET.REL.NODEC R2 `(_ZN7cutlass13device_kernelIN5flash19enable_sm80_to_sm89INS1_16FlashAttnFwdSm80INS1_25CollectiveMainloopFwdSm80ILi4ELi1ELb0EN4cute5tupleIJNS5_1CILi128EEENS7_ILi48EEENS7_ILi96EEEEEELi96ENS_10bfloat16_tEfNS_4arch4Sm80ELb0ELb1ELb1ELb1ELb0ELb1ELb1ELb1EEENS1_21CollectiveEpilogueFwdINS6_IJS8_SA_S9_EEENS6_IJNS7_ILi1EEESI_SI_EEESC_SE_Li128ELb1ELb1ELb1ELb0EEENS1_36VarlenDynamicPersistentTileSchedulerILi128ELi48ELi128ELi128ELb1ELb1ELb0ELb1ELb0ELb1EEEEEEEEEvNT_6ParamsE) ;  /* 0xfffd97b002007950 */ /* 0x004fea0003c3ffff */
        .weak           $__internal_15_$__cuda_sm70_votesync_ballot
        .type           $__internal_15_$__cuda_sm70_votesync_ballot,@function
        .size           $__internal_15_$__cuda_sm70_votesync_ballot,(.L_x_2865 - $__internal_15_$__cuda_sm70_votesync_ballot)
$__internal_15_$__cuda_sm70_votesync_ballot:
[----:B------:R-:W-:Y:S01]  /*26850*/  ISETP.NE.U32.AND P0, PT, R0, 0x1, PT ;  /* 0x000000010000780c */ /* 0x000fe20003f05070 */
[----:B------:R-:W-:-:S04]  /*26860*/  IMAD.MOV.U32 R3, RZ, RZ, -0x1 ;  /* 0xffffffffff037424 */ /* 0x000fc800078e00ff */
[----:B------:R-:W-:Y:S08]  /*26870*/  WARPSYNC R3 ;  /* 0x0000000300007348 */ /* 0x000ff00003800000 */
[----:B------:R-:W-:-:S04]  /*26880*/  VOTE.ANY R0, PT, !P0 ;  /* 0x0000000000007806 */ /* 0x000fc800040e0100 */
[----:B------:R-:W-:Y:S01]  /*26890*/  LOP3.LUT R0, R0, R3, RZ, 0xc0, !PT ;  /* 0x0000000300007212 */ /* 0x000fe200078ec0ff */
[----:B------:R-:W-:-:S04]  /*268a0*/  IMAD.MOV.U32 R3, RZ, RZ, 0x0 ;  /* 0x00000000ff037424 */ /* 0x000fc800078e00ff */
[----:B------:R-:W-:Y:S05]  /*268b0*/  RET.REL.NODEC R2 `(_ZN7cutlass13device_kernelIN5flash19enable_sm80_to_sm89INS1_16FlashAttnFwdSm80INS1_25CollectiveMainloopFwdSm80ILi4ELi1ELb0EN4cute5tupleIJNS5_1CILi128EEENS7_ILi48EEENS7_ILi96EEEEEELi96ENS_10bfloat16_tEfNS_4arch4Sm80ELb0ELb1ELb1ELb1ELb0ELb1ELb1ELb1EEENS1_21CollectiveEpilogueFwdINS6_IJS8_SA_S9_EEENS6_IJNS7_ILi1EEESI_SI_EEESC_SE_Li128ELb1ELb1ELb1ELb0EEENS1_36VarlenDynamicPersistentTileSchedulerILi128ELi48ELi128ELi128ELb1ELb1ELb0ELb1ELb0ELb1EEEEEEEEEvNT_6ParamsE) ;  /* 0xfffd974002007950 */ /* 0x000fea0003c3ffff */
.L_x_989:
        /* <DEDUP_REMOVED lines=12> */
.L_x_2865:


//--------------------- .text._ZN7cutlass13device_kernelIN5flash19enable_sm80_to_sm89INS1_16FlashAttnFwdSm80INS1_25CollectiveMainloopFwdSm80ILi4ELi1ELb0EN4cute5tupleIJNS5_1CILi128EEENS7_ILi64EEENS7_ILi96EEEEEELi96ENS_10bfloat16_tEfNS_4arch4Sm80ELb1ELb0ELb1ELb0ELb0ELb0ELb1ELb1EEENS1_21CollectiveEpilogueFwdINS6_IJS8_SA_S9_EEENS6_IJNS7_ILi1EEESI_SI_EEESC_SE_Li128ELb0ELb1ELb1ELb0EEENS1_30DynamicPersistentTileSchedulerILi128ELi128ELb1ELb1ELb0EEEEEEEEEvNT_6ParamsE --------------------------
	.section	.text._ZN7cutlass13device_kernelIN5flash19enable_sm80_to_sm89INS1_16FlashAttnFwdSm80INS1_25CollectiveMainloopFwdSm80ILi4ELi1ELb0EN4cute5tupleIJNS5_1CILi128EEENS7_ILi64EEENS7_ILi96EEEEEELi96ENS_10bfloat16_tEfNS_4arch4Sm80ELb1ELb0ELb1ELb0ELb0ELb0ELb1ELb1EEENS1_21CollectiveEpilogueFwdINS6_IJS8_SA_S9_EEENS6_IJNS7_ILi1EEESI_SI_EEESC_SE_Li128ELb0ELb1ELb1ELb0EEENS1_30DynamicPersistentTileSchedulerILi128ELi128ELb1ELb1ELb0EEEEEEEEEvNT_6ParamsE,"ax",@progbits
	.sectioninfo	@"SHI_REGISTERS=255"
	.align	128
.text._ZN7cutlass13device_kernelIN5flash19enable_sm80_to_sm89INS1_16FlashAttnFwdSm80INS1_25CollectiveMainloopFwdSm80ILi4ELi1ELb0EN4cute5tupleIJNS5_1CILi128EEENS7_ILi64EEENS7_ILi96EEEEEELi96ENS_10bfloat16_tEfNS_4arch4Sm80ELb1ELb0ELb1ELb0ELb0ELb0ELb1ELb1EEENS1_21CollectiveEpilogueFwdINS6_IJS8_SA_S9_EEENS6_IJNS7_ILi1EEESI_SI_EEESC_SE_Li128ELb0ELb1ELb1ELb0EEENS1_30DynamicPersistentTileSchedulerILi128ELi128ELb1ELb1ELb0EEEEEEEEEvNT_6ParamsE:
        .type           _ZN7cutlass13device_kernelIN5flash19enable_sm80_to_sm89INS1_16FlashAttnFwdSm80INS1_25CollectiveMainloopFwdSm80ILi4ELi1ELb0EN4cute5tupleIJNS5_1CILi128EEENS7_ILi64EEENS7_ILi96EEEEEELi96ENS_10bfloat16_tEfNS_4arch4Sm80ELb1ELb0ELb1ELb0ELb0ELb0ELb1ELb1EEENS1_21CollectiveEpilogueFwdINS6_IJS8_SA_S9_EEENS6_IJNS7_ILi1EEESI_SI_EEESC_SE_Li128ELb0ELb1ELb1ELb0EEENS1_30DynamicPersistentTileSchedulerILi128ELi128ELb1ELb1ELb0EEEEEEEEEvNT_6ParamsE,@function
        .size           _ZN7cutlass13device_kernelIN5flash19enable_sm80_to_sm89INS1_16FlashAttnFwdSm80INS1_25CollectiveMainloopFwdSm80ILi4ELi1ELb0EN4cute5tupleIJNS5_1CILi128EEENS7_ILi64EEENS7_ILi96EEEEEELi96ENS_10bfloat16_tEfNS_4arch4Sm80ELb1ELb0ELb1ELb0ELb0ELb0ELb1ELb1EEENS1_21CollectiveEpilogueFwdINS6_IJS8_SA_S9_EEENS6_IJNS7_ILi1EEESI_SI_EEESC_SE_Li128ELb0ELb1ELb1ELb0EEENS1_30DynamicPersistentTileSchedulerILi128ELi128ELb1ELb1ELb0EEEEEEEEEvNT_6ParamsE,(.L_x_2870 - _ZN7cutlass13device_kernelIN5flash19enable_sm80_to_sm89INS1_16FlashAttnFwdSm80INS1_25CollectiveMainloopFwdSm80ILi4ELi1ELb0EN4cute5tupleIJNS5_1CILi128EEENS7_ILi64EEENS7_ILi96EEEEEELi96ENS_10bfloat16_tEfNS_4arch4Sm80ELb1ELb0ELb1ELb0ELb0ELb0ELb1ELb1EEENS1_21CollectiveEpilogueFwdINS6_IJS8_SA_S9_EEENS6_IJNS7_ILi1EEESI_SI_EEESC_SE_Li128ELb0ELb1ELb1ELb0EEENS1_30DynamicPersistentTileSchedulerILi128ELi128ELb1ELb1ELb0EEEEEEEEEvNT_6ParamsE)
        .other          _ZN7cutlass13device_kernelIN5flash19enable_sm80_to_sm89INS1_16FlashAttnFwdSm80INS1_25CollectiveMainloopFwdSm80ILi4ELi1ELb0EN4cute5tupleIJNS5_1CILi128EEENS7_ILi64EEENS7_ILi96EEEEEELi96ENS_10bfloat16_tEfNS_4arch4Sm80ELb1ELb0ELb1ELb0ELb0ELb0ELb1ELb1EEENS1_21CollectiveEpilogueFwdINS6_IJS8_SA_S9_EEENS6_IJNS7_ILi1EEESI_SI_EEESC_SE_Li128ELb0ELb1ELb1ELb0EEENS1_30DynamicPersistentTileSchedulerILi128ELi128ELb1ELb1ELb0EEEEEEEEEvNT_6ParamsE,@"STO_CUDA_ENTRY STV_DEFAULT"
_ZN7cutlass13device_kernelIN5flash19enable_sm80_to_sm89INS1_16FlashAttnFwdSm80INS1_25CollectiveMainloopFwdSm80ILi4ELi1ELb0EN4cute5tupleIJNS5_1CILi128EEENS7_ILi64EEENS7_ILi96EEEEEELi96ENS_10bfloat16_tEfNS_4arch4Sm80ELb1ELb0ELb1ELb0ELb0ELb0ELb1ELb1EEENS1_21CollectiveEpilogueFwdINS6_IJS8_SA_S9_EEENS6_IJNS7_ILi1EEESI_SI_EEESC_SE_Li128ELb0ELb1ELb1ELb0EEENS1_30DynamicPersistentTileSchedulerILi128ELi128ELb1ELb1ELb0EEEEEEEEEvNT_6ParamsE:
[----:B------:R-:W-:-:S03]  /*0000*/  MOV R1, c[0x0][0x28] ;  /* 0x00000a0000017a02 */ /* 0x000fc60000000f00 */
[----:B------:R-:W1:Y:S01]  /*0010*/  S2R R13, SR_TID.X ;  /* 0x00000000000d7919 */ /* 0x000e620000002100 */
[----:B------:R-:W-:-:S03]  /*0020*/  IADD3 R1, R1, -0x78, RZ ;  /* 0xffffff8801017810 */ /* 0x000fc60007ffe0ff */
[----:B------:R-:W2:Y:S01]  /*0030*/  S2R R17, SR_CTAID.X ;  /* 0x0000000000117919 */ /* 0x000ea20000002500 */
[----:B-1----:R-:W-:-:S05]  /*0040*/  SHF.R.U32.HI R2, RZ, 0x5, R13 ;  /* 0x00000005ff027819 */ /* 0x002fca000001160d */
[----:B------:R-:W1:Y:S02]  /*0050*/  SHFL.IDX PT, R0, R2, RZ, 0x1f ;  /* 0x00001fff02007589 */ /* 0x000e6400000e0000 */
[----:B-1----:R-:W-:Y:S02]  /*0060*/  ISETP.GE.AND P0, PT, R0, 0x1, PT ;  /* 0x000000010000780c */ /* 0x002fe40003f06270 */
[----:B------:R1:W-:Y:S11]  /*0070*/  STL [R1+0x68], R0 ;  /* 0x0000680001007387 */ /* 0x0003f60000100800 */
[----:B------:R-:W-:Y:S06]  /*0080*/  @P0 BAR.ARV 0x4, 0x80 ;  /* 0x0102000000000b1d */ /* 0x000fec0000002000 */
[----:B--2---:R-:W-:-:S13]  /*0090*/  ISETP.GE.AND P0, PT, R17, c[0x0][0x538], PT ;  /* 0x00014e0011007a0c */ /* 0x004fda0003f06270 */
[----:B------:R-:W-:Y:S05]  /*00a0*/  @P0 EXIT ;  /* 0x000000000000094d */ /* 0x000fea0003800000 */
[----:B-1----:R-:W-:Y:S01]  /*00b0*/  SHF.R.S32.HI R8, RZ, 0x1f, R13 ;  /* 0x0000001fff087819 */ /* 0x002fe2000001140d */
[----:B------:R-:W-:Y:S01]  /*00c0*/  IMAD.MOV.U32 R214, RZ, RZ, 0x20 ;  /* 0x00000020ffd67424 */ /* 0x000fe200078e00ff */
[----:B------:R-:W-:Y:S02]  /*00d0*/  ULDC.64 UR6, c[0x0][0x118] ;  /* 0x0000460000067ab9 */ /* 0x000fe40000000a00 */
[CC--:B------:R-:W-:Y:S02]  /*00e0*/  LEA.HI R16, R8.reuse, R13.reuse, RZ, 0x3 ;  /* 0x0000000d08107211 */ /* 0x0c0fe400078f18ff */
[----:B------:R-:W-:Y:S02]  /*00f0*/  LEA.HI R4, R8, R13, RZ, 0x4 ;  /* 0x0000000d08047211 */ /* 0x000fe400078f20ff */
[----:B------:R-:W-:Y:S02]  /*0100*/  LOP3.LUT R2, R16, 0xfffffff8, RZ, 0xc0, !PT ;  /* 0xfffffff810027812 */ /* 0x000fe400078ec0ff */
[----:B------:R-:W-:-:S02]  /*0110*/  SHF.R.S32.HI R5, RZ, 0x4, R4 ;  /* 0x00000004ff057819 */ /* 0x000fc40000011404 */
        /* <DEDUP_REMOVED lines=12> */
[----:B------:R-:W-:Y:S01]  /*01e0*/  SHF.R.S32.HI R3, RZ, 0x1f, R0 ;  /* 0x0000001fff037819 */ /* 0x000fe20000011400 */
[----:B------:R-:W-:Y:S01]  /*01f0*/  IMAD R11, R12, 0x8, R11 ;  /* 0x000000080c0b7824 */ /* 0x000fe200078e020b */
        /* <DEDUP_REMOVED lines=13> */
[----:B------:R-:W-:Y:S01]  /*02d0*/  SHF.R.U32.HI R5, RZ, 0x3, R0 ;  /* 0x00000003ff057819 */ /* 0x000fe20000011600 */
[----:B------:R-:W-:Y:S01]  /*02e0*/  STL [R1+0x48], R20 ;  /* 0x0000481401007387 */ /* 0x000fe20000100800 */
[----:B------:R-:W-:Y:S02]  /*02f0*/  LOP3.LUT R4, R0, 0x18, R20, 0xf8, !PT ;  /* 0x0000001800047812 */ /* 0x000fe400078ef814 */
[----:B------:R-:W-:-:S02]  /*0300*/  SHF.R.S32.HI R215, RZ, 0x5, R8 ;  /* 0x00000005ffd77819 */ /* 0x000fc40000011408 */
[----:B------:R-:W-:Y:S02]  /*0310*/  SHF.R.S32.HI R0, RZ, 0x1f, R8 ;  /* 0x0000001fff007819 */ /* 0x000fe40000011408 */
[----:B------:R-:W-:Y:S02]  /*0320*/  LOP3.LUT R2, R3, 0x7fffffe, RZ, 0xc0, !PT ;  /* 0x07fffffe03027812 */ /* 0x000fe400078ec0ff */
[----:B------:R-:W-:Y:S02]  /*0330*/  LEA.HI R0, R0, R215, RZ, 0x2 ;  /* 0x000000d700007211 */ /* 0x000fe400078f10ff */
[----:B------:R-:W-:Y:S01]  /*0340*/  LOP3.LUT R8, R4, R5, RZ, 0x3c, !PT ;  /* 0x0000000504087212 */ /* 0x000fe200078e3cff */
[----:B------:R-:W-:Y:S01]  /*0350*/  IMAD.IADD R2, R22, 0x1, -R2 ;  /* 0x0000000116027824 */ /* 0x000fe200078e0a02 */
[--C-:B------:R-:W-:Y:S02]  /*0360*/  SHF.R.S32.HI R6, RZ, 0x1, R7.reuse ;  /* 0x00000001ff067819 */ /* 0x100fe40000011407 */
[----:B------:R-:W-:-:S02]  /*0370*/  SHF.R.S32.HI R4, RZ, 0x1f, R7 ;  /* 0x0000001fff047819 */ /* 0x000fc40000011407 */
[----:B------:R-:W-:Y:S02]  /*0380*/  SHF.R.S32.HI R5, RZ, 0x1f, R19 ;  /* 0x0000001fff057819 */ /* 0x000fe40000011413 */
[----:B------:R-:W-:Y:S01]  /*0390*/  LOP3.LUT R3, R0, 0xffffffc, RZ, 0xc0, !PT ;  /* 0x0ffffffc00037812 */ /* 0x000fe200078ec0ff */
[----:B------:R-:W-:Y:S01]  /*03a0*/  IMAD R0, R215, 0x8, R2 ;  /* 0x00000008d7007824 */ /* 0x000fe200078e0202 */
[----:B------:R-:W-:Y:S02]  /*03b0*/  LEA.HI R2, R4, R6, RZ, 0x2 ;  /* 0x0000000604027211 */ /* 0x000fe400078f10ff */
[----:B------:R-:W-:Y:S01]  /*03c0*/  LEA.HI R13, R5, R19, RZ, 0x2 ;  /* 0x00000013050d7211 */ /* 0x000fe200078f10ff */
[----:B------:R-:W-:Y:S01]  /*03d0*/  IMAD.IADD R5, R215, 0x1, -R3 ;  /* 0x00000001d7057824 */ /* 0x000fe200078e0a03 */
[----:B------:R-:W-:Y:S01]  /*03e0*/  LOP3.LUT R3, R2, 0xfffffffc, RZ, 0xc0, !PT ;  /* 0xfffffffc02037812 */ /* 0x000fe200078ec0ff */
[----:B------:R-:W-:Y:S01]  /*03f0*/  IMAD.U32 R7, R0, 0x20, R8 ;  /* 0x0000002000077824 */ /* 0x000fe200078e0008 */
[----:B------:R-:W-:-:S02]  /*0400*/  SHF.R.S32.HI R4, RZ, 0x2, R13 ;  /* 0x00000002ff047819 */ /* 0x000fc4000001140d */
[----:B------:R-:W-:Y:S01]  /*0410*/  LEA.HI R0, R10, R10, RZ, 0x1 ;  /* 0x0000000a0a007211 */ /* 0x000fe200078f08ff */
[----:B------:R-:W-:Y:S01]  /*0420*/  IMAD.IADD R8, R6, 0x1, -R3 ;  /* 0x0000000106087824 */ /* 0x000fe200078e0a03 */
[----:B------:R-:W-:Y:S01]  /*0430*/  SHF.R.S32.HI R2, RZ, 0x1, R9 ;  /* 0x00000001ff027819 */ /* 0x000fe20000011409 */
[----:B------:R-:W-:Y:S01]  /*0440*/  IMAD R18, R5, 0x10, R4 ;  /* 0x0000001005127824 */ /* 0x000fe200078e0204 */
[C---:B------:R-:W-:Y:S01]  /*0450*/  LOP3.LUT R4, R0.reuse, 0x1ffffffe, RZ, 0xc0, !PT ;  /* 0x1ffffffe00047812 */ /* 0x040fe200078ec0ff */
[----:B------:R-:W-:Y:S01]  /*0460*/  IMAD.SHL.U32 R3, R0, 0x20, RZ ;  /* 0x0000002000037824 */ /* 0x000fe200078e00ff */
[C---:B------:R-:W-:Y:S01]  /*0470*/  LOP3.LUT P0, RZ, R2.reuse, 0x2, RZ, 0xc0, !PT ;  /* 0x0000000202ff7812 */ /* 0x040fe2000780c0ff */
[----:B------:R-:W-:Y:S01]  /*0480*/  IMAD.SHL.U32 R0, R2, 0x40, RZ ;  /* 0x0000004002007824 */ /* 0x000fe200078e00ff */
[----:B------:R1:W-:Y:S01]  /*0490*/  STL [R1+0x34], R7 ;  /* 0x0000340701007387 */ /* 0x0003e20000100800 */
[----:B------:R-:W-:Y:S01]  /*04a0*/  IMAD.SHL.U32 R5, R15, 0x20, RZ ;  /* 0x000000200f057824 */ /* 0x000fe200078e00ff */
[----:B------:R-:W-:Y:S01]  /*04b0*/  LOP3.LUT R6, R3, 0xffffffc0, RZ, 0xc0, !PT ;  /* 0xffffffc003067812 */ /* 0x000fe200078ec0ff */
[----:B------:R-:W-:Y:S01]  /*04c0*/  IMAD.SHL.U32 R2, R8, 0x40, RZ ;  /* 0x0000004008027824 */ /* 0x000fe200078e00ff */
[----:B------:R-:W-:Y:S01]  /*04d0*/  LOP3.LUT R0, R0, 0xc0, RZ, 0xc0, !PT ;  /* 0x000000c000007812 */ /* 0x000fe200078ec0ff */
[----:B------:R-:W-:Y:S01]  /*04e0*/  IMAD.IADD R9, R10, 0x1, -R4 ;  /* 0x000000010a097824 */ /* 0x000fe200078e0a04 */
[----:B------:R-:W-:Y:S01]  /*04f0*/  LOP3.LUT R4, R5, 0xffffff00, RZ, 0xc0, !PT ;  /* 0xffffff0005047812 */ /* 0x000fe200078ec0ff */
[----:B------:R-:W-:Y:S01]  /*0500*/  STL [R1+0x6c], R18 ;  /* 0x00006c1201007387 */ /* 0x000fe20000100800 */
[----:B------:R-:W-:Y:S01]  /*0510*/  LOP3.LUT R2, R2, 0xc0, RZ, 0xc0, !PT ;  /* 0x000000c002027812 */ /* 0x000fe200078ec0ff */
[----:B------:R-:W-:Y:S01]  /*0520*/  IMAD R6, R9, 0x8, R6 ;  /* 0x0000000809067824 */ /* 0x000fe200078e0206 */
[----:B------:R-:W-:Y:S01]  /*0530*/  LOP3.LUT R3, R0, 0x8, R16, 0xf8, !PT ;  /* 0x0000000800037812 */ /* 0x000fe200078ef810 */
[----:B------:R-:W-:Y:S01]  /*0540*/  IMAD R215, R215, 0x200, R4 ;  /* 0x00000200d7d77824 */ /* 0x000fe200078e0204 */
[----:B------:R-:W-:Y:S01]  /*0550*/  SHF.R.U32.HI R212, RZ, 0x3, R0 ;  /* 0x00000003ffd47819 */ /* 0x000fe20000011600 */
[----:B------:R-:W-:Y:S01]  /*0560*/  STL [R1+0x58], R17 ;  /* 0x0000581101007387 */ /* 0x000fe20000100800 */
[----:B------:R-:W-:Y:S01]  /*0570*/  SHF.R.U32.HI R213, RZ, 0x3, R2 ;  /* 0x00000003ffd57819 */ /* 0x000fe20000011602 */
[----:B------:R-:W-:Y:S01]  /*0580*/  IMAD R215, R14, 0x20, R215 ;  /* 0x000000200ed77824 */ /* 0x000fe200078e02d7 */
[----:B------:R-:W-:-:S02]  /*0590*/  LOP3.LUT R212, R3, R212, RZ, 0x3c, !PT ;  /* 0x000000d403d47212 */ /* 0x000fc400078e3cff */
[----:B------:R-:W-:Y:S02]  /*05a0*/  IADD3 R3, R20, 0x20, RZ ;  /* 0x0000002014037810 */ /* 0x000fe40007ffe0ff */
[----:B------:R-:W-:Y:S01]  /*05b0*/  LOP3.LUT P1, RZ, R8, 0x2, RZ, 0xc0, !PT ;  /* 0x0000000208ff7812 */ /* 0x000fe2000782c0ff */
[----:B------:R-:W-:-:S03]  /*05c0*/  IMAD.U32 R212, R11, 0x20, R212 ;  /* 0x000000200bd47824 */ /* 0x000fc600078e00d4 */
[----:B------:R-:W-:Y:S01]  /*05d0*/  SEL R214, R214, 0xffffffe0, !P1 ;  /* 0xffffffe0d6d67807 */ /* 0x000fe20004800000 */
[----:B-1----:R-:W-:Y:S01]  /*05e0*/  IMAD.SHL.U32 R7, R12, 0x8, RZ ;  /* 0x000000080c077824 */ /* 0x002fe200078e00ff */
[----:B------:R-:W-:-:S04]  /*05f0*/  LEA R212, R212, 0x3100, 0x1 ;  /* 0x00003100d4d47811 */ /* 0x000fc800078e08ff */
[----:B------:R-:W-:Y:S01]  /*0600*/  LOP3.LUT R0, R2, 0x8, R7, 0xf8, !PT ;  /* 0x0000000802007812 */ /* 0x000fe200078ef807 */
[----:B------:R-:W-:Y:S01]  /*0610*/  IMAD R2, R10, 0x20, R22 ;  /* 0x000000200a027824 */ /* 0x000fe200078e0216 */
[----:B------:R-:W-:Y:S02]  /*0620*/  IADD3 R217, R212, 0x20, RZ ;  /* 0x00000020d4d97810 */ /* 0x000fe40007ffe0ff */
[----:B------:R-:W-:Y:S01]  /*0630*/  LOP3.LUT R213, R0, R213, RZ, 0x3c, !PT ;  /* 0x000000d500d57212 */ /* 0x000fe200078e3cff */
[----:B------:R-:W-:Y:S01]  /*0640*/  IMAD R0, R14, 0x20, R4 ;  /* 0x000000200e007824 */ /* 0x000fe200078e0204 */
[----:B------:R1:W-:Y:S01]  /*0650*/  STL [R1+0x70], R2 ;  /* 0x0000700201007387 */ /* 0x0003e20000100800 */
[----:B------:R-:W-:Y:S02]  /*0660*/  SHF.R.S32.HI R4, RZ, 0x1f, R3 ;  /* 0x0000001fff047819 */ /* 0x000fe40000011403 */
[C---:B------:R-:W-:Y:S01]  /*0670*/  IMAD.IADD R215, R213.reuse, 0x1, R215 ;  /* 0x00000001d5d77824 */ /* 0x040fe200078e02d7 */
[----:B------:R-:W-:Y:S01]  /*0680*/  @P0 IADD3 R217, R212, -0x20, RZ ;  /* 0xffffffe0d4d90810 */ /* 0x000fe20007ffe0ff */
[----:B------:R-:W-:Y:S01]  /*0690*/  IMAD.IADD R213, R213, 0x1, R0 ;  /* 0x00000001d5d57824 */ /* 0x000fe200078e0200 */
[----:B------:R-:W-:Y:S01]  /*06a0*/  LOP3.LUT R0, R13, 0x7ffffffc, RZ, 0xc0, !PT ;  /* 0x7ffffffc0d007812 */ /* 0x000fe200078ec0ff */
[----:B------:R2:W-:Y:S01]  /*06b0*/  STL [R1+0x60], R4 ;  /* 0x0000600401007387 */ /* 0x0005e20000100800 */
[----:B------:R-:W-:-:S02]  /*06c0*/  LEA R215, R215, 0x6100, 0x1 ;  /* 0x00006100d7d77811 */ /* 0x000fc400078e08ff */
[----:B------:R-:W-:Y:S01]  /*06d0*/  LEA R213, R213, 0x100, 0x1 ;  /* 0x00000100d5d57811 */ /* 0x000fe200078e08ff */
[----:B------:R-:W-:Y:S01]  /*06e0*/  IMAD.IADD R0, R19, 0x1, -R0 ;  /* 0x0000000113007824 */ /* 0x000fe200078e0a00 */
[----:B------:R-:W-:Y:S01]  /*06f0*/  IADD3 R228, R217, 0x400, RZ ;  /* 0x00000400d9e47810 */ /* 0x000fe20007ffe0ff */
[----:B------:R-:W-:Y:S01]  /*0700*/  IMAD.IADD R216, R215, 0x1, R214 ;  /* 0x00000001d7d87824 */ /* 0x000fe200078e02d6 */
[C---:B------:R-:W-:Y:S01]  /*0710*/  IADD3 R227, R217.reuse, 0x800, RZ ;  /* 0x00000800d9e37810 */ /* 0x040fe20007ffe0ff */
[----:B------:R-:W-:Y:S01]  /*0720*/  IMAD.IADD R214, R214, 0x1, R213 ;  /* 0x00000001d6d67824 */ /* 0x000fe200078e02d5 */
[C---:B------:R-:W-:Y:S02]  /*0730*/  IADD3 R226, R217.reuse, 0xc00, RZ ;  /* 0x00000c00d9e27810 */ /* 0x040fe40007ffe0ff */
[C---:B------:R-:W-:Y:S02]  /*0740*/  IADD3 R225, R217.reuse, 0x1000, RZ ;  /* 0x00001000d9e17810 */ /* 0x040fe40007ffe0ff */
[----:B------:R-:W-:-:S02]  /*0750*/  IADD3 R224, R217, 0x1400, RZ ;  /* 0x00001400d9e07810 */ /* 0x000fc40007ffe0ff */
[C---:B------:R-:W-:Y:S02]  /*0760*/  IADD3 R223, R217.reuse, 0x1800, RZ ;  /* 0x00001800d9df7810 */ /* 0x040fe40007ffe0ff */
[C---:B------:R-:W-:Y:S02]  /*0770*/  IADD3 R222, R217.reuse, 0x1c00, RZ ;  /* 0x00001c00d9de7810 */ /* 0x040fe40007ffe0ff */
[----:B-1----:R-:W-:Y:S02]  /*0780*/  IADD3 R2, R20, 0x40, RZ ;  /* 0x0000004014027810 */ /* 0x002fe40007ffe0ff */
[C---:B------:R-:W-:Y:S02]  /*0790*/  IADD3 R221, R217.reuse, 0x2000, RZ ;  /* 0x00002000d9dd7810 */ /* 0x040fe40007ffe0ff */
[----:B------:R-:W-:Y:S01]  /*07a0*/  SHF.R.S32.HI R3, RZ, 0x1f, R2 ;  /* 0x0000001fff037819 */ /* 0x000fe20000011402 */
[----:B------:R-:W-:Y:S01]  /*07b0*/  IMAD.SHL.U32 R2, R0, 0x2, RZ ;  /* 0x0000000200027824 */ /* 0x000fe200078e00ff */
[C---:B------:R-:W-:Y:S01]  /*07c0*/  IADD3 R220, R217.reuse, 0x2400, RZ ;  /* 0x00002400d9dc7810 */ /* 0x040fe20007ffe0ff */
[----:B------:R-:W-:Y:S01]  /*07d0*/  IMAD.IADD R0, R18, 0x1, R6 ;  /* 0x0000000112007824 */ /* 0x000fe200078e0206 */
[C---:B------:R-:W-:Y:S01]  /*07e0*/  IADD3 R219, R217.reuse, 0x2800, RZ ;  /* 0x00002800d9db7810 */ /* 0x040fe20007ffe0ff */
[----:B------:R2:W-:Y:S01]  /*07f0*/  STL [R1+0x5c], R3 ;  /* 0x00005c0301007387 */ /* 0x0005e20000100800 */
[----:B------:R-:W-:-:S03]  /*0800*/  IADD3 R218, R217, 0x2c00, RZ ;  /* 0x00002c00d9da7810 */ /* 0x000fc60007ffe0ff */
[----:B------:R2:W-:Y:S04]  /*0810*/  STL [R1+0x3c], R2 ;  /* 0x00003c0201007387 */ /* 0x0005e80000100800 */
[----:B------:R2:W-:Y:S02]  /*0820*/  STL [R1+0x64], R0 ;  /* 0x0000640001007387 */ /* 0x0005e40000100800 */
.L_x_1031:
[----:B--2---:R-:W2:Y:S01]  /*0830*/  LDL R4, [R1+0x58] ;  /* 0x0000580001047983 */ /* 0x004ea20000100800 */
[----:B------:R-:W-:Y:S01]  /*0840*/  IMAD.MOV.U32 R0, RZ, RZ, c[0x0][0x560] ;  /* 0x00015800ff007624 */ /* 0x000fe200078e00ff */
[----:B------:R-:W-:Y:S01]  /*0850*/  YIELD ;  /* 0x0000000000007946 */ /* 0x000fe20003800000 */
[----:B------:R-:W-:Y:S03]  /*0860*/  BSSY B0, `(.L_x_990) ;  /* 0x0000016000007945 */ /* 0x000fe60003800000 */
[----:B------:R-:W-:-:S13]  /*0870*/  ISETP.NE.AND P0, PT, R0, 0x1, PT ;  /* 0x000000010000780c */ /* 0x000fda0003f05270 */
[----:B--2---:R-:W-:Y:S01]  /*0880*/  @P0 IMAD.HI.U32 R0, R4, c[0x0][0x564], RZ ;  /* 0x0001590004000a27 */ /* 0x004fe200078e00ff */
[----:B------:R-:W-:-:S04]  /*0890*/  MOV R3, R4 ;  /* 0x0000000400037202 */ /* 0x000fc80000000f00 */
[----:B------:R-:W-:-:S04]  /*08a0*/  @P0 SHF.R.U32.HI R3, RZ, c[0x0][0x568], R0 ;  /* 0x00015a00ff030a19 */ /* 0x000fc80000011600 */
[----:B------:R-:W-:Y:S01]  /*08b0*/  ISETP.GE.AND P0, PT, R3, c[0x0][0x578], PT ;  /* 0x00015e0003007a0c */ /* 0x000fe20003f06270 */
[----:B------:R-:W-:-:S04]  /*08c0*/  IMAD.MOV R2, RZ, RZ, -R3 ;  /* 0x000000ffff027224 */ /* 0x000fc800078e0a03 */
[----:B------:R-:W-:-:S08]  /*08d0*/  IMAD R2, R2, c[0x0][0x560], R4 ;  /* 0x0001580002027a24 */ /* 0x000fd000078e0204 */
[----:B------:R-:W-:Y:S05]  /*08e0*/  @!P0 BRA `(.L_x_991) ;  /* 0x0000007000008947 */ /* 0x000fea0003800000 */
[----:B------:R-:W-:-:S04]  /*08f0*/  MOV R0, c[0x0][0x56c] ;  /* 0x00015b0000007a02 */ /* 0x000fc80000000f00 */
[----:B------:R-:W-:Y:S02]  /*0900*/  ISETP.NE.AND P0, PT, R0, 0x1, PT ;  /* 0x000000010000780c */ /* 0x000fe40003f05270 */
[----:B------:R-:W-:-:S11]  /*0910*/  MOV R0, R2 ;  /* 0x0000000200007202 */ /* 0x000fd60000000f00 */
[----:B------:R-:W-:-:S05]  /*0920*/  @P0 IMAD.HI.U32 R4, R2, c[0x0][0x570], RZ ;  /* 0x00015c0002040a27 */ /* 0x000fca00078e00ff */
[----:B------:R-:W-:-:S05]  /*0930*/  @P0 SHF.R.U32.HI R0, RZ, c[0x0][0x574], R4 ;  /* 0x00015d00ff000a19 */ /* 0x000fca0000011604 */
[----:B------:R-:W-:Y:S01]  /*0940*/  IMAD R4, R0, c[0x0][0x56c], RZ ;  /* 0x00015b0000047a24 */ /* 0x000fe200078e02ff */
[----:B------:R-:W-:Y:S05]  /*0950*/  BRA `(.L_x_992) ;  /* 0x0000006000007947 */ /* 0x000fea0003800000 */
.L_x_991:
[----:B------:R-:W-:-:S04]  /*0960*/  MOV R0, c[0x0][0x554] ;  /* 0x0001550000007a02 */ /* 0x000fc80000000f00 */
[----:B------:R-:W-:Y:S02]  /*0970*/  ISETP.NE.AND P0, PT, R0, 0x1, PT ;  /* 0x000000010000780c */ /* 0x000fe40003f05270 */
[----:B------:R-:W-:-:S11]  /*0980*/  MOV R0, R2 ;  /* 0x0000000200007202 */ /* 0x000fd60000000f00 */
[----:B------:R-:W-:-:S05]  /*0990*/  @P0 IMAD.HI.U32 R4, R2, c[0x0][0x558], RZ ;  /* 0x0001560002040a27 */ /* 0x000fca00078e00ff */
[----:B------:R-:W-:-:S05]  /*09a0*/  @P0 SHF.R.U32.HI R0, RZ, c[0x0][0x55c], R4 ;  /* 0x00015700ff000a19 */ /* 0x000fca0000011604 */
[----:B------:R-:W-:Y:S02]  /*09b0*/  IMAD R4, R0, c[0x0][0x554], RZ ;  /* 0x0001550000047a24 */ /* 0x000fe400078e02ff */
.L_x_992:
[----:B------:R-:W-:Y:S05]  /*09c0*/  BSYNC B0 ;  /* 0x0000000000007941 */ /* 0x000fea0003800000 */
.L_x_990:
[----:B------:R-:W-:Y:S01]  /*09d0*/  IMAD.MOV.U32 R5, RZ, RZ, c[0x0][0x53c] ;  /* 0x00014f00ff057624 */ /* 0x000fe200078e00ff */
[----:B------:R-:W-:Y:S01]  /*09e0*/  ULDC UR5, c[0x0][0x1d0] ;  /* 0x0000740000057ab9 */ /* 0x000fe20000000800 */
[----:B------:R-:W-:Y:S01]  /*09f0*/  IMAD.MOV.U32 R11, RZ, RZ, R0 ;  /* 0x000000ffff0b7224 */ /* 0x000fe200078e0000 */
[----:B------:R-:W-:Y:S01]  /*0a00*/  UIADD3 UR5, UR5, 0x3f, URZ ;  /* 0x0000003f05057890 */ /* 0x000fe2000fffe03f */
[----:B------:R-:W-:Y:S01]  /*0a10*/  IMAD.MOV.U32 R7, RZ, RZ, c[0x0][0x548] ;  /* 0x00015200ff077624 */ /* 0x000fe200078e00ff */
[----:B------:R-:W-:Y:S01]  /*0a20*/  ISETP.NE.AND P0, PT, R5, 0x1, PT ;  /* 0x000000010500780c */ /* 0x000fe20003f05270 */
[----:B------:R-:W-:Y:S01]  /*0a30*/  IMAD.IADD R4, R2, 0x1, -R4 ;  /* 0x0000000102047824 */ /* 0x000fe200078e0a04 */
[----:B------:R-:W-:Y:S01]  /*0a40*/  LOP3.LUT R5, RZ, R0, RZ, 0x33, !PT ;  /* 0x00000000ff057212 */ /* 0x000fe200078e33ff */
[----:B------:R-:W-:Y:S01]  /*0a50*/  USHF.R.S32.HI UR4, URZ, 0x1f, UR5 ;  /* 0x0000001f3f047899 */ /* 0x000fe20008011405 */
[----:B------:R-:W-:Y:S01]  /*0a60*/  BSSY B0, `(.L_x_993) ;  /* 0x0000041000007945 */ /* 0x000fe20003800000 */
[----:B------:R-:W-:-:S02]  /*0a70*/  IMAD R3, R3, c[0x0][0x554], R4 ;  /* 0x0001550003037a24 */ /* 0x000fc400078e0204 */
[----:B------:R-:W-:Y:S01]  /*0a80*/  ULEA.HI UR4, UR4, UR5, URZ, 0x6 ;  /* 0x0000000504047291 */ /* 0x000fe2000f8f303f */
[----:B------:R-:W-:Y:S02]  /*0a90*/  IMAD.MOV.U32 R2, RZ, RZ, RZ ;  /* 0x000000ffff027224 */ /* 0x000fe400078e00ff */
[----:B------:R-:W-:Y:S01]  /*0aa0*/  IMAD.MOV.U32 R25, RZ, RZ, R3 ;  /* 0x000000ffff197224 */ /* 0x000fe200078e0003 */
[----:B------:R-:W-:Y:S02]  /*0ab0*/  USHF.R.S32.HI UR4, URZ, 0x6, UR4 ;  /* 0x000000063f047899 */ /* 0x000fe40008011404 */
[----:B------:R-:W-:Y:S01]  /*0ac0*/  @P0 IMAD.HI.U32 R6, R0, c[0x0][0x540], RZ ;  /* 0x0001500000060a27 */ /* 0x000fe200078e00ff */
[----:B------:R-:W-:-:S03]  /*0ad0*/  IADD3 R0, R5, c[0x0][0x53c], RZ ;  /* 0x00014f0005007a10 */ /* 0x000fc60007ffe0ff */
[----:B------:R-:W-:Y:S01]  /*0ae0*/  IMAD.MOV.U32 R5, RZ, RZ, c[0x0][0x2c4] ;  /* 0x0000b100ff057624 */ /* 0x000fe200078e00ff */
[----:B------:R-:W-:Y:S01]  /*0af0*/  @P0 SHF.R.U32.HI R11, RZ, c[0x0][0x544], R6 ;  /* 0x00015100ff0b0a19 */ /* 0x000fe20000011606 */
[----:B------:R-:W-:Y:S01]  /*0b00*/  IMAD.MOV.U32 R6, RZ, RZ, 0x40 ;  /* 0x00000040ff067424 */ /* 0x000fe200078e00ff */
[----:B------:R-:W-:Y:S02]  /*0b10*/  ISETP.NE.AND P0, PT, R7, 0x1, PT ;  /* 0x000000010700780c */ /* 0x000fe40003f05270 */
[----:B------:R-:W-:Y:S01]  /*0b20*/  ISETP.NE.AND P2, PT, R5, 0x1, PT ;  /* 0x000000010500780c */ /* 0x000fe20003f45270 */
[----:B------:R-:W-:Y:S01]  /*0b30*/  IMAD R0, R11, c[0x0][0x53c], R0 ;  /* 0x00014f000b007a24 */ /* 0x000fe200078e0200 */
[----:B------:R1:W-:Y:S03]  /*0b40*/  STL [R1+0x50], R11 ;  /* 0x0000500b01007387 */ /* 0x0003e60000100800 */
[----:B------:R-:W-:-:S05]  /*0b50*/  IMAD.SHL.U32 R23, R0, 0x80, RZ ;  /* 0x0000008000177824 */ /* 0x000fca00078e00ff */
[----:B------:R-:W-:Y:S01]  /*0b60*/  IADD3 R0, R23, 0x7f, RZ ;  /* 0x0000007f17007810 */ /* 0x000fe20007ffe0ff */
[----:B------:R1:W-:Y:S04]  /*0b70*/  STL [R1+0x54], R23 ;  /* 0x0000541701007387 */ /* 0x0003e80000100800 */
[----:B------:R-:W-:-:S05]  /*0b80*/  @P2 IMAD.HI.U32 R5, R0, c[0x0][0x2c8], RZ ;  /* 0x0000b20000052a27 */ /* 0x000fca00078e00ff */
[----:B------:R-:W-:Y:S02]  /*0b90*/  @P2 SHF.R.U32.HI R0, RZ, c[0x0][0x2cc], R5 ;  /* 0x0000b300ff002a19 */ /* 0x000fe40000011605 */
[----:B------:R-:W-:-:S04]  /*0ba0*/  IADD3 R5, R6, -c[0x0][0x168], RZ ;  /* 0x80005a0006057a10 */ /* 0x000fc80007ffe0ff */
[----:B------:R-:W-:-:S04]  /*0bb0*/  IADD3 R0, R0, c[0x0][0x1d0], R5 ;  /* 0x0000740000007a10 */ /* 0x000fc80007ffe005 */
[----:B------:R-:W-:-:S04]  /*0bc0*/  SHF.R.S32.HI R6, RZ, 0x1f, R0 ;  /* 0x0000001fff067819 */ /* 0x000fc80000011400 */
[----:B------:R-:W-:Y:S01]  /*0bd0*/  LEA.HI R6, R6, R0, RZ, 0x6 ;  /* 0x0000000006067211 */ /* 0x000fe200078f30ff */
[----:B------:R-:W-:-:S03]  /*0be0*/  @P0 IMAD.HI.U32 R0, R3, c[0x0][0x54c], RZ ;  /* 0x0001530003000a27 */ /* 0x000fc600078e00ff */
[----:B------:R-:W-:Y:S02]  /*0bf0*/  SHF.R.S32.HI R6, RZ, 0x6, R6 ;  /* 0x00000006ff067819 */ /* 0x000fe40000011406 */
[----:B------:R-:W-:Y:S02]  /*0c00*/  @P0 SHF.R.U32.HI R25, RZ, c[0x0][0x550], R0 ;  /* 0x00015400ff190a19 */ /* 0x000fe40000011600 */
[----:B------:R-:W-:-:S03]  /*0c10*/  IMNMX R6, R6, UR4, PT ;  /* 0x0000000406067c17 */ /* 0x000fc6000b800200 */
[----:B------:R-:W-:Y:S01]  /*0c20*/  IMAD.MOV R0, RZ, RZ, -R25 ;  /* 0x000000ffff007224 */ /* 0x000fe200078e0a19 */
[----:B------:R1:W-:Y:S01]  /*0c30*/  STL [R1+0x44], R25 ;  /* 0x0000441901007387 */ /* 0x0003e20000100800 */
[----:B------:R-:W-:Y:S02]  /*0c40*/  ISETP.GE.AND P0, PT, R6, 0x1, PT ;  /* 0x000000010600780c */ /* 0x000fe40003f06270 */
[----:B------:R-:W-:-:S05]  /*0c50*/  IMAD R14, R0, c[0x0][0x548], R3 ;  /* 0x00015200000e7a24 */ /* 0x000fca00078e0203 */
[----:B------:R1:W-:Y:S06]  /*0c60*/  STL [R1+0x40], R14 ;  /* 0x0000400e01007387 */ /* 0x0003ec0000100800 */
[----:B------:R-:W-:Y:S05]  /*0c70*/  @!P0 BRA `(.L_x_994) ;  /* 0x000001f000008947 */ /* 0x000fea0003800000 */
[----:B------:R-:W-:-:S04]  /*0c80*/  SHF.R.U32.HI R0, RZ, 0x10, R11 ;  /* 0x00000010ff007819 */ /* 0x000fc8000001160b */
[----:B------:R-:W-:-:S04]  /*0c90*/  ISETP.NE.AND P0, PT, R0, RZ, PT ;  /* 0x000000ff0000720c */ /* 0x000fc80003f05270 */
[----:B------:R-:W-:-:S04]  /*0ca0*/  SEL R0, R0, c[0x0][0x338], P0 ;  /* 0x0000ce0000007a07 */ /* 0x000fc80000000000 */
[-C--:B------:R-:W-:Y:S02]  /*0cb0*/  IABS R3, R0.reuse ;  /* 0x0000000000037213 */ /* 0x080fe40000000000 */
[----:B------:R-:W-:Y:S02]  /*0cc0*/  IADD3 R7, R0, -0x1, R6 ;  /* 0xffffffff00077810 */ /* 0x000fe40007ffe006 */
[----:B------:R-:W2:Y:S02]  /*0cd0*/  I2F.RP R4, R3 ;  /* 0x0000000300047306 */ /* 0x000ea40000209400 */
[----:B------:R-:W-:Y:S02]  /*0ce0*/  IABS R10, R7 ;  /* 0x00000007000a7213 */ /* 0x000fe40000000000 */
[----:B------:R-:W-:-:S04]  /*0cf0*/  LOP3.LUT R7, R7, R0, RZ, 0x3c, !PT ;  /* 0x0000000007077212 */ /* 0x000fc800078e3cff */
[----:B------:R-:W-:Y:S01]  /*0d00*/  ISETP.GE.AND P0, PT, R7, RZ, PT ;  /* 0x000000ff0700720c */ /* 0x000fe20003f06270 */
[----:B--2---:R-:W2:Y:S02]  /*0d10*/  MUFU.RCP R4, R4 ;  /* 0x0000000400047308 */ /* 0x004ea40000001000 */
[----:B--2---:R-:W-:-:S06]  /*0d20*/  IADD3 R4, R4, 0xffffffe, RZ ;  /* 0x0ffffffe04047810 */ /* 0x004fcc0007ffe0ff */
[----:B------:R-:W2:Y:S02]  /*0d30*/  F2I.FTZ.U32.TRUNC.NTZ R5, R4 ;  /* 0x0000000400057305 */ /* 0x000ea4000021f000 */
[----:B--2---:R-:W-:Y:S02]  /*0d40*/  IMAD.MOV R2, RZ, RZ, -R5 ;  /* 0x000000ffff027224 */ /* 0x004fe400078e0a05 */
        /* <DEDUP_REMOVED lines=14> */
[----:B------:R-:W-:-:S13]  /*0e30*/  ISETP.GE.U32.AND P3, PT, R4, R3, PT ;  /* 0x000000030400720c */ /* 0x000fda0003f66070 */
[----:B------:R-:W-:-:S05]  /*0e40*/  @P3 IADD3 R2, R2, 0x1, RZ ;  /* 0x0000000102023810 */ /* 0x000fca0007ffe0ff */
[----:B------:R-:W-:Y:S01]  /*0e50*/  @!P0 IMAD.MOV R2, RZ, RZ, -R2 ;  /* 0x000000ffff028224 */ /* 0x000fe200078e0a02 */
[----:B------:R-:W-:Y:S02]  /*0e60*/  @!P1 LOP3.LUT R2, RZ, R0, RZ, 0x33, !PT ;  /* 0x00000000ff029212 */ /* 0x000fe400078e33ff */
.L_x_994:
[----:B------:R-:W-:Y:S05]  /*0e70*/  BSYNC B0 ;  /* 0x0000000000007941 */ /* 0x000fea0003800000 */
.L_x_993:
[----:B------:R-:W-:Y:S01]  /*0e80*/  LOP3.LUT R0, R11, 0xffff, RZ, 0xc0, !PT ;  /* 0x0000ffff0b007812 */ /* 0x000fe200078ec0ff */
[----:B------:R-:W-:Y:S01]  /*0e90*/  CS2R R18, SRZ ;  /* 0x0000000000127805 */ /* 0x000fe2000001ff00 */
[----:B------:R-:W-:Y:S01]  /*0ea0*/  CS2R R20, SRZ ;  /* 0x0000000000147805 */ /* 0x000fe2000001ff00 */
[----:B------:R-:W-:Y:S01]  /*0eb0*/  CS2R R94, SRZ ;  /* 0x00000000005e7805 */ /* 0x000fe2000001ff00 */
[----:B------:R-:W-:Y:S01]  /*0ec0*/  CS2R R92, SRZ ;  /* 0x00000000005c7805 */ /* 0x000fe2000001ff00 */
        /* <DEDUP_REMOVED lines=14> */
[----:B------:R2:W-:Y:S01]  /*0fb0*/  STL [R1], R24 ;  /* 0x0000001801007387 */ /* 0x0005e20000100800 */
        /* <DEDUP_REMOVED lines=39> */
[----:B--2---:R-:W2:Y:S01]  /*1230*/  LDL R5, [R1+0x70] ;  /* 0x0000700001057983 */ /* 0x004ea20000100800 */
[----:B------:R-:W-:-:S03]  /*1240*/  ISETP.NE.U32.AND P1, PT, RZ, c[0x0][0x340], PT ;  /* 0x0000d000ff007a0c */ /* 0x000fc60003f25070 */
[----:B-1----:R-:W3:Y:S01]  /*1250*/  LDL.64 R10, [R1+0x48] ;  /* 0x00004800010a7983 */ /* 0x002ee20000100a00 */
[----:B------:R-:W-:-:S03]  /*1260*/  ISETP.NE.AND.EX P1, PT, RZ, c[0x0][0x344], PT, P1 ;  /* 0x0000d100ff007a0c */ /* 0x000fc60003f25310 */
[----:B------:R1:W3:Y:S10]  /*1270*/  LDL.64 R26, [R1+0x48] ;  /* 0x00004800011a7983 */ /* 0x0002f40000100a00 */
[----:B------:R-:W-:-:S05]  /*1280*/  @P1 MOV R2, 0x4 ;  /* 0x0000000400021802 */ /* 0x000fca0000000f00 */
[----:B------:R-:W-:-:S05]  /*1290*/  @P1 IMAD.WIDE R2, R25, R2, c[0x0][0x340] ;  /* 0x0000d00019021625 */ /* 0x000fca00078e0202 */
[----:B------:R4:W5:Y:S01]  /*12a0*/  @P1 LDG.E R18, [R2.64] ;  /* 0x0000000602121981 */ /* 0x000962000c1e1900 */
[----:B------:R-:W-:Y:S02]  /*12b0*/  SHF.R.S32.HI R13, RZ, 0x1f, R14 ;  /* 0x0000001fff0d7819 */ /* 0x000fe4000001140e */
[----:B------:R-:W-:Y:S02]  /*12c0*/  SHF.R.S32.HI R17, RZ, 0x1f, R25 ;  /* 0x0000001fff117819 */ /* 0x000fe40000011419 */
[----:B------:R-:W-:Y:S01]  /*12d0*/  IADD3 R64, R24, -0x1, RZ ;  /* 0xffffffff18407810 */ /* 0x000fe20007ffe0ff */
[----:B------:R-:W-:-:S04]  /*12e0*/  IMAD R4, R13, c[0x0][0x1b8], RZ ;  /* 0x00006e000d047a24 */ /* 0x000fc800078e02ff */
[C---:B------:R-:W-:Y:S02]  /*12f0*/  IMAD R4, R14.reuse, c[0x0][0x1bc], R4 ;  /* 0x00006f000e047a24 */ /* 0x040fe400078e0204 */
[----:B----4-:R-:W-:-:S04]  /*1300*/  IMAD.WIDE.U32 R2, R14, c[0x0][0x1b8], RZ ;  /* 0x00006e000e027a25 */ /* 0x010fc800078e00ff */
[----:B------:R-:W-:Y:S02]  /*1310*/  IMAD.IADD R3, R3, 0x1, R4 ;  /* 0x0000000103037824 */ /* 0x000fe400078e0204 */
[----:B------:R-:W-:Y:S02]  /*1320*/  IMAD R4, R17, c[0x0][0x1c0], RZ ;  /* 0x0000700011047a24 */ /* 0x000fe400078e02ff */
[----:B------:R-:W-:-:S04]  /*1330*/  IMAD.WIDE.U32 R2, R25, c[0x0][0x1c0], R2 ;  /* 0x0000700019027a25 */ /* 0x000fc800078e0002 */
[----:B------:R-:W-:-:S04]  /*1340*/  IMAD R4, R25, c[0x0][0x1c4], R4 ;  /* 0x0000710019047a24 */ /* 0x000fc800078e0204 */
[----:B------:R-:W-:Y:S02]  /*1350*/  IMAD.IADD R3, R3, 0x1, R4 ;  /* 0x0000000103037824 */ /* 0x000fe400078e0204 */
[----:B--2---:R-:W-:Y:S02]  /*1360*/  IMAD.IADD R8, R5, 0x1, R23 ;  /* 0x0000000105087824 */ /* 0x004fe400078e0217 */
[----:B------:R-:W2:Y:S03]  /*1370*/  S2R R5, SR_TID.X ;  /* 0x0000000000057919 */ /* 0x000ea60000002100 */
[----:B------:R-:W-:Y:S02]  /*1380*/  MOV R0, R8 ;  /* 0x0000000800007202 */ /* 0x000fe40000000f00 */
[----:B---3--:R-:W-:-:S04]  /*1390*/  MOV R26, R10 ;  /* 0x0000000a001a7202 */ /* 0x008fc80000000f00 */
[----:B------:R-:W-:Y:S02]  /*13a0*/  SHF.R.S32.HI R27, RZ, 0x1f, R26 ;  /* 0x0000001fff1b7819 */ /* 0x000fe4000001141a */
[----:B------:R-:W-:-:S03]  /*13b0*/  ISETP.GE.AND P5, PT, R26, c[0x0][0x1d4], PT ;  /* 0x000075001a007a0c */ /* 0x000fc60003fa6270 */
[----:B------:R1:W-:Y:S01]  /*13c0*/  STL [R1+0x4c], R27 ;  /* 0x00004c1b01007387 */ /* 0x0003e20000100800 */
[----:B------:R-:W-:Y:S02]  /*13d0*/  SEL R16, RZ, 0x1, P5 ;  /* 0x00000001ff107807 */ /* 0x000fe40002800000 */
[----:B--2---:R-:W-:-:S04]  /*13e0*/  SHF.R.S32.HI R22, RZ, 0x1f, R5 ;  /* 0x0000001fff167819 */ /* 0x004fc80000011405 */
[----:B------:R-:W-:Y:S01]  /*13f0*/  LEA.HI R22, R22, R5, RZ, 0x2 ;  /* 0x0000000516167211 */ /* 0x000fe200078f10ff */
[----:B------:R-:W-:-:S03]  /*1400*/  @P2 IMAD.HI.U32 R5, R8, c[0x0][0x2c8], RZ ;  /* 0x0000b20008052a27 */ /* 0x000fc600078e00ff */
[----:B------:R-:W-:Y:S02]  /*1410*/  SHF.R.S32.HI R22, RZ, 0x2, R22 ;  /* 0x00000002ff167819 */ /* 0x000fe40000011416 */
[----:B------:R-:W-:Y:S02]  /*1420*/  @P2 SHF.R.U32.HI R0, RZ, c[0x0][0x2cc], R5 ;  /* 0x0000b300ff002a19 */ /* 0x000fe40000011605 */
[----:B------:R-:W-:-:S03]  /*1430*/  SHF.R.S32.HI R6, RZ, 0x1f, R22 ;  /* 0x0000001fff067819 */ /* 0x000fc60000011416 */
[----:B------:R-:W-:-:S04]  /*1440*/  IMAD.WIDE.U32 R2, R0, c[0x0][0x1b0], R2 ;  /* 0x00006c0000027a25 */ /* 0x000fc800078e0002 */
[C---:B------:R-:W-:Y:S02]  /*1450*/  IMAD R7, R6.reuse, c[0x0][0x1e0], RZ ;  /* 0x0000780006077a24 */ /* 0x040fe400078e02ff */
[----:B------:R-:W-:Y:S01]  /*1460*/  IMAD R5, R6, c[0x0][0x208], RZ ;  /* 0x0000820006057a24 */ /* 0x000fe200078e02ff */
[----:B------:R-:W-:Y:S01]  /*1470*/  SHF.R.S32.HI R6, RZ, 0x1f, R0 ;  /* 0x0000001fff067819 */ /* 0x000fe20000011400 */
[C---:B------:R-:W-:Y:S02]  /*1480*/  IMAD R12, R22.reuse, c[0x0][0x1e4], R7 ;  /* 0x00007900160c7a24 */ /* 0x040fe400078e0207 */
[----:B------:R-:W-:Y:S02]  /*1490*/  IMAD R11, R22, c[0x0][0x20c], R5 ;  /* 0x00008300160b7a24 */ /* 0x000fe400078e0205 */
[----:B------:R-:W-:Y:S02]  /*14a0*/  IMAD R9, R6, c[0x0][0x1b0], RZ ;  /* 0x00006c0006097a24 */ /* 0x000fe400078e02ff */
[----:B------:R-:W-:-:S04]  /*14b0*/  IMAD.WIDE.U32 R6, R22, c[0x0][0x1e0], R26 ;  /* 0x0000780016067a25 */ /* 0x000fc800078e001a */
[C---:B------:R-:W-:Y:S01]  /*14c0*/  IMAD R10, R0.reuse, c[0x0][0x1b4], R9 ;  /* 0x00006d00000a7a24 */ /* 0x040fe200078e0209 */
[----:B------:R-:W-:Y:S01]  /*14d0*/  IADD3 R9, -R0, RZ, RZ ;  /* 0x000000ff00097210 */ /* 0x000fe20007ffe1ff */
[----:B------:R-:W-:Y:S01]  /*14e0*/  IMAD.WIDE.U32 R4, R22, c[0x0][0x208], R26 ;  /* 0x0000820016047a25 */ /* 0x000fe200078e001a */
[----:B------:R-:W-:Y:S02]  /*14f0*/  IADD3 R0, R26, 0x20, RZ ;  /* 0x000000201a007810 */ /* 0x000fe40007ffe0ff */
[----:B------:R-:W-:Y:S01]  /*1500*/  IADD3 R7, R7, R12, RZ ;  /* 0x0000000c07077210 */ /* 0x000fe20007ffe0ff */
[----:B------:R-:W-:Y:S01]  /*1510*/  IMAD R8, R9, c[0x0][0x2c4], R8 ;  /* 0x0000b10009087a24 */ /* 0x000fe200078e0208 */
[----:B------:R-:W-:Y:S01]  /*1520*/  ISETP.GE.AND P4, PT, R0, c[0x0][0x1d4], PT ;  /* 0x0000750000007a0c */ /* 0x000fe20003f86270 */
[----:B------:R-:W-:Y:S02]  /*1530*/  IMAD.IADD R5, R5, 0x1, R11 ;  /* 0x0000000105057824 */ /* 0x000fe400078e020b */
[----:B------:R-:W-:Y:S01]  /*1540*/  IMAD.IADD R3, R3, 0x1, R10 ;  /* 0x0000000103037824 */ /* 0x000fe200078e020a */
[----:B------:R-:W-:Y:S01]  /*1550*/  SHF.R.S32.HI R9, RZ, 0x1f, R8 ;  /* 0x0000001fff097819 */ /* 0x000fe20000011408 */
[C---:B------:R-:W-:Y:S01]  /*1560*/  IMAD R12, R13.reuse, c[0x0][0x1e8], RZ ;  /* 0x00007a000d0c7a24 */ /* 0x040fe200078e02ff */
[----:B------:R-:W-:Y:S01]  /*1570*/  SEL R10, RZ, 0xffffffff, P4 ;  /* 0xffffffffff0a7807 */ /* 0x000fe20002000000 */
[----:B------:R-:W-:-:S02]  /*1580*/  IMAD R11, R13, c[0x0][0x210], RZ ;  /* 0x000084000d0b7a24 */ /* 0x000fc400078e02ff */
[----:B------:R-:W-:Y:S02]  /*1590*/  IMAD R9, R9, c[0x0][0x1a8], RZ ;  /* 0x00006a0009097a24 */ /* 0x000fe400078e02ff */
[----:B------:R-:W-:Y:S01]  /*15a0*/  IMAD R13, R14, c[0x0][0x1ec], R12 ;  /* 0x00007b000e0d7a24 */ /* 0x000fe200078e020c */
[----:B------:R-:W-:Y:S01]  /*15b0*/  SHF.L.U32 R12, R10, 0x1, RZ ;  /* 0x000000010a0c7819 */ /* 0x000fe200000006ff */
[C---:B------:R-:W-:Y:S02]  /*15c0*/  IMAD R15, R14.reuse, c[0x0][0x214], R11 ;  /* 0x000085000e0f7a24 */ /* 0x040fe400078e020b */
[----:B------:R-:W-:Y:S01]  /*15d0*/  IMAD.WIDE.U32 R10, R14, c[0x0][0x1e8], R6 ;  /* 0x00007a000e0a7a25 */ /* 0x000fe200078e0006 */
[----:B------:R-:W-:-:S03]  /*15e0*/  LOP3.LUT R12, R12, 0x2, R16, 0xe2, !PT ;  /* 0x000000020c0c7812 */ /* 0x000fc600078ee210 */
[----:B------:R-:W-:-:S04]  /*15f0*/  IMAD.WIDE.U32 R4, R14, c[0x0][0x210], R4 ;  /* 0x000084000e047a25 */ /* 0x000fc800078e0004 */
[C---:B------:R-:W-:Y:S01]  /*1600*/  IMAD R14, R8.reuse, c[0x0][0x1ac], R9 ;  /* 0x00006b00080e7a24 */ /* 0x040fe200078e0209 */
[----:B------:R-:W-:Y:S01]  /*1610*/  IADD3 R9, R5, R15, RZ ;  /* 0x0000000f05097210 */ /* 0x000fe20007ffe0ff */
[----:B------:R-:W-:Y:S01]  /*1620*/  IMAD.WIDE.U32 R6, R8, c[0x0][0x1a8], R2 ;  /* 0x00006a0008067a25 */ /* 0x000fe200078e0002 */
[----:B-----5:R-:W-:Y:S02]  /*1630*/  @P1 SHF.R.S32.HI R3, RZ, 0x1f, R18 ;  /* 0x0000001fff031819 */ /* 0x020fe40000011412 */
[----:B------:R-:W-:Y:S01]  /*1640*/  @!P1 MOV R3, R17 ;  /* 0x0000001100039202 */ /* 0x000fe20000000f00 */
[----:B------:R-:W-:Y:S01]  /*1650*/  IMAD.IADD R14, R7, 0x1, R14 ;  /* 0x00000001070e7824 */ /* 0x000fe200078e020e */
[C---:B------:R-:W-:Y:S01]  /*1660*/  LEA R16, P0, R6.reuse, c[0x0][0x160], 0x1 ;  /* 0x0000580006107a11 */ /* 0x040fe200078008ff */
[----:B------:R-:W-:Y:S01]  /*1670*/  @P1 IMAD.MOV.U32 R2, RZ, RZ, R18 ;  /* 0x000000ffff021224 */ /* 0x000fe200078e0012 */
[----:B------:R-:W-:Y:S01]  /*1680*/  MOV R8, R4 ;  /* 0x0000000400087202 */ /* 0x000fe20000000f00 */
[----:B------:R-:W-:Y:S01]  /*1690*/  IMAD.IADD R11, R11, 0x1, R13 ;  /* 0x000000010b0b7824 */ /* 0x000fe200078e020d */
[----:B------:R-:W-:Y:S01]  /*16a0*/  @!P1 MOV R2, R25 ;  /* 0x0000001900029202 */ /* 0x000fe20000000f00 */
[C---:B------:R-:W-:Y:S01]  /*16b0*/  IMAD R5, R3.reuse, c[0x0][0x1f0], RZ ;  /* 0x00007c0003057a24 */ /* 0x040fe200078e02ff */
[----:B------:R-:W-:Y:S01]  /*16c0*/  LEA.HI.X R14, R6, c[0x0][0x164], R14, 0x1, P0 ;  /* 0x00005900060e7a11 */ /* 0x000fe200000f0c0e */
[----:B------:R-:W-:Y:S01]  /*16d0*/  IMAD R6, R3, c[0x0][0x218], RZ ;  /* 0x0000860003067a24 */ /* 0x000fe200078e02ff */
[----:B------:R-:W-:Y:S01]  /*16e0*/  IADD3 R4, R26, 0x40, RZ ;  /* 0x000000401a047810 */ /* 0x000fe20007ffe0ff */
[----:B------:R-:W-:Y:S01]  /*16f0*/  IMAD.WIDE.U32 R20, R2, c[0x0][0x1f0], R10 ;  /* 0x00007c0002147a25 */ /* 0x000fe200078e000a */
[----:B------:R-:W-:-:S02]  /*1700*/  ISETP.GE.AND P1, PT, R26, c[0x0][0x198], PT ;  /* 0x000066001a007a0c */ /* 0x000fc40003f26270 */
[----:B------:R-:W-:Y:S01]  /*1710*/  ISETP.GE.AND P3, PT, R4, c[0x0][0x1d4], PT ;  /* 0x0000750004007a0c */ /* 0x000fe20003f66270 */
[----:B------:R-:W-:Y:S01]  /*1720*/  IMAD.WIDE.U32 R8, R2, c[0x0][0x218], R8 ;  /* 0x0000860002087a25 */ /* 0x000fe200078e0008 */
[----:B------:R1:W-:Y:S01]  /*1730*/  STL.64 [R1+0x8], R20 ;  /* 0x0000081401007387 */ /* 0x0003e20000100a00 */
[----:B------:R-:W-:Y:S02]  /*1740*/  ISETP.GE.AND P0, PT, R0, c[0x0][0x198], PT ;  /* 0x0000660000007a0c */ /* 0x000fe40003f06270 */
[C---:B------:R-:W-:Y:S01]  /*1750*/  IMAD R3, R2.reuse, c[0x0][0x1f4], R5 ;  /* 0x00007d0002037a24 */ /* 0x040fe200078e0205 */
[----:B------:R1:W-:Y:S01]  /*1760*/  STL.64 [R1+0x10], R8 ;  /* 0x0000100801007387 */ /* 0x0003e20000100a00 */
[----:B------:R-:W-:Y:S01]  /*1770*/  IMAD R2, R2, c[0x0][0x21c], R6 ;  /* 0x0000870002027a24 */ /* 0x000fe200078e0206 */
[----:B------:R-:W-:Y:S01]  /*1780*/  SEL R7, RZ, 0x4, P3 ;  /* 0x00000004ff077807 */ /* 0x000fe20001800000 */
[----:B------:R-:W-:Y:S01]  /*1790*/  IMAD.IADD R10, R22, 0x1, R23 ;  /* 0x00000001160a7824 */ /* 0x000fe200078e0217 */
[----:B------:R-:W-:-:S02]  /*17a0*/  IADD3 R3, R21, R3, RZ ;  /* 0x0000000315037210 */ /* 0x000fc40007ffe0ff */
[----:B------:R-:W-:Y:S02]  /*17b0*/  IADD3 R2, R9, R2, RZ ;  /* 0x0000000209027210 */ /* 0x000fe40007ffe0ff */
[----:B------:R-:W-:Y:S02]  /*17c0*/  ISETP.GE.AND P6, PT, R4, c[0x0][0x198], PT ;  /* 0x0000660004007a0c */ /* 0x000fe40003fc6270 */
[----:B------:R-:W-:Y:S01]  /*17d0*/  P2R R15, PR, RZ, 0x2 ;  /* 0x00000002ff0f7803 */ /* 0x000fe20000000000 */
[----:B------:R1:W-:Y:S01]  /*17e0*/  STL [R1+0x18], R2 ;  /* 0x0000180201007387 */ /* 0x0003e20000100800 */
[----:B------:R-:W-:Y:S02]  /*17f0*/  P2R R17, PR, RZ, 0x1 ;  /* 0x00000001ff117803 */ /* 0x000fe40000000000 */
[----:B------:R-:W-:Y:S01]  /*1800*/  LOP3.LUT R18, R12, R7, RZ, 0xfc, !PT ;  /* 0x000000070c127212 */ /* 0x000fe200078efcff */
[----:B------:R1:W-:Y:S01]  /*1810*/  STL [R1+0x4], R3 ;  /* 0x0000040301007387 */ /* 0x0003e20000100800 */
[----:B------:R-:W-:Y:S05]  /*1820*/  BRA.DIV ~URZ, `(.L_x_996) ;  /* 0x0000eed27f007947 */ /* 0x000fea000b800000 */
[----:B------:R2:W3:Y:S02]  /*1830*/  SHFL.IDX PT, R5, R14, RZ, 0x1c1f ;  /* 0x001c1fff0e057589 */ /* 0x0004e400000e0000 */
.L_x_1032:
[----:B------:R-:W-:Y:S05]  /*1840*/  BRA.DIV ~URZ, `(.L_x_997) ;  /* 0x0000ef227f007947 */ /* 0x000fea000b800000 */
[----:B-1----:R1:W4:Y:S02]  /*1850*/  SHFL.IDX PT, R2, R16, RZ, 0x1c1f ;  /* 0x001c1fff10027589 */ /* 0x00232400000e0000 */
.L_x_1033:
[----:B------:R-:W-:Y:S01]  /*1860*/  MOV R19, c[0x0][0x2c4] ;  /* 0x0000b10000137a02 */ /* 0x000fe20000000f00 */
[----:B------:R-:W-:Y:S04]  /*1870*/  BSSY B0, `(.L_x_998) ;  /* 0x0000018000007945 */ /* 0x000fe80003800000 */
[----:B------:R-:W-:-:S05]  /*1880*/  IMAD R19, R19, c[0x0][0x168], RZ ;  /* 0x00005a0013137a24 */ /* 0x000fca00078e02ff */
[----:B------:R-:W-:-:S13]  /*1890*/  ISETP.GE.AND P0, PT, R10, R19, PT ;  /* 0x000000130a00720c */ /* 0x000fda0003f06270 */
[----:B------:R-:W-:Y:S05]  /*18a0*/  @P0 BRA `(.L_x_999) ;  /* 0x0000014000000947 */ /* 0x000fea0003800000 */
[----:B------:R-:W5:Y:S04]  /*18b0*/  LDL R6, [R1+0x60] ;  /* 0x0000600001067983 */ /* 0x000f680000100800 */
[----:B--2---:R-:W2:Y:S04]  /*18c0*/  LDL R11, [R1+0x5c] ;  /* 0x00005c00010b7983 */ /* 0x004ea80000100800 */
[----:B----4-:R-:W4:Y:S04]  /*18d0*/  LDL R3, [R1+0x34] ;  /* 0x0000340001037983 */ /* 0x010f280000100800 */
[----:B---3--:R-:W3:Y:S01]  /*18e0*/  LDL.64 R20, [R1+0x48] ;  /* 0x0000480001147983 */ /* 0x008ee20000100a00 */
[C---:B------:R-:W-:Y:S01]  /*18f0*/  LEA R8, P0, R0.reuse, R2, 0x1 ;  /* 0x0000000200087211 */ /* 0x040fe200078008ff */
[----:B------:R-:W-:Y:S01]  /*1900*/  IMAD.MOV.U32 R12, RZ, RZ, R2 ;  /* 0x000000ffff0c7224 */ /* 0x000fe200078e0002 */
[----:B------:R-:W-:Y:S01]  /*1910*/  ISETP.NE.AND P1, PT, R17, RZ, PT ;  /* 0x000000ff1100720c */ /* 0x000fe20003f25270 */
[----:B------:R-:W-:Y:S01]  /*1920*/  IMAD.MOV.U32 R13, RZ, RZ, R5 ;  /* 0x000000ffff0d7224 */ /* 0x000fe200078e0005 */
[----:B-----5:R-:W-:-:S02]  /*1930*/  LEA.HI.X R9, R0, R5, R6, 0x1, P0 ;  /* 0x0000000500097211 */ /* 0x020fc400000f0c06 */
[----:B------:R-:W-:-:S04]  /*1940*/  LEA R6, P0, R4, R2, 0x1 ;  /* 0x0000000204067211 */ /* 0x000fc800078008ff */
[----:B--2---:R-:W-:Y:S02]  /*1950*/  LEA.HI.X R7, R4, R5, R11, 0x1, P0 ;  /* 0x0000000504077211 */ /* 0x004fe400000f0c0b */
[----:B------:R-:W-:Y:S01]  /*1960*/  ISETP.NE.AND P0, PT, R15, RZ, PT ;  /* 0x000000ff0f00720c */ /* 0x000fe20003f05270 */
[----:B----4-:R-:W-:Y:S02]  /*1970*/  IMAD.SHL.U32 R2, R3, 0x2, RZ ;  /* 0x0000000203027824 */ /* 0x010fe400078e00ff */
[----:B---3--:R-:W-:-:S10]  /*1980*/  IMAD.WIDE R12, R20, 0x2, R12 ;  /* 0x00000002140c7825 */ /* 0x008fd400078e020c */
[----:B------:R-:W-:Y:S01]  /*1990*/  @!PT LDS RZ, [RZ] ;  /* 0x00000000fffff984 */ /* 0x000fe20000000800 */
[----:B------:R-:W-:Y:S01]  /*19a0*/  @!PT LDS RZ, [RZ] ;  /* 0x00000000fffff984 */ /* 0x000fe20000000800 */
[----:B------:R-:W-:Y:S01]  /*19b0*/  @!PT LDS RZ, [RZ] ;  /* 0x00000000fffff984 */ /* 0x000fe20000000800 */
[----:B------:R2:W-:Y:S04]  /*19c0*/  LDGSTS.E.BYPASS.LTC128B.128 [R2+0x6100], [R12.64], !P0 ;  /* 0x061000000c027fae */ /* 0x0005e8000c101d46 */
[----:B------:R2:W-:Y:S04]  /*19d0*/  LDGSTS.E.BYPASS.LTC128B.128 [R2+0x8100], [R8.64], !P1 ;  /* 0x0810000008027fae */ /* 0x0005e8000c901d46 */
[----:B------:R2:W-:Y:S02]  /*19e0*/  LDGSTS.E.BYPASS.LTC128B.128 [R2+0xa100], [R6.64], !P6 ;  /* 0x0a10000006027fae */ /* 0x0005e4000f101d46 */
.L_x_999:
[----:B------:R-:W-:Y:S05]  /*19f0*/  BSYNC B0 ;  /* 0x0000000000007941 */ /* 0x000fea0003800000 */
.L_x_998:
[----:B------:R-:W-:Y:S05]  /*1a00*/  BRA.DIV ~URZ, `(.L_x_1000) ;  /* 0x0000edd27f007947 */ /* 0x000fea000b800000 */
[----:B---3--:R3:W1:Y:S04]  /*1a10*/  SHFL.IDX PT, R5, R14, 0x1, 0x1c1f ;  /* 0x003c1f000e057f89 */ /* 0x00866800000e0000 */
[----:B--2-4-:R3:W2:Y:S02]  /*1a20*/  SHFL.IDX PT, R2, R16, 0x1, 0x1c1f ;  /* 0x003c1f0010027f89 */ /* 0x0146a400000e0000 */
.L_x_1034:
[----:B------:R-:W-:Y:S01]  /*1a30*/  IADD3 R3, R10, 0x20, RZ ;  /* 0x000000200a037810 */ /* 0x000fe20007ffe0ff */
[----:B------:R-:W-:Y:S03]  /*1a40*/  BSSY B0, `(.L_x_1001) ;  /* 0x0000017000007945 */ /* 0x000fe60003800000 */
[----:B------:R-:W-:-:S13]  /*1a50*/  ISETP.GE.AND P0, PT, R3, R19, PT ;  /* 0x000000130300720c */ /* 0x000fda0003f06270 */
[----:B------:R-:W-:Y:S05]  /*1a60*/  @P0 BRA `(.L_x_1002) ;  /* 0x0000014000000947 */ /* 0x000fea0003800000 */
[----:B------:R-:W4:Y:S04]  /*1a70*/  LDL R6, [R1+0x60] ;  /* 0x0000600001067983 */ /* 0x000f280000100800 */
[----:B------:R-:W5:Y:S04]  /*1a80*/  LDL R12, [R1+0x5c] ;  /* 0x00005c00010c7983 */ /* 0x000f680000100800 */
[----:B---3--:R-:W3:Y:S04]  /*1a90*/  LDL R11, [R1+0x34] ;  /* 0x00003400010b7983 */ /* 0x008ee80000100800 */
[----:B--2---:R-:W2:Y:S01]  /*1aa0*/  LDL.64 R20, [R1+0x48] ;  /* 0x0000480001147983 */ /* 0x004ea20000100a00 */
[----:B------:R-:W-:Y:S01]  /*1ab0*/  LEA R8, P0, R0, R2, 0x1 ;  /* 0x0000000200087211 */ /* 0x000fe200078008ff */
[----:B-1----:R-:W-:Y:S01]  /*1ac0*/  IMAD.MOV.U32 R13, RZ, RZ, R5 ;  /* 0x000000ffff0d7224 */ /* 0x002fe200078e0005 */
[----:B------:R-:W-:-:S02]  /*1ad0*/  ISETP.NE.AND P1, PT, R17, RZ, PT ;  /* 0x000000ff1100720c */ /* 0x000fc40003f25270 */
[----:B----4-:R-:W-:Y:S02]  /*1ae0*/  LEA.HI.X R9, R0, R5, R6, 0x1, P0 ;  /* 0x0000000500097211 */ /* 0x010fe400000f0c06 */
[----:B------:R-:W-:-:S04]  /*1af0*/  LEA R6, P0, R4, R2, 0x1 ;  /* 0x0000000204067211 */ /* 0x000fc800078008ff */
[----:B-----5:R-:W-:Y:S01]  /*1b00*/  LEA.HI.X R7, R4, R5, R12, 0x1, P0 ;  /* 0x0000000504077211 */ /* 0x020fe200000f0c0c */
[----:B------:R-:W-:Y:S01]  /*1b10*/  IMAD.MOV.U32 R12, RZ, RZ, R2 ;  /* 0x000000ffff0c7224 */ /* 0x000fe200078e0002 */
[----:B------:R-:W-:Y:S01]  /*1b20*/  ISETP.NE.AND P0, PT, R15, RZ, PT ;  /* 0x000000ff0f00720c */ /* 0x000fe20003f05270 */
[----:B---3--:R-:W-:Y:S02]  /*1b30*/  IMAD.SHL.U32 R2, R11, 0x2, RZ ;  /* 0x000000020b027824 */ /* 0x008fe400078e00ff */
[----:B--2---:R-:W-:-:S10]  /*1b40*/  IMAD.WIDE R12, R20, 0x2, R12 ;  /* 0x00000002140c7825 */ /* 0x004fd400078e020c */
[----:B------:R-:W-:Y:S01]  /*1b50*/  @!PT LDS RZ, [RZ] ;  /* 0x00000000fffff984 */ /* 0x000fe20000000800 */
[----:B------:R-:W-:Y:S01]  /*1b60*/  @!PT LDS RZ, [RZ] ;  /* 0x00000000fffff984 */ /* 0x000fe20000000800 */
[----:B------:R-:W-:Y:S01]  /*1b70*/  @!PT LDS RZ, [RZ] ;  /* 0x00000000fffff984 */ /* 0x000fe20000000800 */
[----:B------:R1:W-:Y:S04]  /*1b80*/  LDGSTS.E.BYPASS.LTC128B.128 [R2+0x6900], [R12.64], !P0 ;  /* 0x069000000c027fae */ /* 0x0003e8000c101d46 */
[----:B------:R1:W-:Y:S04]  /*1b90*/  LDGSTS.E.BYPASS.LTC128B.128 [R2+0x8900], [R8.64], !P1 ;  /* 0x0890000008027fae */ /* 0x0003e8000c901d46 */
[----:B------:R1:W-:Y:S02]  /*1ba0*/  LDGSTS.E.BYPASS.LTC128B.128 [R2+0xa900], [R6.64], !P6 ;  /* 0x0a90000006027fae */ /* 0x0003e4000f101d46 */
.L_x_1002:
[----:B------:R-:W-:Y:S05]  /*1bb0*/  BSYNC B0 ;  /* 0x0000000000007941 */ /* 0x000fea0003800000 */
.L_x_1001:
[----:B------:R-:W-:Y:S05]  /*1bc0*/  BRA.DIV ~URZ, `(.L_x_1003) ;  /* 0x0000ece27f007947 */ /* 0x000fea000b800000 */
[----:B-1----:R1:W4:Y:S02]  /*1bd0*/  SHFL.IDX PT, R5, R14, 0x2, 0x1c1f ;  /* 0x005c1f000e057f89 */ /* 0x00232400000e0000 */
.L_x_1035:
[----:B------:R-:W-:Y:S05]  /*1be0*/  BRA.DIV ~URZ, `(.L_x_1004) ;  /* 0x0000ed327f007947 */ /* 0x000fea000b800000 */
[----:B--2---:R2:W1:Y:S02]  /*1bf0*/  SHFL.IDX PT, R2, R16, 0x2, 0x1c1f ;  /* 0x005c1f0010027f89 */ /* 0x00446400000e0000 */
.L_x_1036:
[----:B------:R-:W-:Y:S01]  /*1c00*/  IADD3 R3, R10, 0x40, RZ ;  /* 0x000000400a037810 */ /* 0x000fe20007ffe0ff */
[----:B------:R-:W-:Y:S03]  /*1c10*/  BSSY B0, `(.L_x_1005) ;  /* 0x0000017000007945 */ /* 0x000fe60003800000 */
[----:B------:R-:W-:-:S13]  /*1c20*/  ISETP.GE.AND P0, PT, R3, R19, PT ;  /* 0x000000130300720c */ /* 0x000fda0003f06270 */
[----:B------:R-:W-:Y:S05]  /*1c30*/  @P0 BRA `(.L_x_1006) ;  /* 0x0000014000000947 */ /* 0x000fea0003800000 */
[----:B------:R-:W5:Y:S04]  /*1c40*/  LDL R6, [R1+0x60] ;  /* 0x0000600001067983 */ /* 0x000f680000100800 */
[----:B--2---:R-:W2:Y:S04]  /*1c50*/  LDL R12, [R1+0x5c] ;  /* 0x00005c00010c7983 */ /* 0x004ea80000100800 */
[----:B---3--:R-:W3:Y:S04]  /*1c60*/  LDL R11, [R1+0x34] ;  /* 0x00003400010b7983 */ /* 0x008ee80000100800 */
[----:B----4-:R-:W4:Y:S01]  /*1c70*/  LDL.64 R20, [R1+0x48] ;  /* 0x0000480001147983 */ /* 0x010f220000100a00 */
[----:B-1----:R-:W-:Y:S01]  /*1c80*/  LEA R8, P0, R0, R2, 0x1 ;  /* 0x0000000200087211 */ /* 0x002fe200078008ff */
[----:B------:R-:W-:Y:S01]  /*1c90*/  IMAD.MOV.U32 R13, RZ, RZ, R5 ;  /* 0x000000ffff0d7224 */ /* 0x000fe200078e0005 */
[----:B------:R-:W-:-:S02]  /*1ca0*/  ISETP.NE.AND P1, PT, R17, RZ, PT ;  /* 0x000000ff1100720c */ /* 0x000fc40003f25270 */
[----:B-----5:R-:W-:Y:S02]  /*1cb0*/  LEA.HI.X R9, R0, R5, R6, 0x1, P0 ;  /* 0x0000000500097211 */ /* 0x020fe400000f0c06 */
[----:B------:R-:W-:-:S04]  /*1cc0*/  LEA R6, P0, R4, R2, 0x1 ;  /* 0x0000000204067211 */ /* 0x000fc800078008ff */
[----:B--2---:R-:W-:Y:S01]  /*1cd0*/  LEA.HI.X R7, R4, R5, R12, 0x1, P0 ;  /* 0x0000000504077211 */ /* 0x004fe200000f0c0c */
[----:B------:R-:W-:Y:S01]  /*1ce0*/  IMAD.MOV.U32 R12, RZ, RZ, R2 ;  /* 0x000000ffff0c7224 */ /* 0x000fe200078e0002 */
[----:B------:R-:W-:Y:S01]  /*1cf0*/  ISETP.NE.AND P0, PT, R15, RZ, PT ;  /* 0x000000ff0f00720c */ /* 0x000fe20003f05270 */
[----:B---3--:R-:W-:Y:S02]  /*1d00*/  IMAD.SHL.U32 R2, R11, 0x2, RZ ;  /* 0x000000020b027824 */ /* 0x008fe400078e00ff */
[----:B----4-:R-:W-:-:S10]  /*1d10*/  IMAD.WIDE R12, R20, 0x2, R12 ;  /* 0x00000002140c7825 */ /* 0x010fd400078e020c */
[----:B------:R-:W-:Y:S01]  /*1d20*/  @!PT LDS RZ, [RZ] ;  /* 0x00000000fffff984 */ /* 0x000fe20000000800 */
[----:B------:R-:W-:Y:S01]  /*1d30*/  @!PT LDS RZ, [RZ] ;  /* 0x00000000fffff984 */ /* 0x000fe20000000800 */
[----:B------:R-:W-:Y:S01]  /*1d40*/  @!PT LDS RZ, [RZ] ;  /* 0x00000000fffff984 */ /* 0x000fe20000000800 */
[----:B------:R1:W-:Y:S04]  /*1d50*/  LDGSTS.E.BYPASS.LTC128B.128 [R2+0x7100], [R12.64], !P0 ;  /* 0x071000000c027fae */ /* 0x0003e8000c101d46 */
[----:B------:R1:W-:Y:S04]  /*1d60*/  LDGSTS.E.BYPASS.LTC128B.128 [R2+0x9100], [R8.64], !P1 ;  /* 0x0910000008027fae */ /* 0x0003e8000c901d46 */
[----:B------:R1:W-:Y:S02]  /*1d70*/  LDGSTS.E.BYPASS.LTC128B.128 [R2+0xb100], [R6.64], !P6 ;  /* 0x0b10000006027fae */ /* 0x0003e4000f101d46 */
.L_x_1006:
[----:B------:R-:W-:Y:S05]  /*1d80*/  BSYNC B0 ;  /* 0x0000000000007941 */ /* 0x000fea0003800000 */
.L_x_1005:
[----:B------:R-:W-:Y:S05]  /*1d90*/  BRA.DIV ~URZ, `(.L_x_1007) ;  /* 0x0000ebf27f007947 */ /* 0x000fea000b800000 */
[----:B----4-:R4:W2:Y:S04]  /*1da0*/  SHFL.IDX PT, R5, R14, 0x3, 0x1c1f ;  /* 0x007c1f000e057f89 */ /* 0x0108a800000e0000 */
[----:B-1----:R4:W1:Y:S02]  /*1db0*/  SHFL.IDX PT, R2, R16, 0x3, 0x1c1f ;  /* 0x007c1f0010027f89 */ /* 0x00286400000e0000 */
.L_x_1037:
[----:B------:R-:W5:Y:S04]  /*1dc0*/  LDL R6, [R1+0x60] ;  /* 0x0000600001067983 */ /* 0x000f680000100800 */
[----:B---3--:R-:W3:Y:S04]  /*1dd0*/  LDL R3, [R1+0x5c] ;  /* 0x00005c0001037983 */ /* 0x008ee80000100800 */
[----:B----4-:R-:W4:Y:S04]  /*1de0*/  LDL R13, [R1+0x34] ;  /* 0x00003400010d7983 */ /* 0x010f280000100800 */
[----:B--2---:R-:W2:Y:S01]  /*1df0*/  LDL.64 R160, [R1+0x48] ;  /* 0x0000480001a07983 */ /* 0x004ea20000100a00 */
[----:B------:R-:W-:-:S02]  /*1e00*/  IADD3 R10, R10, 0x60, RZ ;  /* 0x000000600a0a7810 */ /* 0x000fc40007ffe0ff */
[----:B------:R-:W-:Y:S02]  /*1e10*/  P2R R11, PR, RZ, 0x4 ;  /* 0x00000004ff0b7803 */ /* 0x000fe40000000000 */
[----:B------:R-:W-:Y:S02]  /*1e20*/  ISETP.GE.AND P1, PT, R10, R19, PT ;  /* 0x000000130a00720c */ /* 0x000fe40003f26270 */
[----:B------:R-:W-:-:S11]  /*1e30*/  ISETP.NE.AND P2, PT, R15, RZ, PT ;  /* 0x000000ff0f00720c */ /* 0x000fd60003f45270 */
[----:B-1----:R-:W-:-:S04]  /*1e40*/  @!P1 LEA R8, P0, R0, R2, 0x1 ;  /* 0x0000000200089211 */ /* 0x002fc800078008ff */
[----:B-----5:R-:W-:Y:S02]  /*1e50*/  @!P1 LEA.HI.X R9, R0, R5, R6, 0x1, P0 ;  /* 0x0000000500099211 */ /* 0x020fe400000f0c06 */
[----:B------:R-:W-:-:S04]  /*1e60*/  @!P1 LEA R6, P0, R4, R2, 0x1 ;  /* 0x0000000204069211 */ /* 0x000fc800078008ff */
[----:B---3--:R-:W-:Y:S01]  /*1e70*/  @!P1 LEA.HI.X R7, R4, R5, R3, 0x1, P0 ;  /* 0x0000000504079211 */ /* 0x008fe200000f0c03 */
[----:B------:R-:W-:Y:S01]  /*1e80*/  @!P1 IMAD.MOV.U32 R3, RZ, RZ, R5 ;  /* 0x000000ffff039224 */ /* 0x000fe200078e0005 */
[----:B------:R-:W-:Y:S01]  /*1e90*/  ISETP.NE.AND P0, PT, R17, RZ, PT ;  /* 0x000000ff1100720c */ /* 0x000fe20003f05270 */
[----:B----4-:R-:W-:Y:S02]  /*1ea0*/  IMAD.SHL.U32 R145, R13, 0x2, RZ ;  /* 0x000000020d917824 */ /* 0x010fe400078e00ff */
[----:B--2---:R-:W-:-:S05]  /*1eb0*/  @!P1 IMAD.WIDE R2, R160, 0x2, R2 ;  /* 0x00000002a0029825 */ /* 0x004fca00078e0202 */
[----:B------:R-:W-:Y:S01]  /*1ec0*/  @!PT LDS RZ, [RZ] ;  /* 0x00000000fffff984 */ /* 0x000fe20000000800 */
[----:B------:R-:W-:Y:S01]  /*1ed0*/  @!PT LDS RZ, [RZ] ;  /* 0x00000000fffff984 */ /* 0x000fe20000000800 */
[----:B------:R-:W-:Y:S01]  /*1ee0*/  @!PT LDS RZ, [RZ] ;  /* 0x00000000fffff984 */ /* 0x000fe20000000800 */
[----:B------:R1:W-:Y:S01]  /*1ef0*/  @!P1 LDGSTS.E.BYPASS.LTC128B.128 [R145+0x7900], [R2.64], !P2 ;  /* 0x0790000002919fae */ /* 0x0003e2000d101d46 */
[----:B------:R-:W-:-:S04]  /*1f00*/  ISETP.NE.AND P2, PT, R11, RZ, PT ;  /* 0x000000ff0b00720c */ /* 0x000fc80003f45270 */
[----:B------:R1:W-:Y:S04]  /*1f10*/  @!P1 LDGSTS.E.BYPASS.LTC128B.128 [R145+0x9900], [R8.64], !P0 ;  /* 0x0990000008919fae */ /* 0x0003e8000c101d46 */
[----:B------:R1:W-:Y:S04]  /*1f20*/  @!P1 LDGSTS.E.BYPASS.LTC128B.128 [R145+0xb900], [R6.64], !P6 ;  /* 0x0b90000006919fae */ /* 0x0003e8000f101d46 */
[----:B------:R-:W0:Y:S01]  /*1f30*/  LDGDEPBAR ;  /* 0x00000000000079af */ /* 0x000e220000000000 */
[----:B------:R-:W-:Y:S02]  /*1f40*/  WARPSYNC 0xffffffff ;  /* 0xffffffff00007948 */ /* 0x000fe40003800000 */
[----:B------:R-:W2:Y:S04]  /*1f50*/  LDL.64 R162, [R1+0x8] ;  /* 0x0000080001a27983 */ /* 0x000ea80000100a00 */
[----:B------:R-:W3:Y:S04]  /*1f60*/  LDL R147, [R1+0x4] ;  /* 0x0000040001937983 */ /* 0x000ee80000100800 */
[----:B------:R-:W4:Y:S04]  /*1f70*/  S2R R14, SR_TID.X ;  /* 0x00000000000e7919 */ /* 0x000f280000002100 */
[----:B------:R-:W3:Y:S01]  /*1f80*/  LDL R10, [R1+0x18] ;  /* 0x00001800010a7983 */ /* 0x000ee20000100800 */
[----:B-1----:R-:W-:Y:S01]  /*1f90*/  SHF.R.S32.HI R7, RZ, 0x1f, R64 ;  /* 0x0000001fff077819 */ /* 0x002fe20000011440 */
[----:B------:R-:W-:Y:S01]  /*1fa0*/  IMAD.WIDE.U32 R2, R64, c[0x0][0x1e0], RZ ;  /* 0x0000780040027a25 */ /* 0x000fe200078e00ff */
[----:B------:R-:W-:Y:S01]  /*1fb0*/  MOV R146, 0xffffffc0 ;  /* 0xffffffc000927802 */ /* 0x000fe20000000f00 */
[----:B------:R-:W3:Y:S01]  /*1fc0*/  LDL R177, [R1+0x1c] ;  /* 0x00001c0001b17983 */ /* 0x000ee20000100800 */
[----:B------:R-:W-:-:S03]  /*1fd0*/  P2R R19, PR, RZ, 0x4 ;  /* 0x00000004ff137803 */ /* 0x000fc60000000000 */
[----:B------:R1:W5:Y:S01]  /*1fe0*/  LDL R176, [R1] ;  /* 0x0000000001b07983 */ /* 0x0003620000100800 */
[----:B----4-:R-:W-:-:S04]  /*1ff0*/  SHF.R.S32.HI R12, RZ, 0x1f, R14 ;  /* 0x0000001fff0c7819 */ /* 0x010fc8000001140e */
[----:B------:R-:W-:Y:S02]  /*2000*/  LEA.HI R12, R12, R14, RZ, 0x2 ;  /* 0x0000000e0c0c7211 */ /* 0x000fe400078f10ff */
[----:B------:R-:W4:Y:S02]  /*2010*/  LDL.64 R14, [R1+0x10] ;  /* 0x00001000010e7983 */ /* 0x000f240000100a00 */
[----:B------:R-:W-:-:S04]  /*2020*/  SHF.R.S32.HI R12, RZ, 0x2, R12 ;  /* 0x00000002ff0c7819 */ /* 0x000fc8000001140c */
[----:B------:R-:W-:-:S05]  /*2030*/  IADD3 R0, -R12, c[0x0][0x1d0], RZ ;  /* 0x000074000c007a10 */ /* 0x000fca0007ffe1ff */
[----:B------:R-:W-:Y:S02]  /*2040*/  IMAD R0, R64, -0x40, R0 ;  /* 0xffffffc040007824 */ /* 0x000fe400078e0200 */
[----:B------:R-:W-:Y:S01]  /*2050*/  IMAD R4, R7, c[0x0][0x1e0], RZ ;  /* 0x0000780007047a24 */ /* 0x000fe200078e02ff */
[----:B------:R-:W-:Y:S02]  /*2060*/  BAR.SYNC.DEFER_BLOCKING 0x0 ;  /* 0x0000000000007b1d */ /* 0x000fe40000010000 */
[----:B------:R-:W-:Y:S01]  /*2070*/  ISETP.GE.AND P6, PT, R0, 0x1, PT ;  /* 0x000000010000780c */ /* 0x000fe20003fc6270 */
[----:B------:R-:W-:Y:S01]  /*2080*/  IMAD R4, R64, c[0x0][0x1e4], R4 ;  /* 0x0000790040047a24 */ /* 0x000fe200078e0204 */
[----:B------:R-:W-:-:S04]  /*2090*/  ISETP.GE.AND P1, PT, R0, 0x21, PT ;  /* 0x000000210000780c */ /* 0x000fc80003f26270 */
[----:B------:R-:W-:Y:S02]  /*20a0*/  IADD3 R4, R3, R4, RZ ;  /* 0x0000000403047210 */ /* 0x000fe40007ffe0ff */
[----:B------:R-:W-:-:S05]  /*20b0*/  MOV R3, 0x20 ;  /* 0x0000002000037802 */ /* 0x000fca0000000f00 */
[----:B------:R-:W-:Y:S01]  /*20c0*/  @P6 ISETP.GE.AND P5, PT, R160, c[0x0][0x1d4], PT ;  /* 0x00007500a0006a0c */ /* 0x000fe20003fa6270 */
[----:B------:R-:W-:Y:S01]  /*20d0*/  IMAD.WIDE.U32 R8, R3, c[0x0][0x1e0], RZ ;  /* 0x0000780003087a25 */ /* 0x000fe200078e00ff */
[----:B------:R-:W-:-:S03]  /*20e0*/  @P6 SHF.L.U32 R6, R13, 0x1, RZ ;  /* 0x000000010d066819 */ /* 0x000fc600000006ff */
[----:B------:R-:W-:Y:S02]  /*20f0*/  IMAD R3, R3, c[0x0][0x1e4], RZ ;  /* 0x0000790003037a24 */ /* 0x000fe400078e02ff */
[----:B------:R-:W-:Y:S02]  /*2100*/  IMAD R7, R7, c[0x0][0x208], RZ ;  /* 0x0000820007077a24 */ /* 0x000fe400078e02ff */
[----:B------:R-:W-:Y:S01]  /*2110*/  IMAD R144, R64, R146, c[0x0][0x1d0] ;  /* 0x0000740040907624 */ /* 0x000fe200078e0292 */
[----:B--2---:R-:W-:-:S04]  /*2120*/  LEA R0, P0, R2, R162, 0x6 ;  /* 0x000000a202007211 */ /* 0x004fc800078030ff */
[----:B---3--:R-:W-:Y:S02]  /*2130*/  LEA.HI.X R2, R2, R147, R4, 0x6, P0 ;  /* 0x0000009302027211 */ /* 0x008fe400000f3404 */
[----:B------:R-:W-:-:S04]  /*2140*/  @P6 LEA R4, P0, R0, c[0x0][0x1c8], 0x1 ;  /* 0x0000720000046a11 */ /* 0x000fc800078008ff */
[C---:B------:R-:W-:Y:S02]  /*2150*/  @P6 LEA.HI.X R5, R0.reuse, c[0x0][0x1cc], R2, 0x1, P0 ;  /* 0x0000730000056a11 */ /* 0x040fe400000f0c02 */
[----:B------:R-:W-:-:S03]  /*2160*/  @P1 IADD3 R0, P0, R0, R8, RZ ;  /* 0x0000000800001210 */ /* 0x000fc60007f1e0ff */
[----:B------:R-:W-:Y:S01]  /*2170*/  @!PT LDS RZ, [RZ] ;  /* 0x00000000fffff984 */ /* 0x000fe20000000800 */
[----:B------:R-:W-:Y:S01]  /*2180*/  @!PT LDS RZ, [RZ] ;  /* 0x00000000fffff984 */ /* 0x000fe20000000800 */
[----:B------:R-:W-:Y:S01]  /*2190*/  @!PT LDS RZ, [RZ] ;  /* 0x00000000fffff984 */ /* 0x000fe20000000800 */
[----:B------:R2:W-:Y:S01]  /*21a0*/  @P6 LDGSTS.E.BYPASS.LTC128B.128 [R6+0x3100], [R4.64], !P5 ;  /* 0x0310000004066fae */ /* 0x0005e2000e901d46 */
[----:B------:R-:W-:Y:S02]  /*21b0*/  @P1 ISETP.GE.AND P5, PT, R160, c[0x0][0x1d4], PT ;  /* 0x00007500a0001a0c */ /* 0x000fe40003fa6270 */
[----:B------:R-:W-:Y:S01]  /*21c0*/  @P1 IADD3.X R3, R2, R9, R3, P0, !PT ;  /* 0x0000000902031210 */ /* 0x000fe200007fe403 */
[----:B------:R2:W-:Y:S01]  /*21d0*/  @P6 LDGSTS.E.BYPASS.LTC128B.128 [R6+0x4100], [R4.64+0x40], !P4 ;  /* 0x0410004004066fae */ /* 0x0005e2000e101d46 */
[----:B------:R-:W-:-:S03]  /*21e0*/  @P1 LEA R2, P0, R0, c[0x0][0x1c8], 0x1 ;  /* 0x0000720000021a11 */ /* 0x000fc600078008ff */
[----:B------:R2:W-:Y:S01]  /*21f0*/  @P6 LDGSTS.E.BYPASS.LTC128B.128 [R6+0x5100], [R4.64+0x80], !P3 ;  /* 0x0510008004066fae */ /* 0x0005e2000d901d46 */
[----:B------:R-:W-:Y:S02]  /*2200*/  @P1 LEA.HI.X R3, R0, c[0x0][0x1cc], R3, 0x1, P0 ;  /* 0x0000730000031a11 */ /* 0x000fe400000f0c03 */
[----:B------:R-:W-:-:S05]  /*2210*/  @P1 SHF.L.U32 R0, R13, 0x1, RZ ;  /* 0x000000010d001819 */ /* 0x000fca00000006ff */
[----:B------:R4:W-:Y:S04]  /*2220*/  @P1 LDGSTS.E.BYPASS.LTC128B.128 [R0+0x3900], [R2.64], !P5 ;  /* 0x0390000002001fae */ /* 0x0009e8000e901d46 */
[----:B------:R4:W-:Y:S04]  /*2230*/  @P1 LDGSTS.E.BYPASS.LTC128B.128 [R0+0x4900], [R2.64+0x40], !P4 ;  /* 0x0490004002001fae */ /* 0x0009e8000e101d46 */
[----:B------:R4:W-:Y:S04]  /*2240*/  @P1 LDGSTS.E.BYPASS.LTC128B.128 [R0+0x5900], [R2.64+0x80], !P3 ;  /* 0x0590008002001fae */ /* 0x0009e8000d901d46 */
[----:B------:R-:W0:Y:S01]  /*2250*/  LDGDEPBAR ;  /* 0x00000000000079af */ /* 0x000e220000000000 */
[----:B--2---:R-:W-:-:S04]  /*2260*/  IMAD.WIDE.U32 R4, R64, c[0x0][0x208], RZ ;  /* 0x0000820040047a25 */ /* 0x004fc800078e00ff */
[----:B------:R-:W-:Y:S01]  /*2270*/  IMAD R6, R64, c[0x0][0x20c], R7 ;  /* 0x0000830040067a24 */ /* 0x000fe200078e0207 */
[----:B------:R-:W-:-:S04]  /*2280*/  DEPBAR.LE SB0, 0x1 ;  /* 0x000080400000791a */ /* 0x000fc80000000000 */
[----:B------:R-:W-:-:S04]  /*2290*/  DEPBAR.LE SB0, 0x0 ;  /* 0x000080000000791a */ /* 0x000fc80000000000 */
[----:B------:R-:W-:Y:S01]  /*22a0*/  BAR.SYNC.DEFER_BLOCKING 0x0 ;  /* 0x0000000000007b1d */ /* 0x000fe20000010000 */
[----:B----4-:R-:W-:Y:S02]  /*22b0*/  LEA R0, P0, R4, R14, 0x6 ;  /* 0x0000000e04007211 */ /* 0x010fe400078030ff */
[----:B------:R-:W-:-:S04]  /*22c0*/  IADD3 R6, R5, R6, RZ ;  /* 0x0000000605067210 */ /* 0x000fc80007ffe0ff */
[----:B------:R-:W-:Y:S02]  /*22d0*/  LEA.HI.X R4, R4, R10, R6, 0x6, P0 ;  /* 0x0000000a04047211 */ /* 0x000fe400000f3406 */
[----:B------:R-:W-:Y:S02]  /*22e0*/  LEA R2, P0, R0, c[0x0][0x1f8], 0x1 ;  /* 0x00007e0000027a11 */ /* 0x000fe400078008ff */
[----:B------:R-:W-:Y:S02]  /*22f0*/  MOV R6, c[0x0][0x208] ;  /* 0x0000820000067a02 */ /* 0x000fe40000000f00 */
[----:B------:R-:W-:Y:S02]  /*2300*/  LOP3.LUT R5, R18, 0x1, RZ, 0xc0, !PT ;  /* 0x0000000112057812 */ /* 0x000fe400078ec0ff */
[----:B------:R-:W-:Y:S02]  /*2310*/  LEA.HI.X R3, R0, c[0x0][0x1fc], R4, 0x1, P0 ;  /* 0x00007f0000037a11 */ /* 0x000fe400000f0c04 */
[----:B------:R-:W-:-:S02]  /*2320*/  MOV R4, c[0x0][0x20c] ;  /* 0x0000830000047a02 */ /* 0x000fc40000000f00 */
[----:B------:R-:W-:Y:S02]  /*2330*/  LEA R16, P0, R6, R2, 0x6 ;  /* 0x0000000206107211 */ /* 0x000fe400078030ff */
[----:B------:R-:W-:Y:S02]  /*2340*/  ISETP.NE.U32.AND P6, PT, R5, 0x1, PT ;  /* 0x000000010500780c */ /* 0x000fe40003fc5070 */
[----:B------:R-:W-:Y:S01]  /*2350*/  IADD3 R0, -R12, R144, RZ ;  /* 0x000000900c007210 */ /* 0x000fe20007ffe1ff */
[----:B------:R-:W-:Y:S01]  /*2360*/  LDSM.16.M88.4 R20, [R212] ;  /* 0x00000000d414783b */ /* 0x000fe20000000200 */
[----:B------:R-:W-:Y:S02]  /*2370*/  LEA.HI.X R17, R6, R3, R4, 0x6, P0 ;  /* 0x0000000306117211 */ /* 0x000fe400000f3404 */
[----:B------:R-:W-:Y:S01]  /*2380*/  ISETP.LT.OR P0, PT, R0, 0x1, P6 ;  /* 0x000000010000780c */ /* 0x000fe20003701670 */
[----:B------:R-:W2:Y:S01]  /*2390*/  LDSM.16.M88.4 R12, [R215] ;  /* 0x00000000d70c783b */ /* 0x000ea20000000200 */
[----:B------:R-:W-:-:S03]  /*23a0*/  LOP3.LUT P1, RZ, R18, 0x2, RZ, 0xc0, !PT ;  /* 0x0000000212ff7812 */ /* 0x000fc6000782c0ff */
[----:B------:R-:W3:Y:S04]  /*23b0*/  LDSM.16.M88.4 R8, [R215+0x1000] ;  /* 0x00100000d708783b */ /* 0x000ee80000000200 */
[----:B------:R-:W4:Y:S04]  /*23c0*/  LDSM.16.M88.4 R40, [R212+0x400] ;  /* 0x00040000d428783b */ /* 0x000f280000000200 */
[----:B------:R-:W1:Y:S04]  /*23d0*/  LDSM.16.M88.4 R28, [R212+0x800] ;  /* 0x00080000d41c783b */ /* 0x000e680000000200 */
[----:B------:R-:W1:Y:S04]  /*23e0*/  LDSM.16.M88.4 R24, [R212+0xc00] ;  /* 0x000c0000d418783b */ /* 0x000e680000000200 */
[----:B------:R-:W-:Y:S04]  /*23f0*/  LDSM.16.M88.4 R36, [R216] ;  /* 0x00000000d824783b */ /* 0x000fe80000000200 */
[----:B------:R-:W-:Y:S04]  /*2400*/  LDSM.16.M88.4 R4, [R216+0x1000] ;  /* 0x00100000d804783b */ /* 0x000fe80000000200 */
[----:B------:R-:W1:Y:S04]  /*2410*/  LDSM.16.M88.4 R44, [R217] ;  /* 0x00000000d92c783b */ /* 0x000e680000000200 */
[----:B------:R-:W-:Y:S04]  /*2420*/  LDSM.16.M88.4 R68, [R228] ;  /* 0x00000000e444783b */ /* 0x000fe80000000200 */
[----:B------:R-:W-:Y:S04]  /*2430*/  LDSM.16.M88.4 R88, [R227] ;  /* 0x00000000e358783b */ /* 0x000fe80000000200 */
[----:B------:R-:W-:Y:S04]  /*2440*/  LDSM.16.M88.4 R104, [R226] ;  /* 0x00000000e268783b */ /* 0x000fe80000000200 */
[----:B------:R-:W-:Y:S01]  /*2450*/  @!PT LDS RZ, [RZ] ;  /* 0x00000000fffff984 */ /* 0x000fe20000000800 */
[----:B------:R-:W-:Y:S01]  /*2460*/  @!PT LDS RZ, [RZ] ;  /* 0x00000000fffff984 */ /* 0x000fe20000000800 */
[----:B------:R-:W-:Y:S01]  /*2470*/  @!PT LDS RZ, [RZ] ;  /* 0x00000000fffff984 */ /* 0x000fe20000000800 */
[----:B------:R1:W-:Y:S01]  /*2480*/  LDGSTS.E.BYPASS.LTC128B.128 [R145+0x100], [R2.64], !P0 ;  /* 0x0010000002917fae */ /* 0x0003e2000c101d46 */
[----:B------:R-:W-:-:S02]  /*2490*/  ISETP.LT.OR P0, PT, R0, 0x1, !P1 ;  /* 0x000000010000780c */ /* 0x000fc40004f01670 */
[C---:B------:R-:W-:Y:S02]  /*24a0*/  ISETP.LT.OR P6, PT, R0.reuse, 0x21, P6 ;  /* 0x000000210000780c */ /* 0x040fe400037c1670 */
[----:B------:R-:W-:-:S09]  /*24b0*/  ISETP.LT.OR P1, PT, R0, 0x21, !P1 ;  /* 0x000000210000780c */ /* 0x000fd20004f21670 */
[----:B------:R1:W-:Y:S01]  /*24c0*/  LDGSTS.E.BYPASS.LTC128B.128 [R145+0x1100], [R2.64+0x40], !P0 ;  /* 0x0110004002917fae */ /* 0x0003e2000c101d46 */
[----:B------:R-:W-:-:S04]  /*24d0*/  LOP3.LUT P0, RZ, R18, 0x4, RZ, 0xc0, !PT ;  /* 0x0000000412ff7812 */ /* 0x000fc8000780c0ff */
[C---:B------:R-:W-:Y:S02]  /*24e0*/  ISETP.LT.OR P2, PT, R0.reuse, 0x1, !P0 ;  /* 0x000000010000780c */ /* 0x040fe40004741670 */
[----:B------:R-:W-:Y:S01]  /*24f0*/  ISETP.LT.OR P0, PT, R0, 0x21, !P0 ;  /* 0x000000210000780c */ /* 0x000fe20004701670 */
[-C--:B--2---:R-:W-:Y:S10]  /*2500*/  HMMA.16816.F32.BF16 R48, R12, R20.reuse, RZ ;  /* 0x000000140c30723c */ /* 0x084ff400000418ff */
[----:B------:R2:W-:Y:S04]  /*2510*/  LDGSTS.E.BYPASS.LTC128B.128 [R145+0x2100], [R2.64+0x80], !P2 ;  /* 0x0210008002917fae */ /* 0x0005e8000d101d46 */
[----:B------:R1:W-:Y:S04]  /*2520*/  LDGSTS.E.BYPASS.LTC128B.128 [R145+0x900], [R16.64], !P6 ;  /* 0x0090000010917fae */ /* 0x0003e8000f101d46 */
[----:B------:R1:W-:Y:S04]  /*2530*/  LDGSTS.E.BYPASS.LTC128B.128 [R145+0x1900], [R16.64+0x40], !P1 ;  /* 0x0190004010917fae */ /* 0x0003e8000c901d46 */
[----:B------:R2:W-:Y:S04]  /*2540*/  LDGSTS.E.BYPASS.LTC128B.128 [R145+0x2900], [R16.64+0x80], !P0 ;  /* 0x0290008010917fae */ /* 0x0005e8000c101d46 */
[----:B------:R-:W-:Y:S04]  /*2550*/  LDSM.16.M88.4 R52, [R212+0x1000] ;  /* 0x00100000d434783b */ /* 0x000fe80000000200 */
[----:B------:R-:W2:Y:S01]  /*2560*/  LDSM.16.M88.4 R32, [R215+0x2000] ;  /* 0x00200000d720783b */ /* 0x000ea20000000200 */
[----:B---3--:R-:W-:Y:S01]  /*2570*/  HMMA.16816.F32.BF16 R56, R8, R20, RZ ;  /* 0x000000140838723c */ /* 0x008fe200000418ff */
[----:B------:R-:W-:-:S02]  /*2580*/  ISETP.NE.AND P2, PT, R19, RZ, PT ;  /* 0x000000ff1300720c */ /* 0x000fc40003f45270 */
[----:B------:R-:W0:Y:S05]  /*2590*/  LDGDEPBAR ;  /* 0x00000000000079af */ /* 0x000e2a0000000000 */
[C---:B----4-:R-:W-:Y:S08]  /*25a0*/  HMMA.16816.F32.BF16 R100, R8.reuse, R40, RZ ;  /* 0x000000280864723c */ /* 0x050ff000000418ff */
[C---:B-1----:R-:W-:Y:S08]  /*25b0*/  HMMA.16816.F32.BF16 R96, R8.reuse, R28, RZ ;  /* 0x0000001c0860723c */ /* 0x042ff000000418ff */
[C---:B------:R-:W-:Y:S08]  /*25c0*/  HMMA.16816.F32.BF16 R76, R8.reuse, R24, RZ ;  /* 0x00000018084c723c */ /* 0x040ff000000418ff */
[C---:B------:R-:W-:Y:S08]  /*25d0*/  HMMA.16816.F32.BF16 R92, R8.reuse, R22, RZ ;  /* 0x00000016085c723c */ /* 0x040ff000000418ff */
[C---:B------:R-:W-:Y:S08]  /*25e0*/  HMMA.16816.F32.BF16 R80, R8.reuse, R42, RZ ;  /* 0x0000002a0850723c */ /* 0x040ff000000418ff */
[C---:B------:R-:W-:Y:S08]  /*25f0*/  HMMA.16816.F32.BF16 R72, R8.reuse, R30, RZ ;  /* 0x0000001e0848723c */ /* 0x040ff000000418ff */
[----:B------:R-:W-:Y:S08]  /*2600*/  HMMA.16816.F32.BF16 R60, R8, R26, RZ ;  /* 0x0000001a083c723c */ /* 0x000ff000000418ff */
[----:B------:R-:W-:Y:S01]  /*2610*/  HMMA.16816.F32.BF16 R8, R36, R44, R48 ;  /* 0x0000002c2408723c */ /* 0x000fe20000041830 */
[----:B------:R-:W-:Y:S07]  /*2620*/  LDSM.16.M88.4 R48, [R221] ;  /* 0x00000000dd30783b */ /* 0x000fee0000000200 */
[C---:B------:R-:W-:Y:S08]  /*2630*/  HMMA.16816.F32.BF16 R108, R12.reuse, R28, RZ ;  /* 0x0000001c0c6c723c */ /* 0x040ff000000418ff */
[C---:B------:R-:W-:Y:S01]  /*2640*/  HMMA.16816.F32.BF16 R128, R12.reuse, R30, RZ ;  /* 0x0000001e0c80723c */ /* 0x040fe200000418ff */
[----:B------:R-:W1:Y:S07]  /*2650*/  LDSM.16.M88.4 R28, [R215+0x3000] ;  /* 0x00300000d71c783b */ /* 0x000e6e0000000200 */
[C---:B------:R-:W-:Y:S01]  /*2660*/  HMMA.16816.F32.BF16 R84, R12.reuse, R22, RZ ;  /* 0x000000160c54723c */ /* 0x040fe200000418ff */
[----:B------:R-:W-:Y:S07]  /*2670*/  LDSM.16.M88.4 R20, [R216+0x3000] ;  /* 0x00300000d814783b */ /* 0x000fee0000000200 */
[C---:B--2---:R-:W-:Y:S08]  /*2680*/  HMMA.16816.F32.BF16 R16, R12.reuse, R40, RZ ;  /* 0x000000280c10723c */ /* 0x044ff000000418ff */
[C---:B------:R-:W-:Y:S01]  /*2690*/  HMMA.16816.F32.BF16 R116, R12.reuse, R42, RZ ;  /* 0x0000002a0c74723c */ /* 0x040fe200000418ff */
[----:B------:R-:W-:Y:S07]  /*26a0*/  LDSM.16.M88.4 R40, [R225] ;  /* 0x00000000e128783b */ /* 0x000fee0000000200 */
[C---:B------:R-:W-:Y:S08]  /*26b0*/  HMMA.16816.F32.BF16 R112, R12.reuse, R24, RZ ;  /* 0x000000180c70723c */ /* 0x040ff000000418ff */
[----:B------:R-:W-:Y:S01]  /*26c0*/  HMMA.16816.F32.BF16 R120, R12, R26, RZ ;  /* 0x0000001a0c78723c */ /* 0x000fe200000418ff */
[----:B------:R-:W2:Y:S07]  /*26d0*/  LDSM.16.M88.4 R24, [R216+0x2000] ;  /* 0x00200000d818783b */ /* 0x000eae0000000200 */
[----:B------:R-:W-:Y:S08]  /*26e0*/  HMMA.16816.F32.BF16 R12, R4, R44, R56 ;  /* 0x0000002c040c723c */ /* 0x000ff00000041838 */
[----:B------:R-:W-:Y:S08]  /*26f0*/  HMMA.16816.F32.BF16 R8, R32, R52, R8 ;  /* 0x000000342008723c */ /* 0x000ff00000041808 */
[C---:B------:R-:W-:Y:S08]  /*2700*/  HMMA.16816.F32.BF16 R136, R4.reuse, R88, R96 ;  /* 0x000000580488723c */ /* 0x040ff00000041860 */
[C---:B------:R-:W-:Y:S08]  /*2710*/  HMMA.16816.F32.BF16 R148, R4.reuse, R104, R76 ;  /* 0x000000680494723c */ /* 0x040ff0000004184c */
[----:B------:R-:W-:Y:S08]  /*2720*/  HMMA.16816.F32.BF16 R92, R4, R46, R92 ;  /* 0x0000002e045c723c */ /* 0x000ff0000004185c */
[C---:B------:R-:W-:Y:S01]  /*2730*/  HMMA.16816.F32.BF16 R96, R36.reuse, R68, R16 ;  /* 0x000000442460723c */ /* 0x040fe20000041810 */
[----:B------:R-:W-:Y:S07]  /*2740*/  LDSM.16.M88.4 R16, [R215+0x4000] ;  /* 0x00400000d710783b */ /* 0x000fee0000000200 */
[----:B------:R-:W-:Y:S01]  /*2750*/  HMMA.16816.F32.BF16 R76, R36, R46, R84 ;  /* 0x0000002e244c723c */ /* 0x000fe20000041854 */
[----:B------:R-:W3:Y:S07]  /*2760*/  LDSM.16.M88.4 R44, [R212+0x2000] ;  /* 0x00200000d42c783b */ /* 0x000eee0000000200 */
[C---:B------:R-:W-:Y:S08]  /*2770*/  HMMA.16816.F32.BF16 R124, R4.reuse, R68, R100 ;  /* 0x00000044047c723c */ /* 0x040ff00000041864 */
[C---:B------:R-:W-:Y:S08]  /*2780*/  HMMA.16816.F32.BF16 R132, R4.reuse, R70, R80 ;  /* 0x000000460484723c */ /* 0x040ff00000041850 */
[C---:B------:R-:W-:Y:S08]  /*2790*/  HMMA.16816.F32.BF16 R140, R4.reuse, R90, R72 ;  /* 0x0000005a048c723c */ /* 0x040ff00000041848 */
[----:B------:R-:W-:Y:S08]  /*27a0*/  HMMA.16816.F32.BF16 R152, R4, R106, R60 ;  /* 0x0000006a0498723c */ /* 0x000ff0000004183c */
[----:B-1----:R-:W-:Y:S01]  /*27b0*/  HMMA.16816.F32.BF16 R4, R28, R52, R12 ;  /* 0x000000341c04723c */ /* 0x002fe2000004180c */
[----:B------:R-:W1:Y:S07]  /*27c0*/  LDSM.16.M88.4 R12, [R215+0x5000] ;  /* 0x00500000d70c783b */ /* 0x000e6e0000000200 */
[----:B--2---:R-:W-:Y:S01]  /*27d0*/  HMMA.16816.F32.BF16 R56, R24, R40, R8 ;  /* 0x000000281838723c */ /* 0x004fe20000041808 */
[----:B------:R-:W2:Y:S07]  /*27e0*/  LDSM.16.M88.4 R8, [R216+0x4000] ;  /* 0x00400000d808783b */ /* 0x000eae0000000200 */
[----:B------:R-:W-:Y:S08]  /*27f0*/  HMMA.16816.F32.BF16 R76, R32, R54, R76 ;  /* 0x00000036204c723c */ /* 0x000ff0000004184c */
[----:B------:R-:W-:Y:S01]  /*2800*/  HMMA.16816.F32.BF16 R60, R20, R40, R4 ;  /* 0x00000028143c723c */ /* 0x000fe20000041804 */
[----:B------:R-:W-:Y:S07]  /*2810*/  LDSM.16.M88.4 R4, [R216+0x5000] ;  /* 0x00500000d804783b */ /* 0x000fee0000000200 */
[----:B------:R-:W-:Y:S08]  /*2820*/  HMMA.16816.F32.BF16 R80, R28, R54, R92 ;  /* 0x000000361c50723c */ /* 0x000ff0000004185c */
[----:B---3--:R-:W-:Y:S01]  /*2830*/  HMMA.16816.F32.BF16 R72, R16, R44, R56 ;  /* 0x0000002c1048723c */ /* 0x008fe20000041838 */
[----:B------:R-:W3:Y:S07]  /*2840*/  LDSM.16.M88.4 R56, [R212+0x1400] ;  /* 0x00140000d438783b */ /* 0x000eee0000000200 */
[----:B------:R-:W-:Y:S08]  /*2850*/  HMMA.16816.F32.BF16 R100, R36, R70, R116 ;  /* 0x000000462464723c */ /* 0x000ff00000041874 */
[----:B-1----:R-:W-:Y:S01]  /*2860*/  HMMA.16816.F32.BF16 R52, R12, R44, R60 ;  /* 0x0000002c0c34723c */ /* 0x002fe2000004183c */
[----:B------:R-:W1:Y:S07]  /*2870*/  LDSM.16.M88.4 R60, [R224] ;  /* 0x00000000e03c783b */ /* 0x000e6e0000000200 */
[-C--:B------:R-:W-:Y:S08]  /*2880*/  HMMA.16816.F32.BF16 R68, R24, R42.reuse, R76 ;  /* 0x0000002a1844723c */ /* 0x080ff0000004184c */
[----:B------:R-:W-:Y:S01]  /*2890*/  HMMA.16816.F32.BF16 R76, R20, R42, R80 ;  /* 0x0000002a144c723c */ /* 0x000fe20000041850 */
[----:B------:R-:W4:Y:S07]  /*28a0*/  LDSM.16.M88.4 R40, [R212+0x2400] ;  /* 0x00240000d428783b */ /* 0x000f2e0000000200 */
[----:B--2---:R-:W-:Y:S08]  /*28b0*/  HMMA.16816.F32.BF16 R84, R8, R48, R72 ;  /* 0x000000300854723c */ /* 0x004ff00000041848 */
[----:B---3--:R-:W-:Y:S08]  /*28c0*/  HMMA.16816.F32.BF16 R72, R32, R56, R96 ;  /* 0x000000382048723c */ /* 0x008ff00000041860 */
[C---:B------:R-:W-:Y:S08]  /*28d0*/  HMMA.16816.F32.BF16 R108, R36.reuse, R88, R108 ;  /* 0x00000058246c723c */ /* 0x040ff0000004186c */
[----:B------:R-:W-:Y:S08]  /*28e0*/  HMMA.16816.F32.BF16 R128, R36, R90, R128 ;  /* 0x0000005a2480723c */ /* 0x000ff00000041880 */
[----:B------:R-:W-:Y:S08]  /*28f0*/  HMMA.16816.F32.BF16 R88, R4, R48, R52 ;  /* 0x000000300458723c */ /* 0x000ff00000041834 */
[-C--:B------:R-:W-:Y:S08]  /*2900*/  HMMA.16816.F32.BF16 R52, R16, R46.reuse, R68 ;  /* 0x0000002e1034723c */ /* 0x080ff00000041844 */
[----:B------:R-:W-:Y:S08]  /*2910*/  HMMA.16816.F32.BF16 R68, R12, R46, R76 ;  /* 0x0000002e0c44723c */ /* 0x000ff0000004184c */
[C---:B------:R-:W-:Y:S08]  /*2920*/  HMMA.16816.F32.BF16 R112, R36.reuse, R104, R112 ;  /* 0x000000682470723c */ /* 0x040ff00000041870 */
[----:B------:R-:W-:Y:S08]  /*2930*/  HMMA.16816.F32.BF16 R120, R36, R106, R120 ;  /* 0x0000006a2478723c */ /* 0x000ff00000041878 */
[----:B------:R-:W-:Y:S01]  /*2940*/  HMMA.16816.F32.BF16 R36, R28, R56, R124 ;  /* 0x000000381c24723c */ /* 0x000fe2000004187c */
[----:B------:R-:W-:-:S04]  /*2950*/  FMUL.FTZ R0, R84, c[0x0][0x320] ;  /* 0x0000c80054007a20 */ /* 0x000fc80000410000 */
[----:B------:R2:W3:Y:S03]  /*2960*/  MUFU.TANH R156, R0 ;  /* 0x00000000009c7308 */ /* 0x0004e60000002400 */
[----:B-1----:R-:W-:Y:S01]  /*2970*/  HMMA.16816.F32.BF16 R72, R24, R60, R72 ;  /* 0x0000003c1848723c */ /* 0x002fe20000041848 */
[----:B--2---:R-:W-:-:S04]  /*2980*/  FMUL.FTZ R0, R85, c[0x0][0x320] ;  /* 0x0000c80055007a20 */ /* 0x004fc80000410000 */
[----:B------:R1:W2:Y:S03]  /*2990*/  MUFU.TANH R126, R0 ;  /* 0x00000000007e7308 */ /* 0x0002a60000002400 */
[----:B------:R-:W-:Y:S08]  /*29a0*/  HMMA.16816.F32.BF16 R92, R4, R50, R68 ;  /* 0x00000032045c723c */ /* 0x000ff00000041844 */
[----:B------:R-:W-:Y:S01]  /*29b0*/  HMMA.16816.F32.BF16 R68, R32, R58, R100 ;  /* 0x0000003a2044723c */ /* 0x000fe20000041864 */
[----:B-1----:R-:W-:-:S07]  /*29c0*/  FMUL.FTZ R0, R86, c[0x0][0x320] ;  /* 0x0000c80056007a20 */ /* 0x002fce0000410000 */
[----:B------:R-:W-:Y:S01]  /*29d0*/  HMMA.16816.F32.BF16 R44, R20, R60, R36 ;  /* 0x0000003c142c723c */ /* 0x000fe20000041824 */
[----:B------:R-:W1:Y:S01]  /*29e0*/  LDSM.16.M88.4 R36, [R220] ;  /* 0x00000000dc24783b */ /* 0x000e620000000200 */
[----:B------:R2:W1:Y:S06]  /*29f0*/  MUFU.TANH R158, R0 ;  /* 0x00000000009e7308 */ /* 0x00046c0000002400 */
[----:B------:R-:W-:Y:S01]  /*2a00*/  HMMA.16816.F32.BF16 R80, R8, R50, R52 ;  /* 0x000000320850723c */ /* 0x000fe20000041834 */
[----:B------:R-:W1:Y:S01]  /*2a10*/  LDSM.16.M88.4 R52, [R212+0x1800] ;  /* 0x00180000d434783b */ /* 0x000e620000000200 */
[----:B--2---:R-:W-:-:S06]  /*2a20*/  FMUL.FTZ R0, R87, c[0x0][0x320] ;  /* 0x0000c80057007a20 */ /* 0x004fcc0000410000 */
[----:B------:R-:W-:Y:S01]  /*2a30*/  HMMA.16816.F32.BF16 R76, R28, R58, R132 ;  /* 0x0000003a1c4c723c */ /* 0x000fe20000041884 */
[----:B------:R2:W1:Y:S02]  /*2a40*/  MUFU.TANH R157, R0 ;  /* 0x00000000009d7308 */ /* 0x0004640000002400 */
[----:B--2---:R-:W-:-:S06]  /*2a50*/  FMUL.FTZ R0, R88, c[0x0][0x320] ;  /* 0x0000c80058007a20 */ /* 0x004fcc0000410000 */
[----:B------:R2:W1:Y:S01]  /*2a60*/  MUFU.TANH R119, R0 ;  /* 0x0000000000777308 */ /* 0x0004620000002400 */
[----:B----4-:R-:W-:Y:S01]  /*2a70*/  HMMA.16816.F32.BF16 R72, R16, R40, R72 ;  /* 0x000000281048723c */ /* 0x010fe20000041848 */
[----:B--2---:R-:W-:-:S06]  /*2a80*/  FMUL.FTZ R0, R89, c[0x0][0x320] ;  /* 0x0000c80059007a20 */ /* 0x004fcc0000410000 */
[----:B------:R2:W4:Y:S01]  /*2a90*/  MUFU.TANH R116, R0 ;  /* 0x0000000000747308 */ /* 0x0005220000002400 */
[----:B------:R-:W-:Y:S01]  /*2aa0*/  HMMA.16816.F32.BF16 R56, R24, R62, R68 ;  /* 0x0000003e1838723c */ /* 0x000fe20000041844 */
[----:B--2---:R-:W-:-:S06]  /*2ab0*/  FMUL.FTZ R0, R90, c[0x0][0x320] ;  /* 0x0000c8005a007a20 */ /* 0x004fcc0000410000 */
[----:B------:R2:W1:Y:S01]  /*2ac0*/  MUFU.TANH R118, R0 ;  /* 0x0000000000767308 */ /* 0x0004620000002400 */
[----:B------:R-:W-:Y:S01]  /*2ad0*/  HMMA.16816.F32.BF16 R48, R12, R40, R44 ;  /* 0x000000280c30723c */ /* 0x000fe2000004182c */
[----:B------:R-:W1:Y:S01]  /*2ae0*/  LDSM.16.M88.4 R44, [R223] ;  /* 0x00000000df2c783b */ /* 0x000e620000000200 */
[----:B--2---:R-:W-:-:S05]  /*2af0*/  FMUL.FTZ R0, R91, c[0x0][0x320] ;  /* 0x0000c8005b007a20 */ /* 0x004fca0000410000 */
[----:B------:R2:W1:Y:S01]  /*2b00*/  MUFU.TANH R117, R0 ;  /* 0x0000000000757308 */ /* 0x0004620000002400 */
[----:B------:R-:W-:Y:S01]  /*2b10*/  HMMA.16816.F32.BF16 R68, R20, R62, R76 ;  /* 0x0000003e1444723c */ /* 0x000fe2000004184c */
[----:B--2---:R-:W-:-:S06]  /*2b20*/  FMUL.FTZ R0, R80, c[0x0][0x320] ;  /* 0x0000c80050007a20 */ /* 0x004fcc0000410000 */
[----:B------:R2:W1:Y:S02]  /*2b30*/  MUFU.TANH R125, R0 ;  /* 0x00000000007d7308 */ /* 0x0004640000002400 */
[----:B--2---:R-:W-:-:S06]  /*2b40*/  FMUL.FTZ R0, R81, c[0x0][0x320] ;  /* 0x0000c80051007a20 */ /* 0x004fcc0000410000 */
[----:B------:R2:W1:Y:S01]  /*2b50*/  MUFU.TANH R124, R0 ;  /* 0x00000000007c7308 */ /* 0x0004620000002400 */
[----:B------:R-:W-:Y:S01]  /*2b60*/  HMMA.16816.F32.BF16 R60, R16, R42, R56 ;  /* 0x0000002a103c723c */ /* 0x000fe20000041838 */
[----:B------:R-:W3:Y:S01]  /*2b70*/  LDSM.16.M88.4 R56, [R212+0x2800] ;  /* 0x00280000d438783b */ /* 0x000ee20000000200 */
[----:B--2---:R-:W-:-:S05]  /*2b80*/  FMUL.FTZ R0, R82, c[0x0][0x320] ;  /* 0x0000c80052007a20 */ /* 0x004fca0000410000 */
[----:B------:R2:W2:Y:S01]  /*2b90*/  MUFU.TANH R133, R0 ;  /* 0x0000000000857308 */ /* 0x0004a20000002400 */
[----:B-1----:R-:W-:Y:S01]  /*2ba0*/  HMMA.16816.F32.BF16 R84, R4, R36, R48 ;  /* 0x000000240454723c */ /* 0x002fe20000041830 */
[----:B--2---:R-:W-:-:S07]  /*2bb0*/  FMUL.FTZ R0, R83, c[0x0][0x320] ;  /* 0x0000c80053007a20 */ /* 0x004fce0000410000 */
[----:B------:R-:W-:Y:S01]  /*2bc0*/  HMMA.16816.F32.BF16 R80, R8, R36, R72 ;  /* 0x000000240850723c */ /* 0x000fe20000041848 */
[----:B------:R1:W2:Y:S07]  /*2bd0*/  MUFU.TANH R132, R0 ;  /* 0x0000000000847308 */ /* 0x0002ae0000002400 */
[----:B------:R-:W-:Y:S01]  /*2be0*/  HMMA.16816.F32.BF16 R72, R32, R52, R108 ;  /* 0x000000342048723c */ /* 0x000fe2000004186c */
[----:B-1----:R-:W-:-:S04]  /*2bf0*/  FMUL.FTZ R0, R92, c[0x0][0x320] ;  /* 0x0000c8005c007a20 */ /* 0x002fc80000410000 */
[----:B------:R1:W1:Y:S03]  /*2c00*/  MUFU.TANH R104, R0 ;  /* 0x0000000000687308 */ /* 0x0002660000002400 */
[----:B------:R-:W-:Y:S08]  /*2c10*/  HMMA.16816.F32.BF16 R48, R28, R52, R136 ;  /* 0x000000341c30723c */ /* 0x000ff00000041888 */
[----:B------:R-:W-:Y:S01]  /*2c20*/  HMMA.16816.F32.BF16 R68, R12, R42, R68 ;  /* 0x0000002a0c44723c */ /* 0x000fe20000041844 */
[----:B-1----:R-:W-:-:S04]  /*2c30*/  FMUL.FTZ R0, R93, c[0x0][0x320] ;  /* 0x0000c8005d007a20 */ /* 0x002fc80000410000 */
[----:B------:R1:W1:Y:S03]  /*2c40*/  MUFU.TANH R100, R0 ;  /* 0x0000000000647308 */ /* 0x0002660000002400 */
        /* <DEDUP_REMOVED lines=14> */
[----:B------:R-:W2:Y:S01]  /*2d30*/  LDSM.16.M88.4 R36, [R212+0x1c00] ;  /* 0x001c0000d424783b */ /* 0x000ea20000000200 */
[----:B-1----:R-:W-:-:S04]  /*2d40*/  FMUL.FTZ R0, R82, c[0x0][0x320] ;  /* 0x0000c80052007a20 */ /* 0x002fc80000410000 */
[----:B------:R1:W1:Y:S02]  /*2d50*/  MUFU.TANH R111, R0 ;  /* 0x00000000006f7308 */ /* 0x0002640000002400 */
[----:B---3--:R-:W-:Y:S01]  /*2d60*/  HMMA.16816.F32.BF16 R68, R16, R56, R72 ;  /* 0x000000381044723c */ /* 0x008fe20000041848 */
[----:B-1----:R-:W-:-:S05]  /*2d70*/  FMUL.FTZ R0, R83, c[0x0][0x320] ;  /* 0x0000c80053007a20 */ /* 0x002fca0000410000 */
[----:B------:R1:W3:Y:S02]  /*2d80*/  MUFU.TANH R110, R0 ;  /* 0x00000000006e7308 */ /* 0x0002e40000002400 */
[----:B------:R-:W-:Y:S01]  /*2d90*/  HMMA.16816.F32.BF16 R72, R28, R54, R140 ;  /* 0x000000361c48723c */ /* 0x000fe2000004188c */
[----:B------:R-:W2:Y:S01]  /*2da0*/  LDSM.16.M88.4 R52, [R222] ;  /* 0x00000000de34783b */ /* 0x000ea20000000200 */
        /* <DEDUP_REMOVED lines=16> */
[----:B------:R-:W-:Y:S08]  /*2eb0*/  HMMA.16816.F32.BF16 R68, R32, R36, R112 ;  /* 0x000000242044723c */ /* 0x000ff00000041870 */
[----:B------:R-:W-:Y:S01]  /*2ec0*/  HMMA.16816.F32.BF16 R44, R16, R58, R60 ;  /* 0x0000003a102c723c */ /* 0x000fe2000004183c */
[----:B-1----:R-:W-:-:S07]  /*2ed0*/  FMUL.FTZ R0, R78, c[0x0][0x320] ;  /* 0x0000c8004e007a20 */ /* 0x002fce0000410000 */
[----:B------:R-:W-:Y:S01]  /*2ee0*/  HMMA.16816.F32.BF16 R60, R32, R38, R120 ;  /* 0x00000026203c723c */ /* 0x000fe20000041878 */
[----:B------:R-:W-:Y:S01]  /*2ef0*/  LDSM.16.M88.4 R32, [R218] ;  /* 0x00000000da20783b */ /* 0x000fe20000000200 */
[----:B------:R1:W1:Y:S06]  /*2f00*/  MUFU.TANH R105, R0 ;  /* 0x0000000000697308 */ /* 0x00026c0000002400 */
[----:B------:R-:W-:Y:S01]  /*2f10*/  HMMA.16816.F32.BF16 R84, R4, R48, R40 ;  /* 0x000000300454723c */ /* 0x000fe20000041828 */
[----:B------:R-:W2:Y:S01]  /*2f20*/  LDSM.16.M88.4 R40, [R212+0x2c00] ;  /* 0x002c0000d428783b */ /* 0x000ea20000000200 */
[----:B------:R-:W-:Y:S01]  /*2f30*/  ISETP.GT.AND P0, PT, R64, R177, PT ;  /* 0x000000b14000720c */ /* 0x000fe20003f04270 */
[----:B------:R-:W-:-:S04]  /*2f40*/  DEPBAR.LE SB0, 0x0 ;  /* 0x000080000000791a */ /* 0x000fc80000000000 */
[----:B-1----:R-:W-:Y:S02]  /*2f50*/  FMUL.FTZ R0, R79, c[0x0][0x320] ;  /* 0x0000c8004f007a20 */ /* 0x002fe40000410000 */
[C---:B------:R-:W-:Y:S08]  /*2f60*/  HMMA.16816.F32.BF16 R76, R28.reuse, R36, R148 ;  /* 0x000000241c4c723c */ /* 0x040ff00000041894 */
[----:B------:R-:W-:Y:S01]  /*2f70*/  HMMA.16816.F32.BF16 R28, R28, R38, R152 ;  /* 0x000000261c1c723c */ /* 0x000fe20000041898 */
[----:B------:R1:W1:Y:S02]  /*2f80*/  MUFU.TANH R106, R0 ;  /* 0x00000000006a7308 */ /* 0x0002640000002400 */
[----:B-1----:R-:W-:-:S06]  /*2f90*/  FMUL.FTZ R0, R88, c[0x0][0x320] ;  /* 0x0000c80058007a20 */ /* 0x002fcc0000410000 */
[----:B------:R1:W1:Y:S01]  /*2fa0*/  MUFU.TANH R67, R0 ;  /* 0x0000000000437308 */ /* 0x0002620000002400 */
[----:B------:R-:W-:Y:S08]  /*2fb0*/  HMMA.16816.F32.BF16 R72, R12, R58, R72 ;  /* 0x0000003a0c48723c */ /* 0x000ff00000041848 */
[----:B------:R-:W-:Y:S01]  /*2fc0*/  HMMA.16816.F32.BF16 R56, R24, R52, R68 ;  /* 0x000000341838723c */ /* 0x000fe20000041844 */
[----:B-1----:R-:W-:-:S04]  /*2fd0*/  FMUL.FTZ R0, R89, c[0x0][0x320] ;  /* 0x0000c80059007a20 */ /* 0x002fc80000410000 */
[----:B------:R1:W1:Y:S03]  /*2fe0*/  MUFU.TANH R66, R0 ;  /* 0x0000000000427308 */ /* 0x0002660000002400 */
[----:B------:R-:W-:Y:S08]  /*2ff0*/  HMMA.16816.F32.BF16 R68, R20, R52, R76 ;  /* 0x000000341444723c */ /* 0x000ff0000004184c */
[----:B------:R-:W-:Y:S01]  /*3000*/  HMMA.16816.F32.BF16 R24, R24, R54, R60 ;  /* 0x000000361818723c */ /* 0x000fe2000004183c */
[----:B-1----:R-:W-:-:S07]  /*3010*/  FMUL.FTZ R0, R90, c[0x0][0x320] ;  /* 0x0000c8005a007a20 */ /* 0x002fce0000410000 */
[----:B------:R-:W-:Y:S01]  /*3020*/  HMMA.16816.F32.BF16 R52, R20, R54, R28 ;  /* 0x000000361434723c */ /* 0x000fe2000004181c */
[----:B------:R1:W1:Y:S02]  /*3030*/  MUFU.TANH R88, R0 ;  /* 0x0000000000587308 */ /* 0x0002640000002400 */
[----:B-1----:R-:W-:-:S06]  /*3040*/  FMUL.FTZ R0, R91, c[0x0][0x320] ;  /* 0x0000c8005b007a20 */ /* 0x002fcc0000410000 */
        /* <DEDUP_REMOVED lines=8> */
[----:B------:R1:W1:Y:S02]  /*30d0*/  MUFU.TANH R97, R0 ;  /* 0x0000000000617308 */ /* 0x0002640000002400 */
[----:B-1----:R-:W-:Y:S02]  /*30e0*/  FMUL.FTZ R0, R83, c[0x0][0x320] ;  /* 0x0000c80053007a20 */ /* 0x002fe40000410000 */
[----:B------:R-:W-:Y:S08]  /*30f0*/  HMMA.16816.F32.BF16 R80, R8, R50, R44 ;  /* 0x000000320850723c */ /* 0x000ff0000004182c */
[C---:B------:R-:W-:Y:S08]  /*3100*/  HMMA.16816.F32.BF16 R44, R16.reuse, R40, R56 ;  /* 0x00000028102c723c */ /* 0x040ff00000041838 */
[----:B------:R-:W-:Y:S01]  /*3110*/  HMMA.16816.F32.BF16 R16, R16, R42, R24 ;  /* 0x0000002a1010723c */ /* 0x000fe20000041818 */
[----:B------:R1:W1:Y:S07]  /*3120*/  MUFU.TANH R98, R0 ;  /* 0x0000000000627308 */ /* 0x00026e0000002400 */
[----:B------:R-:W-:Y:S08]  /*3130*/  HMMA.16816.F32.BF16 R72, R4, R50, R72 ;  /* 0x000000320448723c */ /* 0x000ff00000041848 */
[----:B------:R-:W-:Y:S01]  /*3140*/  HMMA.16816.F32.BF16 R44, R8, R32, R44 ;  /* 0x00000020082c723c */ /* 0x000fe2000004182c */
[----:B-1----:R-:W-:-:S07]  /*3150*/  FMUL.FTZ R0, R84, c[0x0][0x320] ;  /* 0x0000c80054007a20 */ /* 0x002fce0000410000 */
[----:B------:R-:W-:Y:S08]  /*3160*/  HMMA.16816.F32.BF16 R20, R4, R32, R36 ;  /* 0x000000200414723c */ /* 0x000ff00000041824 */
[-C--:B------:R-:W-:Y:S08]  /*3170*/  HMMA.16816.F32.BF16 R8, R8, R34.reuse, R16 ;  /* 0x000000220808723c */ /* 0x080ff00000041810 */
[----:B------:R-:W-:Y:S01]  /*3180*/  HMMA.16816.F32.BF16 R4, R4, R34, R12 ;  /* 0x000000220404723c */ /* 0x000fe2000004180c */
[----:B------:R1:W1:Y:S01]  /*3190*/  MUFU.TANH R49, R0 ;  /* 0x0000000000317308 */ /* 0x0002620000002400 */
[----:B------:R-:W-:-:S02]  /*31a0*/  FMUL.FTZ R81, R81, c[0x0][0x320] ;  /* 0x0000c80051517a20 */ /* 0x000fc40000410000 */
[----:B------:R-:W-:Y:S02]  /*31b0*/  FMUL.FTZ R72, R72, c[0x0][0x320] ;  /* 0x0000c80048487a20 */ /* 0x000fe40000410000 */
[----:B-1----:R-:W-:-:S04]  /*31c0*/  FMUL.FTZ R0, R85, c[0x0][0x320] ;  /* 0x0000c80055007a20 */ /* 0x002fc80000410000 */
[----:B------:R1:W1:Y:S01]  /*31d0*/  MUFU.TANH R48, R0 ;  /* 0x0000000000307308 */ /* 0x0002620000002400 */
[----:B------:R-:W-:Y:S02]  /*31e0*/  FMUL.FTZ R73, R73, c[0x0][0x320] ;  /* 0x0000c80049497a20 */ /* 0x000fe40000410000 */
[----:B------:R-:W-:Y:S02]  /*31f0*/  FMUL.FTZ R74, R74, c[0x0][0x320] ;  /* 0x0000c8004a4a7a20 */ /* 0x000fe40000410000 */
[----:B------:R-:W-:Y:S02]  /*3200*/  FMUL.FTZ R75, R75, c[0x0][0x320] ;  /* 0x0000c8004b4b7a20 */ /* 0x000fe40000410000 */
[----:B------:R-:W-:Y:S02]  /*3210*/  FMUL.FTZ R20, R20, c[0x0][0x320] ;  /* 0x0000c80014147a20 */ /* 0x000fe40000410000 */
[----:B-1----:R-:W-:-:S04]  /*3220*/  FMUL.FTZ R0, R86, c[0x0][0x320] ;  /* 0x0000c80056007a20 */ /* 0x002fc80000410000 */
[----:B------:R1:W1:Y:S01]  /*3230*/  MUFU.TANH R65, R0 ;  /* 0x0000000000417308 */ /* 0x0002620000002400 */
[----:B------:R-:W-:Y:S02]  /*3240*/  FMUL.FTZ R21, R21, c[0x0][0x320] ;  /* 0x0000c80015157a20 */ /* 0x000fe40000410000 */
[----:B------:R-:W-:Y:S02]  /*3250*/  FMUL.FTZ R23, R23, c[0x0][0x320] ;  /* 0x0000c80017177a20 */ /* 0x000fe40000410000 */
[----:B------:R-:W-:Y:S02]  /*3260*/  FMUL.FTZ R8, R8, c[0x0][0x320] ;  /* 0x0000c80008087a20 */ /* 0x000fe40000410000 */
[----:B------:R-:W-:Y:S02]  /*3270*/  FMUL.FTZ R7, R7, c[0x0][0x320] ;  /* 0x0000c80007077a20 */ /* 0x000fe40000410000 */
[----:B------:R-:W-:Y:S02]  /*3280*/  FMUL.FTZ R82, R82, c[0x0][0x320] ;  /* 0x0000c80052527a20 */ /* 0x000fe40000410000 */
[----:B------:R-:W-:-:S02]  /*3290*/  FMUL.FTZ R83, R83, c[0x0][0x320] ;  /* 0x0000c80053537a20 */ /* 0x000fc40000410000 */
[----:B-1----:R-:W-:Y:S02]  /*32a0*/  FMUL.FTZ R0, R87, c[0x0][0x320] ;  /* 0x0000c80057007a20 */ /* 0x002fe40000410000 */
[----:B------:R-:W-:Y:S02]  /*32b0*/  FMUL.FTZ R44, R44, c[0x0][0x320] ;  /* 0x0000c8002c2c7a20 */ /* 0x000fe40000410000 */
[----:B------:R1:W1:Y:S01]  /*32c0*/  MUFU.TANH R50, R0 ;  /* 0x0000000000327308 */ /* 0x0002620000002400 */
[----:B------:R-:W-:Y:S02]  /*32d0*/  FMUL.FTZ R45, R45, c[0x0][0x320] ;  /* 0x0000c8002d2d7a20 */ /* 0x000fe40000410000 */
[----:B------:R-:W-:Y:S02]  /*32e0*/  FMUL.FTZ R46, R46, c[0x0][0x320] ;  /* 0x0000c8002e2e7a20 */ /* 0x000fe40000410000 */
[----:B------:R-:W-:Y:S02]  /*32f0*/  FMUL.FTZ R47, R47, c[0x0][0x320] ;  /* 0x0000c8002f2f7a20 */ /* 0x000fe40000410000 */
[----:B------:R-:W-:-:S02]  /*3300*/  FMUL.FTZ R22, R22, c[0x0][0x320] ;  /* 0x0000c80016167a20 */ /* 0x000fc40000410000 */
[----:B------:R-:W-:Y:S02]  /*3310*/  FMUL.FTZ R9, R9, c[0x0][0x320] ;  /* 0x0000c80009097a20 */ /* 0x000fe40000410000 */
[----:B------:R-:W-:Y:S02]  /*3320*/  FMUL.FTZ R10, R10, c[0x0][0x320] ;  /* 0x0000c8000a0a7a20 */ /* 0x000fe40000410000 */
[----:B------:R-:W-:Y:S02]  /*3330*/  FMUL.FTZ R11, R11, c[0x0][0x320] ;  /* 0x0000c8000b0b7a20 */ /* 0x000fe40000410000 */
[----:B------:R-:W-:Y:S02]  /*3340*/  FMUL.FTZ R4, R4, c[0x0][0x320] ;  /* 0x0000c80004047a20 */ /* 0x000fe40000410000 */
[----:B-1----:R-:W-:Y:S02]  /*3350*/  FMUL.FTZ R0, R80, c[0x0][0x320] ;  /* 0x0000c80050007a20 */ /* 0x002fe40000410000 */
[----:B------:R-:W-:-:S02]  /*3360*/  FMUL.FTZ R5, R5, c[0x0][0x320] ;  /* 0x0000c80005057a20 */ /* 0x000fc40000410000 */
[----:B------:R-:W-:Y:S01]  /*3370*/  FMUL.FTZ R6, R6, c[0x0][0x320] ;  /* 0x0000c80006067a20 */ /* 0x000fe20000410000 */
[----:B------:R1:W1:Y:S08]  /*3380*/  MUFU.TANH R27, R23 ;  /* 0x00000017001b7308 */ /* 0x0002700000002400 */
[----:B------:R1:W1:Y:S08]  /*3390*/  MUFU.TANH R30, R8 ;  /* 0x00000008001e7308 */ /* 0x0002700000002400 */
[----:B------:R1:W1:Y:S08]  /*33a0*/  MUFU.TANH R51, R0 ;  /* 0x0000000000337308 */ /* 0x0002700000002400 */
[----:B------:R-:W1:Y:S08]  /*33b0*/  MUFU.TANH R81, R81 ;  /* 0x0000005100517308 */ /* 0x000e700000002400 */
[----:B------:R1:W1:Y:S08]  /*33c0*/  MUFU.TANH R107, R82 ;  /* 0x00000052006b7308 */ /* 0x0002700000002400 */
[----:B------:R1:W1:Y:S08]  /*33d0*/  MUFU.TANH R101, R83 ;  /* 0x0000005300657308 */ /* 0x0002700000002400 */
[----:B------:R-:W1:Y:S08]  /*33e0*/  MUFU.TANH R72, R72 ;  /* 0x0000004800487308 */ /* 0x000e700000002400 */
[----:B------:R-:W1:Y:S08]  /*33f0*/  MUFU.TANH R73, R73 ;  /* 0x0000004900497308 */ /* 0x000e700000002400 */
[----:B------:R-:W1:Y:S08]  /*3400*/  MUFU.TANH R74, R74 ;  /* 0x0000004a004a7308 */ /* 0x000e700000002400 */
[----:B------:R-:W1:Y:S08]  /*3410*/  MUFU.TANH R75, R75 ;  /* 0x0000004b004b7308 */ /* 0x000e700000002400 */
[----:B------:R1:W1:Y:S08]  /*3420*/  MUFU.TANH R31, R44 ;  /* 0x0000002c001f7308 */ /* 0x0002700000002400 */
[----:B------:R1:W1:Y:S08]  /*3430*/  MUFU.TANH R32, R45 ;  /* 0x0000002d00207308 */ /* 0x0002700000002400 */
[----:B------:R1:W1:Y:S08]  /*3440*/  MUFU.TANH R39, R46 ;  /* 0x0000002e00277308 */ /* 0x0002700000002400 */
[----:B------:R1:W1:Y:S08]  /*3450*/  MUFU.TANH R38, R47 ;  /* 0x0000002f00267308 */ /* 0x0002700000002400 */
[----:B------:R-:W1:Y:S08]  /*3460*/  MUFU.TANH R20, R20 ;  /* 0x0000001400147308 */ /* 0x000e700000002400 */
[----:B------:R-:W1:Y:S08]  /*3470*/  MUFU.TANH R21, R21 ;  /* 0x0000001500157308 */ /* 0x000e700000002400 */
[----:B------:R1:W1:Y:S08]  /*3480*/  MUFU.TANH R28, R22 ;  /* 0x00000016001c7308 */ /* 0x0002700000002400 */
[----:B------:R1:W1:Y:S08]  /*3490*/  MUFU.TANH R29, R9 ;  /* 0x00000009001d7308 */ /* 0x0002700000002400 */
[----:B------:R1:W1:Y:S08]  /*34a0*/  MUFU.TANH R37, R10 ;  /* 0x0000000a00257308 */ /* 0x0002700000002400 */
[----:B------:R1:W1:Y:S08]  /*34b0*/  MUFU.TANH R36, R11 ;  /* 0x0000000b00247308 */ /* 0x0002700000002400 */
[----:B------:R1:W1:Y:S08]  /*34c0*/  MUFU.TANH R12, R4 ;  /* 0x00000004000c7308 */ /* 0x0002700000002400 */
[----:B------:R1:W1:Y:S08]  /*34d0*/  MUFU.TANH R8, R5 ;  /* 0x0000000500087308 */ /* 0x0002700000002400 */
[----:B------:R1:W1:Y:S08]  /*34e0*/  MUFU.TANH R23, R6 ;  /* 0x0000000600177308 */ /* 0x0002700000002400 */
[----:B------:R-:W1:Y:S01]  /*34f0*/  MUFU.TANH R7, R7 ;  /* 0x0000000700077308 */ /* 0x000e620000002400 */
[----:B------:R-:W-:Y:S01]  /*3500*/  BSSY B0, `(.L_x_1008) ;  /* 0x000001b000007945 */ /* 0x000fe20003800000 */
[----:B------:R-:W-:Y:S06]  /*3510*/  BAR.SYNC.DEFER_BLOCKING 0x0 ;  /* 0x0000000000007b1d */ /* 0x000fec0000010000 */
[----:B------:R-:W-:Y:S05]  /*3520*/  @!P0 BRA `(.L_x_1009) ;  /* 0x0000018000008947 */ /* 0x000fea0003800000 */
[----:B-12345:R-:W-:Y:S02]  /*3530*/  IADD3 R0, R176, -0x2, RZ ;  /* 0xfffffffeb0007810 */ /* 0x03efe40007ffe0ff */
[----:B------:R-:W-:-:S02]  /*3540*/  ISETP.GE.AND P5, PT, R160, c[0x0][0x1d4], PT ;  /* 0x00007500a0007a0c */ /* 0x000fc40003fa6270 */
[----:B------:R-:W-:Y:S01]  /*3550*/  SHF.R.S32.HI R2, RZ, 0x1f, R0 ;  /* 0x0000001fff027819 */ /* 0x000fe20000011400 */
[----:B------:R-:W-:-:S04]  /*3560*/  IMAD.WIDE.U32 R4, R0, c[0x0][0x1e0], RZ ;  /* 0x0000780000047a25 */ /* 0x000fc800078e00ff */
[----:B------:R-:W-:-:S04]  /*3570*/  IMAD R2, R2, c[0x0][0x1e0], RZ ;  /* 0x0000780002027a24 */ /* 0x000fc800078e02ff */
[----:B------:R-:W-:Y:S01]  /*3580*/  IMAD R2, R0, c[0x0][0x1e4], R2 ;  /* 0x0000790000027a24 */ /* 0x000fe200078e0202 */
[----:B------:R-:W-:-:S03]  /*3590*/  LEA R0, P1, R4, R162, 0x6 ;  /* 0x000000a204007211 */ /* 0x000fc600078230ff */
[----:B------:R-:W-:Y:S01]  /*35a0*/  IMAD.IADD R3, R5, 0x1, R2 ;  /* 0x0000000105037824 */ /* 0x000fe200078e0202 */
[----:B------:R-:W-:Y:S01]  /*35b0*/  LEA R2, P0, R0, c[0x0][0x1c8], 0x1 ;  /* 0x0000720000027a11 */ /* 0x000fe200078008ff */
[----:B------:R-:W-:-:S03]  /*35c0*/  IMAD.MOV.U32 R5, RZ, RZ, c[0x0][0x1e0] ;  /* 0x00007800ff057624 */ /* 0x000fc600078e00ff */
[----:B------:R-:W-:-:S04]  /*35d0*/  LEA.HI.X R4, R4, R147, R3, 0x6, P1 ;  /* 0x0000009304047211 */ /* 0x000fc800008f3403 */
[----:B------:R-:W-:Y:S01]  /*35e0*/  LEA.HI.X R3, R0, c[0x0][0x1cc], R4, 0x1, P0 ;  /* 0x0000730000037a11 */ /* 0x000fe200000f0c04 */
[----:B------:R-:W-:Y:S01]  /*35f0*/  IMAD.MOV.U32 R0, RZ, RZ, c[0x0][0x1e4] ;  /* 0x00007900ff007624 */ /* 0x000fe200078e00ff */
[----:B------:R-:W-:-:S03]  /*3600*/  LEA R4, P0, R5, R2, 0x6 ;  /* 0x0000000205047211 */ /* 0x000fc600078030ff */
[----:B------:R-:W-:Y:S01]  /*3610*/  @!PT LDS RZ, [RZ] ;  /* 0x00000000fffff984 */ /* 0x000fe20000000800 */
[----:B------:R-:W-:Y:S01]  /*3620*/  @!PT LDS RZ, [RZ] ;  /* 0x00000000fffff984 */ /* 0x000fe20000000800 */
[----:B------:R-:W-:Y:S01]  /*3630*/  @!PT LDS RZ, [RZ] ;  /* 0x00000000fffff984 */ /* 0x000fe20000000800 */
[----:B------:R1:W-:Y:S01]  /*3640*/  LDGSTS.E.BYPASS.LTC128B.128 [R145+0x3100], [R2.64], !P5 ;  /* 0x0310000002917fae */ /* 0x0003e2000e901d46 */
[----:B------:R-:W-:-:S03]  /*3650*/  LEA.HI.X R5, R5, R3, R0, 0x6, P0 ;  /* 0x0000000305057211 */ /* 0x000fc600000f3400 */
[----:B------:R1:W-:Y:S04]  /*3660*/  LDGSTS.E.BYPASS.LTC128B.128 [R145+0x4100], [R2.64+0x40], !P4 ;  /* 0x0410004002917fae */ /* 0x0003e8000e101d46 */
[----:B------:R1:W-:Y:S04]  /*3670*/  LDGSTS.E.BYPASS.LTC128B.128 [R145+0x5100], [R2.64+0x80], !P3 ;  /* 0x0510008002917fae */ /* 0x0003e8000d901d46 */
[----:B------:R1:W-:Y:S04]  /*3680*/  LDGSTS.E.BYPASS.LTC128B.128 [R145+0x3900], [R4.64], !P5 ;  /* 0x0390000004917fae */ /* 0x0003e8000e901d46 */
[----:B------:R1:W-:Y:S04]  /*3690*/  LDGSTS.E.BYPASS.LTC128B.128 [R145+0x4900], [R4.64+0x40], !P4 ;  /* 0x0490004004917fae */ /* 0x0003e8000e101d46 */
[----:B------:R1:W-:Y:S02]  /*36a0*/  LDGSTS.E.BYPASS.LTC128B.128 [R145+0x5900], [R4.64+0x80], !P3 ;  /* 0x0590008004917fae */ /* 0x0003e4000d901d46 */
.L_x_1009:
[----:B--234-:R-:W-:Y:S05]  /*36b0*/  BSYNC B0 ;  /* 0x0000000000007941 */ /* 0x01cfea0003800000 */
.L_x_1008:
[----:B-1----:R-:W2:Y:S04]  /*36c0*/  LDL R0, [R1+0x64] ;  /* 0x0000640001007983 */ /* 0x002ea80000100800 */
[----:B------:R-:W2:Y:S04]  /*36d0*/  LDL R152, [R1+0x54] ;  /* 0x0000540001987983 */ /* 0x000ea80000100800 */
[----:B------:R-:W3:Y:S04]  /*36e0*/  LDL R6, [R1+0x3c] ;  /* 0x00003c0001067983 */ /* 0x000ee80000100800 */
[----:B------:R-:W-:Y:S04]  /*36f0*/  LDSM.16.MT88.4 R52, [R213] ;  /* 0x00000000d534783b */ /* 0x000fe80000004200 */
[----:B------:R-:W-:Y:S04]  /*3700*/  LDSM.16.MT88.4 R112, [R214+0x1000] ;  /* 0x00100000d670783b */ /* 0x000fe80000004200 */
[----:B------:R-:W-:Y:S04]  /*3710*/  LDSM.16.MT88.4 R56, [R214+0x400] ;  /* 0x00040000d638783b */ /* 0x000fe80000004200 */
[----:B------:R-:W-:Y:S04]  /*3720*/  LDSM.16.MT88.4 R60, [R213+0x1400] ;  /* 0x00140000d53c783b */ /* 0x000fe80000004200 */
[----:B------:R-:W-:Y:S04]  /*3730*/  LDSM.16.MT88.4 R68, [R214+0x1400] ;  /* 0x00140000d644783b */ /* 0x000fe80000004200 */
[----:B------:R-:W-:Y:S04]  /*3740*/  LDSM.16.MT88.4 R76, [R213+0x2400] ;  /* 0x00240000d54c783b */ /* 0x000fe80000004200 */
[----:B------:R-:W0:Y:S01]  /*3750*/  LDGDEPBAR ;  /* 0x00000000000079af */ /* 0x000e220000000000 */
[----:B--2---:R-:W-:-:S04]  /*3760*/  IMAD.IADD R2, R0, 0x1, R152 ;  /* 0x0000000100027824 */ /* 0x004fc800078e0298 */
[----:B------:R-:W-:-:S04]  /*3770*/  @P2 IMAD.HI.U32 R0, R2, c[0x0][0x2c8], RZ ;  /* 0x0000b20002002a27 */ /* 0x000fc800078e00ff */
[----:B------:R-:W-:Y:S01]  /*3780*/  IMAD.MOV.U32 R3, RZ, RZ, R2 ;  /* 0x000000ffff037224 */ /* 0x000fe200078e0002 */
[----:B------:R-:W-:Y:S01]  /*3790*/  @P2 SHF.R.U32.HI R3, RZ, c[0x0][0x2cc], R0 ;  /* 0x0000b300ff032a19 */ /* 0x000fe20000011600 */
[----:B------:R-:W-:Y:S04]  /*37a0*/  STL [R1+0x30], R2 ;  /* 0x0000300201007387 */ /* 0x000fe80000100800 */
[----:B------:R-:W1:Y:S01]  /*37b0*/  SHFL.IDX PT, R2, R3, 0x2, 0x1c1f ;  /* 0x005c1f0003027f89 */ /* 0x000e6200000e0000 */
[----:B------:R-:W-:-:S05]  /*37c0*/  IMAD R0, R64, R146, 0x1 ;  /* 0x0000000140007424 */ /* 0x000fca00078e0292 */
[----:B---3--:R-:W-:-:S04]  /*37d0*/  IADD3 R0, -R6, c[0x0][0x1d0], R0 ;  /* 0x0000740006007a10 */ /* 0x008fc80007ffe100 */
[----:B------:R-:W-:Y:S01]  /*37e0*/  IADD3 R5, R0, -c[0x0][0x168], RZ ;  /* 0x80005a0000057a10 */ /* 0x000fe20007ffe0ff */
[----:B------:R-:W-:-:S04]  /*37f0*/  IMAD.IADD R6, R144, 0x1, -R6 ;  /* 0x0000000190067824 */ /* 0x000fc800078e0a06 */
[----:B-1----:R-:W-:-:S05]  /*3800*/  IMAD.IADD R2, R5, 0x1, R2 ;  /* 0x0000000105027824 */ /* 0x002fca00078e0202 */
[----:B------:R-:W-:-:S04]  /*3810*/  IMNMX R2, R6, R2, PT ;  /* 0x0000000206027217 */ /* 0x000fc80003800200 */
[C---:B------:R-:W-:Y:S01]  /*3820*/  ISETP.GT.AND P0, PT, R2.reuse, RZ, PT ;  /* 0x000000ff0200720c */ /* 0x040fe20003f04270 */
[----:B------:R-:W1:Y:S01]  /*3830*/  SHFL.IDX PT, R4, R3, 0x3, 0x1c1f ;  /* 0x007c1f0003047f89 */ /* 0x000e6200000e0000 */
[C---:B------:R-:W-:Y:S02]  /*3840*/  ISETP.GT.AND P6, PT, R2.reuse, 0x1, PT ;  /* 0x000000010200780c */ /* 0x040fe40003fc4270 */
[----:B------:R-:W-:Y:S02]  /*3850*/  FSEL R9, R119, -INF , P0 ;  /* 0xff80000077097808 */ /* 0x000fe40000000000 */
[C---:B------:R-:W-:Y:S02]  /*3860*/  ISETP.GT.AND P1, PT, R2.reuse, 0x8, PT ;  /* 0x000000080200780c */ /* 0x040fe40003f24270 */
[----:B------:R-:W-:Y:S02]  /*3870*/  ISETP.GT.AND P0, PT, R2, 0x9, PT ;  /* 0x000000090200780c */ /* 0x000fe40003f04270 */
[----:B------:R-:W-:-:S02]  /*3880*/  FSEL R10, R116, -INF , P6 ;  /* 0xff800000740a7808 */ /* 0x000fc40003000000 */
[----:B------:R-:W-:Y:S02]  /*3890*/  FSEL R11, R104, -INF , P1 ;  /* 0xff800000680b7808 */ /* 0x000fe40000800000 */
[----:B------:R-:W-:Y:S02]  /*38a0*/  FSEL R13, R100, -INF , P0 ;  /* 0xff800000640d7808 */ /* 0x000fe40000000000 */
[C---:B------:R-:W-:Y:S02]  /*38b0*/  ISETP.GT.AND P6, PT, R2.reuse, 0x10, PT ;  /* 0x000000100200780c */ /* 0x040fe40003fc4270 */
        /* <DEDUP_REMOVED lines=20> */
[----:B------:R-:W-:Y:S01]  /*3a00*/  FMNMX.FTZ R2, R9, R10, !PT ;  /* 0x0000000a09027209 */ /* 0x000fe20007810000 */
[----:B-1----:R-:W-:-:S03]  /*3a10*/  IMAD.IADD R0, R5, 0x1, R4 ;  /* 0x0000000105007824 */ /* 0x002fc600078e0204 */
[----:B------:R-:W-:Y:S02]  /*3a20*/  FMNMX.FTZ R2, R11, R2, !PT ;  /* 0x000000020b027209 */ /* 0x000fe40007810000 */
[----:B------:R-:W-:Y:S02]  /*3a30*/  IMNMX R0, R6, R0, PT ;  /* 0x0000000006007217 */ /* 0x000fe40003800200 */
[----:B------:R-:W-:Y:S02]  /*3a40*/  FMNMX.FTZ R2, R13, R2, !PT ;  /* 0x000000020d027209 */ /* 0x000fe40007810000 */
[----:B------:R-:W-:Y:S02]  /*3a50*/  FSEL R233, R21, -INF , P6 ;  /* 0xff80000015e97808 */ /* 0x000fe40003000000 */
[----:B------:R-:W-:Y:S02]  /*3a60*/  FSEL R234, R12, -INF , P1 ;  /* 0xff8000000cea7808 */ /* 0x000fe40000800000 */
[----:B------:R-:W-:-:S02]  /*3a70*/  ISETP.GT.AND P6, PT, R0, RZ, PT ;  /* 0x000000ff0000720c */ /* 0x000fc40003fc4270 */
[----:B------:R-:W-:Y:S02]  /*3a80*/  ISETP.GT.AND P1, PT, R0, 0x1, PT ;  /* 0x000000010000780c */ /* 0x000fe40003f24270 */
[----:B------:R-:W-:Y:S02]  /*3a90*/  FMNMX.FTZ R2, R18, R2, !PT ;  /* 0x0000000212027209 */ /* 0x000fe40007810000 */
[----:B------:R-:W-:Y:S02]  /*3aa0*/  FSEL R238, R8, -INF , P0 ;  /* 0xff80000008ee7808 */ /* 0x000fe40000000000 */
[----:B------:R-:W-:Y:S02]  /*3ab0*/  ISETP.GT.AND P0, PT, R0, 0x8, PT ;  /* 0x000000080000780c */ /* 0x000fe40003f04270 */
[----:B------:R-:W-:Y:S02]  /*3ac0*/  FSEL R14, R118, -INF , P6 ;  /* 0xff800000760e7808 */ /* 0x000fe40003000000 */
[----:B------:R-:W-:-:S02]  /*3ad0*/  FSEL R15, R117, -INF , P1 ;  /* 0xff800000750f7808 */ /* 0x000fc40000800000 */
[----:B------:R-:W-:Y:S01]  /*3ae0*/  FMNMX.FTZ R2, R19, R2, !PT ;  /* 0x0000000213027209 */ /* 0x000fe20007810000 */
[----:B------:R-:W-:Y:S01]  /*3af0*/  SHFL.IDX PT, R8, R3, RZ, 0x1c1f ;  /* 0x001c1fff03087589 */ /* 0x000fe200000e0000 */
[----:B------:R-:W-:Y:S02]  /*3b00*/  ISETP.GT.AND P1, PT, R0, 0x9, PT ;  /* 0x000000090000780c */ /* 0x000fe40003f24270 */
[----:B------:R-:W-:Y:S01]  /*3b10*/  FSEL R16, R103, -INF , P0 ;  /* 0xff80000067107808 */ /* 0x000fe20000000000 */
[----:B------:R-:W-:Y:S01]  /*3b20*/  LDSM.16.MT88.4 R116, [R213+0x2000] ;  /* 0x00200000d574783b */ /* 0x000fe20000004200 */
[----:B------:R-:W-:Y:S02]  /*3b30*/  FMNMX.FTZ R4, R14, R15, !PT ;  /* 0x0000000f0e047209 */ /* 0x000fe40007810000 */
[----:B------:R-:W-:Y:S02]  /*3b40*/  FMNMX.FTZ R2, R22, R2, !PT ;  /* 0x0000000216027209 */ /* 0x000fe40007810000 */
[----:B------:R-:W-:-:S02]  /*3b50*/  ISETP.GT.AND P0, PT, R0, 0x10, PT ;  /* 0x000000100000780c */ /* 0x000fc40003f04270 */
[----:B------:R-:W-:Y:S02]  /*3b60*/  FSEL R17, R102, -INF , P1 ;  /* 0xff80000066117808 */ /* 0x000fe40000800000 */
[----:B------:R-:W-:Y:S02]  /*3b70*/  FMNMX.FTZ R4, R16, R4, !PT ;  /* 0x0000000410047209 */ /* 0x000fe40007810000 */
[----:B------:R-:W-:Y:S02]  /*3b80*/  FMNMX.FTZ R2, R24, R2, !PT ;  /* 0x0000000218027209 */ /* 0x000fe40007810000 */
[----:B------:R-:W-:Y:S02]  /*3b90*/  ISETP.GT.AND P1, PT, R0, 0x11, PT ;  /* 0x000000110000780c */ /* 0x000fe40003f24270 */
[----:B------:R-:W-:Y:S02]  /*3ba0*/  FSEL R20, R95, -INF , P0 ;  /* 0xff8000005f147808 */ /* 0x000fe40000000000 */
[----:B------:R-:W-:-:S02]  /*3bb0*/  FMNMX.FTZ R4, R17, R4, !PT ;  /* 0x0000000411047209 */ /* 0x000fc40007810000 */
[----:B------:R-:W-:Y:S02]  /*3bc0*/  FMNMX.FTZ R2, R139, R2, !PT ;  /* 0x000000028b027209 */ /* 0x000fe40007810000 */
[----:B------:R-:W-:Y:S02]  /*3bd0*/  ISETP.GT.AND P0, PT, R0, 0x18, PT ;  /* 0x000000180000780c */ /* 0x000fe40003f04270 */
[----:B------:R-:W-:Y:S02]  /*3be0*/  FSEL R21, R93, -INF , P1 ;  /* 0xff8000005d157808 */ /* 0x000fe40000800000 */
[----:B------:R-:W-:Y:S01]  /*3bf0*/  FMNMX.FTZ R4, R20, R4, !PT ;  /* 0x0000000414047209 */ /* 0x000fe20007810000 */
[----:B------:R-:W-:Y:S01]  /*3c00*/  LDSM.16.MT88.4 R92, [R213+0x1000] ;  /* 0x00100000d55c783b */ /* 0x000fe20000004200 */
        /* <DEDUP_REMOVED lines=24> */
[----:B------:R-:W-:Y:S02]  /*3d90*/  FMNMX.FTZ R4, R144, R4, !PT ;  /* 0x0000000490047209 */ /* 0x000fe40007810000 */
[----:B------:R-:W-:Y:S02]  /*3da0*/  FMNMX.FTZ R2, R238, R2, !PT ;  /* 0x00000002ee027209 */ /* 0x000fe40007810000 */
[----:B------:R-:W-:-:S02]  /*3db0*/  ISETP.GT.AND P1, PT, R0, 0x31, PT ;  /* 0x000000310000780c */ /* 0x000fc40003f24270 */
[----:B------:R-:W-:Y:S01]  /*3dc0*/  FSEL R208, R28, -INF , P0 ;  /* 0xff8000001cd07808 */ /* 0x000fe20000000000 */
[----:B------:R-:W1:Y:S01]  /*3dd0*/  SHFL.BFLY PT, R103, R2, 0x2, 0x1f ;  /* 0x0c401f0002677f89 */ /* 0x000e6200000e0000 */
[----:B------:R-:W-:Y:S02]  /*3de0*/  FMNMX.FTZ R4, R147, R4, !PT ;  /* 0x0000000493047209 */ /* 0x000fe40007810000 */
[----:B------:R-:W-:Y:S02]  /*3df0*/  ISETP.GT.AND P0, PT, R0, 0x38, PT ;  /* 0x000000380000780c */ /* 0x000fe40003f04270 */
[----:B------:R-:W-:Y:S02]  /*3e00*/  FSEL R229, R27, -INF , P1 ;  /* 0xff8000001be57808 */ /* 0x000fe40000800000 */
[----:B------:R-:W-:Y:S02]  /*3e10*/  FMNMX.FTZ R4, R208, R4, !PT ;  /* 0x00000004d0047209 */ /* 0x000fe40007810000 */
[----:B------:R-:W-:-:S02]  /*3e20*/  ISETP.GT.AND P1, PT, R0, 0x39, PT ;  /* 0x000000390000780c */ /* 0x000fc40003f24270 */
[----:B------:R-:W-:Y:S02]  /*3e30*/  FSEL R230, R23, -INF , P0 ;  /* 0xff80000017e67808 */ /* 0x000fe40000000000 */
[----:B------:R-:W-:Y:S02]  /*3e40*/  FMNMX.FTZ R0, R229, R4, !PT ;  /* 0x00000004e5007209 */ /* 0x000fe40007810000 */
[----:B------:R-:W-:Y:S02]  /*3e50*/  FSEL R232, R7, -INF , P1 ;  /* 0xff80000007e87808 */ /* 0x000fe40000800000 */
[----:B------:R-:W-:-:S04]  /*3e60*/  FMNMX.FTZ R0, R230, R0, !PT ;  /* 0x00000000e6007209 */ /* 0x000fc80007810000 */
[----:B------:R-:W-:-:S05]  /*3e70*/  FMNMX.FTZ R0, R232, R0, !PT ;  /* 0x00000000e8007209 */ /* 0x000fca0007810000 */
[----:B------:R-:W2:Y:S01]  /*3e80*/  SHFL.BFLY PT, R102, R0, 0x2, 0x1f ;  /* 0x0c401f0000667f89 */ /* 0x000ea200000e0000 */
[----:B-1----:R-:W-:-:S03]  /*3e90*/  FMNMX.FTZ R103, R2, R103, !PT ;  /* 0x0000006702677209 */ /* 0x002fc60007810000 */
[----:B------:R1:W3:Y:S04]  /*3ea0*/  SHFL.IDX PT, R2, R3, 0x1, 0x1c1f ;  /* 0x003c1f0003027f89 */ /* 0x0002e800000e0000 */
[----:B------:R-:W4:Y:S01]  /*3eb0*/  SHFL.BFLY PT, R4, R103, 0x1, 0x1f ;  /* 0x0c201f0067047f89 */ /* 0x000f2200000e0000 */
[----:B--2---:R-:W-:Y:S01]  /*3ec0*/  FMNMX.FTZ R102, R0, R102, !PT ;  /* 0x0000006600667209 */ /* 0x004fe20007810000 */
[----:B-1----:R-:W-:-:S04]  /*3ed0*/  IMAD.IADD R3, R5, 0x1, R8 ;  /* 0x0000000105037824 */ /* 0x002fc800078e0208 */
[----:B------:R-:W1:Y:S01]  /*3ee0*/  SHFL.BFLY PT, R7, R102, 0x1, 0x1f ;  /* 0x0c201f0066077f89 */ /* 0x000e6200000e0000 */
[----:B---3--:R-:W-:Y:S01]  /*3ef0*/  IMAD.IADD R0, R5, 0x1, R2 ;  /* 0x0000000105007824 */ /* 0x008fe200078e0202 */
[----:B------:R-:W-:Y:S02]  /*3f00*/  IMNMX R2, R6, R3, PT ;  /* 0x0000000306027217 */ /* 0x000fe40003800200 */
[----:B----4-:R-:W-:Y:S02]  /*3f10*/  FMNMX.FTZ R103, R103, R4, !PT ;  /* 0x0000000467677209 */ /* 0x010fe40007810000 */
[----:B------:R-:W-:-:S03]  /*3f20*/  ISETP.GT.AND P0, PT, R2, 0x1, PT ;  /* 0x000000010200780c */ /* 0x000fc60003f04270 */
[C---:B------:R-:W-:Y:S01]  /*3f30*/  FMUL.FTZ R12, R103.reuse, c[0x0][0x2d0] ;  /* 0x0000b400670c7a20 */ /* 0x040fe20000410000 */
[----:B------:R-:W-:Y:S02]  /*3f40*/  FSEL R35, R126, -INF , P0 ;  /* 0xff8000007e237808 */ /* 0x000fe40000000000 */
[----:B------:R-:W-:Y:S02]  /*3f50*/  FSETP.NEU.FTZ.AND P0, PT, R103, -INF , PT ;  /* 0xff8000006700780b */ /* 0x000fe40003f1d000 */
[----:B------:R-:W-:Y:S02]  /*3f60*/  ISETP.GT.AND P1, PT, R2, 0x8, PT ;  /* 0x000000080200780c */ /* 0x000fe40003f24270 */
[----:B------:R-:W-:Y:S02]  /*3f70*/  FSEL R12, R12, RZ, P0 ;  /* 0x000000ff0c0c7208 */ /* 0x000fe40000000000 */
[C---:B------:R-:W-:Y:S02]  /*3f80*/  ISETP.GT.AND P0, PT, R2.reuse, 0x11, PT ;  /* 0x000000110200780c */ /* 0x040fe40003f04270 */
[----:B------:R-:W-:Y:S01]  /*3f90*/  FSEL R44, R125, -INF , P1 ;  /* 0xff8000007d2c7808 */ /* 0x000fe20000800000 */
[----:B------:R-:W-:Y:S01]  /*3fa0*/  FFMA.FTZ R3, R9, c[0x0][0x2d0], -R12 ;  /* 0x0000b40009037a23 */ /* 0x000fe2000001080c */
[----:B------:R-:W-:-:S02]  /*3fb0*/  ISETP.GT.AND P6, PT, R2, RZ, PT ;  /* 0x000000ff0200720c */ /* 0x000fc40003fc4270 */
[----:B------:R-:W-:Y:S02]  /*3fc0*/  ISETP.GT.AND P1, PT, R2, 0x10, PT ;  /* 0x000000100200780c */ /* 0x000fe40003f24270 */
[----:B------:R-:W-:Y:S02]  /*3fd0*/  FSEL R47, R108, -INF , P0 ;  /* 0xff8000006c2f7808 */ /* 0x000fe40000000000 */
[----:B------:R-:W-:Y:S01]  /*3fe0*/  ISETP.GT.AND P0, PT, R2, 0x20, PT ;  /* 0x000000200200780c */ /* 0x000fe20003f04270 */
[----:B------:R2:W-:Y:S01]  /*3ff0*/  MUFU.EX2 R179, R3 ;  /* 0x0000000300b37308 */ /* 0x0005e20000000800 */
[----:B------:R-:W-:Y:S02]  /*4000*/  FSEL R34, R156, -INF , P6 ;  /* 0xff8000009c227808 */ /* 0x000fe40003000000 */
[----:B------:R-:W-:Y:S02]  /*4010*/  FSEL R46, R109, -INF , P1 ;  /* 0xff8000006d2e7808 */ /* 0x000fe40000800000 */
[----:B------:R-:W-:-:S02]  /*4020*/  ISETP.GT.AND P6, PT, R2, 0x9, PT ;  /* 0x000000090200780c */ /* 0x000fc40003fc4270 */
[----:B------:R-:W-:Y:S02]  /*4030*/  ISETP.GT.AND P1, PT, R2, 0x18, PT ;  /* 0x000000180200780c */ /* 0x000fe40003f24270 */
[----:B-1----:R-:W-:Y:S02]  /*4040*/  FMNMX.FTZ R102, R102, R7, !PT ;  /* 0x0000000766667209 */ /* 0x002fe40007810000 */
[----:B------:R-:W-:Y:S02]  /*4050*/  FSEL R100, R91, -INF , P0 ;  /* 0xff8000005b647808 */ /* 0x000fe40000000000 */
[----:B------:R-:W-:Y:S01]  /*4060*/  ISETP.GT.AND P0, PT, R2, 0x29, PT ;  /* 0x000000290200780c */ /* 0x000fe20003f04270 */
[--C-:B--2---:R-:W-:Y:S01]  /*4070*/  FFMA.FTZ R3, R10, c[0x0][0x2d0], -R12.reuse ;  /* 0x0000b4000a037a23 */ /* 0x104fe2000001080c */
[----:B------:R-:W-:Y:S02]  /*4080*/  FSEL R45, R124, -INF , P6 ;  /* 0xff8000007c2d7808 */ /* 0x000fe40003000000 */
[----:B------:R-:W-:Y:S01]  /*4090*/  FSEL R49, R99, -INF , P1 ;  /* 0xff80000063317808 */ /* 0x000fe20000800000 */
[----:B------:R1:W2:Y:S01]  /*40a0*/  MUFU.EX2 R159, R3 ;  /* 0x00000003009f7308 */ /* 0x0002a20000000800 */
[C---:B------:R-:W-:Y:S01]  /*40b0*/  ISETP.GT.AND P6, PT, R2.reuse, 0x19, PT ;  /* 0x000000190200780c */ /* 0x040fe20003fc4270 */
[----:B------:R-:W-:Y:S01]  /*40c0*/  FFMA.FTZ R4, R11, c[0x0][0x2d0], -R12 ;  /* 0x0000b4000b047a23 */ /* 0x000fe2000001080c */
[----:B------:R-:W-:Y:S01]  /*40d0*/  ISETP.GT.AND P1, PT, R2, 0x21, PT ;  /* 0x000000210200780c */ /* 0x000fe20003f24270 */
[----:B------:R-:W-:Y:S01]  /*40e0*/  LDSM.16.MT88.4 R124, [R214+0x2000] ;  /* 0x00200000d67c783b */ /* 0x000fe20000004200 */
[----:B------:R-:W-:-:S02]  /*40f0*/  FSEL R143, R81, -INF , P0 ;  /* 0xff800000518f7808 */ /* 0x000fc40000000000 */
[----:B------:R-:W-:Y:S02]  /*4100*/  FSETP.NEU.FTZ.AND P0, PT, R102, -INF , PT ;  /* 0xff8000006600780b */ /* 0x000fe40003f1d000 */
[----:B------:R-:W-:Y:S01]  /*4110*/  FSEL R50, R96, -INF , P6 ;  /* 0xff80000060327808 */ /* 0x000fe20003000000 */
[----:B-1----:R-:W-:Y:S01]  /*4120*/  FMUL.FTZ R3, R102, c[0x0][0x2d0] ;  /* 0x0000b40066037a20 */ /* 0x002fe20000410000 */
[----:B------:R-:W-:Y:S01]  /*4130*/  FSEL R137, R90, -INF , P1 ;  /* 0xff8000005a897808 */ /* 0x000fe20000800000 */
[----:B------:R1:W-:Y:S01]  /*4140*/  MUFU.EX2 R252, R4 ;  /* 0x0000000400fc7308 */ /* 0x0003e20000000800 */
[C---:B------:R-:W-:Y:S01]  /*4150*/  ISETP.GT.AND P6, PT, R2.reuse, 0x28, PT ;  /* 0x000000280200780c */ /* 0x040fe20003fc4270 */
[----:B------:R-:W-:Y:S01]  /*4160*/  LDSM.16.MT88.4 R80, [R214] ;  /* 0x00000000d650783b */ /* 0x000fe20000004200 */
[----:B------:R-:W-:Y:S02]  /*4170*/  ISETP.GT.AND P1, PT, R2, 0x30, PT ;  /* 0x000000300200780c */ /* 0x000fe40003f24270 */
[----:B------:R-:W-:Y:S01]  /*4180*/  FSEL R3, R3, RZ, P0 ;  /* 0x000000ff03037208 */ /* 0x000fe20000000000 */
[----:B------:R-:W-:Y:S01]  /*4190*/  LDSM.16.MT88.4 R88, [R214+0x2400] ;  /* 0x00240000d658783b */ /* 0x000fe20000004200 */
[----:B------:R-:W-:-:S02]  /*41a0*/  FSEL R140, R51, -INF , P6 ;  /* 0xff800000338c7808 */ /* 0x000fc40003000000 */
[----:B------:R-:W-:Y:S02]  /*41b0*/  FSEL R199, R31, -INF , P1 ;  /* 0xff8000001fc77808 */ /* 0x000fe40000800000 */
[C---:B------:R-:W-:Y:S02]  /*41c0*/  ISETP.GT.AND P6, PT, R2.reuse, 0x31, PT ;  /* 0x000000310200780c */ /* 0x040fe40003fc4270 */
[C---:B------:R-:W-:Y:S02]  /*41d0*/  ISETP.GT.AND P1, PT, R2.reuse, 0x38, PT ;  /* 0x000000380200780c */ /* 0x040fe40003f24270 */
[----:B------:R-:W-:Y:S01]  /*41e0*/  ISETP.GT.AND P0, PT, R2, 0x39, PT ;  /* 0x000000390200780c */ /* 0x000fe20003f04270 */
[--C-:B------:R-:W-:Y:S02]  /*41f0*/  FFMA.FTZ R2, R14, c[0x0][0x2d0], -R3.reuse ;  /* 0x0000b4000e027a23 */ /* 0x100fe40000010803 */
[----:B-1----:R-:W-:Y:S02]  /*4200*/  FFMA.FTZ R4, R13, c[0x0][0x2d0], -R12 ;  /* 0x0000b4000d047a23 */ /* 0x002fe4000001080c */
[----:B------:R1:W-:Y:S08]  /*4210*/  MUFU.EX2 R251, R2 ;  /* 0x0000000200fb7308 */ /* 0x0003f00000000800 */
[----:B------:R3:W4:Y:S01]  /*4220*/  MUFU.EX2 R178, R4 ;  /* 0x0000000400b27308 */ /* 0x0007220000000800 */
[----:B-1----:R-:W-:-:S07]  /*4230*/  FFMA.FTZ R2, R15, c[0x0][0x2d0], -R3 ;  /* 0x0000b4000f027a23 */ /* 0x002fce0000010803 */
[----:B------:R1:W1:Y:S01]  /*4240*/  MUFU.EX2 R249, R2 ;  /* 0x0000000200f97308 */ /* 0x0002620000000800 */
[----:B---3--:R-:W-:Y:S02]  /*4250*/  FMNMX.FTZ R4, R34, R35, !PT ;  /* 0x0000002322047209 */ /* 0x008fe40007810000 */
[----:B------:R-:W-:Y:S02]  /*4260*/  IMNMX R0, R6, R0, PT ;  /* 0x0000000006007217 */ /* 0x000fe40003800200 */
[----:B------:R-:W-:Y:S02]  /*4270*/  FSEL R196, R32, -INF , P6 ;  /* 0xff80000020c47808 */ /* 0x000fe40003000000 */
[----:B-1----:R-:W-:Y:S01]  /*4280*/  FMNMX.FTZ R2, R44, R4, !PT ;  /* 0x000000042c027209 */ /* 0x002fe20007810000 */
[----:B------:R-:W-:-:S03]  /*4290*/  FFMA.FTZ R4, R16, c[0x0][0x2d0], -R3 ;  /* 0x0000b40010047a23 */ /* 0x000fc60000010803 */
[----:B------:R-:W-:Y:S02]  /*42a0*/  FMNMX.FTZ R2, R45, R2, !PT ;  /* 0x000000022d027209 */ /* 0x000fe40007810000 */
[----:B------:R-:W-:Y:S02]  /*42b0*/  FSEL R206, R30, -INF , P1 ;  /* 0xff8000001ece7808 */ /* 0x000fe40000800000 */
[C---:B------:R-:W-:Y:S02]  /*42c0*/  ISETP.GT.AND P6, PT, R0.reuse, RZ, PT ;  /* 0x000000ff0000720c */ /* 0x040fe40003fc4270 */
[----:B------:R-:W-:Y:S02]  /*42d0*/  ISETP.GT.AND P1, PT, R0, 0x1, PT ;  /* 0x000000010000780c */ /* 0x000fe40003f24270 */
[----:B------:R-:W-:Y:S01]  /*42e0*/  FMNMX.FTZ R2, R46, R2, !PT ;  /* 0x000000022e027209 */ /* 0x000fe20007810000 */
[----:B------:R1:W-:Y:S01]  /*42f0*/  MUFU.EX2 R248, R4 ;  /* 0x0000000400f87308 */ /* 0x0003e20000000800 */
[----:B------:R-:W-:-:S02]  /*4300*/  FSEL R210, R29, -INF , P0 ;  /* 0xff8000001dd27808 */ /* 0x000fc40000000000 */
[----:B------:R-:W-:Y:S02]  /*4310*/  ISETP.GT.AND P0, PT, R0, 0x8, PT ;  /* 0x000000080000780c */ /* 0x000fe40003f04270 */
[----:B------:R-:W-:Y:S02]  /*4320*/  FSEL R33, R158, -INF , P6 ;  /* 0xff8000009e217808 */ /* 0x000fe40003000000 */
[----:B------:R-:W-:Y:S02]  /*4330*/  FSEL R32, R157, -INF , P1 ;  /* 0xff8000009d207808 */ /* 0x000fe40000800000 */
[----:B------:R-:W-:Y:S02]  /*4340*/  FMNMX.FTZ R2, R47, R2, !PT ;  /* 0x000000022f027209 */ /* 0x000fe40007810000 */
[----:B------:R-:W-:Y:S01]  /*4350*/  ISETP.GT.AND P6, PT, R0, 0x9, PT ;  /* 0x000000090000780c */ /* 0x000fe20003fc4270 */
[----:B-1----:R-:W-:Y:S01]  /*4360*/  FFMA.FTZ R4, R17, c[0x0][0x2d0], -R3 ;  /* 0x0000b40011047a23 */ /* 0x002fe20000010803 */
[----:B------:R-:W-:-:S02]  /*4370*/  FSEL R15, R133, -INF , P0 ;  /* 0xff800000850f7808 */ /* 0x000fc40000000000 */
[----:B------:R-:W-:Y:S01]  /*4380*/  FMNMX.FTZ R2, R49, R2, !PT ;  /* 0x0000000231027209 */ /* 0x000fe20007810000 */
[----:B------:R1:W3:Y:S01]  /*4390*/  MUFU.EX2 R250, R4 ;  /* 0x0000000400fa7308 */ /* 0x0002e20000000800 */
[----:B------:R-:W-:Y:S02]  /*43a0*/  ISETP.GT.AND P1, PT, R0, 0x10, PT ;  /* 0x000000100000780c */ /* 0x000fe40003f24270 */
[----:B------:R-:W-:Y:S02]  /*43b0*/  FSEL R14, R132, -INF , P6 ;  /* 0xff800000840e7808 */ /* 0x000fe40003000000 */
[----:B------:R-:W-:Y:S02]  /*43c0*/  FMNMX.FTZ R2, R50, R2, !PT ;  /* 0x0000000232027209 */ /* 0x000fe40007810000 */
[----:B------:R-:W-:Y:S02]  /*43d0*/  ISETP.GT.AND P0, PT, R0, 0x11, PT ;  /* 0x000000110000780c */ /* 0x000fe40003f04270 */
[----:B-1----:R-:W-:-:S04]  /*43e0*/  FMNMX.FTZ R4, R33, R32, !PT ;  /* 0x0000002021047209 */ /* 0x002fc80007810000 */
[----:B------:R-:W-:Y:S02]  /*43f0*/  FMNMX.FTZ R4, R15, R4, !PT ;  /* 0x000000040f047209 */ /* 0x000fe40007810000 */
[----:B------:R-:W-:Y:S02]  /*4400*/  FSEL R48, R111, -INF , P1 ;  /* 0xff8000006f307808 */ /* 0x000fe40000800000 */
[----:B------:R-:W-:Y:S02]  /*4410*/  FMNMX.FTZ R4, R14, R4, !PT ;  /* 0x000000040e047209 */ /* 0x000fe40007810000 */
[----:B------:R-:W-:Y:S02]  /*4420*/  FMNMX.FTZ R2, R100, R2, !PT ;  /* 0x0000000264027209 */ /* 0x000fe40007810000 */
[----:B------:R-:W-:Y:S02]  /*4430*/  ISETP.GT.AND P6, PT, R0, 0x18, PT ;  /* 0x000000180000780c */ /* 0x000fe40003fc4270 */
[----:B------:R-:W-:-:S02]  /*4440*/  FSEL R72, R110, -INF , P0 ;  /* 0xff8000006e487808 */ /* 0x000fc40000000000 */
[----:B------:R-:W-:Y:S02]  /*4450*/  FMNMX.FTZ R2, R137, R2, !PT ;  /* 0x0000000289027209 */ /* 0x000fe40007810000 */
[----:B------:R-:W-:Y:S02]  /*4460*/  FMNMX.FTZ R4, R48, R4, !PT ;  /* 0x0000000430047209 */ /* 0x000fe40007810000 */
[----:B------:R-:W-:Y:S02]  /*4470*/  ISETP.GT.AND P1, PT, R0, 0x19, PT ;  /* 0x000000190000780c */ /* 0x000fe40003f24270 */
[----:B------:R-:W-:Y:S02]  /*4480*/  FSEL R73, R105, -INF , P6 ;  /* 0xff80000069497808 */ /* 0x000fe40003000000 */
[----:B------:R-:W-:Y:S02]  /*4490*/  FMNMX.FTZ R2, R140, R2, !PT ;  /* 0x000000028c027209 */ /* 0x000fe40007810000 */
[----:B------:R-:W-:-:S02]  /*44a0*/  FMNMX.FTZ R4, R72, R4, !PT ;  /* 0x0000000448047209 */ /* 0x000fc40007810000 */
[----:B------:R-:W-:Y:S02]  /*44b0*/  ISETP.GT.AND P0, PT, R0, 0x20, PT ;  /* 0x000000200000780c */ /* 0x000fe40003f04270 */
        /* <DEDUP_REMOVED lines=9> */
[----:B------:R-:W-:Y:S01]  /*4550*/  FMNMX.FTZ R4, R196, R2, !PT ;  /* 0x00000002c4047209 */ /* 0x000fe20007810000 */
[----:B------:R-:W-:Y:S01]  /*4560*/  FFMA.FTZ R2, R18, c[0x0][0x2d0], -R12 ;  /* 0x0000b40012027a23 */ /* 0x000fe2000001080c */
[----:B------:R-:W-:-:S02]  /*4570*/  FMNMX.FTZ R5, R106, R5, !PT ;  /* 0x000000056a057209 */ /* 0x000fc40007810000 */
[----:B------:R-:W-:Y:S01]  /*4580*/  ISETP.GT.AND P0, PT, R0, 0x29, PT ;  /* 0x000000290000780c */ /* 0x000fe20003f04270 */
[----:B------:R1:W-:Y:S01]  /*4590*/  MUFU.EX2 R245, R2 ;  /* 0x0000000200f57308 */ /* 0x0003e20000000800 */
[----:B------:R-:W-:Y:S02]  /*45a0*/  FSEL R107, R107, -INF , P1 ;  /* 0xff8000006b6b7808 */ /* 0x000fe40000800000 */
[----:B------:R-:W-:Y:S02]  /*45b0*/  FMNMX.FTZ R5, R136, R5, !PT ;  /* 0x0000000588057209 */ /* 0x000fe40007810000 */
[----:B------:R-:W-:Y:S02]  /*45c0*/  ISETP.GT.AND P6, PT, R0, 0x30, PT ;  /* 0x000000300000780c */ /* 0x000fe40003fc4270 */
[----:B------:R-:W-:Y:S02]  /*45d0*/  FSEL R101, R101, -INF , P0 ;  /* 0xff80000065657808 */ /* 0x000fe40000000000 */
[----:B------:R-:W-:-:S02]  /*45e0*/  FMNMX.FTZ R5, R107, R5, !PT ;  /* 0x000000056b057209 */ /* 0x000fc40007810000 */
[----:B------:R-:W-:Y:S01]  /*45f0*/  FMNMX.FTZ R4, R206, R4, !PT ;  /* 0x00000004ce047209 */ /* 0x000fe20007810000 */
[----:B-1----:R-:W-:Y:S01]  /*4600*/  FFMA.FTZ R2, R19, c[0x0][0x2d0], -R12 ;  /* 0x0000b40013027a23 */ /* 0x002fe2000001080c */
[----:B------:R-:W-:-:S03]  /*4610*/  ISETP.GT.AND P1, PT, R0, 0x31, PT ;  /* 0x000000310000780c */ /* 0x000fc60003f24270 */
[----:B------:R1:W1:Y:S01]  /*4620*/  MUFU.EX2 R247, R2 ;  /* 0x0000000200f77308 */ /* 0x0002620000000800 */
[----:B------:R-:W-:Y:S02]  /*4630*/  FSEL R195, R39, -INF , P6 ;  /* 0xff80000027c37808 */ /* 0x000fe40003000000 */
[----:B------:R-:W-:Y:S02]  /*4640*/  FMNMX.FTZ R5, R101, R5, !PT ;  /* 0x0000000565057209 */ /* 0x000fe40007810000 */
[----:B------:R-:W-:Y:S02]  /*4650*/  FMNMX.FTZ R4, R210, R4, !PT ;  /* 0x00000004d2047209 */ /* 0x000fe40007810000 */
[----:B------:R-:W-:Y:S02]  /*4660*/  ISETP.GT.AND P0, PT, R0, 0x38, PT ;  /* 0x000000380000780c */ /* 0x000fe40003f04270 */
[----:B------:R-:W-:Y:S01]  /*4670*/  FSEL R197, R38, -INF , P1 ;  /* 0xff80000026c57808 */ /* 0x000fe20000800000 */
[----:B-1----:R-:W-:-:S04]  /*4680*/  FFMA.FTZ R2, R22, c[0x0][0x2d0], -R12 ;  /* 0x0000b40016027a23 */ /* 0x002fc8000001080c */
[----:B------:R1:W-:Y:S01]  /*4690*/  MUFU.EX2 R246, R2 ;  /* 0x0000000200f67308 */ /* 0x0003e20000000800 */
[----:B------:R-:W2:Y:S01]  /*46a0*/  SHFL.BFLY PT, R6, R4, 0x2, 0x1f ;  /* 0x0c401f0004067f89 */ /* 0x000ea200000e0000 */
[----:B------:R-:W-:Y:S02]  /*46b0*/  ISETP.GT.AND P1, PT, R0, 0x39, PT ;  /* 0x000000390000780c */ /* 0x000fe40003f24270 */
[----:B------:R-:W-:Y:S02]  /*46c0*/  FSEL R198, R37, -INF , P0 ;  /* 0xff80000025c67808 */ /* 0x000fe40000000000 */
[----:B------:R-:W-:Y:S02]  /*46d0*/  FSEL R201, R36, -INF , P1 ;  /* 0xff80000024c97808 */ /* 0x000fe40000800000 */
[----:B-1----:R-:W-:-:S04]  /*46e0*/  FMNMX.FTZ R2, R195, R5, !PT ;  /* 0x00000005c3027209 */ /* 0x002fc80007810000 */
[----:B------:R-:W-:-:S04]  /*46f0*/  FMNMX.FTZ R2, R197, R2, !PT ;  /* 0x00000002c5027209 */ /* 0x000fc80007810000 */
[----:B------:R-:W-:-:S04]  /*4700*/  FMNMX.FTZ R2, R198, R2, !PT ;  /* 0x00000002c6027209 */ /* 0x000fc80007810000 */
[----:B------:R-:W-:Y:S01]  /*4710*/  FMNMX.FTZ R2, R201, R2, !PT ;  /* 0x00000002c9027209 */ /* 0x000fe20007810000 */
[----:B------:R-:W-:-:S04]  /*4720*/  FFMA.FTZ R0, R24, c[0x0][0x2d0], -R12 ;  /* 0x0000b40018007a23 */ /* 0x000fc8000001080c */
[----:B------:R-:W1:Y:S01]  /*4730*/  SHFL.BFLY PT, R5, R2, 0x2, 0x1f ;  /* 0x0c401f0002057f89 */ /* 0x000e6200000e0000 */
[----:B------:R2:W-:Y:S02]  /*4740*/  MUFU.EX2 R244, R0 ;  /* 0x0000000000f47308 */ /* 0x0005e40000000800 */
[----:B--2---:R-:W-:-:S06]  /*4750*/  FFMA.FTZ R0, R20, c[0x0][0x2d0], -R3 ;  /* 0x0000b40014007a23 */ /* 0x004fcc0000010803 */
[----:B------:R2:W-:Y:S02]  /*4760*/  MUFU.EX2 R240, R0 ;  /* 0x0000000000f07308 */ /* 0x0005e40000000800 */
[----:B--2---:R-:W-:-:S05]  /*4770*/  FMNMX.FTZ R0, R4, R6, !PT ;  /* 0x0000000604007209 */ /* 0x004fca0007810000 */
[----:B------:R-:W2:Y:S01]  /*4780*/  SHFL.BFLY PT, R6, R0, 0x1, 0x1f ;  /* 0x0c201f0000067f89 */ /* 0x000ea200000e0000 */
[----:B-1----:R-:W-:-:S05]  /*4790*/  FMNMX.FTZ R2, R2, R5, !PT ;  /* 0x0000000502027209 */ /* 0x002fca0007810000 */
[----:B------:R-:W1:Y:S01]  /*47a0*/  SHFL.BFLY PT, R13, R2, 0x1, 0x1f ;  /* 0x0c201f00020d7f89 */ /* 0x000e6200000e0000 */
[----:B------:R-:W-:Y:S01]  /*47b0*/  FFMA.FTZ R4, R21, c[0x0][0x2d0], -R3 ;  /* 0x0000b40015047a23 */ /* 0x000fe20000010803 */
[----:B------:R-:W-:Y:S02]  /*47c0*/  F2FP.BF16.PACK_AB R8, R159, R179 ;  /* 0x000000b39f08723e */ /* 0x000fe400000010ff */
[----:B----4-:R-:W-:Y:S01]  /*47d0*/  F2FP.BF16.PACK_AB R10, R178, R252 ;  /* 0x000000fcb20a723e */ /* 0x010fe200000010ff */
[----:B------:R4:W1:Y:S01]  /*47e0*/  MUFU.EX2 R241, R4 ;  /* 0x0000000400f17308 */ /* 0x0008620000000800 */
[----:B------:R-:W-:Y:S02]  /*47f0*/  F2FP.BF16.PACK_AB R9, R249, R251 ;  /* 0x000000fbf909723e */ /* 0x000fe400000010ff */
[----:B---3--:R-:W-:Y:S02]  /*4800*/  F2FP.BF16.PACK_AB R11, R250, R248 ;  /* 0x000000f8fa0b723e */ /* 0x008fe400000010ff */
[----:B--2---:R-:W-:-:S04]  /*4810*/  FMNMX.FTZ R105, R0, R6, !PT ;  /* 0x0000000600697209 */ /* 0x004fc80007810000 */
[C---:B------:R-:W-:Y:S01]  /*4820*/  FSETP.NEU.FTZ.AND P0, PT, R105.reuse, -INF , PT ;  /* 0xff8000006900780b */ /* 0x040fe20003f1d000 */
[----:B------:R-:W-:Y:S02]  /*4830*/  FMUL.FTZ R0, R105, c[0x0][0x2d0] ;  /* 0x0000b40069007a20 */ /* 0x000fe40000410000 */
[----:B----4-:R-:W-:-:S03]  /*4840*/  FFMA.FTZ R4, R25, c[0x0][0x2d0], -R3 ;  /* 0x0000b40019047a23 */ /* 0x010fc60000010803 */
[----:B------:R-:W-:Y:S01]  /*4850*/  FSEL R0, R0, RZ, P0 ;  /* 0x000000ff00007208 */ /* 0x000fe20000000000 */
[----:B------:R2:W-:Y:S01]  /*4860*/  MUFU.EX2 R242, R4 ;  /* 0x0000000400f27308 */ /* 0x0005e20000000800 */
[----:B------:R-:W-:Y:S01]  /*4870*/  HMMA.16816.F32.BF16 R132, R8, R52, RZ ;  /* 0x000000340884723c */ /* 0x000fe200000418ff */
[----:B-1----:R-:W-:Y:S02]  /*4880*/  FMNMX.FTZ R104, R2, R13, !PT ;  /* 0x0000000d02687209 */ /* 0x002fe40007810000 */
[----:B------:R-:W-:-:S05]  /*4890*/  FFMA.FTZ R2, R35, c[0x0][0x2d0], -R0 ;  /* 0x0000b40023027a23 */ /* 0x000fca0000010800 */
[----:B------:R-:W-:Y:S01]  /*48a0*/  HMMA.16816.F32.BF16 R128, R8, R80, RZ ;  /* 0x000000500880723c */ /* 0x000fe200000418ff */
[----:B------:R1:W-:Y:S01]  /*48b0*/  MUFU.EX2 R236, R2 ;  /* 0x0000000200ec7308 */ /* 0x0003e20000000800 */
[----:B--2---:R-:W-:-:S06]  /*48c0*/  FFMA.FTZ R4, R26, c[0x0][0x2d0], -R3 ;  /* 0x0000b4001a047a23 */ /* 0x004fcc0000010803 */
[----:B------:R-:W-:Y:S01]  /*48d0*/  HMMA.16816.F32.BF16 R120, R8, R92, RZ ;  /* 0x0000005c0878723c */ /* 0x000fe200000418ff */
[----:B------:R-:W-:-:S07]  /*48e0*/  FSETP.NEU.FTZ.AND P0, PT, R104, -INF , PT ;  /* 0xff8000006800780b */ /* 0x000fce0003f1d000 */
[----:B------:R-:W-:Y:S01]  /*48f0*/  HMMA.16816.F32.BF16 R108, R8, R112, RZ ;  /* 0x00000070086c723c */ /* 0x000fe200000418ff */
[----:B-1----:R-:W-:-:S07]  /*4900*/  FMUL.FTZ R2, R104, c[0x0][0x2d0] ;  /* 0x0000b40068027a20 */ /* 0x002fce0000410000 */
        /* <DEDUP_REMOVED lines=8> */
[----:B------:R-:W-:-:S04]  /*4990*/  FFMA.FTZ R8, R34, c[0x0][0x2d0], -R0 ;  /* 0x0000b40022087a23 */ /* 0x000fc80000010800 */
[----:B------:R1:W-:Y:S01]  /*49a0*/  MUFU.EX2 R239, R8 ;  /* 0x0000000800ef7308 */ /* 0x0003e20000000800 */
[----:B------:R-:W-:Y:S01]  /*49b0*/  FSEL R2, R2, RZ, P0 ;  /* 0x000000ff02027208 */ /* 0x000fe20000000000 */
[----:B-1----:R-:W-:-:S06]  /*49c0*/  FFMA.FTZ R8, R44, c[0x0][0x2d0], -R0 ;  /* 0x0000b4002c087a23 */ /* 0x002fcc0000010800 */
[----:B------:R1:W-:Y:S02]  /*49d0*/  MUFU.EX2 R237, R8 ;  /* 0x0000000800ed7308 */ /* 0x0003e40000000800 */
        /* <DEDUP_REMOVED lines=9> */
[----:B------:R1:W-:Y:S08]  /*4a70*/  MUFU.EX2 R209, R8 ;  /* 0x0000000800d17308 */ /* 0x0003f00000000800 */
[----:B------:R-:W2:Y:S01]  /*4a80*/  MUFU.EX2 R243, R4 ;  /* 0x0000000400f37308 */ /* 0x000ea20000000800 */
[----:B-1----:R-:W-:-:S07]  /*4a90*/  FFMA.FTZ R8, R46, c[0x0][0x2d0], -R0 ;  /* 0x0000b4002e087a23 */ /* 0x002fce0000010800 */
[----:B------:R1:W-:Y:S02]  /*4aa0*/  MUFU.EX2 R200, R8 ;  /* 0x0000000800c87308 */ /* 0x0003e40000000800 */
[----:B-1----:R-:W-:-:S06]  /*4ab0*/  FFMA.FTZ R8, R47, c[0x0][0x2d0], -R0 ;  /* 0x0000b4002f087a23 */ /* 0x002fcc0000010800 */
[----:B------:R1:W3:Y:S01]  /*4ac0*/  MUFU.EX2 R204, R8 ;  /* 0x0000000800cc7308 */ /* 0x0002e20000000800 */
[----:B------:R-:W-:Y:S02]  /*4ad0*/  F2FP.BF16.PACK_AB R4, R247, R245 ;  /* 0x000000f5f704723e */ /* 0x000fe400000010ff */
[----:B------:R-:W-:Y:S01]  /*4ae0*/  F2FP.BF16.PACK_AB R5, R241, R240 ;  /* 0x000000f0f105723e */ /* 0x000fe200000010ff */
[----:B-1----:R-:W-:-:S04]  /*4af0*/  FFMA.FTZ R8, R49, c[0x0][0x2d0], -R0 ;  /* 0x0000b40031087a23 */ /* 0x002fc80000010800 */
[----:B------:R1:W-:Y:S01]  /*4b00*/  MUFU.EX2 R203, R8 ;  /* 0x0000000800cb7308 */ /* 0x0003e20000000800 */
[----:B------:R-:W-:Y:S02]  /*4b10*/  F2FP.BF16.PACK_AB R6, R244, R246 ;  /* 0x000000f6f406723e */ /* 0x000fe400000010ff */
[----:B--2---:R-:W-:Y:S01]  /*4b20*/  F2FP.BF16.PACK_AB R7, R243, R242 ;  /* 0x000000f2f307723e */ /* 0x004fe200000010ff */
[----:B-1----:R-:W-:-:S04]  /*4b30*/  FFMA.FTZ R8, R50, c[0x0][0x2d0], -R0 ;  /* 0x0000b40032087a23 */ /* 0x002fc80000010800 */
[----:B------:R1:W-:Y:S02]  /*4b40*/  MUFU.EX2 R202, R8 ;  /* 0x0000000800ca7308 */ /* 0x0003e40000000800 */
[----:B------:R-:W-:Y:S01]  /*4b50*/  HMMA.16816.F32.BF16 R148, R4, R56, R128 ;  /* 0x000000380494723c */ /* 0x000fe20000041880 */
[----:B------:R-:W-:Y:S02]  /*4b60*/  IMAD.MOV.U32 R15, RZ, RZ, R152 ;  /* 0x000000ffff0f7224 */ /* 0x000fe400078e0098 */
[----:B------:R-:W-:Y:S02]  /*4b70*/  IMAD.MOV.U32 R14, RZ, RZ, R159 ;  /* 0x000000ffff0e7224 */ /* 0x000fe400078e009f */
[----:B-1----:R-:W-:-:S04]  /*4b80*/  FFMA.FTZ R8, R48, c[0x0][0x2d0], -R2 ;  /* 0x0000b40030087a23 */ /* 0x002fc80000010802 */
[----:B------:R1:W-:Y:S01]  /*4b90*/  MUFU.EX2 R187, R8 ;  /* 0x0000000800bb7308 */ /* 0x0003e20000000800 */
[C---:B------:R-:W-:Y:S08]  /*4ba0*/  HMMA.16816.F32.BF16 R188, R4.reuse, R60, R120 ;  /* 0x0000003c04bc723c */ /* 0x040ff00000041878 */
[----:B------:R-:W-:Y:S01]  /*4bb0*/  HMMA.16816.F32.BF16 R132, R4, R64, R132 ;  /* 0x000000400484723c */ /* 0x000fe20000041884 */
[----:B-1----:R-:W-:-:S07]  /*4bc0*/  FFMA.FTZ R8, R72, c[0x0][0x2d0], -R2 ;  /* 0x0000b40048087a23 */ /* 0x002fce0000010802 */
[C---:B------:R-:W-:Y:S01]  /*4bd0*/  HMMA.16816.F32.BF16 R164, R4.reuse, R68, R108 ;  /* 0x0000004404a4723c */ /* 0x040fe2000004186c */
[----:B------:R1:W2:Y:S07]  /*4be0*/  MUFU.EX2 R194, R8 ;  /* 0x0000000800c27308 */ /* 0x0002ae0000000800 */
[C---:B------:R-:W-:Y:S08]  /*4bf0*/  HMMA.16816.F32.BF16 R180, R4.reuse, R76, R96 ;  /* 0x0000004c04b4723c */ /* 0x040ff00000041860 */
[----:B------:R-:W-:Y:S01]  /*4c00*/  HMMA.16816.F32.BF16 R172, R4, R88, R84 ;  /* 0x0000005804ac723c */ /* 0x000fe20000041854 */
[----:B-1----:R-:W-:-:S07]  /*4c10*/  FFMA.FTZ R8, R73, c[0x0][0x2d0], -R2 ;  /* 0x0000b40049087a23 */ /* 0x002fce0000010802 */
[C---:B------:R-:W-:Y:S01]  /*4c20*/  HMMA.16816.F32.BF16 R120, R4.reuse, R66, R40 ;  /* 0x000000420478723c */ /* 0x040fe20000041828 */
[----:B------:R1:W-:Y:S07]  /*4c30*/  MUFU.EX2 R193, R8 ;  /* 0x0000000800c17308 */ /* 0x0003ee0000000800 */
[C---:B------:R-:W-:Y:S08]  /*4c40*/  HMMA.16816.F32.BF16 R160, R4.reuse, R58, R36 ;  /* 0x0000003a04a0723c */ /* 0x040ff00000041824 */
[----:B------:R-:W-:Y:S01]  /*4c50*/  HMMA.16816.F32.BF16 R152, R4, R62, R28 ;  /* 0x0000003e0498723c */ /* 0x000fe2000004181c */
[----:B-1----:R-:W-:-:S07]  /*4c60*/  FFMA.FTZ R8, R74, c[0x0][0x2d0], -R2 ;  /* 0x0000b4004a087a23 */ /* 0x002fce0000010802 */
[C---:B------:R-:W-:Y:S08]  /*4c70*/  HMMA.16816.F32.BF16 R168, R4.reuse, R70, R24 ;  /* 0x0000004604a8723c */ /* 0x040ff00000041818 */
[C---:B------:R-:W-:Y:S08]  /*4c80*/  HMMA.16816.F32.BF16 R156, R4.reuse, R78, R20 ;  /* 0x0000004e049c723c */ /* 0x040ff00000041814 */
[----:B------:R-:W-:Y:S07]  /*4c90*/  HMMA.16816.F32.BF16 R128, R4, R90, R16 ;  /* 0x0000005a0480723c */ /* 0x000fee0000041810 */
[----:B------:R-:W-:-:S02]  /*4ca0*/  F2FP.BF16.PACK_AB R4, R236, R239 ;  /* 0x000000efec04723e */ /* 0x000fc400000010ff */
[----:B------:R-:W-:Y:S02]  /*4cb0*/  F2FP.BF16.PACK_AB R6, R235, R237 ;  /* 0x000000edeb06723e */ /* 0x000fe400000010ff */
[----:B------:R-:W-:Y:S02]  /*4cc0*/  F2FP.BF16.PACK_AB R5, R205, R211 ;  /* 0x000000d3cd05723e */ /* 0x000fe400000010ff */
[----:B------:R-:W-:Y:S01]  /*4cd0*/  F2FP.BF16.PACK_AB R7, R209, R207 ;  /* 0x000000cfd107723e */ /* 0x000fe200000010ff */
[----:B------:R1:W4:Y:S06]  /*4ce0*/  MUFU.EX2 R192, R8 ;  /* 0x0000000800c07308 */ /* 0x00032c0000000800 */
[C---:B------:R-:W-:Y:S08]  /*4cf0*/  HMMA.16816.F32.BF16 R44, R4.reuse, R52, RZ ;  /* 0x00000034042c723c */ /* 0x040ff000000418ff */
[----:B------:R-:W-:Y:S01]  /*4d00*/  HMMA.16816.F32.BF16 R28, R4, R92, RZ ;  /* 0x0000005c041c723c */ /* 0x000fe200000418ff */
[----:B-1----:R-:W-:-:S04]  /*4d10*/  FFMA.FTZ R8, R100, c[0x0][0x2d0], -R0 ;  /* 0x0000b40064087a23 */ /* 0x002fc80000010800 */
[----:B------:R1:W-:Y:S03]  /*4d20*/  MUFU.EX2 R186, R8 ;  /* 0x0000000800ba7308 */ /* 0x0003e60000000800 */
[C---:B------:R-:W-:Y:S08]  /*4d30*/  HMMA.16816.F32.BF16 R32, R4.reuse, R80, RZ ;  /* 0x000000500420723c */ /* 0x040ff000000418ff */
[----:B------:R-:W-:Y:S01]  /*4d40*/  HMMA.16816.F32.BF16 R24, R4, R124, RZ ;  /* 0x0000007c0418723c */ /* 0x000fe200000418ff */
[----:B-1----:R-:W-:-:S07]  /*4d50*/  FFMA.FTZ R8, R139, c[0x0][0x2d0], -R12 ;  /* 0x0000b4008b087a23 */ /* 0x002fce000001080c */
[C---:B------:R-:W-:Y:S01]  /*4d60*/  HMMA.16816.F32.BF16 R48, R4.reuse, R82, RZ ;  /* 0x000000520430723c */ /* 0x040fe200000418ff */
[----:B------:R1:W-:Y:S07]  /*4d70*/  MUFU.EX2 R185, R8 ;  /* 0x0000000800b97308 */ /* 0x0003ee0000000800 */
        /* <DEDUP_REMOVED lines=8> */
[C---:B------:R-:W-:Y:S08]  /*4e00*/  HMMA.16816.F32.BF16 R72, R4.reuse, R118, RZ ;  /* 0x000000760448723c */ /* 0x040ff000000418ff */
[----:B------:R-:W-:Y:S07]  /*4e10*/  HMMA.16816.F32.BF16 R80, R4, R126, RZ ;  /* 0x0000007e0450723c */ /* 0x000fee00000418ff */
[----:B---3--:R-:W-:-:S02]  /*4e20*/  F2FP.BF16.PACK_AB R4, R204, R200 ;  /* 0x000000c8cc04723e */ /* 0x008fc400000010ff */
[----:B--2---:R-:W-:Y:S02]  /*4e30*/  F2FP.BF16.PACK_AB R5, R194, R187 ;  /* 0x000000bbc205723e */ /* 0x004fe400000010ff */
[----:B------:R-:W-:Y:S02]  /*4e40*/  F2FP.BF16.PACK_AB R6, R202, R203 ;  /* 0x000000cbca06723e */ /* 0x000fe400000010ff */
[----:B----4-:R-:W-:-:S07]  /*4e50*/  F2FP.BF16.PACK_AB R7, R192, R193 ;  /* 0x000000c1c007723e */ /* 0x010fce00000010ff */
[C---:B------:R-:W-:Y:S07]  /*4e60*/  HMMA.16816.F32.BF16 R124, R4.reuse, R64, R44 ;  /* 0x00000040047c723c */ /* 0x040fee000004182c */
[----:B------:R-:W-:Y:S02]  /*4e70*/  IMAD.MOV.U32 R64, RZ, RZ, R179 ;  /* 0x000000ffff407224 */ /* 0x000fe400078e00b3 */
[----:B------:R1:W-:Y:S01]  /*4e80*/  MUFU.EX2 R179, R8 ;  /* 0x0000000800b37308 */ /* 0x0003e20000000800 */
[C---:B------:R-:W-:Y:S01]  /*4e90*/  HMMA.16816.F32.BF16 R108, R4.reuse, R60, R28 ;  /* 0x0000003c046c723c */ /* 0x040fe2000004181c */
[----:B------:R-:W-:Y:S06]  /*4ea0*/  LDSM.16.MT88.4 R28, [R214+0x800] ;  /* 0x00080000d61c783b */ /* 0x000fec0000004200 */
[----:B------:R-:W-:Y:S01]  /*4eb0*/  IMAD.MOV.U32 R61, RZ, RZ, R178 ;  /* 0x000000ffff3d7224 */ /* 0x000fe200078e00b2 */
[----:B------:R-:W-:Y:S01]  /*4ec0*/  HMMA.16816.F32.BF16 R112, R4, R56, R32 ;  /* 0x000000380470723c */ /* 0x000fe20000041820 */
[----:B------:R-:W2:Y:S01]  /*4ed0*/  LDSM.16.MT88.4 R32, [R213+0x800] ;  /* 0x00080000d520783b */ /* 0x000ea20000004200 */
[----:B-1----:R-:W-:-:S04]  /*4ee0*/  FFMA.FTZ R8, R146, c[0x0][0x2d0], -R12 ;  /* 0x0000b40092087a23 */ /* 0x002fc8000001080c */
[----:B------:R1:W-:Y:S01]  /*4ef0*/  MUFU.EX2 R178, R8 ;  /* 0x0000000800b27308 */ /* 0x0003e20000000800 */
[----:B------:R-:W-:Y:S01]  /*4f00*/  IMAD.MOV.U32 R60, RZ, RZ, R177 ;  /* 0x000000ffff3c7224 */ /* 0x000fe200078e00b1 */
[----:B------:R-:W-:Y:S01]  /*4f10*/  HMMA.16816.F32.BF16 R84, R4, R88, R24 ;  /* 0x000000580454723c */ /* 0x000fe20000041818 */
[----:B------:R-:W3:Y:S01]  /*4f20*/  LDSM.16.MT88.4 R24, [R213+0x1800] ;  /* 0x00180000d518783b */ /* 0x000ee20000004200 */
[----:B-1----:R-:W-:-:S06]  /*4f30*/  FFMA.FTZ R8, R138, c[0x0][0x2d0], -R3 ;  /* 0x0000b4008a087a23 */ /* 0x002fcc0000010803 */
[C---:B------:R-:W-:Y:S01]  /*4f40*/  HMMA.16816.F32.BF16 R92, R4.reuse, R68, R20 ;  /* 0x00000044045c723c */ /* 0x040fe20000041814 */
[----:B------:R-:W-:Y:S01]  /*4f50*/  FFMA.FTZ R13, R140, c[0x0][0x2d0], -R0 ;  /* 0x0000b4008c0d7a23 */ /* 0x000fe20000010800 */
[----:B------:R-:W1:Y:S01]  /*4f60*/  LDSM.16.MT88.4 R20, [R214+0x1800] ;  /* 0x00180000d614783b */ /* 0x000e620000004200 */
[----:B------:R4:W-:Y:S04]  /*4f70*/  MUFU.EX2 R177, R8 ;  /* 0x0000000800b17308 */ /* 0x0009e80000000800 */
[----:B-----5:R-:W-:Y:S01]  /*4f80*/  IMAD.MOV.U32 R69, RZ, RZ, R176 ;  /* 0x000000ffff457224 */ /* 0x020fe200078e00b0 */
[----:B------:R-:W-:Y:S01]  /*4f90*/  HMMA.16816.F32.BF16 R52, R4, R66, R52 ;  /* 0x000000420434723c */ /* 0x000fe20000041834 */
[----:B----4-:R-:W-:-:S04]  /*4fa0*/  FFMA.FTZ R8, R141, c[0x0][0x2d0], -R3 ;  /* 0x0000b4008d087a23 */ /* 0x010fc80000010803 */
[----:B------:R4:W1:Y:S02]  /*4fb0*/  MUFU.EX2 R176, R8 ;  /* 0x0000000800b07308 */ /* 0x0008640000000800 */
[----:B----4-:R-:W-:-:S06]  /*4fc0*/  FFMA.FTZ R8, R144, c[0x0][0x2d0], -R3 ;  /* 0x0000b40090087a23 */ /* 0x010fcc0000010803 */
[----:B------:R4:W-:Y:S01]  /*4fd0*/  MUFU.EX2 R67, R8 ;  /* 0x0000000800437308 */ /* 0x0009e20000000800 */
[----:B------:R-:W-:Y:S01]  /*4fe0*/  HMMA.16816.F32.BF16 R56, R4, R58, R48 ;  /* 0x0000003a0438723c */ /* 0x000fe20000041830 */
[----:B----4-:R-:W-:-:S06]  /*4ff0*/  FFMA.FTZ R8, R147, c[0x0][0x2d0], -R3 ;  /* 0x0000b40093087a23 */ /* 0x010fcc0000010803 */
[----:B------:R4:W1:Y:S01]  /*5000*/  MUFU.EX2 R100, R8 ;  /* 0x0000000800647308 */ /* 0x0008620000000800 */
[C---:B------:R-:W-:Y:S01]  /*5010*/  HMMA.16816.F32.BF16 R96, R4.reuse, R76, R16 ;  /* 0x0000004c0460723c */ /* 0x040fe20000041810 */
[----:B------:R-:W2:Y:S07]  /*5020*/  LDSM.16.MT88.4 R16, [R213+0x2800] ;  /* 0x00280000d510783b */ /* 0x000eae0000004200 */
[C---:B------:R-:W-:Y:S01]  /*5030*/  HMMA.16816.F32.BF16 R40, R4.reuse, R62, R40 ;  /* 0x0000003e0428723c */ /* 0x040fe20000041828 */
[----:B------:R1:W-:Y:S01]  /*5040*/  MUFU.EX2 R65, R13 ;  /* 0x0000000d00417308 */ /* 0x0003e20000000800 */
[----:B----4-:R-:W4:Y:S06]  /*5050*/  LDSM.16.MT88.4 R8, [R214+0x2800] ;  /* 0x00280000d608783b */ /* 0x010f2c0000004200 */
[C---:B------:R-:W-:Y:S08]  /*5060*/  HMMA.16816.F32.BF16 R36, R4.reuse, R70, R36 ;  /* 0x000000460424723c */ /* 0x040ff00000041824 */
[----:B------:R-:W-:Y:S01]  /*5070*/  HMMA.16816.F32.BF16 R44, R4, R78, R72 ;  /* 0x0000004e042c723c */ /* 0x000fe20000041848 */
[----:B-1----:R-:W-:-:S02]  /*5080*/  FFMA.FTZ R13, R143, c[0x0][0x2d0], -R0 ;  /* 0x0000b4008f0d7a23 */ /* 0x002fc40000010800 */
[----:B------:R-:W-:Y:S05]  /*5090*/  LDSM.16.MT88.4 R140, [R214+0xc00] ;  /* 0x000c0000d68c783b */ /* 0x000fea0000004200 */
[----:B------:R-:W-:Y:S01]  /*50a0*/  HMMA.16816.F32.BF16 R48, R4, R90, R80 ;  /* 0x0000005a0430723c */ /* 0x000fe20000041850 */
[----:B------:R1:W-:Y:S01]  /*50b0*/  MUFU.EX2 R66, R13 ;  /* 0x0000000d00427308 */ /* 0x0003e20000000800 */
[----:B------:R-:W-:Y:S05]  /*50c0*/  LDSM.16.MT88.4 R80, [R213+0x2c00] ;  /* 0x002c0000d550783b */ /* 0x000fea0000004200 */
[----:B------:R-:W-:Y:S01]  /*50d0*/  FFMA.FTZ R4, R137, c[0x0][0x2d0], -R0 ;  /* 0x0000b40089047a23 */ /* 0x000fe20000010800 */
[----:B------:R-:W-:-:S02]  /*50e0*/  F2FP.BF16.PACK_AB R5, R176, R177 ;  /* 0x000000b1b005723e */ /* 0x000fc400000010ff */
[----:B------:R-:W-:Y:S01]  /*50f0*/  F2FP.BF16.PACK_AB R6, R178, R179 ;  /* 0x000000b3b206723e */ /* 0x000fe200000010ff */
[----:B------:R2:W2:Y:S01]  /*5100*/  MUFU.EX2 R63, R4 ;  /* 0x00000004003f7308 */ /* 0x0004a20000000800 */
[----:B------:R-:W-:Y:S01]  /*5110*/  F2FP.BF16.PACK_AB R7, R100, R67 ;  /* 0x000000436407723e */ /* 0x000fe200000010ff */
[----:B-1----:R-:W-:Y:S02]  /*5120*/  FFMA.FTZ R13, R106, c[0x0][0x2d0], -R2 ;  /* 0x0000b4006a0d7a23 */ /* 0x002fe40000010802 */
[----:B------:R-:W-:-:S04]  /*5130*/  IMAD.MOV.U32 R106, RZ, RZ, R60 ;  /* 0x000000ffff6a7224 */ /* 0x000fc800078e003c */
[----:B------:R1:W-:Y:S01]  /*5140*/  MUFU.EX2 R60, R13 ;  /* 0x0000000d003c7308 */ /* 0x0003e20000000800 */
[----:B--2---:R-:W-:-:S07]  /*5150*/  F2FP.BF16.PACK_AB R4, R184, R185 ;  /* 0x000000b9b804723e */ /* 0x004fce00000010ff */
[----:B------:R-:W-:Y:S01]  /*5160*/  HMMA.16816.F32.BF16 R116, R4, R32, R132 ;  /* 0x000000200474723c */ /* 0x000fe20000041884 */
[----:B-1----:R-:W-:-:S07]  /*5170*/  FFMA.FTZ R13, R136, c[0x0][0x2d0], -R2 ;  /* 0x0000b400880d7a23 */ /* 0x002fce0000010802 */
[C---:B------:R-:W-:Y:S08]  /*5180*/  HMMA.16816.F32.BF16 R132, R4.reuse, R28, R148 ;  /* 0x0000001c0484723c */ /* 0x040ff00000041894 */
[----:B---3--:R-:W-:Y:S07]  /*5190*/  HMMA.16816.F32.BF16 R148, R4, R24, R188 ;  /* 0x000000180494723c */ /* 0x008fee00000418bc */
[----:B------:R-:W-:-:S02]  /*51a0*/  IMAD.MOV.U32 R190, RZ, RZ, R61 ;  /* 0x000000ffffbe7224 */ /* 0x000fc400078e003d */
[----:B------:R1:W2:Y:S01]  /*51b0*/  MUFU.EX2 R61, R13 ;  /* 0x0000000d003d7308 */ /* 0x0002a20000000800 */
[----:B------:R-:W-:Y:S02]  /*51c0*/  IMAD.MOV.U32 R189, RZ, RZ, R64 ;  /* 0x000000ffffbd7224 */ /* 0x000fe400078e0040 */
[----:B-1----:R-:W-:-:S05]  /*51d0*/  FFMA.FTZ R13, R107, c[0x0][0x2d0], -R2 ;  /* 0x0000b4006b0d7a23 */ /* 0x002fca0000010802 */
[----:B------:R1:W-:Y:S02]  /*51e0*/  MUFU.EX2 R62, R13 ;  /* 0x0000000d003e7308 */ /* 0x0003e40000000800 */
[----:B-1----:R-:W-:-:S06]  /*51f0*/  FFMA.FTZ R13, R101, c[0x0][0x2d0], -R2 ;  /* 0x0000b400650d7a23 */ /* 0x002fcc0000010802 */
[----:B------:R1:W3:Y:S01]  /*5200*/  MUFU.EX2 R64, R13 ;  /* 0x0000000d00407308 */ /* 0x0002e20000000800 */
[C---:B------:R-:W-:Y:S08]  /*5210*/  HMMA.16816.F32.BF16 R164, R4.reuse, R20, R164 ;  /* 0x0000001404a4723c */ /* 0x040ff000000418a4 */
[C---:B------:R-:W-:Y:S08]  /*5220*/  HMMA.16816.F32.BF16 R72, R4.reuse, R16, R180 ;  /* 0x000000100448723c */ /* 0x040ff000000418b4 */
[C---:B----4-:R-:W-:Y:S01]  /*5230*/  HMMA.16816.F32.BF16 R88, R4.reuse, R8, R172 ;  /* 0x000000080458723c */ /* 0x050fe200000418ac */
[----:B-1----:R-:W-:Y:S01]  /*5240*/  FFMA.FTZ R13, R231, c[0x0][0x2d0], -R12 ;  /* 0x0000b400e70d7a23 */ /* 0x002fe2000001080c */
[----:B------:R-:W-:Y:S06]  /*5250*/  LDSM.16.MT88.4 R172, [R214+0x1c00] ;  /* 0x001c0000d6ac783b */ /* 0x000fec0000004200 */
[C---:B------:R-:W-:Y:S08]  /*5260*/  HMMA.16816.F32.BF16 R120, R4.reuse, R34, R120 ;  /* 0x000000220478723c */ /* 0x040ff00000041878 */
[C---:B------:R-:W-:Y:S08]  /*5270*/  HMMA.16816.F32.BF16 R136, R4.reuse, R30, R160 ;  /* 0x0000001e0488723c */ /* 0x040ff000000418a0 */
[C---:B------:R-:W-:Y:S08]  /*5280*/  HMMA.16816.F32.BF16 R152, R4.reuse, R26, R152 ;  /* 0x0000001a0498723c */ /* 0x040ff00000041898 */
[C---:B------:R-:W-:Y:S08]  /*5290*/  HMMA.16816.F32.BF16 R168, R4.reuse, R22, R168 ;  /* 0x0000001604a8723c */ /* 0x040ff000000418a8 */
[C---:B------:R-:W-:Y:S08]  /*52a0*/  HMMA.16816.F32.BF16 R76, R4.reuse, R18, R156 ;  /* 0x00000012044c723c */ /* 0x040ff0000004189c */
[----:B------:R-:W-:Y:S01]  /*52b0*/  HMMA.16816.F32.BF16 R144, R4, R10, R128 ;  /* 0x0000000a0490723c */ /* 0x000fe20000041880 */
[----:B------:R-:W-:Y:S01]  /*52c0*/  IMAD.MOV.U32 R191, RZ, RZ, R69 ;  /* 0x000000ffffbf7224 */ /* 0x000fe200078e0045 */
[----:B------:R-:W-:Y:S05]  /*52d0*/  LDSM.16.MT88.4 R156, [R213+0x1c00] ;  /* 0x001c0000d59c783b */ /* 0x000fea0000004200 */
[----:B------:R-:W-:-:S02]  /*52e0*/  F2FP.BF16.PACK_AB R4, R63, R186 ;  /* 0x000000ba3f04723e */ /* 0x000fc400000010ff */
[----:B--2---:R-:W-:Y:S02]  /*52f0*/  F2FP.BF16.PACK_AB R5, R61, R60 ;  /* 0x0000003c3d05723e */ /* 0x004fe400000010ff */
[----:B------:R-:W-:Y:S02]  /*5300*/  F2FP.BF16.PACK_AB R6, R66, R65 ;  /* 0x000000414206723e */ /* 0x000fe400000010ff */
[----:B---3--:R-:W-:-:S07]  /*5310*/  F2FP.BF16.PACK_AB R7, R64, R62 ;  /* 0x0000003e4007723e */ /* 0x008fce00000010ff */
[C---:B------:R-:W-:Y:S01]  /*5320*/  HMMA.16816.F32.BF16 R128, R4.reuse, R28, R112 ;  /* 0x0000001c0480723c */ /* 0x040fe20000041870 */
[----:B------:R1:W-:Y:S07]  /*5330*/  MUFU.EX2 R28, R13 ;  /* 0x0000000d001c7308 */ /* 0x0003ee0000000800 */
[----:B------:R-:W-:Y:S01]  /*5340*/  HMMA.16816.F32.BF16 R56, R4, R30, R56 ;  /* 0x0000001e0438723c */ /* 0x000fe20000041838 */
[----:B-1----:R-:W-:-:S04]  /*5350*/  FFMA.FTZ R13, R233, c[0x0][0x2d0], -R12 ;  /* 0x0000b400e90d7a23 */ /* 0x002fc8000001080c */
[----:B------:R1:W2:Y:S03]  /*5360*/  MUFU.EX2 R30, R13 ;  /* 0x0000000d001e7308 */ /* 0x0002a60000000800 */
[----:B------:R-:W-:Y:S01]  /*5370*/  HMMA.16816.F32.BF16 R108, R4, R24, R108 ;  /* 0x00000018046c723c */ /* 0x000fe2000004186c */
[--C-:B-1----:R-:W-:Y:S02]  /*5380*/  FFMA.FTZ R13, R234, c[0x0][0x2d0], -R12.reuse ;  /* 0x0000b400ea0d7a23 */ /* 0x102fe4000001080c */
[----:B------:R-:W-:-:S04]  /*5390*/  FFMA.FTZ R12, R238, c[0x0][0x2d0], -R12 ;  /* 0x0000b400ee0c7a23 */ /* 0x000fc8000001080c */
[----:B------:R1:W-:Y:S01]  /*53a0*/  MUFU.EX2 R25, R12 ;  /* 0x0000000c00197308 */ /* 0x0003e20000000800 */
[----:B------:R-:W-:Y:S01]  /*53b0*/  HMMA.16816.F32.BF16 R160, R4, R20, R92 ;  /* 0x0000001404a0723c */ /* 0x000fe2000004185c */
[----:B-1----:R-:W-:-:S06]  /*53c0*/  FFMA.FTZ R12, R208, c[0x0][0x2d0], -R3 ;  /* 0x0000b400d00c7a23 */ /* 0x002fcc0000010803 */
[----:B------:R1:W-:Y:S01]  /*53d0*/  MUFU.EX2 R24, R12 ;  /* 0x0000000c00187308 */ /* 0x0003e20000000800 */
[----:B------:R-:W-:Y:S01]  /*53e0*/  HMMA.16816.F32.BF16 R44, R4, R18, R44 ;  /* 0x00000012042c723c */ /* 0x000fe2000004182c */
[----:B-1----:R-:W-:-:S06]  /*53f0*/  FFMA.FTZ R12, R229, c[0x0][0x2d0], -R3 ;  /* 0x0000b400e50c7a23 */ /* 0x002fcc0000010803 */
[----:B------:R1:W3:Y:S01]  /*5400*/  MUFU.EX2 R21, R12 ;  /* 0x0000000c00157308 */ /* 0x0002e20000000800 */
[----:B------:R-:W-:Y:S01]  /*5410*/  HMMA.16816.F32.BF16 R68, R4, R16, R96 ;  /* 0x000000100444723c */ /* 0x000fe20000041860 */
[--C-:B-1----:R-:W-:Y:S02]  /*5420*/  FFMA.FTZ R12, R230, c[0x0][0x2d0], -R3.reuse ;  /* 0x0000b400e60c7a23 */ /* 0x102fe40000010803 */
[----:B------:R-:W-:-:S04]  /*5430*/  FFMA.FTZ R3, R232, c[0x0][0x2d0], -R3 ;  /* 0x0000b400e8037a23 */ /* 0x000fc80000010803 */
[----:B------:R1:W-:Y:S02]  /*5440*/  MUFU.EX2 R20, R3 ;  /* 0x0000000300147308 */ /* 0x0003e40000000800 */
[----:B-1----:R-:W-:-:S06]  /*5450*/  FFMA.FTZ R3, R199, c[0x0][0x2d0], -R0 ;  /* 0x0000b400c7037a23 */ /* 0x002fcc0000010800 */
[----:B------:R1:W-:Y:S01]  /*5460*/  MUFU.EX2 R19, R3 ;  /* 0x0000000300137308 */ /* 0x0003e20000000800 */
[----:B------:R-:W-:Y:S01]  /*5470*/  HMMA.16816.F32.BF16 R36, R4, R22, R36 ;  /* 0x000000160424723c */ /* 0x000fe20000041824 */
[----:B-1----:R-:W-:-:S06]  /*5480*/  FFMA.FTZ R3, R196, c[0x0][0x2d0], -R0 ;  /* 0x0000b400c4037a23 */ /* 0x002fcc0000010800 */
[----:B------:R1:W-:Y:S01]  /*5490*/  MUFU.EX2 R16, R3 ;  /* 0x0000000300107308 */ /* 0x0003e20000000800 */
[----:B------:R-:W-:Y:S01]  /*54a0*/  HMMA.16816.F32.BF16 R180, R4, R32, R124 ;  /* 0x0000002004b4723c */ /* 0x000fe2000004187c */
[----:B------:R-:W-:-:S07]  /*54b0*/  IMAD.MOV.U32 R107, RZ, RZ, R15 ;  /* 0x000000ffff6b7224 */ /* 0x000fce00078e000f */
[C---:B------:R-:W-:Y:S01]  /*54c0*/  HMMA.16816.F32.BF16 R52, R4.reuse, R34, R52 ;  /* 0x000000220434723c */ /* 0x040fe20000041834 */
[----:B------:R-:W-:Y:S07]  /*54d0*/  MUFU.EX2 R22, R12 ;  /* 0x0000000c00167308 */ /* 0x000fee0000000800 */
[----:B------:R-:W-:Y:S01]  /*54e0*/  HMMA.16816.F32.BF16 R40, R4, R26, R40 ;  /* 0x0000001a0428723c */ /* 0x000fe20000041828 */
[--C-:B-1----:R-:W-:Y:S01]  /*54f0*/  FFMA.FTZ R3, R206, c[0x0][0x2d0], -R0.reuse ;  /* 0x0000b400ce037a23 */ /* 0x102fe20000010800 */
[----:B------:R-:W1:Y:S01]  /*5500*/  MUFU.EX2 R29, R13 ;  /* 0x0000000d001d7308 */ /* 0x000e620000000800 */
[----:B------:R-:W-:-:S05]  /*5510*/  FFMA.FTZ R0, R210, c[0x0][0x2d0], -R0 ;  /* 0x0000b400d2007a23 */ /* 0x000fca0000010800 */
[C---:B------:R-:W-:Y:S08]  /*5520*/  HMMA.16816.F32.BF16 R84, R4.reuse, R8, R84 ;  /* 0x000000080454723c */ /* 0x040ff00000041854 */
[----:B------:R-:W-:Y:S01]  /*5530*/  HMMA.16816.F32.BF16 R48, R4, R10, R48 ;  /* 0x0000000a0430723c */ /* 0x000fe20000041830 */
[----:B------:R4:W-:Y:S01]  /*5540*/  MUFU.EX2 R17, R0 ;  /* 0x0000000000117308 */ /* 0x0009e20000000800 */
[----:B------:R-:W1:Y:S01]  /*5550*/  LDSM.16.MT88.4 R4, [R214+0x2c00] ;  /* 0x002c0000d604783b */ /* 0x000e620000004200 */
[----:B------:R-:W-:Y:S01]  /*5560*/  IMAD.MOV.U32 R188, RZ, RZ, R14 ;  /* 0x000000ffffbc7224 */ /* 0x000fe200078e000e */
[----:B--2---:R-:W-:-:S02]  /*5570*/  F2FP.BF16.PACK_AB R92, R30, R28 ;  /* 0x0000001c1e5c723e */ /* 0x004fc400000010ff */
[----:B---3--:R-:W-:Y:S01]  /*5580*/  F2FP.BF16.PACK_AB R93, R21, R24 ;  /* 0x00000018155d723e */ /* 0x008fe200000010ff */
[----:B------:R-:W2:Y:S01]  /*5590*/  LDSM.16.MT88.4 R124, [R213+0xc00] ;  /* 0x000c0000d57c783b */ /* 0x000ea20000004200 */
[----:B----4-:R-:W-:-:S04]  /*55a0*/  FFMA.FTZ R0, R195, c[0x0][0x2d0], -R2 ;  /* 0x0000b400c3007a23 */ /* 0x010fc80000010802 */
[----:B------:R3:W-:Y:S02]  /*55b0*/  MUFU.EX2 R12, R0 ;  /* 0x00000000000c7308 */ /* 0x0007e40000000800 */
[----:B---3--:R-:W-:-:S06]  /*55c0*/  FFMA.FTZ R0, R197, c[0x0][0x2d0], -R2 ;  /* 0x0000b400c5007a23 */ /* 0x008fcc0000010802 */
[----:B------:R3:W4:Y:S02]  /*55d0*/  MUFU.EX2 R13, R0 ;  /* 0x00000000000d7308 */ /* 0x0007240000000800 */
[--C-:B---3--:R-:W-:Y:S02]  /*55e0*/  FFMA.FTZ R0, R198, c[0x0][0x2d0], -R2.reuse ;  /* 0x0000b400c6007a23 */ /* 0x108fe40000010802 */
[----:B------:R-:W-:-:S04]  /*55f0*/  FFMA.FTZ R2, R201, c[0x0][0x2d0], -R2 ;  /* 0x0000b400c9027a23 */ /* 0x000fc80000010802 */
[----:B------:R3:W-:Y:S08]  /*5600*/  MUFU.EX2 R15, R2 ;  /* 0x00000002000f7308 */ /* 0x0007f00000000800 */
[----:B------:R1:W-:Y:S01]  /*5610*/  MUFU.EX2 R14, R0 ;  /* 0x00000000000e7308 */ /* 0x0003e20000000800 */
[----:B---3--:R-:W-:-:S07]  /*5620*/  @P2 IMAD.HI.U32 R2, R107, c[0x0][0x2c8], RZ ;  /* 0x0000b2006b022a27 */ /* 0x008fce00078e00ff */
[----:B------:R3:W2:Y:S01]  /*5630*/  MUFU.EX2 R18, R3 ;  /* 0x0000000300127308 */ /* 0x0006a20000000800 */
[----:B-1----:R-:W-:Y:S01]  /*5640*/  IMAD.MOV.U32 R0, RZ, RZ, R107 ;  /* 0x000000ffff007224 */ /* 0x002fe200078e006b */
[----:B------:R-:W-:Y:S01]  /*5650*/  @P2 SHF.R.U32.HI R0, RZ, c[0x0][0x2cc], R2 ;  /* 0x0000b300ff002a19 */ /* 0x000fe20000011602 */
[----:B------:R-:W-:-:S05]  /*5660*/  IMAD.MOV.U32 R2, RZ, RZ, c[0x0][0x168] ;  /* 0x00005a00ff027624 */ /* 0x000fca00078e00ff */
[----:B------:R-:W-:-:S04]  /*5670*/  IADD3 R0, R0, c[0x0][0x1d0], -R2 ;  /* 0x0000740000007a10 */ /* 0x000fc80007ffe802 */
[----:B------:R-:W-:Y:S01]  /*5680*/  SHF.R.S32.HI R2, RZ, 0x1f, R0 ;  /* 0x0000001fff027819 */ /* 0x000fe20000011400 */
[----:B------:R-:W-:-:S03]  /*5690*/  FADD.FTZ R8, R211, R205 ;  /* 0x000000cdd3087221 */ /* 0x000fc60000010000 */
[----:B------:R-:W-:Y:S01]  /*56a0*/  LEA.HI R23, R2, R0, RZ, 0x6 ;  /* 0x0000000002177211 */ /* 0x000fe200078f30ff */
[----:B------:R-:W-:Y:S02]  /*56b0*/  FADD.FTZ R0, R239, R236 ;  /* 0x000000ecef007221 */ /* 0x000fe40000010000 */
[----:B---3--:R-:W-:Y:S01]  /*56c0*/  FADD.FTZ R3, R189, R188 ;  /* 0x000000bcbd037221 */ /* 0x008fe20000010000 */
[----:B------:R-:W-:Y:S01]  /*56d0*/  F2FP.BF16.PACK_AB R94, R25, R29 ;  /* 0x0000001d195e723e */ /* 0x000fe200000010ff */
[----:B------:R-:W-:Y:S01]  /*56e0*/  FADD.FTZ R2, R251, R249 ;  /* 0x000000f9fb027221 */ /* 0x000fe20000010000 */
[----:B------:R-:W-:Y:S01]  /*56f0*/  F2FP.BF16.PACK_AB R95, R20, R22 ;  /* 0x00000016145f723e */ /* 0x000fe200000010ff */
[----:B------:R-:W-:Y:S01]  /*5700*/  FADD.FTZ R0, R237, R0 ;  /* 0x00000000ed007221 */ /* 0x000fe20000010000 */
[----:B------:R-:W-:Y:S01]  /*5710*/  F2FP.BF16.PACK_AB R96, R16, R19 ;  /* 0x000000131060723e */ /* 0x000fe200000010ff */
[----:B------:R-:W-:Y:S01]  /*5720*/  FADD.FTZ R11, R207, R8 ;  /* 0x00000008cf0b7221 */ /* 0x000fe20000010000 */
[----:B----4-:R-:W-:-:S02]  /*5730*/  F2FP.BF16.PACK_AB R97, R13, R12 ;  /* 0x0000000c0d61723e */ /* 0x010fc400000010ff */
[----:B--2---:R-:W-:Y:S02]  /*5740*/  F2FP.BF16.PACK_AB R98, R17, R18 ;  /* 0x000000121162723e */ /* 0x004fe400000010ff */
[----:B------:R-:W-:Y:S01]  /*5750*/  F2FP.BF16.PACK_AB R99, R15, R14 ;  /* 0x0000000e0f63723e */ /* 0x000fe200000010ff */
[----:B------:R-:W-:Y:S02]  /*5760*/  FADD.FTZ R10, R252, R3 ;  /* 0x00000003fc0a7221 */ /* 0x000fe40000010000 */
[----:B------:R-:W-:Y:S02]  /*5770*/  FADD.FTZ R9, R248, R2 ;  /* 0x00000002f8097221 */ /* 0x000fe40000010000 */
[----:B------:R-:W-:Y:S02]  /*5780*/  FADD.FTZ R8, R235, R0 ;  /* 0x00000000eb087221 */ /* 0x000fe40000010000 */
[----:B------:R-:W-:Y:S01]  /*5790*/  FADD.FTZ R3, R209, R11 ;  /* 0x0000000bd1037221 */ /* 0x000fe20000010000 */
[----:B------:R-:W-:Y:S01]  /*57a0*/  HMMA.16816.F32.BF16 R88, R92, R4, R88 ;  /* 0x000000045c58723c */ /* 0x000fe20000041858 */
[----:B------:R-:W-:-:S02]  /*57b0*/  FADD.FTZ R2, R190, R10 ;  /* 0x0000000abe027221 */ /* 0x000fc40000010000 */
[----:B------:R-:W-:Y:S02]  /*57c0*/  FADD.FTZ R0, R250, R9 ;  /* 0x00000009fa007221 */ /* 0x000fe40000010000 */
[----:B------:R-:W-:-:S03]  /*57d0*/  FADD.FTZ R3, R187, R3 ;  /* 0x00000003bb037221 */ /* 0x000fc60000010000 */
[----:B------:R-:W-:Y:S01]  /*57e0*/  HMMA.16816.F32.BF16 R84, R96, R4, R84 ;  /* 0x000000046054723c */ /* 0x000fe20000041854 */
[----:B------:R-:W-:-:S06]  /*57f0*/  FADD.FTZ R3, R194, R3 ;  /* 0x00000003c2037221 */ /* 0x000fcc0000010000 */
        /* <DEDUP_REMOVED lines=33> */
[----:B------:R-:W-:Y:S01]  /*5a10*/  FADD.FTZ R4, R24, R5 ;  /* 0x0000000518047221 */ /* 0x000fe20000010000 */
[----:B------:R-:W-:Y:S01]  /*5a20*/  SHF.R.S32.HI R5, RZ, 0x6, R23 ;  /* 0x00000006ff057819 */ /* 0x000fe20000011417 */
[----:B------:R-:W-:Y:S02]  /*5a30*/  FADD.FTZ R3, R16, R3 ;  /* 0x0000000310037221 */ /* 0x000fe40000010000 */
[----:B------:R-:W-:Y:S01]  /*5a40*/  FADD.FTZ R2, R13, R2 ;  /* 0x000000020d027221 */ /* 0x000fe20000010000 */
[----:B------:R-:W-:Y:S01]  /*5a50*/  IMNMX R5, R106, R5, !PT ;  /* 0x000000056a057217 */ /* 0x000fe20007800200 */
[----:B------:R-:W-:Y:S01]  /*5a60*/  FADD.FTZ R0, R30, R0 ;  /* 0x000000001e007221 */ /* 0x000fe20000010000 */
[----:B------:R-:W-:Y:S01]  /*5a70*/  IADD3 R204, R191, -0x2, RZ ;  /* 0xfffffffebfcc7810 */ /* 0x000fe20007ffe0ff */
[----:B------:R-:W-:-:S02]  /*5a80*/  FADD.FTZ R4, R21, R4 ;  /* 0x0000000415047221 */ /* 0x000fc40000010000 */
[----:B------:R-:W-:Y:S02]  /*5a90*/  FADD.FTZ R3, R18, R3 ;  /* 0x0000000312037221 */ /* 0x000fe40000010000 */
[----:B------:R-:W-:Y:S01]  /*5aa0*/  FADD.FTZ R2, R14, R2 ;  /* 0x000000020e027221 */ /* 0x000fe20000010000 */
[----:B------:R1:W-:Y:S01]  /*5ab0*/  STL [R1+0x38], R5 ;  /* 0x0000380501007387 */ /* 0x0003e20000100800 */
[----:B------:R-:W-:Y:S01]  /*5ac0*/  FADD.FTZ R0, R29, R0 ;  /* 0x000000001d007221 */ /* 0x000fe20000010000 */
[----:B------:R-:W-:Y:S01]  /*5ad0*/  ISETP.GE.AND P0, PT, R204, R5, PT ;  /* 0x00000005cc00720c */ /* 0x000fe20003f06270 */
[----:B------:R-:W-:Y:S02]  /*5ae0*/  FADD.FTZ R4, R22, R4 ;  /* 0x0000000416047221 */ /* 0x000fe40000010000 */
[----:B-1----:R-:W-:Y:S02]  /*5af0*/  FADD.FTZ R5, R17, R3 ;  /* 0x0000000311057221 */ /* 0x002fe40000010000 */
[----:B------:R-:W-:-:S02]  /*5b00*/  FADD.FTZ R3, R15, R2 ;  /* 0x000000020f037221 */ /* 0x000fc40000010000 */
[----:B------:R-:W-:Y:S02]  /*5b10*/  FADD.FTZ R2, R25, R0 ;  /* 0x0000000019027221 */ /* 0x000fe40000010000 */
[----:B------:R-:W-:Y:S01]  /*5b20*/  FADD.FTZ R0, R20, R4 ;  /* 0x0000000414007221 */ /* 0x000fe20000010000 */
[----:B------:R1:W-:Y:S04]  /*5b30*/  STL [R1+0x20], R5 ;  /* 0x0000200501007387 */ /* 0x0003e80000100800 */
[----:B------:R1:W-:Y:S04]  /*5b40*/  STL [R1+0x24], R3 ;  /* 0x0000240301007387 */ /* 0x0003e80000100800 */
[----:B------:R1:W-:Y:S04]  /*5b50*/  STL [R1+0x2c], R0 ;  /* 0x00002c0001007387 */ /* 0x0003e80000100800 */
[----:B------:R1:W-:Y:S01]  /*5b60*/  STL [R1+0x28], R2 ;  /* 0x0000280201007387 */ /* 0x0003e20000100800 */
        /* <DEDUP_REMOVED lines=22> */
[----:B------:R-:W-:Y:S01]  /*5cd0*/  @!UPT UIADD3 URZ, URZ, URZ, URZ ;  /* 0x0000003f3f3ff290 */ /* 0x000fe2000fffe03f */
[----:B------:R-:W-:Y:S11]  /*5ce0*/  @!P0 BRA `(.L_x_1010) ;  /* 0x000047d000008947 */ /* 0x000ff60003800000 */
[----:B-1----:R-:W-:Y:S01]  /*5cf0*/  MOV R106, R104 ;  /* 0x00000068006a7202 */ /* 0x002fe20000000f00 */
[----:B------:R-:W-:Y:S01]  /*5d00*/  IMAD.MOV.U32 R108, RZ, RZ, R102 ;  /* 0x000000ffff6c7224 */ /* 0x000fe200078e0066 */
[----:B------:R-:W-:Y:S01]  /*5d10*/  MOV R100, R105 ;  /* 0x0000006900647202 */ /* 0x000fe20000000f00 */
[----:B------:R-:W-:Y:S01]  /*5d20*/  IMAD.MOV.U32 R229, RZ, RZ, R204 ;  /* 0x000000ffffe57224 */ /* 0x000fe200078e00cc */
[----:B------:R-:W-:-:S07]  /*5d30*/  MOV R107, R103 ;  /* 0x00000067006b7202 */ /* 0x000fce0000000f00 */
.L_x_1011:
[----:B------:R-:W2:Y:S01]  /*5d40*/  LDL R235, [R1+0x1c] ;  /* 0x00001c0001eb7983 */ /* 0x000ea20000100800 */
[----:B------:R-:W-:Y:S04]  /*5d50*/  DEPBAR.LE SB0, 0x0 ;  /* 0x000080000000791a */ /* 0x000fe80000000000 */
[----:B------:R-:W3:Y:S01]  /*5d60*/  LDL.64 R206, [R1+0x10] ;  /* 0x0000100001ce7983 */ /* 0x000ee20000100a00 */
[----:B------:R-:W-:Y:S05]  /*5d70*/  WARPSYNC 0xffffffff ;  /* 0xffffffff00007948 */ /* 0x000fea0003800000 */
[----:B------:R-:W4:Y:S04]  /*5d80*/  LDL R204, [R1+0x18] ;  /* 0x0000180001cc7983 */ /* 0x000f280000100800 */
[----:B------:R-:W3:Y:S04]  /*5d90*/  LDL R230, [R1+0x34] ;  /* 0x0000340001e67983 */ /* 0x000ee80000100800 */
[----:B------:R-:W-:Y:S08]  /*5da0*/  BAR.SYNC.DEFER_BLOCKING 0x0 ;  /* 0x0000000000007b1d */ /* 0x000ff00000010000 */
[----:B------:R-:W-:Y:S08]  /*5db0*/  LDSM.16.M88.4 R64, [R215] ;  /* 0x00000000d740783b */ /* 0x000ff00000000200 */
[----:B-1----:R-:W1:Y:S08]  /*5dc0*/  LDSM.16.M88.4 R16, [R212] ;  /* 0x00000000d410783b */ /* 0x002e700000000200 */
[----:B------:R-:W1:Y:S08]  /*5dd0*/  LDSM.16.M88.4 R60, [R215+0x1000] ;  /* 0x00100000d73c783b */ /* 0x000e700000000200 */
[----:B------:R-:W1:Y:S08]  /*5de0*/  LDSM.16.M88.4 R32, [R212+0x400] ;  /* 0x00040000d420783b */ /* 0x000e700000000200 */
[----:B------:R-:W1:Y:S08]  /*5df0*/  LDSM.16.M88.4 R48, [R212+0x800] ;  /* 0x00080000d430783b */ /* 0x000e700000000200 */
[----:B------:R-:W2:Y:S01]  /*5e00*/  LDSM.16.M88.4 R176, [R212+0xc00] ;  /* 0x000c0000d4b0783b */ /* 0x000ea20000000200 */
[-C--:B-1----:R-:W-:Y:S07]  /*5e10*/  HMMA.16816.F32.BF16 R4, R64, R16.reuse, RZ ;  /* 0x000000104004723c */ /* 0x082fee00000418ff */
[----:B------:R-:W-:Y:S01]  /*5e20*/  LDSM.16.M88.4 R180, [R216] ;  /* 0x00000000d8b4783b */ /* 0x000fe20000000200 */
[C---:B------:R-:W-:Y:S07]  /*5e30*/  HMMA.16816.F32.BF16 R8, R60.reuse, R16, RZ ;  /* 0x000000103c08723c */ /* 0x040fee00000418ff */
[----:B------:R-:W1:Y:S01]  /*5e40*/  LDSM.16.M88.4 R184, [R217] ;  /* 0x00000000d9b8783b */ /* 0x000e620000000200 */
[-C--:B------:R-:W-:Y:S07]  /*5e50*/  HMMA.16816.F32.BF16 R12, R60, R18.reuse, RZ ;  /* 0x000000123c0c723c */ /* 0x080fee00000418ff */
[----:B------:R-:W1:Y:S01]  /*5e60*/  LDSM.16.M88.4 R188, [R216+0x1000] ;  /* 0x00100000d8bc783b */ /* 0x000e620000000200 */
[C---:B------:R-:W-:Y:S07]  /*5e70*/  HMMA.16816.F32.BF16 R16, R64.reuse, R18, RZ ;  /* 0x000000124010723c */ /* 0x040fee00000418ff */
[----:B------:R-:W1:Y:S01]  /*5e80*/  LDSM.16.M88.4 R192, [R228] ;  /* 0x00000000e4c0783b */ /* 0x000e620000000200 */
[-C--:B------:R-:W-:Y:S07]  /*5e90*/  HMMA.16816.F32.BF16 R20, R64, R32.reuse, RZ ;  /* 0x000000204014723c */ /* 0x080fee00000418ff */
[----:B------:R-:W1:Y:S01]  /*5ea0*/  LDSM.16.M88.4 R196, [R227] ;  /* 0x00000000e3c4783b */ /* 0x000e620000000200 */
[C---:B------:R-:W-:Y:S07]  /*5eb0*/  HMMA.16816.F32.BF16 R24, R60.reuse, R32, RZ ;  /* 0x000000203c18723c */ /* 0x040fee00000418ff */
[----:B------:R-:W1:Y:S01]  /*5ec0*/  LDSM.16.M88.4 R200, [R226] ;  /* 0x00000000e2c8783b */ /* 0x000e620000000200 */
[-C--:B------:R-:W-:Y:S07]  /*5ed0*/  HMMA.16816.F32.BF16 R28, R60, R34.reuse, RZ ;  /* 0x000000223c1c723c */ /* 0x080fee00000418ff */
[----:B------:R-:W5:Y:S04]  /*5ee0*/  LDL R234, [R1+0x30] ;  /* 0x0000300001ea7983 */ /* 0x000f680000100800 */
[----:B------:R-:W5:Y:S01]  /*5ef0*/  LDL.64 R232, [R1+0x8] ;  /* 0x0000080001e87983 */ /* 0x000f620000100a00 */
[C---:B------:R-:W-:Y:S05]  /*5f00*/  HMMA.16816.F32.BF16 R32, R64.reuse, R34, RZ ;  /* 0x000000224020723c */ /* 0x040fea00000418ff */
[----:B------:R-:W5:Y:S03]  /*5f10*/  LDL R231, [R1+0x4] ;  /* 0x0000040001e77983 */ /* 0x000f660000100800 */
[-C--:B------:R-:W-:Y:S08]  /*5f20*/  HMMA.16816.F32.BF16 R36, R64, R48.reuse, RZ ;  /* 0x000000304024723c */ /* 0x080ff000000418ff */
[C---:B------:R-:W-:Y:S02]  /*5f30*/  HMMA.16816.F32.BF16 R40, R60.reuse, R48, RZ ;  /* 0x000000303c28723c */ /* 0x040fe400000418ff */
[----:B--2---:R-:W-:Y:S11]  /*5f40*/  ISETP.GT.AND P6, PT, R235, R229, PT ;  /* 0x000000e5eb00720c */ /* 0x004ff60003fc4270 */
[----:B------:R-:W-:Y:S02]  /*5f50*/  @!UPT UIADD3 URZ, URZ, URZ, URZ ;  /* 0x0000003f3f3ff290 */ /* 0x000fe4000fffe03f */
[----:B------:R-:W-:Y:S01]  /*5f60*/  @!P6 SHF.R.S32.HI R0, RZ, 0x1f, R229 ;  /* 0x0000001fff00e819 */ /* 0x000fe200000114e5 */
[C---:B------:R-:W-:Y:S01]  /*5f70*/  @!P6 IMAD.WIDE.U32 R44, R229.reuse, c[0x0][0x208], RZ ;  /* 0x00008200e52cea25 */ /* 0x040fe200078e00ff */
[----:B---3--:R-:W-:Y:S02]  /*5f80*/  @!P6 IADD3 R109, P0, R206, 0x20, RZ ;  /* 0x00000020ce6de810 */ /* 0x008fe40007f1e0ff */
[----:B------:R-:W-:Y:S01]  /*5f90*/  @!P6 MOV R110, c[0x0][0x208] ;  /* 0x00008200006eea02 */ /* 0x000fe20000000f00 */
[----:B------:R-:W-:Y:S01]  /*5fa0*/  @!P6 IMAD R0, R0, c[0x0][0x208], RZ ;  /* 0x000082000000ea24 */ /* 0x000fe200078e02ff */
[----:B----4-:R-:W-:Y:S01]  /*5fb0*/  @!P6 IADD3.X R105, RZ, R204, RZ, P0, !PT ;  /* 0x000000ccff69e210 */ /* 0x010fe200007fe4ff */
[----:B------:R-:W-:Y:S02]  /*5fc0*/  @!P6 IMAD.SHL.U32 R2, R44, 0x40, RZ ;  /* 0x000000402c02e824 */ /* 0x000fe400078e00ff */
[----:B------:R-:W-:Y:S02]  /*5fd0*/  @!P6 IMAD R0, R229, c[0x0][0x20c], R0 ;  /* 0x00008300e500ea24 */ /* 0x000fe400078e0200 */
[----:B------:R-:W-:Y:S01]  /*5fe0*/  @!P6 IMAD.SHL.U32 R101, R230, 0x2, RZ ;  /* 0x00000002e665e824 */ /* 0x000fe200078e00ff */
[C---:B------:R-:W-:Y:S01]  /*5ff0*/  @!P6 IADD3 R3, P1, R2.reuse, R206, RZ ;  /* 0x000000ce0203e210 */ /* 0x040fe20007f3e0ff */
[----:B------:R-:W-:Y:S01]  /*6000*/  @!P6 IMAD.MOV.U32 R111, RZ, RZ, c[0x0][0x20c] ;  /* 0x00008300ff6fe624 */ /* 0x000fe200078e00ff */
[----:B------:R-:W-:Y:S02]  /*6010*/  @!P6 IADD3 R0, R45, R0, RZ ;  /* 0x000000002d00e210 */ /* 0x000fe40007ffe0ff */
[----:B------:R-:W-:Y:S02]  /*6020*/  @!P6 IADD3 R48, P0, R2, R109, RZ ;  /* 0x0000006d0230e210 */ /* 0x000fe40007f1e0ff */
[----:B------:R-:W-:Y:S02]  /*6030*/  @!P6 SHF.L.U64.HI R0, R44, 0x6, R0 ;  /* 0x000000062c00e819 */ /* 0x000fe40000010200 */
[-C--:B------:R-:W-:Y:S02]  /*6040*/  HMMA.16816.F32.BF16 R44, R60, R50.reuse, RZ ;  /* 0x000000323c2c723c */ /* 0x080fe400000418ff */
[C---:B------:R-:W-:Y:S01]  /*6050*/  @!P6 IADD3.X R52, R0.reuse, R105, RZ, P0, !PT ;  /* 0x000000690034e210 */ /* 0x040fe200007fe4ff */
[----:B------:R-:W-:Y:S01]  /*6060*/  @!P6 IMAD.X R49, R0, 0x1, R204, P1 ;  /* 0x000000010031e824 */ /* 0x000fe200008e06cc */
[C---:B------:R-:W-:Y:S02]  /*6070*/  @!P6 LEA R58, P1, R3.reuse, c[0x0][0x1f8], 0x1 ;  /* 0x00007e00033aea11 */ /* 0x040fe400078208ff */
[C---:B------:R-:W-:Y:S02]  /*6080*/  @!P6 LEA R56, P0, R48.reuse, c[0x0][0x1f8], 0x1 ;  /* 0x00007e003038ea11 */ /* 0x040fe400078008ff */
[----:B------:R-:W-:Y:S04]  /*6090*/  @!P6 LEA.HI.X R59, R3, c[0x0][0x1fc], R49, 0x1, P1 ;  /* 0x00007f00033bea11 */ /* 0x000fe800008f0c31 */
[----:B------:R-:W-:Y:S01]  /*60a0*/  @!P6 LEA.HI.X R57, R48, c[0x0][0x1fc], R52, 0x1, P0 ;  /* 0x00007f003039ea11 */ /* 0x000fe200000f0c34 */
[----:B------:R-:W-:Y:S01]  /*60b0*/  @!PT LDS RZ, [RZ] ;  /* 0x00000000fffff984 */ /* 0x000fe20000000800 */
[----:B------:R-:W-:Y:S01]  /*60c0*/  @!PT LDS RZ, [RZ] ;  /* 0x00000000fffff984 */ /* 0x000fe20000000800 */
[----:B------:R-:W-:Y:S01]  /*60d0*/  @!PT LDS RZ, [RZ] ;  /* 0x00000000fffff984 */ /* 0x000fe20000000800 */
[----:B------:R2:W-:Y:S01]  /*60e0*/  @!P6 LDGSTS.E.BYPASS.LTC128B.128 [R101+0x100], [R58.64], !P5 ;  /* 0x001000003a65efae */ /* 0x0005e2000e901d46 */
[C---:B------:R-:W-:Y:S02]  /*60f0*/  HMMA.16816.F32.BF16 R48, R64.reuse, R50, RZ ;  /* 0x000000324030723c */ /* 0x040fe400000418ff */
[----:B------:R-:W-:Y:S04]  /*6100*/  @!P6 IADD3 R103, P0, R206, 0x40, RZ ;  /* 0x00000040ce67e810 */ /* 0x000fe80007f1e0ff */
[----:B------:R-:W-:Y:S01]  /*6110*/  @!P6 IADD3.X R104, RZ, R204, RZ, P0, !PT ;  /* 0x000000ccff68e210 */ /* 0x000fe200007fe4ff */
[----:B------:R2:W-:Y:S01]  /*6120*/  @!P6 LDGSTS.E.BYPASS.LTC128B.128 [R101+0x1100], [R56.64], !P4 ;  /* 0x011000003865efae */ /* 0x0005e2000e101d46 */
[-C--:B------:R-:W-:Y:S01]  /*6130*/  HMMA.16816.F32.BF16 R52, R64, R176.reuse, RZ ;  /* 0x000000b04034723c */ /* 0x080fe200000418ff */
[----:B------:R-:W-:Y:S03]  /*6140*/  @!P6 IADD3 R102, P1, R2, R103, RZ ;  /* 0x000000670266e210 */ /* 0x000fe60007f3e0ff */
[C---:B------:R-:W-:Y:S04]  /*6150*/  @!P6 LEA R3, P0, R110.reuse, R2, 0x5 ;  /* 0x000000026e03e211 */ /* 0x040fe800078028ff */
[----:B------:R-:W-:Y:S01]  /*6160*/  @!P6 LEA.HI.X R2, R110, R0, R111, 0x5, P0 ;  /* 0x000000006e02e211 */ /* 0x000fe200000f2c6f */
[--C-:B------:R-:W-:Y:S03]  /*6170*/  @!P6 IMAD.X R111, R0, 0x1, R104.reuse, P1 ;  /* 0x00000001006fe824 */ /* 0x100fe600008e0668 */
[C---:B------:R-:W-:Y:S02]  /*6180*/  @!P6 LEA R110, P0, R102.reuse, c[0x0][0x1f8], 0x1 ;  /* 0x00007e00666eea11 */ /* 0x040fe400078008ff */
[C---:B------:R-:W-:Y:S02]  /*6190*/  @!P6 IADD3 R0, P1, R3.reuse, R109, RZ ;  /* 0x0000006d0300e210 */ /* 0x040fe40007f3e0ff */
[----:B------:R-:W-:Y:S02]  /*61a0*/  @!P6 LEA.HI.X R111, R102, c[0x0][0x1fc], R111, 0x1, P0 ;  /* 0x00007f00666fea11 */ /* 0x000fe400000f0c6f */
[C---:B------:R-:W-:Y:S02]  /*61b0*/  @!P6 IADD3 R109, P0, R3.reuse, R103, RZ ;  /* 0x00000067036de210 */ /* 0x040fe40007f1e0ff */
[C---:B------:R-:W-:Y:S01]  /*61c0*/  @!P6 IADD3.X R105, R2.reuse, R105, RZ, P1, !PT ;  /* 0x000000690269e210 */ /* 0x040fe20000ffe4ff */
[----:B------:R3:W-:Y:S01]  /*61d0*/  @!P6 LDGSTS.E.BYPASS.LTC128B.128 [R101+0x2100], [R110.64], !P3 ;  /* 0x021000006e65efae */ /* 0x0007e2000d901d46 */
[----:B------:R-:W-:Y:S01]  /*61e0*/  @!P6 IADD3 R3, P1, R3, R206, RZ ;  /* 0x000000ce0303e210 */ /* 0x000fe20007f3e0ff */
[C---:B--2---:R-:W-:Y:S07]  /*61f0*/  HMMA.16816.F32.BF16 R56, R60.reuse, R176, RZ ;  /* 0x000000b03c38723c */ /* 0x044fee00000418ff */
[C---:B------:R-:W-:Y:S01]  /*6200*/  @!P6 IMAD.X R176, R2.reuse, 0x1, R104, P0 ;  /* 0x0000000102b0e824 */ /* 0x040fe200000e0668 */
[-C--:B------:R-:W-:Y:S01]  /*6210*/  HMMA.16816.F32.BF16 R60, R60, R178.reuse, RZ ;  /* 0x000000b23c3c723c */ /* 0x080fe200000418ff */
[C---:B------:R-:W-:Y:S03]  /*6220*/  @!P6 LEA R102, P0, R3.reuse, c[0x0][0x1f8], 0x1 ;  /* 0x00007e000366ea11 */ /* 0x040fe600078008ff */
[----:B------:R-:W-:Y:S04]  /*6230*/  @!P6 IADD3.X R2, R2, R204, RZ, P1, !PT ;  /* 0x000000cc0202e210 */ /* 0x000fe80000ffe4ff */
[----:B------:R-:W-:Y:S04]  /*6240*/  HMMA.16816.F32.BF16 R64, R64, R178, RZ ;  /* 0x000000b24040723c */ /* 0x000fe800000418ff */
[----:B------:R-:W-:Y:S02]  /*6250*/  @!P6 LEA.HI.X R103, R3, c[0x0][0x1fc], R2, 0x1, P0 ;  /* 0x00007f000367ea11 */ /* 0x000fe400000f0c02 */
[C---:B------:R-:W-:Y:S02]  /*6260*/  @!P6 LEA R104, P0, R0.reuse, c[0x0][0x1f8], 0x1 ;  /* 0x00007e000068ea11 */ /* 0x040fe400078008ff */
[-C--:B-1----:R-:W-:Y:S01]  /*6270*/  HMMA.16816.F32.BF16 R4, R180, R184.reuse, R4 ;  /* 0x000000b8b404723c */ /* 0x082fe20000041804 */
[----:B------:R1:W-:Y:S04]  /*6280*/  @!P6 LDGSTS.E.BYPASS.LTC128B.128 [R101+0x900], [R102.64], !P5 ;  /* 0x009000006665efae */ /* 0x0003e8000e901d46 */
[----:B------:R-:W-:Y:S02]  /*6290*/  @!P6 LEA.HI.X R105, R0, c[0x0][0x1fc], R105, 0x1, P0 ;  /* 0x00007f000069ea11 */ /* 0x000fe400000f0c69 */
[C---:B------:R-:W-:Y:S01]  /*62a0*/  @!P6 LEA R2, P0, R109.reuse, c[0x0][0x1f8], 0x1 ;  /* 0x00007e006d02ea11 */ /* 0x040fe200078008ff */
[C---:B------:R-:W-:Y:S02]  /*62b0*/  HMMA.16816.F32.BF16 R8, R188.reuse, R184, R8 ;  /* 0x000000b8bc08723c */ /* 0x040fe40000041808 */
[----:B------:R1:W-:Y:S02]  /*62c0*/  @!P6 LDGSTS.E.BYPASS.LTC128B.128 [R101+0x1900], [R104.64], !P4 ;  /* 0x019000006865efae */ /* 0x0003e4000e101d46 */
[----:B------:R-:W-:Y:S04]  /*62d0*/  @!P6 LEA.HI.X R3, R109, c[0x0][0x1fc], R176, 0x1, P0 ;  /* 0x00007f006d03ea11 */ /* 0x000fe800000f0cb0 */
[-C--:B------:R-:W-:Y:S02]  /*62e0*/  HMMA.16816.F32.BF16 R12, R188, R186.reuse, R12 ;  /* 0x000000babc0c723c */ /* 0x080fe4000004180c */
[----:B------:R2:W-:Y:S01]  /*62f0*/  @!P6 LDGSTS.E.BYPASS.LTC128B.128 [R101+0x2900], [R2.64], !P3 ;  /* 0x029000000265efae */ /* 0x0005e2000d901d46 */
[C---:B------:R-:W-:Y:S05]  /*6300*/  ISETP.GT.AND P6, PT, R229.reuse, R235, PT ;  /* 0x000000ebe500720c */ /* 0x040fea0003fc4270 */
[C---:B------:R-:W-:Y:S02]  /*6310*/  HMMA.16816.F32.BF16 R16, R180.reuse, R186, R16 ;  /* 0x000000bab410723c */ /* 0x040fe40000041810 */
[----:B------:R-:W-:Y:S06]  /*6320*/  LDSM.16.M88.4 R176, [R215+0x2000] ;  /* 0x00200000d7b0783b */ /* 0x000fec0000000200 */
[-C--:B------:R-:W-:Y:S02]  /*6330*/  HMMA.16816.F32.BF16 R20, R180, R192.reuse, R20 ;  /* 0x000000c0b414723c */ /* 0x080fe40000041814 */
[----:B------:R-:W0:Y:S06]  /*6340*/  LDGDEPBAR ;  /* 0x00000000000079af */ /* 0x000e2c0000000000 */
[C---:B------:R-:W-:Y:S02]  /*6350*/  HMMA.16816.F32.BF16 R24, R188.reuse, R192, R24 ;  /* 0x000000c0bc18723c */ /* 0x040fe40000041818 */
[----:B------:R-:W4:Y:S06]  /*6360*/  LDSM.16.M88.4 R204, [R212+0x1000] ;  /* 0x00100000d4cc783b */ /* 0x000f2c0000000200 */
[-C--:B------:R-:W-:Y:S02]  /*6370*/  HMMA.16816.F32.BF16 R28, R188, R194.reuse, R28 ;  /* 0x000000c2bc1c723c */ /* 0x080fe4000004181c */
[----:B------:R-:W1:Y:S06]  /*6380*/  LDSM.16.M88.4 R208, [R215+0x3000] ;  /* 0x00300000d7d0783b */ /* 0x000e6c0000000200 */
[C---:B------:R-:W-:Y:S02]  /*6390*/  HMMA.16816.F32.BF16 R32, R180.reuse, R194, R32 ;  /* 0x000000c2b420723c */ /* 0x040fe40000041820 */
[----:B------:R-:W1:Y:S06]  /*63a0*/  LDSM.16.M88.4 R184, [R212+0x1400] ;  /* 0x00140000d4b8783b */ /* 0x000e6c0000000200 */
[-C--:B------:R-:W-:Y:S02]  /*63b0*/  HMMA.16816.F32.BF16 R36, R180, R196.reuse, R36 ;  /* 0x000000c4b424723c */ /* 0x080fe40000041824 */
[----:B------:R-:W1:Y:S06]  /*63c0*/  LDSM.16.M88.4 R192, [R212+0x1800] ;  /* 0x00180000d4c0783b */ /* 0x000e6c0000000200 */
[C---:B------:R-:W-:Y:S08]  /*63d0*/  HMMA.16816.F32.BF16 R40, R188.reuse, R196, R40 ;  /* 0x000000c4bc28723c */ /* 0x040ff00000041828 */
[-C--:B------:R-:W-:Y:S08]  /*63e0*/  HMMA.16816.F32.BF16 R44, R188, R198.reuse, R44 ;  /* 0x000000c6bc2c723c */ /* 0x080ff0000004182c */
[C---:B------:R-:W-:Y:S01]  /*63f0*/  HMMA.16816.F32.BF16 R48, R180.reuse, R198, R48 ;  /* 0x000000c6b430723c */ /* 0x040fe20000041830 */
[----:B------:R-:W-:Y:S07]  /*6400*/  LDSM.16.M88.4 R196, [R225] ;  /* 0x00000000e1c4783b */ /* 0x000fee0000000200 */
[-C--:B------:R-:W-:Y:S08]  /*6410*/  HMMA.16816.F32.BF16 R52, R180, R200.reuse, R52 ;  /* 0x000000c8b434723c */ /* 0x080ff00000041834 */
[C---:B------:R-:W-:Y:S08]  /*6420*/  HMMA.16816.F32.BF16 R56, R188.reuse, R200, R56 ;  /* 0x000000c8bc38723c */ /* 0x040ff00000041838 */
[-C--:B------:R-:W-:Y:S01]  /*6430*/  HMMA.16816.F32.BF16 R60, R188, R202.reuse, R60 ;  /* 0x000000cabc3c723c */ /* 0x080fe2000004183c */
[----:B------:R-:W-:Y:S07]  /*6440*/  LDSM.16.M88.4 R188, [R216+0x2000] ;  /* 0x00200000d8bc783b */ /* 0x000fee0000000200 */
[----:B------:R-:W-:Y:S01]  /*6450*/  HMMA.16816.F32.BF16 R64, R180, R202, R64 ;  /* 0x000000cab440723c */ /* 0x000fe20000041840 */
[----:B------:R-:W2:Y:S07]  /*6460*/  LDSM.16.M88.4 R180, [R212+0x1c00] ;  /* 0x001c0000d4b4783b */ /* 0x000eae0000000200 */
[-C--:B----4-:R-:W-:Y:S01]  /*6470*/  HMMA.16816.F32.BF16 R4, R176, R204.reuse, R4 ;  /* 0x000000ccb004723c */ /* 0x090fe20000041804 */
[----:B------:R-:W4:Y:S07]  /*6480*/  LDSM.16.M88.4 R200, [R216+0x3000] ;  /* 0x00300000d8c8783b */ /* 0x000f2e0000000200 */
        /* <DEDUP_REMOVED lines=14> */
[-C--:B--2---:R-:W-:Y:S08]  /*6570*/  HMMA.16816.F32.BF16 R52, R176, R180.reuse, R52 ;  /* 0x000000b4b034723c */ /* 0x084ff00000041834 */
[C---:B------:R-:W-:Y:S08]  /*6580*/  HMMA.16816.F32.BF16 R56, R208.reuse, R180, R56 ;  /* 0x000000b4d038723c */ /* 0x040ff00000041838 */
[-C--:B------:R-:W-:Y:S08]  /*6590*/  HMMA.16816.F32.BF16 R60, R208, R182.reuse, R60 ;  /* 0x000000b6d03c723c */ /* 0x080ff0000004183c */
[----:B------:R-:W-:Y:S01]  /*65a0*/  HMMA.16816.F32.BF16 R64, R176, R182, R64 ;  /* 0x000000b6b040723c */ /* 0x000fe20000041840 */
[----:B------:R-:W-:Y:S07]  /*65b0*/  LDSM.16.M88.4 R176, [R215+0x4000] ;  /* 0x00400000d7b0783b */ /* 0x000fee0000000200 */
[-C--:B------:R-:W-:Y:S01]  /*65c0*/  HMMA.16816.F32.BF16 R4, R188, R196.reuse, R4 ;  /* 0x000000c4bc04723c */ /* 0x080fe20000041804 */
[----:B------:R-:W2:Y:S07]  /*65d0*/  LDSM.16.M88.4 R180, [R212+0x2000] ;  /* 0x00200000d4b4783b */ /* 0x000eae0000000200 */
[C---:B----4-:R-:W-:Y:S08]  /*65e0*/  HMMA.16816.F32.BF16 R8, R200.reuse, R196, R8 ;  /* 0x000000c4c808723c */ /* 0x050ff00000041808 */
[-C--:B------:R-:W-:Y:S08]  /*65f0*/  HMMA.16816.F32.BF16 R12, R200, R198.reuse, R12 ;  /* 0x000000c6c80c723c */ /* 0x080ff0000004180c */
[C---:B------:R-:W-:Y:S01]  /*6600*/  HMMA.16816.F32.BF16 R16, R188.reuse, R198, R16 ;  /* 0x000000c6bc10723c */ /* 0x040fe20000041810 */
[----:B------:R-:W4:Y:S07]  /*6610*/  LDSM.16.M88.4 R196, [R215+0x5000] ;  /* 0x00500000d7c4783b */ /* 0x000f2e0000000200 */
[-C--:B-1----:R-:W-:Y:S08]  /*6620*/  HMMA.16816.F32.BF16 R20, R188, R204.reuse, R20 ;  /* 0x000000ccbc14723c */ /* 0x082ff00000041814 */
[C---:B------:R-:W-:Y:S08]  /*6630*/  HMMA.16816.F32.BF16 R24, R200.reuse, R204, R24 ;  /* 0x000000ccc818723c */ /* 0x040ff00000041818 */
[-C--:B------:R-:W-:Y:S08]  /*6640*/  HMMA.16816.F32.BF16 R28, R200, R206.reuse, R28 ;  /* 0x000000cec81c723c */ /* 0x080ff0000004181c */
[C---:B------:R-:W-:Y:S01]  /*6650*/  HMMA.16816.F32.BF16 R32, R188.reuse, R206, R32 ;  /* 0x000000cebc20723c */ /* 0x040fe20000041820 */
        /* <DEDUP_REMOVED lines=8> */
[-C--:B------:R-:W-:Y:S01]  /*66e0*/  HMMA.16816.F32.BF16 R60, R200, R194.reuse, R60 ;  /* 0x000000c2c83c723c */ /* 0x080fe2000004183c */
[----:B------:R-:W1:Y:S07]  /*66f0*/  LDSM.16.M88.4 R200, [R212+0x2800] ;  /* 0x00280000d4c8783b */ /* 0x000e6e0000000200 */
[----:B------:R-:W-:Y:S01]  /*6700*/  HMMA.16816.F32.BF16 R64, R188, R194, R64 ;  /* 0x000000c2bc40723c */ /* 0x000fe20000041840 */
[----:B------:R-:W-:Y:S07]  /*6710*/  LDSM.16.M88.4 R188, [R216+0x4000] ;  /* 0x00400000d8bc783b */ /* 0x000fee0000000200 */
[-C--:B--2---:R-:W-:Y:S01]  /*6720*/  HMMA.16816.F32.BF16 R4, R176, R180.reuse, R4 ;  /* 0x000000b4b004723c */ /* 0x084fe20000041804 */
[----:B------:R-:W2:Y:S07]  /*6730*/  LDSM.16.M88.4 R192, [R221] ;  /* 0x00000000ddc0783b */ /* 0x000eae0000000200 */
[C---:B----4-:R-:W-:Y:S08]  /*6740*/  HMMA.16816.F32.BF16 R8, R196.reuse, R180, R8 ;  /* 0x000000b4c408723c */ /* 0x050ff00000041808 */
[-C--:B------:R-:W-:Y:S08]  /*6750*/  HMMA.16816.F32.BF16 R12, R196, R182.reuse, R12 ;  /* 0x000000b6c40c723c */ /* 0x080ff0000004180c */
[C---:B------:R-:W-:Y:S01]  /*6760*/  HMMA.16816.F32.BF16 R16, R176.reuse, R182, R16 ;  /* 0x000000b6b010723c */ /* 0x040fe20000041810 */
[----:B------:R-:W4:Y:S07]  /*6770*/  LDSM.16.M88.4 R180, [R216+0x5000] ;  /* 0x00500000d8b4783b */ /* 0x000f2e0000000200 */
[-C--:B-1----:R-:W-:Y:S08]  /*6780*/  HMMA.16816.F32.BF16 R20, R176, R184.reuse, R20 ;  /* 0x000000b8b014723c */ /* 0x082ff00000041814 */
        /* <DEDUP_REMOVED lines=8> */
[C---:B------:R-:W-:Y:S07]  /*6810*/  HMMA.16816.F32.BF16 R56, R196.reuse, R204, R56 ;  /* 0x000000ccc438723c */ /* 0x040fee0000041838 */
[----:B------:R-:W-:Y:S01]  /*6820*/  IADD3 R204, R229, -0x1, RZ ;  /* 0xffffffffe5cc7810 */ /* 0x000fe20007ffe0ff */
[-C--:B------:R-:W-:Y:S04]  /*6830*/  HMMA.16816.F32.BF16 R60, R196, R206.reuse, R60 ;  /* 0x000000cec43c723c */ /* 0x080fe8000004183c */
[----:B------:R-:W-:Y:S01]  /*6840*/  @P6 SHF.R.S32.HI R0, RZ, 0x1f, R204 ;  /* 0x0000001fff006819 */ /* 0x000fe200000114cc */
[----:B------:R-:W-:Y:S03]  /*6850*/  @P6 IMAD.WIDE.U32 R2, R204, c[0x0][0x1e0], RZ ;  /* 0x00007800cc026a25 */ /* 0x000fe600078e00ff */
[----:B------:R-:W-:Y:S04]  /*6860*/  HMMA.16816.F32.BF16 R64, R176, R206, R64 ;  /* 0x000000ceb040723c */ /* 0x000fe80000041840 */
[----:B------:R-:W-:Y:S04]  /*6870*/  @P6 IMAD R0, R0, c[0x0][0x1e0], RZ ;  /* 0x0000780000006a24 */ /* 0x000fe800078e02ff */
[-C--:B--2---:R-:W-:Y:S05]  /*6880*/  HMMA.16816.F32.BF16 R4, R188, R192.reuse, R4 ;  /* 0x000000c0bc04723c */ /* 0x084fea0000041804 */
[----:B------:R-:W-:Y:S03]  /*6890*/  @P6 IMAD R0, R204, c[0x0][0x1e4], R0 ;  /* 0x00007900cc006a24 */ /* 0x000fe600078e0200 */
[C---:B----4-:R-:W-:Y:S04]  /*68a0*/  HMMA.16816.F32.BF16 R8, R180.reuse, R192, R8 ;  /* 0x000000c0b408723c */ /* 0x050fe80000041808 */
[----:B------:R-:W-:Y:S01]  /*68b0*/  @P6 IMAD.IADD R0, R3, 0x1, R0 ;  /* 0x0000000103006824 */ /* 0x000fe200078e0200 */
[C---:B------:R-:W-:Y:S03]  /*68c0*/  @P6 SHF.L.U32 R3, R2.reuse, 0x6, RZ ;  /* 0x0000000602036819 */ /* 0x040fe600000006ff */
[-C--:B------:R-:W-:Y:S04]  /*68d0*/  HMMA.16816.F32.BF16 R12, R180, R194.reuse, R12 ;  /* 0x000000c2b40c723c */ /* 0x080fe8000004180c */
[----:B------:R-:W-:Y:S01]  /*68e0*/  @P6 SHF.L.U64.HI R2, R2, 0x6, R0 ;  /* 0x0000000602026819 */ /* 0x000fe20000010200 */
[----:B-----5:R-:W-:Y:S03]  /*68f0*/  IMAD.MOV.U32 R0, RZ, RZ, R234 ;  /* 0x000000ffff007224 */ /* 0x020fe600078e00ea */
[----:B------:R-:W-:Y:S01]  /*6900*/  FMUL.FTZ R4, R4, c[0x0][0x320] ;  /* 0x0000c80004047a20 */ /* 0x000fe20000410000 */
[C---:B------:R-:W-:Y:S03]  /*6910*/  HMMA.16816.F32.BF16 R16, R188.reuse, R194, R16 ;  /* 0x000000c2bc10723c */ /* 0x040fe60000041810 */
[----:B------:R-:W-:Y:S01]  /*6920*/  MUFU.TANH R207, R4 ;  /* 0x0000000400cf7308 */ /* 0x000fe20000002400 */
[----:B------:R-:W-:Y:S02]  /*6930*/  FMUL.FTZ R5, R5, c[0x0][0x320] ;  /* 0x0000c80005057a20 */ /* 0x000fe40000410000 */
[----:B------:R-:W-:Y:S02]  /*6940*/  FMUL.FTZ R6, R6, c[0x0][0x320] ;  /* 0x0000c80006067a20 */ /* 0x000fe40000410000 */
[----:B------:R-:W-:Y:S04]  /*6950*/  FMUL.FTZ R7, R7, c[0x0][0x320] ;  /* 0x0000c80007077a20 */ /* 0x000fe80000410000 */
[----:B------:R-:W-:Y:S01]  /*6960*/  FMUL.FTZ R8, R8, c[0x0][0x320] ;  /* 0x0000c80008087a20 */ /* 0x000fe20000410000 */
[----:B------:R-:W1:Y:S01]  /*6970*/  MUFU.TANH R206, R5 ;  /* 0x0000000500ce7308 */ /* 0x000e620000002400 */
[----:B------:R-:W-:Y:S02]  /*6980*/  FMUL.FTZ R9, R9, c[0x0][0x320] ;  /* 0x0000c80009097a20 */ /* 0x000fe40000410000 */
[----:B------:R-:W-:Y:S02]  /*6990*/  FMUL.FTZ R14, R14, c[0x0][0x320] ;  /* 0x0000c8000e0e7a20 */ /* 0x000fe40000410000 */
[----:B------:R-:W-:Y:S02]  /*69a0*/  FMUL.FTZ R10, R10, c[0x0][0x320] ;  /* 0x0000c8000a0a7a20 */ /* 0x000fe40000410000 */
[----:B------:R-:W-:Y:S02]  /*69b0*/  FMUL.FTZ R11, R11, c[0x0][0x320] ;  /* 0x0000c8000b0b7a20 */ /* 0x000fe40000410000 */
[----:B------:R-:W-:Y:S01]  /*69c0*/  FMUL.FTZ R12, R12, c[0x0][0x320] ;  /* 0x0000c8000c0c7a20 */ /* 0x000fe20000410000 */
[----:B------:R2:W-:Y:S01]  /*69d0*/  MUFU.TANH R176, R14 ;  /* 0x0000000e00b07308 */ /* 0x0005e20000002400 */
[----:B------:R-:W-:Y:S02]  /*69e0*/  FMUL.FTZ R15, R15, c[0x0][0x320] ;  /* 0x0000c8000f0f7a20 */ /* 0x000fe40000410000 */
[----:B------:R-:W-:Y:S02]  /*69f0*/  FMUL.FTZ R13, R13, c[0x0][0x320] ;  /* 0x0000c8000d0d7a20 */ /* 0x000fe40000410000 */
[----:B------:R-:W-:Y:S02]  /*6a00*/  FMUL.FTZ R16, R16, c[0x0][0x320] ;  /* 0x0000c80010107a20 */ /* 0x000fe40000410000 */
[----:B------:R-:W-:Y:S02]  /*6a10*/  FMUL.FTZ R17, R17, c[0x0][0x320] ;  /* 0x0000c80011117a20 */ /* 0x000fe40000410000 */
[----:B------:R-:W-:Y:S01]  /*6a20*/  FMUL.FTZ R18, R18, c[0x0][0x320] ;  /* 0x0000c80012127a20 */ /* 0x000fe20000410000 */
[----:B------:R-:W-:Y:S01]  /*6a30*/  MUFU.TANH R210, R6 ;  /* 0x0000000600d27308 */ /* 0x000fe20000002400 */
[----:B------:R-:W-:Y:S09]  /*6a40*/  FMUL.FTZ R19, R19, c[0x0][0x320] ;  /* 0x0000c80013137a20 */ /* 0x000ff20000410000 */
[----:B------:R4:W5:Y:S01]  /*6a50*/  MUFU.TANH R209, R7 ;  /* 0x0000000700d17308 */ /* 0x0009620000002400 */
[----:B--2---:R-:W2:Y:S09]  /*6a60*/  LDL R14, [R1+0x3c] ;  /* 0x00003c00010e7983 */ /* 0x004eb20000100800 */
[----:B------:R-:W-:Y:S10]  /*6a70*/  MUFU.TANH R208, R8 ;  /* 0x0000000800d07308 */ /* 0x000ff40000002400 */
[----:B------:R-:W1:Y:S01]  /*6a80*/  MUFU.TANH R205, R9 ;  /* 0x0000000900cd7308 */ /* 0x000e620000002400 */
[----:B----4-:R-:W4:Y:S09]  /*6a90*/  LDSM.16.M88.4 R4, [R220] ;  /* 0x00000000dc04783b */ /* 0x010f320000000200 */
[----:B------:R-:W-:Y:S10]  /*6aa0*/  MUFU.TANH R203, R10 ;  /* 0x0000000a00cb7308 */ /* 0x000ff40000002400 */
[----:B------:R1:W1:Y:S10]  /*6ab0*/  MUFU.TANH R202, R11 ;  /* 0x0000000b00ca7308 */ /* 0x0002740000002400 */
[----:B------:R-:W-:Y:S10]  /*6ac0*/  MUFU.TANH R199, R16 ;  /* 0x0000001000c77308 */ /* 0x000ff40000002400 */
[----:B------:R3:W-:Y:S01]  /*6ad0*/  MUFU.TANH R185, R17 ;  /* 0x0000001100b97308 */ /* 0x0007e20000002400 */
[-C--:B----4-:R-:W-:Y:S01]  /*6ae0*/  HMMA.16816.F32.BF16 R20, R188, R4.reuse, R20 ;  /* 0x00000004bc14723c */ /* 0x090fe20000041814 */
[----:B-1----:R-:W1:Y:S08]  /*6af0*/  LDSM.16.M88.4 R8, [R219] ;  /* 0x00000000db08783b */ /* 0x002e700000000200 */
[----:B------:R-:W-:Y:S01]  /*6b00*/  MUFU.TANH R184, R18 ;  /* 0x0000001200b87308 */ /* 0x000fe20000002400 */
[C---:B------:R-:W-:Y:S07]  /*6b10*/  HMMA.16816.F32.BF16 R24, R180.reuse, R4, R24 ;  /* 0x00000004b418723c */ /* 0x040fee0000041818 */
[----:B------:R-:W-:Y:S02]  /*6b20*/  @P6 IADD3 R5, P1, R3, R232, RZ ;  /* 0x000000e803056210 */ /* 0x000fe40007f3e0ff */
[----:B------:R4:W-:Y:S01]  /*6b30*/  MUFU.TANH R179, R19 ;  /* 0x0000001300b37308 */ /* 0x0009e20000002400 */
[-C--:B------:R-:W-:Y:S03]  /*6b40*/  HMMA.16816.F32.BF16 R28, R180, R6.reuse, R28 ;  /* 0x00000006b41c723c */ /* 0x080fe6000004181c */
[----:B------:R-:W-:Y:S04]  /*6b50*/  @P2 IMAD.HI.U32 R4, R234, c[0x0][0x2c8], RZ ;  /* 0x0000b200ea042a27 */ /* 0x000fe800078e00ff */
[----:B------:R-:W-:Y:S01]  /*6b60*/  FMUL.FTZ R20, R20, c[0x0][0x320] ;  /* 0x0000c80014147a20 */ /* 0x000fe20000410000 */
[C---:B------:R-:W-:Y:S01]  /*6b70*/  HMMA.16816.F32.BF16 R32, R188.reuse, R6, R32 ;  /* 0x00000006bc20723c */ /* 0x040fe20000041820 */
[----:B------:R4:W2:Y:S03]  /*6b80*/  MUFU.TANH R177, R13 ;  /* 0x0000000d00b17308 */ /* 0x0008a60000002400 */
[----:B------:R-:W-:Y:S01]  /*6b90*/  @P2 SHF.R.U32.HI R0, RZ, c[0x0][0x2cc], R4 ;  /* 0x0000b300ff002a19 */ /* 0x000fe20000011604 */
[----:B------:R-:W-:Y:S02]  /*6ba0*/  FMUL.FTZ R23, R23, c[0x0][0x320] ;  /* 0x0000c80017177a20 */ /* 0x000fe40000410000 */
[----:B------:R-:W-:Y:S01]  /*6bb0*/  @P6 IADD3.X R6, R2, R231, RZ, P1, !PT ;  /* 0x000000e702066210 */ /* 0x000fe20000ffe4ff */
[----:B------:R-:W-:Y:S01]  /*6bc0*/  @P6 IMAD.MOV.U32 R7, RZ, RZ, c[0x0][0x1e4] ;  /* 0x00007900ff076624 */ /* 0x000fe200078e00ff */
[----:B---3--:R-:W3:Y:S02]  /*6bd0*/  SHFL.IDX PT, R17, R0, RZ, 0x1c1f ;  /* 0x001c1fff00117589 */ /* 0x008ee400000e0000 */
[----:B------:R-:W-:Y:S01]  /*6be0*/  MUFU.TANH R178, R12 ;  /* 0x0000000c00b27308 */ /* 0x000fe20000002400 */
[----:B------:R-:W-:Y:S02]  /*6bf0*/  FMUL.FTZ R22, R22, c[0x0][0x320] ;  /* 0x0000c80016167a20 */ /* 0x000fe40000410000 */
[----:B------:R-:W-:Y:S01]  /*6c00*/  FMUL.FTZ R21, R21, c[0x0][0x320] ;  /* 0x0000c80015157a20 */ /* 0x000fe20000410000 */
[-C--:B-1----:R-:W-:Y:S02]  /*6c10*/  HMMA.16816.F32.BF16 R36, R188, R8.reuse, R36 ;  /* 0x00000008bc24723c */ /* 0x082fe40000041824 */
[----:B------:R-:W-:Y:S01]  /*6c20*/  SHFL.IDX PT, R16, R0, 0x1, 0x1c1f ;  /* 0x003c1f0000107f89 */ /* 0x000fe200000e0000 */
[----:B------:R-:W-:Y:S03]  /*6c30*/  FMUL.FTZ R30, R30, c[0x0][0x320] ;  /* 0x0000c8001e1e7a20 */ /* 0x000fe60000410000 */
[----:B------:R-:W-:Y:S01]  /*6c40*/  MUFU.TANH R111, R20 ;  /* 0x00000014006f7308 */ /* 0x000fe20000002400 */
[----:B------:R-:W-:Y:S02]  /*6c50*/  FMUL.FTZ R27, R27, c[0x0][0x320] ;  /* 0x0000c8001b1b7a20 */ /* 0x000fe40000410000 */
[----:B------:R-:W-:Y:S01]  /*6c60*/  FMUL.FTZ R34, R34, c[0x0][0x320] ;  /* 0x0000c80022227a20 */ /* 0x000fe20000410000 */
[C---:B------:R-:W-:Y:S01]  /*6c70*/  HMMA.16816.F32.BF16 R40, R180.reuse, R8, R40 ;  /* 0x00000008b428723c */ /* 0x040fe20000041828 */
[----:B----4-:R-:W1:Y:S01]  /*6c80*/  SHFL.IDX PT, R19, R0, 0x2, 0x1c1f ;  /* 0x005c1f0000137f89 */ /* 0x010e6200000e0000 */
[----:B------:R-:W-:Y:S02]  /*6c90*/  IMAD.MOV.U32 R13, RZ, RZ, -0x40 ;  /* 0xffffffc0ff0d7424 */ /* 0x000fe400078e00ff */
[----:B------:R-:W-:Y:S02]  /*6ca0*/  FMUL.FTZ R35, R35, c[0x0][0x320] ;  /* 0x0000c80023237a20 */ /* 0x000fe40000410000 */
[----:B------:R4:W-:Y:S01]  /*6cb0*/  MUFU.TANH R186, R34 ;  /* 0x0000002200ba7308 */ /* 0x0009e20000002400 */
[----:B------:R-:W-:Y:S01]  /*6cc0*/  @P6 MOV R9, c[0x0][0x1e0] ;  /* 0x0000780000096a02 */ /* 0x000fe20000000f00 */
[----:B------:R-:W-:Y:S01]  /*6cd0*/  FMUL.FTZ R32, R32, c[0x0][0x320] ;  /* 0x0000c80020207a20 */ /* 0x000fe20000410000 */
[-C--:B------:R-:W-:Y:S01]  /*6ce0*/  HMMA.16816.F32.BF16 R44, R180, R10.reuse, R44 ;  /* 0x0000000ab42c723c */ /* 0x080fe2000004182c */
[----:B------:R2:W1:Y:S02]  /*6cf0*/  SHFL.IDX PT, R18, R0, 0x3, 0x1c1f ;  /* 0x007c1f0000127f89 */ /* 0x00046400000e0000 */
[----:B------:R-:W-:Y:S01]  /*6d00*/  @P6 LEA R4, P0, R9, R3, 0x5 ;  /* 0x0000000309046211 */ /* 0x000fe200078028ff */
[----:B------:R-:W-:Y:S02]  /*6d10*/  FMUL.FTZ R33, R33, c[0x0][0x320] ;  /* 0x0000c80021217a20 */ /* 0x000fe40000410000 */
[----:B------:R-:W-:Y:S01]  /*6d20*/  FMUL.FTZ R36, R36, c[0x0][0x320] ;  /* 0x0000c80024247a20 */ /* 0x000fe20000410000 */
[----:B------:R-:W1:Y:S01]  /*6d30*/  MUFU.TANH R200, R15 ;  /* 0x0000000f00c87308 */ /* 0x000e620000002400 */
[----:B------:R-:W-:Y:S01]  /*6d40*/  FMUL.FTZ R28, R28, c[0x0][0x320] ;  /* 0x0000c8001c1c7a20 */ /* 0x000fe20000410000 */
[----:B------:R-:W-:Y:S01]  /*6d50*/  @P6 LEA.HI.X R9, R9, R2, R7, 0x5, P0 ;  /* 0x0000000209096211 */ /* 0x000fe200000f2c07 */
[C---:B------:R-:W-:Y:S04]  /*6d60*/  HMMA.16816.F32.BF16 R48, R188.reuse, R10, R48 ;  /* 0x0000000abc30723c */ /* 0x040fe80000041830 */
[----:B------:R-:W-:Y:S01]  /*6d70*/  @P6 IADD3 R8, P0, R232, 0x20, RZ ;  /* 0x00000020e8086810 */ /* 0x000fe20007f1e0ff */
[----:B------:R-:W-:Y:S02]  /*6d80*/  FMUL.FTZ R37, R37, c[0x0][0x320] ;  /* 0x0000c80025257a20 */ /* 0x000fe40000410000 */
[----:B------:R1:W-:Y:S01]  /*6d90*/  MUFU.TANH R101, R35 ;  /* 0x0000002300657308 */ /* 0x0003e20000002400 */
[----:B------:R-:W-:Y:S01]  /*6da0*/  @P6 IADD3.X R7, RZ, R231, RZ, P0, !PT ;  /* 0x000000e7ff076210 */ /* 0x000fe200007fe4ff */
[----:B------:R-:W-:Y:S03]  /*6db0*/  FMUL.FTZ R31, R31, c[0x0][0x320] ;  /* 0x0000c8001f1f7a20 */ /* 0x000fe60000410000 */
[----:B----4-:R-:W-:Y:S01]  /*6dc0*/  @P6 LEA R34, P1, R5, c[0x0][0x1c8], 0x1 ;  /* 0x0000720005226a11 */ /* 0x010fe200078208ff */
[----:B------:R-:W-:Y:S02]  /*6dd0*/  FMUL.FTZ R38, R38, c[0x0][0x320] ;  /* 0x0000c80026267a20 */ /* 0x000fe40000410000 */
[----:B------:R-:W-:Y:S02]  /*6de0*/  FMUL.FTZ R29, R29, c[0x0][0x320] ;  /* 0x0000c8001d1d7a20 */ /* 0x000fe40000410000 */
[----:B------:R-:W-:Y:S01]  /*6df0*/  MUFU.TANH R192, R23 ;  /* 0x0000001700c07308 */ /* 0x000fe20000002400 */
[----:B------:R-:W-:Y:S02]  /*6e00*/  FMUL.FTZ R39, R39, c[0x0][0x320] ;  /* 0x0000c80027277a20 */ /* 0x000fe40000410000 */
[----:B------:R-:W-:Y:S02]  /*6e10*/  IMAD R13, R229, R13, 0x1 ;  /* 0x00000001e50d7424 */ /* 0x000fe400078e020d */
[----:B------:R-:W-:Y:S02]  /*6e20*/  FMUL.FTZ R24, R24, c[0x0][0x320] ;  /* 0x0000c80018187a20 */ /* 0x000fe40000410000 */
[----:B------:R-:W-:Y:S02]  /*6e30*/  FMUL.FTZ R25, R25, c[0x0][0x320] ;  /* 0x0000c80019197a20 */ /* 0x000fe40000410000 */
[----:B------:R-:W-:Y:S01]  /*6e40*/  FMUL.FTZ R26, R26, c[0x0][0x320] ;  /* 0x0000c8001a1a7a20 */ /* 0x000fe20000410000 */
[----:B------:R4:W-:Y:S01]  /*6e50*/  MUFU.TANH R103, R32 ;  /* 0x0000002000677308 */ /* 0x0009e20000002400 */
[----:B------:R-:W-:Y:S02]  /*6e60*/  FMUL.FTZ R41, R41, c[0x0][0x320] ;  /* 0x0000c80029297a20 */ /* 0x000fe40000410000 */
[----:B------:R-:W-:Y:S01]  /*6e70*/  FMUL.FTZ R40, R40, c[0x0][0x320] ;  /* 0x0000c80028287a20 */ /* 0x000fe20000410000 */
[----:B-1----:R-:W-:Y:S01]  /*6e80*/  @P6 LEA.HI.X R35, R5, c[0x0][0x1cc], R6, 0x1, P1 ;  /* 0x0000730005236a11 */ /* 0x002fe200008f0c06 */
[----:B------:R-:W-:Y:S01]  /*6e90*/  FMUL.FTZ R44, R44, c[0x0][0x320] ;  /* 0x0000c8002c2c7a20 */ /* 0x000fe20000410000 */
[-C--:B------:R-:W-:Y:S01]  /*6ea0*/  @P6 IADD3 R6, P1, R3, R8.reuse, RZ ;  /* 0x0000000803066210 */ /* 0x080fe20007f3e0ff */
[----:B------:R-:W-:Y:S02]  /*6eb0*/  FMUL.FTZ R45, R45, c[0x0][0x320] ;  /* 0x0000c8002d2d7a20 */ /* 0x000fe40000410000 */
[----:B------:R-:W-:Y:S01]  /*6ec0*/  FMUL.FTZ R42, R42, c[0x0][0x320] ;  /* 0x0000c8002a2a7a20 */ /* 0x000fe20000410000 */
[----:B------:R-:W-:Y:S01]  /*6ed0*/  MUFU.TANH R198, R36 ;  /* 0x0000002400c67308 */ /* 0x000fe20000002400 */
[----:B------:R-:W-:Y:S01]  /*6ee0*/  @P6 IMAD.X R12, R2, 0x1, R7, P1 ;  /* 0x00000001020c6824 */ /* 0x000fe200008e0607 */
[----:B------:R-:W-:Y:S01]  /*6ef0*/  @P6 IADD3 R5, P1, R232, 0x40, RZ ;  /* 0x00000040e8056810 */ /* 0x000fe20007f3e0ff */
[----:B------:R-:W-:Y:S02]  /*6f00*/  FMUL.FTZ R43, R43, c[0x0][0x320] ;  /* 0x0000c8002b2b7a20 */ /* 0x000fe40000410000 */
[----:B------:R-:W-:Y:S02]  /*6f10*/  FMUL.FTZ R48, R48, c[0x0][0x320] ;  /* 0x0000c80030307a20 */ /* 0x000fe40000410000 */
[----:B------:R-:W-:Y:S02]  /*6f20*/  FMUL.FTZ R49, R49, c[0x0][0x320] ;  /* 0x0000c80031317a20 */ /* 0x000fe40000410000 */
[----:B------:R-:W-:Y:S01]  /*6f30*/  FMUL.FTZ R50, R50, c[0x0][0x320] ;  /* 0x0000c80032327a20 */ /* 0x000fe20000410000 */
[----:B------:R1:W-:Y:S01]  /*6f40*/  MUFU.TANH R102, R33 ;  /* 0x0000002100667308 */ /* 0x0003e20000002400 */
[----:B------:R-:W-:Y:S02]  /*6f50*/  FMUL.FTZ R51, R51, c[0x0][0x320] ;  /* 0x0000c80033337a20 */ /* 0x000fe40000410000 */
[----:B------:R-:W-:Y:S01]  /*6f60*/  FMUL.FTZ R46, R46, c[0x0][0x320] ;  /* 0x0000c8002e2e7a20 */ /* 0x000fe20000410000 */
[C---:B----4-:R-:W-:Y:S01]  /*6f70*/  @P6 LEA R32, P0, R6.reuse, c[0x0][0x1c8], 0x1 ;  /* 0x0000720006206a11 */ /* 0x050fe200078008ff */
[----:B------:R-:W-:Y:S05]  /*6f80*/  FMUL.FTZ R47, R47, c[0x0][0x320] ;  /* 0x0000c8002f2f7a20 */ /* 0x000fea0000410000 */
[----:B------:R4:W-:Y:S10]  /*6f90*/  MUFU.TANH R201, R37 ;  /* 0x0000002500c97308 */ /* 0x0009f40000002400 */
[----:B------:R2:W-:Y:S01]  /*6fa0*/  MUFU.TANH R104, R30 ;  /* 0x0000001e00687308 */ /* 0x0005e20000002400 */
[----:B-1----:R-:W-:Y:S09]  /*6fb0*/  @P6 LEA.HI.X R33, R6, c[0x0][0x1cc], R12, 0x1, P0 ;  /* 0x0000730006216a11 */ /* 0x002ff200000f0c0c */
[----:B------:R-:W-:Y:S10]  /*6fc0*/  MUFU.TANH R193, R24 ;  /* 0x0000001800c17308 */ /* 0x000ff40000002400 */
[----:B------:R1:W-:Y:S10]  /*6fd0*/  MUFU.TANH R109, R28 ;  /* 0x0000001c006d7308 */ /* 0x0003f40000002400 */
[----:B------:R-:W-:Y:S10]  /*6fe0*/  MUFU.TANH R187, R22 ;  /* 0x0000001600bb7308 */ /* 0x000ff40000002400 */
[----:B------:R1:W-:Y:S10]  /*6ff0*/  MUFU.TANH R197, R31 ;  /* 0x0000001f00c57308 */ /* 0x0003f40000002400 */
[----:B------:R-:W-:Y:S10]  /*7000*/  MUFU.TANH R194, R25 ;  /* 0x0000001900c27308 */ /* 0x000ff40000002400 */
[----:B------:R1:W-:Y:S10]  /*7010*/  MUFU.TANH R105, R29 ;  /* 0x0000001d00697308 */ /* 0x0003f40000002400 */
[----:B------:R-:W1:Y:S10]  /*7020*/  MUFU.TANH R110, R21 ;  /* 0x00000015006e7308 */ /* 0x000e740000002400 */
[----:B------:R-:W-:Y:S10]  /*7030*/  MUFU.TANH R195, R26 ;  /* 0x0000001a00c37308 */ /* 0x000ff40000002400 */
[----:B------:R-:W-:Y:S10]  /*7040*/  MUFU.TANH R245, R41 ;  /* 0x0000002900f57308 */ /* 0x000ff40000002400 */
[----:B------:R-:W-:Y:S01]  /*7050*/  MUFU.TANH R243, R40 ;  /* 0x0000002800f37308 */ /* 0x000fe20000002400 */
[----:B--2---:R-:W-:Y:S02]  /*7060*/  IADD3 R0, R13, c[0x0][0x1d0], -R14 ;  /* 0x000074000d007a10 */ /* 0x004fe40007ffe80e */
[----:B------:R-:W-:Y:S02]  /*7070*/  @P6 IADD3 R14, P0, R3, R5, RZ ;  /* 0x00000005030e6210 */ /* 0x000fe40007f1e0ff */
[----:B------:R-:W-:Y:S05]  /*7080*/  @P6 IADD3.X R13, RZ, R231, RZ, P1, !PT ;  /* 0x000000e7ff0d6210 */ /* 0x000fea0000ffe4ff */
[----:B------:R2:W2:Y:S01]  /*7090*/  MUFU.TANH R196, R27 ;  /* 0x0000001b00c47308 */ /* 0x0004a20000002400 */
[----:B------:R-:W-:Y:S01]  /*70a0*/  @P6 IADD3 R20, P1, R4, R8, RZ ;  /* 0x0000000804146210 */ /* 0x000fe20007f3e0ff */
[----:B------:R-:W-:Y:S01]  /*70b0*/  @P6 IMAD.X R15, R2, 0x1, R13, P0 ;  /* 0x00000001020f6824 */ /* 0x000fe200000e060d */
[C---:B------:R-:W-:Y:S02]  /*70c0*/  @P6 IADD3 R23, P0, R4.reuse, R5, RZ ;  /* 0x0000000504176210 */ /* 0x040fe40007f1e0ff */
[C---:B------:R-:W-:Y:S02]  /*70d0*/  @P6 IADD3.X R36, R9.reuse, R7, RZ, P1, !PT ;  /* 0x0000000709246210 */ /* 0x040fe40000ffe4ff */
[----:B------:R-:W-:Y:S03]  /*70e0*/  @P6 IADD3 R12, P1, R4, R232, RZ ;  /* 0x000000e8040c6210 */ /* 0x000fe60007f3e0ff */
[----:B------:R2:W-:Y:S01]  /*70f0*/  MUFU.TANH R238, R44 ;  /* 0x0000002c00ee7308 */ /* 0x0005e20000002400 */
[----:B------:R-:W2:Y:S01]  /*7100*/  LDSM.16.M88.4 R4, [R218] ;  /* 0x00000000da04783b */ /* 0x000ea20000000200 */
[----:B------:R-:W-:Y:S01]  /*7110*/  IADD3 R0, R0, -c[0x0][0x168], RZ ;  /* 0x80005a0000007a10 */ /* 0x000fe20007ffe0ff */
[----:B------:R-:W-:Y:S04]  /*7120*/  DEPBAR.LE SB0, 0x0 ;  /* 0x000080000000791a */ /* 0x000fe80000000000 */
[C---:B----4-:R-:W-:Y:S01]  /*7130*/  @P6 IADD3.X R37, R9.reuse, R13, RZ, P0, !PT ;  /* 0x0000000d09256210 */ /* 0x050fe200007fe4ff */
[----:B------:R-:W-:Y:S01]  /*7140*/  @P6 IMAD.X R9, R9, 0x1, R231, P1 ;  /* 0x0000000109096824 */ /* 0x000fe200008e06e7 */
[----:B------:R-:W-:Y:S01]  /*7150*/  @P6 LEA R30, P1, R12, c[0x0][0x1c8], 0x1 ;  /* 0x000072000c1e6a11 */ /* 0x000fe200078208ff */
[----:B------:R4:W-:Y:S01]  /*7160*/  MUFU.TANH R239, R45 ;  /* 0x0000002d00ef7308 */ /* 0x0009e20000002400 */
[----:B---3--:R-:W-:Y:S01]  /*7170*/  IMAD.IADD R8, R0, 0x1, R17 ;  /* 0x0000000100087824 */ /* 0x008fe200078e0211 */
[----:B-1----:R-:W-:Y:S01]  /*7180*/  @P6 LEA R28, P0, R14, c[0x0][0x1c8], 0x1 ;  /* 0x000072000e1c6a11 */ /* 0x002fe200078008ff */
[----:B------:R-:W-:Y:S01]  /*7190*/  IMAD.IADD R2, R0, 0x1, R19 ;  /* 0x0000000100027824 */ /* 0x000fe200078e0213 */
[----:B------:R-:W-:Y:S06]  /*71a0*/  @P6 LEA.HI.X R31, R12, c[0x0][0x1cc], R9, 0x1, P1 ;  /* 0x000073000c1f6a11 */ /* 0x000fec00008f0c09 */
[----:B------:R-:W1:Y:S01]  /*71b0*/  MUFU.TANH R38, R38 ;  /* 0x0000002600267308 */ /* 0x000e620000002400 */
[----:B------:R-:W-:Y:S01]  /*71c0*/  IADD3 R3, R0, R16, RZ ;  /* 0x0000001000037210 */ /* 0x000fe20007ffe0ff */
[----:B------:R-:W-:Y:S01]  /*71d0*/  BAR.SYNC.DEFER_BLOCKING 0x0 ;  /* 0x0000000000007b1d */ /* 0x000fe20000010000 */
[----:B------:R-:W-:Y:S02]  /*71e0*/  ISETP.GT.AND P1, PT, R8, 0x1, PT ;  /* 0x000000010800780c */ /* 0x000fe40003f24270 */
[----:B------:R-:W-:Y:S02]  /*71f0*/  @P6 LEA.HI.X R29, R14, c[0x0][0x1cc], R15, 0x1, P0 ;  /* 0x000073000e1d6a11 */ /* 0x000fe400000f0c0f */
[----:B------:R-:W-:Y:S02]  /*7200*/  FSEL R13, R206, -INF , P1 ;  /* 0xff800000ce0d7808 */ /* 0x000fe40000800000 */
[----:B------:R-:W-:Y:S01]  /*7210*/  ISETP.GT.AND P1, PT, R3, 0x1, PT ;  /* 0x000000010300780c */ /* 0x000fe20003f24270 */
[----:B------:R-:W3:Y:S01]  /*7220*/  MUFU.TANH R39, R39 ;  /* 0x0000002700277308 */ /* 0x000ee20000002400 */
[----:B------:R-:W-:Y:S02]  /*7230*/  ISETP.GT.AND P0, PT, R8, RZ, PT ;  /* 0x000000ff0800720c */ /* 0x000fe40003f04270 */
[----:B-----5:R-:W-:Y:S02]  /*7240*/  FSEL R16, R209, -INF , P1 ;  /* 0xff800000d1107808 */ /* 0x020fe40000800000 */
[----:B------:R-:W-:Y:S02]  /*7250*/  IADD3 R0, R0, R18, RZ ;  /* 0x0000001200007210 */ /* 0x000fe40007ffe0ff */
[----:B------:R-:W-:Y:S02]  /*7260*/  FSEL R12, R207, -INF , P0 ;  /* 0xff800000cf0c7808 */ /* 0x000fe40000000000 */
[----:B------:R-:W-:Y:S01]  /*7270*/  ISETP.GT.AND P1, PT, R2, 0x1, PT ;  /* 0x000000010200780c */ /* 0x000fe20003f24270 */
[----:B------:R-:W5:Y:S01]  /*7280*/  MUFU.TANH R42, R42 ;  /* 0x0000002a002a7308 */ /* 0x000f620000002400 */
[----:B------:R-:W-:Y:S01]  /*7290*/  ISETP.GT.AND P0, PT, R3, RZ, PT ;  /* 0x000000ff0300720c */ /* 0x000fe20003f04270 */
[-C--:B--2---:R-:W-:Y:S05]  /*72a0*/  HMMA.16816.F32.BF16 R52, R188, R4.reuse, R52 ;  /* 0x00000004bc34723c */ /* 0x084fea0000041834 */
[----:B------:R-:W-:Y:S02]  /*72b0*/  FSEL R18, R205, -INF , P1 ;  /* 0xff800000cd127808 */ /* 0x000fe40000800000 */
[----:B------:R-:W-:Y:S01]  /*72c0*/  ISETP.GT.AND P1, PT, R0, 0x1, PT ;  /* 0x000000010000780c */ /* 0x000fe20003f24270 */
[----:B------:R-:W2:Y:S01]  /*72d0*/  MUFU.TANH R43, R43 ;  /* 0x0000002b002b7308 */ /* 0x000ea20000002400 */
[----:B------:R-:W-:Y:S01]  /*72e0*/  FSEL R15, R210, -INF , P0 ;  /* 0xff800000d20f7808 */ /* 0x000fe20000000000 */
[C---:B------:R-:W-:Y:S04]  /*72f0*/  HMMA.16816.F32.BF16 R56, R180.reuse, R4, R56 ;  /* 0x00000004b438723c */ /* 0x040fe80000041838 */
[----:B------:R-:W-:Y:S02]  /*7300*/  ISETP.GT.AND P0, PT, R2, RZ, PT ;  /* 0x000000ff0200720c */ /* 0x000fe40003f04270 */
[----:B------:R-:W-:Y:S02]  /*7310*/  FSEL R24, R202, -INF , P1 ;  /* 0xff800000ca187808 */ /* 0x000fe40000800000 */
[----:B------:R-:W1:Y:S01]  /*7320*/  MUFU.TANH R48, R48 ;  /* 0x0000003000307308 */ /* 0x000e620000002400 */
[----:B------:R-:W-:Y:S01]  /*7330*/  FSEL R17, R208, -INF , P0 ;  /* 0xff800000d0117808 */ /* 0x000fe20000000000 */
[-C--:B------:R-:W-:Y:S03]  /*7340*/  HMMA.16816.F32.BF16 R60, R180, R6.reuse, R60 ;  /* 0x00000006b43c723c */ /* 0x080fe6000004183c */
[----:B------:R-:W-:Y:S01]  /*7350*/  ISETP.GT.AND P1, PT, R2, 0x9, PT ;  /* 0x000000090200780c */ /* 0x000fe20003f24270 */
[----:B------:R-:W-:Y:S01]  /*7360*/  FMUL.FTZ R52, R52, c[0x0][0x320] ;  /* 0x0000c80034347a20 */ /* 0x000fe20000410000 */
[C---:B------:R-:W-:Y:S01]  /*7370*/  ISETP.GT.AND P0, PT, R0.reuse, RZ, PT ;  /* 0x000000ff0000720c */ /* 0x040fe20003f04270 */
[----:B------:R-:W-:Y:S01]  /*7380*/  FMUL.FTZ R53, R53, c[0x0][0x320] ;  /* 0x0000c80035357a20 */ /* 0x000fe20000410000 */
[----:B------:R-:W-:Y:S01]  /*7390*/  FSEL R22, R177, -INF , P1 ;  /* 0xff800000b1167808 */ /* 0x000fe20000800000 */
[----:B------:R-:W1:Y:S01]  /*73a0*/  MUFU.TANH R49, R49 ;  /* 0x0000003100317308 */ /* 0x000e620000002400 */
[----:B------:R-:W-:Y:S01]  /*73b0*/  FSEL R25, R203, -INF , P0 ;  /* 0xff800000cb197808 */ /* 0x000fe20000000000 */
[----:B------:R-:W-:Y:S04]  /*73c0*/  HMMA.16816.F32.BF16 R64, R188, R6, R64 ;  /* 0x00000006bc40723c */ /* 0x000fe80000041840 */
[----:B------:R-:W-:Y:S01]  /*73d0*/  ISETP.GT.AND P1, PT, R0, 0x9, PT ;  /* 0x000000090000780c */ /* 0x000fe20003f24270 */
[----:B------:R-:W-:Y:S01]  /*73e0*/  FMUL.FTZ R27, R55, c[0x0][0x320] ;  /* 0x0000c800371b7a20 */ /* 0x000fe20000410000 */
[----:B------:R-:W-:Y:S01]  /*73f0*/  ISETP.GT.AND P0, PT, R2, 0x8, PT ;  /* 0x000000080200780c */ /* 0x000fe20003f04270 */
[----:B------:R-:W-:Y:S01]  /*7400*/  FMUL.FTZ R54, R54, c[0x0][0x320] ;  /* 0x0000c80036367a20 */ /* 0x000fe20000410000 */
[----:B------:R-:W1:Y:S01]  /*7410*/  MUFU.TANH R7, R52 ;  /* 0x0000003400077308 */ /* 0x000e620000002400 */
[----:B------:R-:W-:Y:S02]  /*7420*/  FSEL R21, R200, -INF , P1 ;  /* 0xff800000c8157808 */ /* 0x000fe40000800000 */
[----:B------:R-:W-:Y:S01]  /*7430*/  ISETP.GT.AND P1, PT, R8, 0x9, PT ;  /* 0x000000090800780c */ /* 0x000fe20003f24270 */
[----:B------:R-:W-:Y:S01]  /*7440*/  FMUL.FTZ R59, R59, c[0x0][0x320] ;  /* 0x0000c8003b3b7a20 */ /* 0x000fe20000410000 */
[----:B------:R-:W-:Y:S01]  /*7450*/  FSEL R19, R178, -INF , P0 ;  /* 0xff800000b2137808 */ /* 0x000fe20000000000 */
[----:B------:R-:W-:Y:S01]  /*7460*/  FMUL.FTZ R63, R63, c[0x0][0x320] ;  /* 0x0000c8003f3f7a20 */ /* 0x000fe20000410000 */
[----:B------:R-:W-:Y:S01]  /*7470*/  ISETP.GT.AND P0, PT, R0, 0x8, PT ;  /* 0x000000080000780c */ /* 0x000fe20003f04270 */
[----:B------:R-:W-:Y:S01]  /*7480*/  FMUL.FTZ R56, R56, c[0x0][0x320] ;  /* 0x0000c80038387a20 */ /* 0x000fe20000410000 */
[----:B------:R-:W-:Y:S01]  /*7490*/  FSEL R10, R185, -INF , P1 ;  /* 0xff800000b90a7808 */ /* 0x000fe20000800000 */
[----:B------:R-:W1:Y:S01]  /*74a0*/  MUFU.TANH R6, R53 ;  /* 0x0000003500067308 */ /* 0x000e620000002400 */
[----:B------:R-:W-:Y:S01]  /*74b0*/  FSEL R26, R176, -INF , P0 ;  /* 0xff800000b01a7808 */ /* 0x000fe20000000000 */
[----:B------:R-:W-:Y:S01]  /*74c0*/  IMAD.MOV.U32 R176, RZ, RZ, R230 ;  /* 0x000000ffffb07224 */ /* 0x000fe200078e00e6 */
[----:B------:R-:W-:Y:S01]  /*74d0*/  ISETP.GT.AND P0, PT, R8, 0x8, PT ;  /* 0x000000080800780c */ /* 0x000fe20003f04270 */
[----:B------:R-:W-:Y:S01]  /*74e0*/  FMUL.FTZ R57, R57, c[0x0][0x320] ;  /* 0x0000c80039397a20 */ /* 0x000fe20000410000 */
[----:B------:R-:W-:Y:S01]  /*74f0*/  ISETP.GT.AND P1, PT, R3, 0x9, PT ;  /* 0x000000090300780c */ /* 0x000fe20003f24270 */
[----:B------:R-:W-:Y:S01]  /*7500*/  FMUL.FTZ R4, R64, c[0x0][0x320] ;  /* 0x0000c80040047a20 */ /* 0x000fe20000410000 */
[----:B------:R-:W-:Y:S01]  /*7510*/  FSEL R9, R199, -INF , P0 ;  /* 0xff800000c7097808 */ /* 0x000fe20000000000 */
[----:B------:R-:W-:Y:S01]  /*7520*/  FMUL.FTZ R5, R65, c[0x0][0x320] ;  /* 0x0000c80041057a20 */ /* 0x000fe20000410000 */
[----:B------:R-:W-:Y:S01]  /*7530*/  ISETP.GT.AND P0, PT, R3, 0x8, PT ;  /* 0x000000080300780c */ /* 0x000fe20003f04270 */
[----:B------:R-:W-:Y:S01]  /*7540*/  MUFU.TANH R46, R46 ;  /* 0x0000002e002e7308 */ /* 0x000fe20000002400 */
[----:B------:R-:W-:Y:S01]  /*7550*/  FSEL R14, R179, -INF , P1 ;  /* 0xff800000b30e7808 */ /* 0x000fe20000800000 */
[----:B------:R-:W-:Y:S01]  /*7560*/  FMUL.FTZ R60, R60, c[0x0][0x320] ;  /* 0x0000c8003c3c7a20 */ /* 0x000fe20000410000 */
[----:B------:R-:W-:Y:S01]  /*7570*/  ISETP.GT.AND P1, PT, R8, 0x11, PT ;  /* 0x000000110800780c */ /* 0x000fe20003f24270 */
[----:B------:R-:W-:Y:S01]  /*7580*/  FMUL.FTZ R61, R61, c[0x0][0x320] ;  /* 0x0000c8003d3d7a20 */ /* 0x000fe20000410000 */
[----:B------:R-:W-:Y:S01]  /*7590*/  FSEL R11, R184, -INF , P0 ;  /* 0xff800000b80b7808 */ /* 0x000fe20000000000 */
[----:B------:R-:W-:Y:S01]  /*75a0*/  FMUL.FTZ R58, R58, c[0x0][0x320] ;  /* 0x0000c8003a3a7a20 */ /* 0x000fe20000410000 */
[----:B------:R-:W-:Y:S01]  /*75b0*/  FSEL R41, R110, -INF , P1 ;  /* 0xff8000006e297808 */ /* 0x000fe20000800000 */
[----:B------:R-:W-:Y:S01]  /*75c0*/  FMUL.FTZ R62, R62, c[0x0][0x320] ;  /* 0x0000c8003e3e7a20 */ /* 0x000fe20000410000 */
[----:B------:R-:W-:Y:S01]  /*75d0*/  ISETP.GT.AND P1, PT, R3, 0x11, PT ;  /* 0x000000110300780c */ /* 0x000fe20003f24270 */
[----:B------:R-:W1:Y:S01]  /*75e0*/  MUFU.TANH R4, R4 ;  /* 0x0000000400047308 */ /* 0x000e620000002400 */
[----:B------:R-:W-:Y:S02]  /*75f0*/  ISETP.GT.AND P0, PT, R8, 0x10, PT ;  /* 0x000000100800780c */ /* 0x000fe40003f04270 */
[----:B------:R-:W-:Y:S02]  /*7600*/  FSEL R192, R192, -INF , P1 ;  /* 0xff800000c0c07808 */ /* 0x000fe40000800000 */
[----:B------:R-:W-:Y:S02]  /*7610*/  FSEL R40, R111, -INF , P0 ;  /* 0xff8000006f287808 */ /* 0x000fe40000000000 */
[----:B------:R-:W-:Y:S02]  /*7620*/  ISETP.GT.AND P1, PT, R2, 0x11, PT ;  /* 0x000000110200780c */ /* 0x000fe40003f24270 */
[----:B------:R-:W-:Y:S01]  /*7630*/  ISETP.GT.AND P0, PT, R3, 0x10, PT ;  /* 0x000000100300780c */ /* 0x000fe20003f04270 */
[----:B------:R-:W-:Y:S01]  /*7640*/  MUFU.TANH R62, R62 ;  /* 0x0000003e003e7308 */ /* 0x000fe20000002400 */
[----:B------:R-:W-:Y:S02]  /*7650*/  FSEL R194, R194, -INF , P1 ;  /* 0xff800000c2c27808 */ /* 0x000fe40000800000 */
[----:B------:R-:W-:Y:S02]  /*7660*/  ISETP.GT.AND P1, PT, R0, 0x11, PT ;  /* 0x000000110000780c */ /* 0x000fe40003f24270 */
[----:B------:R-:W-:Y:S02]  /*7670*/  FSEL R187, R187, -INF , P0 ;  /* 0xff800000bbbb7808 */ /* 0x000fe40000000000 */
[----:B------:R-:W-:Y:S02]  /*7680*/  ISETP.GT.AND P0, PT, R2, 0x10, PT ;  /* 0x000000100200780c */ /* 0x000fe40003f04270 */
[----:B------:R-:W-:Y:S01]  /*7690*/  FSEL R196, R196, -INF , P1 ;  /* 0xff800000c4c47808 */ /* 0x000fe20000800000 */
[----:B------:R-:W1:Y:S01]  /*76a0*/  MUFU.TANH R5, R5 ;  /* 0x0000000500057308 */ /* 0x000e620000002400 */
[----:B------:R-:W-:Y:S02]  /*76b0*/  ISETP.GT.AND P1, PT, R2, 0x19, PT ;  /* 0x000000190200780c */ /* 0x000fe40003f24270 */
[----:B------:R-:W-:Y:S02]  /*76c0*/  FSEL R193, R193, -INF , P0 ;  /* 0xff800000c1c17808 */ /* 0x000fe40000000000 */
[----:B------:R-:W-:Y:S02]  /*76d0*/  ISETP.GT.AND P0, PT, R0, 0x10, PT ;  /* 0x000000100000780c */ /* 0x000fe40003f04270 */
[----:B------:R-:W-:Y:S02]  /*76e0*/  FSEL R190, R105, -INF , P1 ;  /* 0xff80000069be7808 */ /* 0x000fe40000800000 */
[----:B------:R-:W-:Y:S01]  /*76f0*/  FMNMX.FTZ R105, R12, R100, !PT ;  /* 0x000000640c697209 */ /* 0x000fe20007810000 */
[----:B------:R-:W1:Y:S01]  /*7700*/  MUFU.TANH R50, R50 ;  /* 0x0000003200327308 */ /* 0x000e620000002400 */
[----:B------:R-:W-:Y:S02]  /*7710*/  FSEL R195, R195, -INF , P0 ;  /* 0xff800000c3c37808 */ /* 0x000fe40000000000 */
[----:B------:R-:W-:Y:S02]  /*7720*/  ISETP.GT.AND P0, PT, R2, 0x18, PT ;  /* 0x000000180200780c */ /* 0x000fe40003f04270 */
[----:B------:R-:W-:Y:S02]  /*7730*/  FMNMX.FTZ R105, R13, R105, !PT ;  /* 0x000000690d697209 */ /* 0x000fe40007810000 */
[----:B------:R-:W-:Y:S02]  /*7740*/  FSEL R189, R109, -INF , P0 ;  /* 0xff8000006dbd7808 */ /* 0x000fe40000000000 */
[C---:B------:R-:W-:Y:S01]  /*7750*/  ISETP.GT.AND P0, PT, R0.reuse, 0x18, PT ;  /* 0x000000180000780c */ /* 0x040fe20003f04270 */
[----:B------:R-:W-:Y:S01]  /*7760*/  MUFU.TANH R109, R63 ;  /* 0x0000003f006d7308 */ /* 0x000fe20000002400 */
[----:B------:R-:W-:Y:S02]  /*7770*/  FMNMX.FTZ R105, R9, R105, !PT ;  /* 0x0000006909697209 */ /* 0x000fe40007810000 */
[----:B------:R-:W-:Y:S02]  /*7780*/  ISETP.GT.AND P1, PT, R0, 0x19, PT ;  /* 0x000000190000780c */ /* 0x000fe40003f24270 */
[----:B------:R-:W-:Y:S02]  /*7790*/  FSEL R191, R104, -INF , P0 ;  /* 0xff80000068bf7808 */ /* 0x000fe40000000000 */
[----:B------:R-:W-:Y:S02]  /*77a0*/  ISETP.GT.AND P0, PT, R8, 0x18, PT ;  /* 0x000000180800780c */ /* 0x000fe40003f04270 */
[----:B------:R-:W-:Y:S01]  /*77b0*/  FMNMX.FTZ R105, R10, R105, !PT ;  /* 0x000000690a697209 */ /* 0x000fe20007810000 */
[----:B------:R-:W1:Y:S01]  /*77c0*/  MUFU.TANH R51, R51 ;  /* 0x0000003300337308 */ /* 0x000e620000002400 */
[----:B------:R-:W-:Y:S02]  /*77d0*/  FSEL R44, R103, -INF , P0 ;  /* 0xff800000672c7808 */ /* 0x000fe40000000000 */
[----:B------:R-:W-:Y:S02]  /*77e0*/  FSEL R197, R197, -INF , P1 ;  /* 0xff800000c5c57808 */ /* 0x000fe40000800000 */
[----:B------:R-:W-:Y:S02]  /*77f0*/  ISETP.GT.AND P1, PT, R8, 0x19, PT ;  /* 0x000000190800780c */ /* 0x000fe40003f24270 */
[C---:B------:R-:W-:Y:S02]  /*7800*/  ISETP.GT.AND P0, PT, R3.reuse, 0x18, PT ;  /* 0x000000180300780c */ /* 0x040fe40003f04270 */
[----:B----4-:R-:W-:Y:S01]  /*7810*/  FSEL R45, R102, -INF , P1 ;  /* 0xff800000662d7808 */ /* 0x010fe20000800000 */
[----:B------:R-:W4:Y:S01]  /*7820*/  MUFU.TANH R54, R54 ;  /* 0x0000003600367308 */ /* 0x000f220000002400 */
[----:B------:R-:W-:Y:S02]  /*7830*/  FSEL R186, R186, -INF , P0 ;  /* 0xff800000baba7808 */ /* 0x000fe40000000000 */
[----:B------:R-:W-:Y:S02]  /*7840*/  ISETP.GT.AND P0, PT, R8, 0x20, PT ;  /* 0x000000200800780c */ /* 0x000fe40003f04270 */
[----:B------:R-:W-:Y:S02]  /*7850*/  FMNMX.FTZ R105, R40, R105, !PT ;  /* 0x0000006928697209 */ /* 0x000fe40007810000 */
[C---:B------:R-:W-:Y:S02]  /*7860*/  ISETP.GT.AND P1, PT, R3.reuse, 0x19, PT ;  /* 0x000000190300780c */ /* 0x040fe40003f24270 */
[----:B------:R-:W-:Y:S01]  /*7870*/  FSEL R198, R198, -INF , P0 ;  /* 0xff800000c6c67808 */ /* 0x000fe20000000000 */
[----:B------:R-:W2:Y:S01]  /*7880*/  MUFU.TANH R27, R27 ;  /* 0x0000001b001b7308 */ /* 0x000ea20000002400 */
[----:B------:R-:W-:Y:S02]  /*7890*/  ISETP.GT.AND P0, PT, R3, 0x20, PT ;  /* 0x000000200300780c */ /* 0x000fe40003f04270 */
[----:B------:R-:W-:Y:S02]  /*78a0*/  FSEL R188, R101, -INF , P1 ;  /* 0xff80000065bc7808 */ /* 0x000fe40000800000 */
[----:B------:R-:W-:Y:S02]  /*78b0*/  ISETP.GT.AND P1, PT, R8, 0x21, PT ;  /* 0x000000210800780c */ /* 0x000fe40003f24270 */
[----:B------:R-:W-:Y:S02]  /*78c0*/  FMNMX.FTZ R105, R41, R105, !PT ;  /* 0x0000006929697209 */ /* 0x000fe40007810000 */
[----:B-1----:R-:W-:Y:S01]  /*78d0*/  FSEL R205, R38, -INF , P0 ;  /* 0xff80000026cd7808 */ /* 0x002fe20000000000 */
[----:B------:R-:W-:Y:S01]  /*78e0*/  MUFU.TANH R56, R56 ;  /* 0x0000003800387308 */ /* 0x000fe20000002400 */
[----:B------:R-:W-:Y:S02]  /*78f0*/  FSEL R201, R201, -INF , P1 ;  /* 0xff800000c9c97808 */ /* 0x000fe40000800000 */
[----:B------:R-:W-:Y:S02]  /*7900*/  ISETP.GT.AND P1, PT, R3, 0x21, PT ;  /* 0x000000210300780c */ /* 0x000fe40003f24270 */
[----:B------:R-:W-:Y:S02]  /*7910*/  FMNMX.FTZ R105, R44, R105, !PT ;  /* 0x000000692c697209 */ /* 0x000fe40007810000 */
[----:B------:R-:W-:Y:S02]  /*7920*/  ISETP.GT.AND P0, PT, R2, 0x20, PT ;  /* 0x000000200200780c */ /* 0x000fe40003f04270 */
[----:B---3--:R-:W-:Y:S01]  /*7930*/  FSEL R206, R39, -INF , P1 ;  /* 0xff80000027ce7808 */ /* 0x008fe20000800000 */
[----:B------:R-:W-:Y:S01]  /*7940*/  MUFU.TANH R57, R57 ;  /* 0x0000003900397308 */ /* 0x000fe20000002400 */
[----:B------:R-:W-:Y:S02]  /*7950*/  FSEL R243, R243, -INF , P0 ;  /* 0xff800000f3f37808 */ /* 0x000fe40000000000 */
[----:B------:R-:W-:Y:S02]  /*7960*/  ISETP.GT.AND P0, PT, R0, 0x20, PT ;  /* 0x000000200000780c */ /* 0x000fe40003f04270 */
[----:B------:R-:W-:Y:S02]  /*7970*/  FMNMX.FTZ R105, R45, R105, !PT ;  /* 0x000000692d697209 */ /* 0x000fe40007810000 */
[----:B------:R-:W-:Y:S02]  /*7980*/  ISETP.GT.AND P1, PT, R2, 0x21, PT ;  /* 0x000000210200780c */ /* 0x000fe40003f24270 */
[----:B-----5:R-:W-:Y:S01]  /*7990*/  FSEL R250, R42, -INF , P0 ;  /* 0xff8000002afa7808 */ /* 0x020fe20000000000 */
[----:B------:R-:W-:Y:S01]  /*79a0*/  MUFU.TANH R60, R60 ;  /* 0x0000003c003c7308 */ /* 0x000fe20000002400 */
[----:B------:R-:W-:Y:S02]  /*79b0*/  FSEL R245, R245, -INF , P1 ;  /* 0xff800000f5f57808 */ /* 0x000fe40000800000 */
[----:B------:R-:W-:Y:S02]  /*79c0*/  ISETP.GT.AND P1, PT, R0, 0x21, PT ;  /* 0x000000210000780c */ /* 0x000fe40003f24270 */
[----:B------:R-:W-:Y:S02]  /*79d0*/  ISETP.GT.AND P0, PT, R8, 0x28, PT ;  /* 0x000000280800780c */ /* 0x000fe40003f04270 */
[----:B------:R-:W-:Y:S02]  /*79e0*/  FMNMX.FTZ R105, R198, R105, !PT ;  /* 0x00000069c6697209 */ /* 0x000fe40007810000 */
[----:B--2---:R-:W-:Y:S01]  /*79f0*/  FSEL R252, R43, -INF , P1 ;  /* 0xff8000002bfc7808 */ /* 0x004fe20000800000 */
[----:B------:R-:W-:Y:S01]  /*7a00*/  MUFU.TANH R47, R47 ;  /* 0x0000002f002f7308 */ /* 0x000fe20000002400 */
[----:B------:R-:W-:Y:S02]  /*7a10*/  FSEL R199, R48, -INF , P0 ;  /* 0xff80000030c77808 */ /* 0x000fe40000000000 */
[C---:B------:R-:W-:Y:S02]  /*7a20*/  ISETP.GT.AND P1, PT, R8.reuse, 0x29, PT ;  /* 0x000000290800780c */ /* 0x040fe40003f24270 */
[----:B------:R-:W-:Y:S02]  /*7a30*/  FMNMX.FTZ R105, R201, R105, !PT ;  /* 0x00000069c9697209 */ /* 0x000fe40007810000 */
[----:B------:R-:W-:Y:S02]  /*7a40*/  FSEL R202, R49, -INF , P1 ;  /* 0xff80000031ca7808 */ /* 0x000fe40000800000 */
[C---:B------:R-:W-:Y:S01]  /*7a50*/  ISETP.GT.AND P0, PT, R8.reuse, 0x30, PT ;  /* 0x000000300800780c */ /* 0x040fe20003f04270 */
[----:B------:R-:W-:Y:S01]  /*7a60*/  MUFU.TANH R61, R61 ;  /* 0x0000003d003d7308 */ /* 0x000fe20000002400 */
[----:B------:R-:W-:Y:S02]  /*7a70*/  FMNMX.FTZ R105, R199, R105, !PT ;  /* 0x00000069c7697209 */ /* 0x000fe40007810000 */
[----:B------:R-:W-:Y:S02]  /*7a80*/  ISETP.GT.AND P1, PT, R8, 0x31, PT ;  /* 0x000000310800780c */ /* 0x000fe40003f24270 */
[----:B------:R-:W-:Y:S01]  /*7a90*/  FSEL R211, R7, -INF , P0 ;  /* 0xff80000007d37808 */ /* 0x000fe20000000000 */
[----:B------:R-:W-:Y:S01]  /*7aa0*/  FMUL.FTZ R7, R66, c[0x0][0x320] ;  /* 0x0000c80042077a20 */ /* 0x000fe20000410000 */
[----:B------:R-:W-:Y:S02]  /*7ab0*/  FMNMX.FTZ R105, R202, R105, !PT ;  /* 0x00000069ca697209 */ /* 0x000fe40007810000 */
[----:B------:R-:W-:Y:S01]  /*7ac0*/  FSEL R230, R6, -INF , P1 ;  /* 0xff80000006e67808 */ /* 0x000fe20000800000 */
[----:B------:R-:W-:Y:S01]  /*7ad0*/  MUFU.TANH R58, R58 ;  /* 0x0000003a003a7308 */ /* 0x000fe20000002400 */
[C---:B------:R-:W-:Y:S02]  /*7ae0*/  ISETP.GT.AND P0, PT, R8.reuse, 0x38, PT ;  /* 0x000000380800780c */ /* 0x040fe40003f04270 */
[----:B------:R-:W-:Y:S02]  /*7af0*/  FMNMX.FTZ R105, R211, R105, !PT ;  /* 0x00000069d3697209 */ /* 0x000fe40007810000 */
[----:B------:R-:W-:Y:S01]  /*7b00*/  ISETP.GT.AND P1, PT, R8, 0x39, PT ;  /* 0x000000390800780c */ /* 0x000fe20003f24270 */
[----:B------:R-:W-:Y:S01]  /*7b10*/  FMUL.FTZ R8, R67, c[0x0][0x320] ;  /* 0x0000c80043087a20 */ /* 0x000fe20000410000 */
[----:B------:R-:W-:Y:S02]  /*7b20*/  FSEL R251, R4, -INF , P0 ;  /* 0xff80000004fb7808 */ /* 0x000fe40000000000 */
[----:B------:R-:W-:Y:S01]  /*7b30*/  FMNMX.FTZ R105, R230, R105, !PT ;  /* 0x00000069e6697209 */ /* 0x000fe20007810000 */
[----:B------:R-:W1:Y:S01]  /*7b40*/  MUFU.TANH R7, R7 ;  /* 0x0000000700077308 */ /* 0x000e620000002400 */
[----:B------:R-:W-:Y:S02]  /*7b50*/  FSEL R231, R5, -INF , P1 ;  /* 0xff80000005e77808 */ /* 0x000fe40000800000 */
[----:B------:R-:W-:Y:S02]  /*7b60*/  FMNMX.FTZ R105, R251, R105, !PT ;  /* 0x00000069fb697209 */ /* 0x000fe40007810000 */
[----:B------:R-:W-:Y:S02]  /*7b70*/  FMNMX.FTZ R4, R15, R106, !PT ;  /* 0x0000006a0f047209 */ /* 0x000fe40007810000 */
[----:B------:R-:W-:Y:S02]  /*7b80*/  FMNMX.FTZ R105, R231, R105, !PT ;  /* 0x00000069e7697209 */ /* 0x000fe40007810000 */
[----:B------:R-:W-:Y:S01]  /*7b90*/  FMNMX.FTZ R4, R16, R4, !PT ;  /* 0x0000000410047209 */ /* 0x000fe20007810000 */
[----:B------:R-:W2:Y:S01]  /*7ba0*/  MUFU.TANH R8, R8 ;  /* 0x0000000800087308 */ /* 0x000ea20000002400 */
[----:B------:R-:W-:Y:S01]  /*7bb0*/  FMNMX.FTZ R5, R17, R107, !PT ;  /* 0x0000006b11057209 */ /* 0x000fe20007810000 */
[----:B------:R-:W3:Y:S01]  /*7bc0*/  SHFL.BFLY PT, R6, R105, 0x2, 0x1f ;  /* 0x0c401f0069067f89 */ /* 0x000ee200000e0000 */
[----:B------:R-:W-:Y:S02]  /*7bd0*/  FMNMX.FTZ R4, R11, R4, !PT ;  /* 0x000000040b047209 */ /* 0x000fe40007810000 */
[----:B------:R-:W-:Y:S02]  /*7be0*/  ISETP.GT.AND P0, PT, R2, 0x28, PT ;  /* 0x000000280200780c */ /* 0x000fe40003f04270 */
[----:B------:R-:W-:Y:S02]  /*7bf0*/  FMNMX.FTZ R4, R14, R4, !PT ;  /* 0x000000040e047209 */ /* 0x000fe40007810000 */
[----:B------:R-:W-:Y:S02]  /*7c00*/  ISETP.GT.AND P1, PT, R2, 0x29, PT ;  /* 0x000000290200780c */ /* 0x000fe40003f24270 */
[----:B------:R-:W-:Y:S02]  /*7c10*/  FMNMX.FTZ R4, R187, R4, !PT ;  /* 0x00000004bb047209 */ /* 0x000fe40007810000 */
[----:B------:R-:W-:Y:S02]  /*7c20*/  FMNMX.FTZ R5, R18, R5, !PT ;  /* 0x0000000512057209 */ /* 0x000fe40007810000 */
[----:B------:R-:W-:Y:S02]  /*7c30*/  FSEL R238, R238, -INF , P0 ;  /* 0xff800000eeee7808 */ /* 0x000fe40000000000 */
[----:B------:R-:W-:Y:S02]  /*7c40*/  ISETP.GT.AND P0, PT, R0, 0x28, PT ;  /* 0x000000280000780c */ /* 0x000fe40003f04270 */
[----:B------:R-:W-:Y:S02]  /*7c50*/  FMNMX.FTZ R4, R192, R4, !PT ;  /* 0x00000004c0047209 */ /* 0x000fe40007810000 */
[----:B------:R-:W-:Y:S02]  /*7c60*/  FSEL R239, R239, -INF , P1 ;  /* 0xff800000efef7808 */ /* 0x000fe40000800000 */
[----:B------:R-:W-:Y:S02]  /*7c70*/  ISETP.GT.AND P1, PT, R3, 0x28, PT ;  /* 0x000000280300780c */ /* 0x000fe40003f24270 */
[----:B------:R-:W-:Y:S02]  /*7c80*/  FMNMX.FTZ R5, R19, R5, !PT ;  /* 0x0000000513057209 */ /* 0x000fe40007810000 */
[----:B------:R-:W-:Y:S02]  /*7c90*/  FMNMX.FTZ R4, R186, R4, !PT ;  /* 0x00000004ba047209 */ /* 0x000fe40007810000 */
[----:B------:R-:W-:Y:S02]  /*7ca0*/  FSEL R246, R46, -INF , P0 ;  /* 0xff8000002ef67808 */ /* 0x000fe40000000000 */
[C---:B------:R-:W-:Y:S02]  /*7cb0*/  ISETP.GT.AND P0, PT, R3.reuse, 0x29, PT ;  /* 0x000000290300780c */ /* 0x040fe40003f04270 */
[----:B------:R-:W-:Y:S02]  /*7cc0*/  FSEL R200, R50, -INF , P1 ;  /* 0xff80000032c87808 */ /* 0x000fe40000800000 */
[----:B------:R-:W-:Y:S02]  /*7cd0*/  ISETP.GT.AND P1, PT, R3, 0x30, PT ;  /* 0x000000300300780c */ /* 0x000fe40003f24270 */
[----:B------:R-:W-:Y:S02]  /*7ce0*/  FMNMX.FTZ R5, R22, R5, !PT ;  /* 0x0000000516057209 */ /* 0x000fe40007810000 */
[----:B------:R-:W-:Y:S02]  /*7cf0*/  FSEL R203, R51, -INF , P0 ;  /* 0xff80000033cb7808 */ /* 0x000fe40000000000 */
[C---:B------:R-:W-:Y:S02]  /*7d00*/  ISETP.GT.AND P0, PT, R3.reuse, 0x31, PT ;  /* 0x000000310300780c */ /* 0x040fe40003f04270 */
[----:B------:R-:W-:Y:S02]  /*7d10*/  FMNMX.FTZ R4, R188, R4, !PT ;  /* 0x00000004bc047209 */ /* 0x000fe40007810000 */
[----:B----4-:R-:W-:Y:S02]  /*7d20*/  FSEL R64, R54, -INF , P1 ;  /* 0xff80000036407808 */ /* 0x010fe40000800000 */
[----:B------:R-:W-:Y:S02]  /*7d30*/  ISETP.GT.AND P1, PT, R3, 0x38, PT ;  /* 0x000000380300780c */ /* 0x000fe40003f24270 */
[----:B------:R-:W-:Y:S02]  /*7d40*/  FSEL R43, R27, -INF , P0 ;  /* 0xff8000001b2b7808 */ /* 0x000fe40000000000 */
[----:B---3--:R-:W-:Y:S02]  /*7d50*/  FMNMX.FTZ R105, R105, R6, !PT ;  /* 0x0000000669697209 */ /* 0x008fe40007810000 */
[----:B------:R-:W-:Y:S02]  /*7d60*/  ISETP.GT.AND P0, PT, R3, 0x39, PT ;  /* 0x000000390300780c */ /* 0x000fe40003f04270 */
[----:B------:R-:W-:Y:S02]  /*7d70*/  FMNMX.FTZ R3, R205, R4, !PT ;  /* 0x00000004cd037209 */ /* 0x000fe40007810000 */
[----:B------:R-:W-:Y:S02]  /*7d80*/  FMNMX.FTZ R4, R193, R5, !PT ;  /* 0x00000005c1047209 */ /* 0x000fe40007810000 */
[----:B-1----:R-:W-:Y:S02]  /*7d90*/  FSEL R233, R7, -INF , P1 ;  /* 0xff80000007e97808 */ /* 0x002fe40000800000 */
        /* <DEDUP_REMOVED lines=9> */
[----:B--2---:R-:W-:Y:S02]  /*7e30*/  FSEL R65, R8, -INF , P0 ;  /* 0xff80000008417808 */ /* 0x004fe40000000000 */
[C---:B------:R-:W-:Y:S01]  /*7e40*/  ISETP.GT.AND P1, PT, R2.reuse, 0x30, PT ;  /* 0x000000300200780c */ /* 0x040fe20003f24270 */
[----:B------:R-:W2:Y:S01]  /*7e50*/  MUFU.TANH R8, R59 ;  /* 0x0000003b00087308 */ /* 0x000ea20000002400 */
        /* <DEDUP_REMOVED lines=8> */
[----:B------:R-:W-:Y:S02]  /*7ee0*/  FMNMX.FTZ R4, R196, R5, !PT ;  /* 0x00000005c4047209 */ /* 0x000fe40007810000 */
[----:B------:R-:W-:Y:S02]  /*7ef0*/  FMNMX.FTZ R3, R206, R3, !PT ;  /* 0x00000003ce037209 */ /* 0x000fe40007810000 */
[----:B------:R-:W-:Y:S02]  /*7f00*/  FMNMX.FTZ R4, R191, R4, !PT ;  /* 0x00000004bf047209 */ /* 0x000fe40007810000 */
[----:B-1----:R-:W-:Y:S02]  /*7f10*/  FMNMX.FTZ R105, R105, R7, !PT ;  /* 0x0000000769697209 */ /* 0x002fe40007810000 */
[----:B------:R-:W-:Y:S02]  /*7f20*/  FSEL R234, R60, -INF , P1 ;  /* 0xff8000003cea7808 */ /* 0x000fe40000800000 */
[----:B------:R-:W-:Y:S01]  /*7f30*/  ISETP.GT.AND P1, PT, R0, 0x29, PT ;  /* 0x000000290000780c */ /* 0x000fe20003f24270 */
[----:B------:R-:W-:Y:S01]  /*7f40*/  FMUL.FTZ R110, R105, c[0x0][0x2d0] ;  /* 0x0000b400696e7a20 */ /* 0x000fe20000410000 */
[----:B------:R-:W-:Y:S02]  /*7f50*/  FMNMX.FTZ R3, R200, R3, !PT ;  /* 0x00000003c8037209 */ /* 0x000fe40007810000 */
[----:B------:R-:W-:Y:S02]  /*7f60*/  FMNMX.FTZ R4, R197, R4, !PT ;  /* 0x00000004c5047209 */ /* 0x000fe40007810000 */
[----:B------:R-:W-:Y:S02]  /*7f70*/  FMNMX.FTZ R3, R203, R3, !PT ;  /* 0x00000003cb037209 */ /* 0x000fe40007810000 */
[----:B------:R-:W-:Y:S02]  /*7f80*/  FSEL R236, R47, -INF , P1 ;  /* 0xff8000002fec7808 */ /* 0x000fe40000800000 */
[----:B------:R-:W-:Y:S02]  /*7f90*/  FSETP.NEU.FTZ.AND P1, PT, R105, -INF , PT ;  /* 0xff8000006900780b */ /* 0x000fe40003f3d000 */
[----:B------:R-:W-:Y:S02]  /*7fa0*/  FMNMX.FTZ R4, R250, R4, !PT ;  /* 0x00000004fa047209 */ /* 0x000fe40007810000 */
[----:B------:R-:W-:Y:S02]  /*7fb0*/  FMNMX.FTZ R3, R64, R3, !PT ;  /* 0x0000000340037209 */ /* 0x000fe40007810000 */
[----:B------:R-:W-:Y:S02]  /*7fc0*/  FSEL R110, R110, RZ, P1 ;  /* 0x000000ff6e6e7208 */ /* 0x000fe40000800000 */
[----:B------:R-:W-:Y:S02]  /*7fd0*/  FMNMX.FTZ R4, R252, R4, !PT ;  /* 0x00000004fc047209 */ /* 0x000fe40007810000 */
[----:B------:R-:W-:Y:S02]  /*7fe0*/  FMNMX.FTZ R3, R43, R3, !PT ;  /* 0x000000032b037209 */ /* 0x000fe40007810000 */
[----:B------:R-:W-:Y:S01]  /*7ff0*/  FMNMX.FTZ R5, R246, R4, !PT ;  /* 0x00000004f6057209 */ /* 0x000fe20007810000 */
[--C-:B------:R-:W-:Y:S01]  /*8000*/  FFMA.FTZ R4, R12, c[0x0][0x2d0], -R110.reuse ;  /* 0x0000b4000c047a23 */ /* 0x100fe2000001086e */
[----:B------:R-:W-:Y:S02]  /*8010*/  FMNMX.FTZ R3, R233, R3, !PT ;  /* 0x00000003e9037209 */ /* 0x000fe40007810000 */
[----:B------:R-:W-:Y:S01]  /*8020*/  FSEL R244, R61, -INF , P0 ;  /* 0xff8000003df47808 */ /* 0x000fe20000000000 */
[----:B------:R1:W-:Y:S01]  /*8030*/  MUFU.EX2 R178, R4 ;  /* 0x0000000400b27308 */ /* 0x0003e20000000800 */
[----:B------:R-:W-:Y:S02]  /*8040*/  FMNMX.FTZ R3, R65, R3, !PT ;  /* 0x0000000341037209 */ /* 0x000fe40007810000 */
[----:B------:R-:W-:Y:S02]  /*8050*/  ISETP.GT.AND P0, PT, R0, 0x30, PT ;  /* 0x000000300000780c */ /* 0x000fe40003f04270 */
[----:B------:R-:W-:Y:S01]  /*8060*/  FMNMX.FTZ R5, R236, R5, !PT ;  /* 0x00000005ec057209 */ /* 0x000fe20007810000 */
[----:B------:R-:W3:Y:S01]  /*8070*/  SHFL.BFLY PT, R6, R3, 0x2, 0x1f ;  /* 0x0c401f0003067f89 */ /* 0x000ee200000e0000 */
[----:B------:R-:W-:Y:S02]  /*8080*/  FSEL R67, R58, -INF , P0 ;  /* 0xff8000003a437808 */ /* 0x000fe40000000000 */
[----:B------:R-:W-:Y:S02]  /*8090*/  FMNMX.FTZ R2, R239, R2, !PT ;  /* 0x00000002ef027209 */ /* 0x000fe40007810000 */
[----:B------:R-:W-:Y:S02]  /*80a0*/  ISETP.GT.AND P0, PT, R0, 0x31, PT ;  /* 0x000000310000780c */ /* 0x000fe40003f04270 */
[----:B------:R-:W-:Y:S02]  /*80b0*/  FMNMX.FTZ R2, R209, R2, !PT ;  /* 0x00000002d1027209 */ /* 0x000fe40007810000 */
[----:B--2---:R-:W-:Y:S02]  /*80c0*/  FSEL R235, R8, -INF , P0 ;  /* 0xff80000008eb7808 */ /* 0x004fe40000000000 */
[----:B------:R-:W-:Y:S02]  /*80d0*/  FMNMX.FTZ R2, R249, R2, !PT ;  /* 0x00000002f9027209 */ /* 0x000fe40007810000 */
[----:B------:R-:W-:Y:S02]  /*80e0*/  ISETP.GT.AND P0, PT, R0, 0x38, PT ;  /* 0x000000380000780c */ /* 0x000fe40003f04270 */
[----:B------:R-:W-:Y:S02]  /*80f0*/  FMNMX.FTZ R2, R234, R2, !PT ;  /* 0x00000002ea027209 */ /* 0x000fe40007810000 */
[----:B------:R-:W-:Y:S01]  /*8100*/  FSEL R241, R62, -INF , P0 ;  /* 0xff8000003ef17808 */ /* 0x000fe20000000000 */
[----:B------:R-:W-:Y:S01]  /*8110*/  IMAD.MOV.U32 R62, RZ, RZ, R251 ;  /* 0x000000ffff3e7224 */ /* 0x000fe200078e00fb */
[----:B-1----:R-:W-:Y:S01]  /*8120*/  FMNMX.FTZ R4, R67, R5, !PT ;  /* 0x0000000543047209 */ /* 0x002fe20007810000 */
[----:B------:R-:W-:Y:S01]  /*8130*/  FFMA.FTZ R5, R13, c[0x0][0x2d0], -R110 ;  /* 0x0000b4000d057a23 */ /* 0x000fe2000001086e */
[----:B------:R-:W-:Y:S02]  /*8140*/  FMNMX.FTZ R2, R244, R2, !PT ;  /* 0x00000002f4027209 */ /* 0x000fe40007810000 */
[----:B------:R-:W-:Y:S01]  /*8150*/  ISETP.GT.AND P0, PT, R0, 0x39, PT ;  /* 0x000000390000780c */ /* 0x000fe20003f04270 */
[----:B------:R1:W-:Y:S01]  /*8160*/  MUFU.EX2 R247, R5 ;  /* 0x0000000500f77308 */ /* 0x0003e20000000800 */
[----:B---3--:R-:W-:Y:S01]  /*8170*/  FMNMX.FTZ R3, R3, R6, !PT ;  /* 0x0000000603037209 */ /* 0x008fe20007810000 */
[----:B------:R-:W2:Y:S01]  /*8180*/  SHFL.BFLY PT, R103, R2, 0x2, 0x1f ;  /* 0x0c401f0002677f89 */ /* 0x000ea200000e0000 */
[----:B------:R-:W-:Y:S02]  /*8190*/  FMNMX.FTZ R0, R235, R4, !PT ;  /* 0x00000004eb007209 */ /* 0x000fe40007810000 */
[----:B------:R-:W-:Y:S02]  /*81a0*/  FSEL R109, R109, -INF , P0 ;  /* 0xff8000006d6d7808 */ /* 0x000fe40000000000 */
[----:B------:R-:W-:Y:S02]  /*81b0*/  FMNMX.FTZ R0, R241, R0, !PT ;  /* 0x00000000f1007209 */ /* 0x000fe40007810000 */
[C---:B------:R-:W-:Y:S01]  /*81c0*/  @P6 LEA R6, P0, R20.reuse, c[0x0][0x1c8], 0x1 ;  /* 0x0000720014066a11 */ /* 0x040fe200078008ff */
[----:B------:R-:W3:Y:S01]  /*81d0*/  SHFL.BFLY PT, R104, R3, 0x1, 0x1f ;  /* 0x0c201f0003687f89 */ /* 0x000ee200000e0000 */
[----:B------:R-:W-:Y:S02]  /*81e0*/  FMNMX.FTZ R0, R109, R0, !PT ;  /* 0x000000006d007209 */ /* 0x000fe40007810000 */
[----:B------:R-:W-:Y:S02]  /*81f0*/  @P6 LEA.HI.X R7, R20, c[0x0][0x1cc], R36, 0x1, P0 ;  /* 0x0000730014076a11 */ /* 0x000fe400000f0c24 */
[----:B------:R-:W-:Y:S02]  /*8200*/  @P6 LEA R4, P0, R23, c[0x0][0x1c8], 0x1 ;  /* 0x0000720017046a11 */ /* 0x000fe400078008ff */
[----:B------:R-:W-:Y:S02]  /*8210*/  MOV R63, R43 ;  /* 0x0000002b003f7202 */ /* 0x000fe40000000f00 */
[----:B------:R-:W-:Y:S01]  /*8220*/  MOV R58, R249 ;  /* 0x000000f9003a7202 */ /* 0x000fe20000000f00 */
[--C-:B-1----:R-:W-:Y:S01]  /*8230*/  FFMA.FTZ R5, R9, c[0x0][0x2d0], -R110.reuse ;  /* 0x0000b40009057a23 */ /* 0x102fe2000001086e */
[----:B--2---:R-:W-:Y:S03]  /*8240*/  FMNMX.FTZ R103, R2, R103, !PT ;  /* 0x0000006702677209 */ /* 0x004fe60007810000 */
[----:B------:R1:W-:Y:S01]  /*8250*/  MUFU.EX2 R208, R5 ;  /* 0x0000000500d07308 */ /* 0x0003e20000000800 */
[----:B------:R-:W2:Y:S01]  /*8260*/  SHFL.BFLY PT, R2, R0, 0x2, 0x1f ;  /* 0x0c401f0000027f89 */ /* 0x000ea200000e0000 */
[----:B---3--:R-:W-:Y:S01]  /*8270*/  FMNMX.FTZ R104, R3, R104, !PT ;  /* 0x0000006803687209 */ /* 0x008fe20007810000 */
[----:B------:R-:W-:Y:S06]  /*8280*/  FFMA.FTZ R3, R10, c[0x0][0x2d0], -R110 ;  /* 0x0000b4000a037a23 */ /* 0x000fec000001086e */
[----:B------:R-:W3:Y:S01]  /*8290*/  SHFL.BFLY PT, R8, R103, 0x1, 0x1f ;  /* 0x0c201f0067087f89 */ /* 0x000ee200000e0000 */
[----:B------:R4:W-:Y:S01]  /*82a0*/  MUFU.EX2 R207, R3 ;  /* 0x0000000300cf7308 */ /* 0x0009e20000000800 */
[C---:B------:R-:W-:Y:S01]  /*82b0*/  FMUL.FTZ R111, R104.reuse, c[0x0][0x2d0] ;  /* 0x0000b400686f7a20 */ /* 0x040fe20000410000 */
[----:B-1----:R-:W-:Y:S02]  /*82c0*/  @P6 LEA.HI.X R5, R23, c[0x0][0x1cc], R37, 0x1, P0 ;  /* 0x0000730017056a11 */ /* 0x002fe400000f0c25 */
[----:B------:R-:W-:Y:S02]  /*82d0*/  FSETP.NEU.FTZ.AND P0, PT, R104, -INF , PT ;  /* 0xff8000006800780b */ /* 0x000fe40003f1d000 */
[----:B--2---:R-:W-:Y:S02]  /*82e0*/  FMNMX.FTZ R0, R0, R2, !PT ;  /* 0x0000000200007209 */ /* 0x004fe40007810000 */
[----:B------:R-:W-:Y:S02]  /*82f0*/  FSEL R111, R111, RZ, P0 ;  /* 0x000000ff6f6f7208 */ /* 0x000fe40000000000 */
[----:B---3--:R-:W-:Y:S03]  /*8300*/  FMNMX.FTZ R103, R103, R8, !PT ;  /* 0x0000000867677209 */ /* 0x008fe60007810000 */
[--C-:B----4-:R-:W-:Y:S02]  /*8310*/  FFMA.FTZ R3, R15, c[0x0][0x2d0], -R111.reuse ;  /* 0x0000b4000f037a23 */ /* 0x110fe4000001086f */
[--C-:B------:R-:W-:Y:S02]  /*8320*/  FFMA.FTZ R2, R11, c[0x0][0x2d0], -R111.reuse ;  /* 0x0000b4000b027a23 */ /* 0x100fe4000001086f */
[----:B------:R1:W-:Y:S01]  /*8330*/  MUFU.EX2 R60, R3 ;  /* 0x00000003003c7308 */ /* 0x0003e20000000800 */
[----:B------:R-:W-:Y:S02]  /*8340*/  FMUL.FTZ R184, R103, c[0x0][0x2d0] ;  /* 0x0000b40067b87a20 */ /* 0x000fe40000410000 */
[--C-:B------:R-:W-:Y:S07]  /*8350*/  FFMA.FTZ R8, R14, c[0x0][0x2d0], -R111.reuse ;  /* 0x0000b4000e087a23 */ /* 0x100fee000001086f */
[----:B------:R2:W-:Y:S10]  /*8360*/  MUFU.EX2 R61, R2 ;  /* 0x00000002003d7308 */ /* 0x0005f40000000800 */
[----:B------:R-:W3:Y:S01]  /*8370*/  MUFU.EX2 R240, R8 ;  /* 0x0000000800f07308 */ /* 0x000ee20000000800 */
[----:B-1----:R-:W-:Y:S09]  /*8380*/  FFMA.FTZ R3, R16, c[0x0][0x2d0], -R111 ;  /* 0x0000b40010037a23 */ /* 0x002ff2000001086f */
[----:B------:R1:W-:Y:S01]  /*8390*/  MUFU.EX2 R248, R3 ;  /* 0x0000000300f87308 */ /* 0x0003e20000000800 */
[----:B--2---:R-:W2:Y:S01]  /*83a0*/  SHFL.BFLY PT, R2, R0, 0x1, 0x1f ;  /* 0x0c201f0000027f89 */ /* 0x004ea200000e0000 */
[----:B---3--:R-:W-:Y:S02]  /*83b0*/  F2FP.BF16.PACK_AB R179, R240, R61 ;  /* 0x0000003df0b3723e */ /* 0x008fe400000010ff */
[----:B-1----:R-:W-:Y:S02]  /*83c0*/  FSEL R3, R105, RZ, P1 ;  /* 0x000000ff69037208 */ /* 0x002fe40000800000 */
[----:B------:R-:W-:Y:S02]  /*83d0*/  FSETP.NEU.FTZ.AND P1, PT, R103, -INF , PT ;  /* 0xff8000006700780b */ /* 0x000fe40003f3d000 */
[----:B--2---:R-:W-:Y:S02]  /*83e0*/  FMNMX.FTZ R102, R0, R2, !PT ;  /* 0x0000000200667209 */ /* 0x004fe40007810000 */
[----:B------:R-:W-:Y:S02]  /*83f0*/  FSEL R184, R184, RZ, P1 ;  /* 0x000000ffb8b87208 */ /* 0x000fe40000800000 */
[----:B------:R-:W-:Y:S01]  /*8400*/  FSEL R2, R104, RZ, P0 ;  /* 0x000000ff68027208 */ /* 0x000fe20000000000 */
[C---:B------:R-:W-:Y:S01]  /*8410*/  FMUL.FTZ R185, R102.reuse, c[0x0][0x2d0] ;  /* 0x0000b40066b97a20 */ /* 0x040fe20000410000 */
[----:B------:R-:W-:Y:S01]  /*8420*/  FSETP.NEU.FTZ.AND P0, PT, R102, -INF , PT ;  /* 0xff8000006600780b */ /* 0x000fe20003f1d000 */
[--C-:B------:R-:W-:Y:S02]  /*8430*/  FFMA.FTZ R0, R19, c[0x0][0x2d0], -R184.reuse ;  /* 0x0000b40013007a23 */ /* 0x100fe400000108b8 */
[--C-:B------:R-:W-:Y:S01]  /*8440*/  FFMA.FTZ R8, R17, c[0x0][0x2d0], -R184.reuse ;  /* 0x0000b40011087a23 */ /* 0x100fe200000108b8 */
[----:B------:R-:W-:Y:S01]  /*8450*/  FSEL R185, R185, RZ, P0 ;  /* 0x000000ffb9b97208 */ /* 0x000fe20000000000 */
[----:B------:R1:W-:Y:S10]  /*8460*/  MUFU.EX2 R242, R0 ;  /* 0x0000000000f27308 */ /* 0x0003f40000000800 */
[----:B------:R2:W-:Y:S01]  /*8470*/  MUFU.EX2 R59, R8 ;  /* 0x00000008003b7308 */ /* 0x0005e20000000800 */
[--C-:B-1----:R-:W-:Y:S09]  /*8480*/  FFMA.FTZ R0, R22, c[0x0][0x2d0], -R184.reuse ;  /* 0x0000b40016007a23 */ /* 0x102ff200000108b8 */
[----:B------:R1:W3:Y:S01]  /*8490*/  MUFU.EX2 R210, R0 ;  /* 0x0000000000d27308 */ /* 0x0002e20000000800 */
[----:B--2---:R-:W-:Y:S09]  /*84a0*/  FFMA.FTZ R8, R18, c[0x0][0x2d0], -R184 ;  /* 0x0000b40012087a23 */ /* 0x004ff200000108b8 */
[----:B------:R2:W-:Y:S01]  /*84b0*/  MUFU.EX2 R177, R8 ;  /* 0x0000000800b17308 */ /* 0x0005e20000000800 */
[--C-:B-1----:R-:W-:Y:S01]  /*84c0*/  FFMA.FTZ R0, R25, c[0x0][0x2d0], -R185.reuse ;  /* 0x0000b40019007a23 */ /* 0x102fe200000108b9 */
[----:B---3--:R-:W-:Y:S08]  /*84d0*/  F2FP.BF16.PACK_AB R182, R210, R242 ;  /* 0x000000f2d2b6723e */ /* 0x008ff000000010ff */
[----:B------:R1:W-:Y:S01]  /*84e0*/  MUFU.EX2 R237, R0 ;  /* 0x0000000000ed7308 */ /* 0x0003e20000000800 */
[--C-:B--2---:R-:W-:Y:S09]  /*84f0*/  FFMA.FTZ R8, R21, c[0x0][0x2d0], -R185.reuse ;  /* 0x0000b40015087a23 */ /* 0x104ff200000108b9 */
[----:B------:R-:W-:Y:S01]  /*8500*/  MUFU.EX2 R57, R8 ;  /* 0x0000000800397308 */ /* 0x000fe20000000800 */
[--C-:B-1----:R-:W-:Y:S09]  /*8510*/  FFMA.FTZ R0, R24, c[0x0][0x2d0], -R185.reuse ;  /* 0x0000b40018007a23 */ /* 0x102ff200000108b9 */
[----:B------:R1:W2:Y:S02]  /*8520*/  MUFU.EX2 R66, R0 ;  /* 0x0000000000427308 */ /* 0x0002a40000000800 */
[----:B-1----:R-:W-:Y:S01]  /*8530*/  FFMA.FTZ R0, R26, c[0x0][0x2d0], -R185 ;  /* 0x0000b4001a007a23 */ /* 0x002fe200000108b9 */
[----:B--2---:R-:W-:Y:S07]  /*8540*/  F2FP.BF16.PACK_AB R181, R66, R237 ;  /* 0x000000ed42b5723e */ /* 0x004fee00000010ff */
[----:B------:R1:W2:Y:S02]  /*8550*/  MUFU.EX2 R232, R0 ;  /* 0x0000000000e87308 */ /* 0x0002a40000000800 */
[----:B-1----:R-:W-:Y:S01]  /*8560*/  FADD.FTZ R0, -R3, R100 ;  /* 0x0000006403007221 */ /* 0x002fe20000010100 */
[----:B------:R-:W-:Y:S02]  /*8570*/  @P6 SHF.L.U32 R3, R176, 0x1, RZ ;  /* 0x00000001b0036819 */ /* 0x000fe400000006ff */
[----:B--2---:R-:W-:Y:S01]  /*8580*/  F2FP.BF16.PACK_AB R183, R57, R232 ;  /* 0x000000e839b7723e */ /* 0x004fe200000010ff */
[----:B------:R-:W-:Y:S02]  /*8590*/  FMUL.FTZ R0, R0, c[0x0][0x2d0] ;  /* 0x0000b40000007a20 */ /* 0x000fe40000410000 */
[----:B------:R1:W-:Y:S02]  /*85a0*/  @P6 LDGSTS.E.BYPASS.LTC128B.128 [R3+0x3100], [R34.64], !P5 ;  /* 0x0310000022036fae */ /* 0x0003e4000e901d46 */
[----:B------:R2:W3:Y:S06]  /*85b0*/  MUFU.EX2 R101, R0 ;  /* 0x0000000000657308 */ /* 0x0004ec0000000800 */
[----:B------:R4:W-:Y:S08]  /*85c0*/  @P6 LDGSTS.E.BYPASS.LTC128B.128 [R3+0x4100], [R32.64], !P4 ;  /* 0x0410000020036fae */ /* 0x0009f0000e101d46 */
[----:B------:R1:W-:Y:S08]  /*85d0*/  @P6 LDGSTS.E.BYPASS.LTC128B.128 [R3+0x5100], [R28.64], !P3 ;  /* 0x051000001c036fae */ /* 0x0003f0000d901d46 */
[----:B------:R1:W-:Y:S01]  /*85e0*/  @P6 LDGSTS.E.BYPASS.LTC128B.128 [R3+0x3900], [R30.64], !P5 ;  /* 0x039000001e036fae */ /* 0x0003e2000e901d46 */
[----:B--2---:R-:W-:Y:S01]  /*85f0*/  FADD.FTZ R0, -R2, R106 ;  /* 0x0000006a02007221 */ /* 0x004fe20000010100 */
[----:B------:R-:W-:Y:S01]  /*8600*/  FSEL R2, R103, RZ, P1 ;  /* 0x000000ff67027208 */ /* 0x000fe20000800000 */
[C---:B---3--:R-:W-:Y:S02]  /*8610*/  FMUL.FTZ R16, R101.reuse, R124 ;  /* 0x0000007c65107220 */ /* 0x048fe40000410000 */
[----:B------:R-:W-:Y:S03]  /*8620*/  FMUL.FTZ R0, R0, c[0x0][0x2d0] ;  /* 0x0000b40000007a20 */ /* 0x000fe60000410000 */
[----:B------:R2:W-:Y:S01]  /*8630*/  @P6 LDGSTS.E.BYPASS.LTC128B.128 [R3+0x4900], [R6.64], !P4 ;  /* 0x0490000006036fae */ /* 0x0005e2000e101d46 */
[C---:B------:R-:W-:Y:S01]  /*8640*/  FMUL.FTZ R17, R101.reuse, R125 ;  /* 0x0000007d65117220 */ /* 0x040fe20000410000 */
[----:B------:R3:W2:Y:S01]  /*8650*/  MUFU.EX2 R100, R0 ;  /* 0x0000000000647308 */ /* 0x0006a20000000800 */
[C---:B----4-:R-:W-:Y:S02]  /*8660*/  FMUL.FTZ R32, R101.reuse, R140 ;  /* 0x0000008c65207220 */ /* 0x050fe40000410000 */
[C---:B------:R-:W-:Y:S01]  /*8670*/  FMUL.FTZ R33, R101.reuse, R141 ;  /* 0x0000008d65217220 */ /* 0x040fe20000410000 */
[----:B------:R-:W-:Y:S01]  /*8680*/  MOV R141, R242 ;  /* 0x000000f2008d7202 */ /* 0x000fe20000000f00 */
[C---:B------:R-:W-:Y:S01]  /*8690*/  FMUL.FTZ R49, R101.reuse, R157 ;  /* 0x0000009d65317220 */ /* 0x040fe20000410000 */
[----:B------:R1:W-:Y:S01]  /*86a0*/  @P6 LDGSTS.E.BYPASS.LTC128B.128 [R3+0x5900], [R4.64], !P3 ;  /* 0x0590000004036fae */ /* 0x0003e2000d901d46 */
[----:B------:R-:W-:Y:S02]  /*86b0*/  IMAD.MOV.U32 R157, RZ, RZ, R244 ;  /* 0x000000ffff9d7224 */ /* 0x000fe400078e00f4 */
[C---:B------:R-:W-:Y:S02]  /*86c0*/  FMUL.FTZ R48, R101.reuse, R156 ;  /* 0x0000009c65307220 */ /* 0x040fe40000410000 */
[----:B------:R-:W-:Y:S02]  /*86d0*/  IMAD.MOV.U32 R140, RZ, RZ, R57 ;  /* 0x000000ffff8c7224 */ /* 0x000fe400078e0039 */
[----:B------:R-:W-:Y:S01]  /*86e0*/  IMAD.MOV.U32 R156, RZ, RZ, R67 ;  /* 0x000000ffff9c7224 */ /* 0x000fe200078e0043 */
[----:B------:R-:W4:Y:S01]  /*86f0*/  LDSM.16.MT88.4 R20, [R213] ;  /* 0x00000000d514783b */ /* 0x000f220000004200 */
[C---:B------:R-:W-:Y:S02]  /*8700*/  FMUL.FTZ R68, R101.reuse, R68 ;  /* 0x0000004465447220 */ /* 0x040fe40000410000 */
[C---:B------:R-:W-:Y:S02]  /*8710*/  FMUL.FTZ R69, R101.reuse, R69 ;  /* 0x0000004565457220 */ /* 0x040fe40000410000 */
[C---:B------:R-:W-:Y:S02]  /*8720*/  FMUL.FTZ R80, R101.reuse, R80 ;  /* 0x0000005065507220 */ /* 0x040fe40000410000 */
[C---:B------:R-:W-:Y:S01]  /*8730*/  FMUL.FTZ R81, R101.reuse, R81 ;  /* 0x0000005165517220 */ /* 0x040fe20000410000 */
[----:B------:R-:W5:Y:S01]  /*8740*/  LDSM.16.MT88.4 R36, [R214] ;  /* 0x00000000d624783b */ /* 0x000f620000004200 */
[C---:B------:R-:W-:Y:S02]  /*8750*/  FMUL.FTZ R84, R101.reuse, R84 ;  /* 0x0000005465547220 */ /* 0x040fe40000410000 */
[----:B---3--:R-:W-:Y:S01]  /*8760*/  FADD.FTZ R0, -R2, R107 ;  /* 0x0000006b02007221 */ /* 0x008fe20000010100 */
[----:B------:R-:W-:Y:S01]  /*8770*/  FSEL R2, R102, RZ, P0 ;  /* 0x000000ff66027208 */ /* 0x000fe20000000000 */
[----:B--2---:R-:W-:Y:S02]  /*8780*/  FMUL.FTZ R6, R100, R114 ;  /* 0x0000007264067220 */ /* 0x004fe40000410000 */
[----:B------:R-:W-:Y:S01]  /*8790*/  FMUL.FTZ R0, R0, c[0x0][0x2d0] ;  /* 0x0000b40000007a20 */ /* 0x000fe20000410000 */
[----:B------:R-:W2:Y:S01]  /*87a0*/  LDSM.16.MT88.4 R52, [R213+0x1000] ;  /* 0x00100000d534783b */ /* 0x000ea20000004200 */
[----:B------:R-:W-:Y:S02]  /*87b0*/  FMUL.FTZ R7, R100, R115 ;  /* 0x0000007364077220 */ /* 0x000fe40000410000 */
[----:B-1----:R1:W3:Y:S01]  /*87c0*/  MUFU.EX2 R3, R0 ;  /* 0x0000000000037308 */ /* 0x0022e20000000800 */
[C---:B------:R-:W-:Y:S02]  /*87d0*/  FMUL.FTZ R4, R101.reuse, R112 ;  /* 0x0000007065047220 */ /* 0x040fe40000410000 */
[----:B------:R-:W-:Y:S02]  /*87e0*/  FMUL.FTZ R5, R101, R113 ;  /* 0x0000007165057220 */ /* 0x000fe40000410000 */
[----:B------:R-:W-:Y:S01]  /*87f0*/  IMAD.MOV.U32 R107, RZ, RZ, R177 ;  /* 0x000000ffff6b7224 */ /* 0x000fe200078e00b1 */
[----:B------:R-:W-:Y:S01]  /*8800*/  F2FP.BF16.PACK_AB R177, R248, R60 ;  /* 0x0000003cf8b1723e */ /* 0x000fe200000010ff */
[C---:B------:R-:W-:Y:S01]  /*8810*/  FMUL.FTZ R18, R100.reuse, R126 ;  /* 0x0000007e64127220 */ /* 0x040fe20000410000 */
[----:B------:R-:W2:Y:S01]  /*8820*/  LDSM.16.MT88.4 R112, [R214+0x1000] ;  /* 0x00100000d670783b */ /* 0x000ea20000004200 */
[C---:B------:R-:W-:Y:S01]  /*8830*/  FMUL.FTZ R19, R100.reuse, R127 ;  /* 0x0000007f64137220 */ /* 0x040fe20000410000 */
[----:B------:R-:W-:Y:S01]  /*8840*/  F2FP.BF16.PACK_AB R180, R107, R59 ;  /* 0x0000003b6bb4723e */ /* 0x000fe200000010ff */
[C---:B------:R-:W-:Y:S01]  /*8850*/  FMUL.FTZ R34, R100.reuse, R142 ;  /* 0x0000008e64227220 */ /* 0x040fe20000410000 */
[----:B------:R-:W-:Y:S01]  /*8860*/  MOV R142, R232 ;  /* 0x000000e8008e7202 */ /* 0x000fe20000000f00 */
[C---:B------:R-:W-:Y:S02]  /*8870*/  FMUL.FTZ R35, R100.reuse, R143 ;  /* 0x0000008f64237220 */ /* 0x040fe40000410000 */
[C---:B------:R-:W-:Y:S01]  /*8880*/  FMUL.FTZ R50, R100.reuse, R158 ;  /* 0x0000009e64327220 */ /* 0x040fe20000410000 */
[----:B------:R-:W-:Y:S01]  /*8890*/  MOV R158, R234 ;  /* 0x000000ea009e7202 */ /* 0x000fe20000000f00 */
[C---:B------:R-:W-:Y:S01]  /*88a0*/  FMUL.FTZ R51, R100.reuse, R159 ;  /* 0x0000009f64337220 */ /* 0x040fe20000410000 */
[----:B------:R-:W-:Y:S01]  /*88b0*/  MOV R159, R58 ;  /* 0x0000003a009f7202 */ /* 0x000fe20000000f00 */
[C---:B------:R-:W-:Y:S01]  /*88c0*/  FMUL.FTZ R67, R100.reuse, R175 ;  /* 0x000000af64437220 */ /* 0x040fe20000410000 */
[----:B------:R-:W-:Y:S01]  /*88d0*/  LDSM.16.MT88.4 R124, [R214+0x400] ;  /* 0x00040000d67c783b */ /* 0x000fe20000004200 */
[C---:B------:R-:W-:Y:S02]  /*88e0*/  FMUL.FTZ R70, R100.reuse, R70 ;  /* 0x0000004664467220 */ /* 0x040fe40000410000 */
[----:B------:R-:W-:Y:S02]  /*88f0*/  FMUL.FTZ R71, R100, R71 ;  /* 0x0000004764477220 */ /* 0x000fe40000410000 */
[----:B-1----:R-:W-:Y:S01]  /*8900*/  FADD.FTZ R0, -R2, R108 ;  /* 0x0000006c02007221 */ /* 0x002fe20000010100 */
[----:B------:R-:W-:Y:S01]  /*8910*/  MOV R108, R178 ;  /* 0x000000b2006c7202 */ /* 0x000fe20000000f00 */
[--C-:B------:R-:W-:Y:S01]  /*8920*/  FFMA.FTZ R2, R40, c[0x0][0x2d0], -R110.reuse ;  /* 0x0000b40028027a23 */ /* 0x100fe2000001086e */
[----:B------:R-:W-:Y:S01]  /*8930*/  F2FP.BF16.PACK_AB R178, R207, R208 ;  /* 0x000000d0cfb2723e */ /* 0x000fe200000010ff */
[----:B------:R-:W-:Y:S01]  /*8940*/  FMUL.FTZ R0, R0, c[0x0][0x2d0] ;  /* 0x0000b40000007a20 */ /* 0x000fe20000410000 */
[----:B------:R-:W-:Y:S01]  /*8950*/  F2FP.BF16.PACK_AB R176, R247, R108 ;  /* 0x0000006cf7b0723e */ /* 0x000fe200000010ff */
[----:B------:R1:W-:Y:S01]  /*8960*/  MUFU.EX2 R47, R2 ;  /* 0x00000002002f7308 */ /* 0x0003e20000000800 */
[----:B------:R-:W0:Y:S01]  /*8970*/  LDGDEPBAR ;  /* 0x00000000000079af */ /* 0x000e220000000000 */
[C---:B---3--:R-:W-:Y:S02]  /*8980*/  FMUL.FTZ R8, R3.reuse, R116 ;  /* 0x0000007403087220 */ /* 0x048fe40000410000 */
[C---:B------:R-:W-:Y:S02]  /*8990*/  FMUL.FTZ R9, R3.reuse, R117 ;  /* 0x0000007503097220 */ /* 0x040fe40000410000 */
[-C--:B----4-:R-:W-:Y:S04]  /*89a0*/  HMMA.16816.F32.BF16 R4, R176, R20.reuse, R4 ;  /* 0x00000014b004723c */ /* 0x090fe80000041804 */
[----:B------:R-:W3:Y:S01]  /*89b0*/  MUFU.EX2 R0, R0 ;  /* 0x0000000000007308 */ /* 0x000ee20000000800 */
[C---:B------:R-:W-:Y:S02]  /*89c0*/  FMUL.FTZ R12, R3.reuse, R120 ;  /* 0x00000078030c7220 */ /* 0x040fe40000410000 */
[C---:B------:R-:W-:Y:S02]  /*89d0*/  FMUL.FTZ R13, R3.reuse, R121 ;  /* 0x00000079030d7220 */ /* 0x040fe40000410000 */
[C---:B------:R-:W-:Y:S03]  /*89e0*/  FMUL.FTZ R24, R3.reuse, R132 ;  /* 0x0000008403187220 */ /* 0x040fe60000410000 */
[C---:B------:R-:W-:Y:S02]  /*89f0*/  FMUL.FTZ R25, R3.reuse, R133 ;  /* 0x0000008503197220 */ /* 0x040fe40000410000 */
[C---:B------:R-:W-:Y:S01]  /*8a00*/  FMUL.FTZ R28, R3.reuse, R136 ;  /* 0x00000088031c7220 */ /* 0x040fe20000410000 */
[----:B------:R-:W-:Y:S01]  /*8a10*/  MOV R136, R61 ;  /* 0x0000003d00887202 */ /* 0x000fe20000000f00 */
[----:B------:R-:W-:Y:S02]  /*8a20*/  FMUL.FTZ R29, R3, R137 ;  /* 0x00000089031d7220 */ /* 0x000fe40000410000 */
[----:B-1----:R-:W-:Y:S02]  /*8a30*/  FFMA.FTZ R2, R41, c[0x0][0x2d0], -R110 ;  /* 0x0000b40029027a23 */ /* 0x002fe4000001086e */
[C---:B------:R-:W-:Y:S01]  /*8a40*/  FMUL.FTZ R41, R3.reuse, R149 ;  /* 0x0000009503297220 */ /* 0x040fe20000410000 */
[----:B------:R-:W-:Y:S01]  /*8a50*/  MOV R149, R241 ;  /* 0x000000f100957202 */ /* 0x000fe20000000f00 */
[----:B------:R1:W4:Y:S01]  /*8a60*/  MUFU.EX2 R46, R2 ;  /* 0x00000002002e7308 */ /* 0x0003220000000800 */
[C---:B------:R-:W-:Y:S01]  /*8a70*/  FMUL.FTZ R40, R3.reuse, R148 ;  /* 0x0000009403287220 */ /* 0x040fe20000410000 */
[----:B------:R-:W-:Y:S01]  /*8a80*/  MOV R148, R237 ;  /* 0x000000ed00947202 */ /* 0x000fe20000000f00 */
[----:B------:R-:W-:Y:S01]  /*8a90*/  FMUL.FTZ R57, R3, R165 ;  /* 0x000000a503397220 */ /* 0x000fe20000410000 */
[----:B------:R-:W-:Y:S01]  /*8aa0*/  MOV R165, R230 ;  /* 0x000000e600a57202 */ /* 0x000fe20000000f00 */
[----:B------:R-:W-:Y:S02]  /*8ab0*/  IMAD.MOV.U32 R137, RZ, RZ, R208 ;  /* 0x000000ffff897224 */ /* 0x000fe400078e00d0 */
[C---:B---3--:R-:W-:Y:S02]  /*8ac0*/  FMUL.FTZ R43, R0.reuse, R151 ;  /* 0x00000097002b7220 */ /* 0x048fe40000410000 */
[C---:B------:R-:W-:Y:S02]  /*8ad0*/  FMUL.FTZ R10, R0.reuse, R118 ;  /* 0x00000076000a7220 */ /* 0x040fe40000410000 */
[C---:B------:R-:W-:Y:S02]  /*8ae0*/  FMUL.FTZ R11, R0.reuse, R119 ;  /* 0x00000077000b7220 */ /* 0x040fe40000410000 */
[----:B------:R-:W3:Y:S01]  /*8af0*/  LDSM.16.MT88.4 R116, [R213+0x2000] ;  /* 0x00200000d574783b */ /* 0x000ee20000004200 */
[C---:B------:R-:W-:Y:S02]  /*8b00*/  FMUL.FTZ R26, R0.reuse, R134 ;  /* 0x00000086001a7220 */ /* 0x040fe40000410000 */
[C---:B------:R-:W-:Y:S02]  /*8b10*/  FMUL.FTZ R27, R0.reuse, R135 ;  /* 0x00000087001b7220 */ /* 0x040fe40000410000 */
[C---:B------:R-:W-:Y:S03]  /*8b20*/  HMMA.16816.F32.BF16 R8, R180.reuse, R20, R8 ;  /* 0x00000014b408723c */ /* 0x040fe60000041808 */
[----:B------:R-:W-:Y:S01]  /*8b30*/  LDSM.16.MT88.4 R132, [R214+0x800] ;  /* 0x00080000d684783b */ /* 0x000fe20000004200 */
[----:B------:R-:W-:Y:S02]  /*8b40*/  FMUL.FTZ R14, R0, R122 ;  /* 0x0000007a000e7220 */ /* 0x000fe40000410000 */
[----:B-1----:R-:W-:Y:S02]  /*8b50*/  FFMA.FTZ R2, R44, c[0x0][0x2d0], -R110 ;  /* 0x0000b4002c027a23 */ /* 0x002fe4000001086e */
[----:B----4-:R-:W-:Y:S02]  /*8b60*/  IMAD.MOV.U32 R151, RZ, RZ, R46 ;  /* 0x000000ffff977224 */ /* 0x010fe400078e002e */
[----:B------:R-:W1:Y:S02]  /*8b70*/  MUFU.EX2 R46, R2 ;  /* 0x00000002002e7308 */ /* 0x000e640000000800 */
[C---:B------:R-:W-:Y:S02]  /*8b80*/  FMUL.FTZ R15, R0.reuse, R123 ;  /* 0x0000007b000f7220 */ /* 0x040fe40000410000 */
[C---:B------:R-:W-:Y:S02]  /*8b90*/  FMUL.FTZ R20, R101.reuse, R128 ;  /* 0x0000008065147220 */ /* 0x040fe40000410000 */
[----:B------:R-:W-:Y:S02]  /*8ba0*/  FMUL.FTZ R21, R101, R129 ;  /* 0x0000008165157220 */ /* 0x000fe40000410000 */
[----:B------:R-:W-:Y:S01]  /*8bb0*/  IMAD.MOV.U32 R143, RZ, RZ, R210 ;  /* 0x000000ffff8f7224 */ /* 0x000fe200078e00d2 */
[-C--:B------:R-:W-:Y:S03]  /*8bc0*/  HMMA.16816.F32.BF16 R12, R180, R22.reuse, R12 ;  /* 0x00000016b40c723c */ /* 0x080fe6000004180c */
[----:B------:R-:W-:Y:S01]  /*8bd0*/  FMUL.FTZ R30, R0, R138 ;  /* 0x0000008a001e7220 */ /* 0x000fe20000410000 */
[----:B------:R-:W-:Y:S01]  /*8be0*/  MOV R138, R66 ;  /* 0x00000042008a7202 */ /* 0x000fe20000000f00 */
[----:B------:R-:W-:Y:S02]  /*8bf0*/  FMUL.FTZ R66, R100, R174 ;  /* 0x000000ae64427220 */ /* 0x000fe40000410000 */
[C---:B------:R-:W-:Y:S01]  /*8c00*/  FMUL.FTZ R31, R0.reuse, R139 ;  /* 0x0000008b001f7220 */ /* 0x040fe20000410000 */
[C---:B------:R-:W-:Y:S04]  /*8c10*/  HMMA.16816.F32.BF16 R16, R176.reuse, R22, R16 ;  /* 0x00000016b010723c */ /* 0x040fe80000041810 */
[----:B------:R-:W-:Y:S02]  /*8c20*/  FMUL.FTZ R44, R3, R152 ;  /* 0x00000098032c7220 */ /* 0x000fe40000410000 */
[----:B------:R-:W-:Y:S01]  /*8c30*/  FMUL.FTZ R42, R0, R150 ;  /* 0x00000096002a7220 */ /* 0x000fe20000410000 */
[----:B-1----:R-:W-:Y:S01]  /*8c40*/  MOV R152, R46 ;  /* 0x0000002e00987202 */ /* 0x002fe20000000f00 */
[----:B------:R-:W-:Y:S04]  /*8c50*/  FFMA.FTZ R2, R45, c[0x0][0x2d0], -R110 ;  /* 0x0000b4002d027a23 */ /* 0x000fe8000001086e */
[C---:B------:R-:W-:Y:S02]  /*8c60*/  FMUL.FTZ R45, R3.reuse, R153 ;  /* 0x00000099032d7220 */ /* 0x040fe40000410000 */
[----:B------:R1:W-:Y:S01]  /*8c70*/  MUFU.EX2 R153, R2 ;  /* 0x0000000200997308 */ /* 0x0003e20000000800 */
[C---:B------:R-:W-:Y:S02]  /*8c80*/  FMUL.FTZ R22, R100.reuse, R130 ;  /* 0x0000008264167220 */ /* 0x040fe40000410000 */
[----:B------:R-:W-:Y:S02]  /*8c90*/  FMUL.FTZ R23, R100, R131 ;  /* 0x0000008364177220 */ /* 0x000fe40000410000 */
[----:B------:R-:W-:Y:S01]  /*8ca0*/  LDSM.16.MT88.4 R128, [R213+0x1400] ;  /* 0x00140000d580783b */ /* 0x000fe20000004200 */
[C---:B------:R-:W-:Y:S02]  /*8cb0*/  FMUL.FTZ R46, R0.reuse, R154 ;  /* 0x0000009a002e7220 */ /* 0x040fe40000410000 */
[C---:B------:R-:W-:Y:S02]  /*8cc0*/  FMUL.FTZ R58, R0.reuse, R166 ;  /* 0x000000a6003a7220 */ /* 0x040fe40000410000 */
[-C--:B-----5:R-:W-:Y:S03]  /*8cd0*/  HMMA.16816.F32.BF16 R20, R176, R36.reuse, R20 ;  /* 0x00000024b014723c */ /* 0x0a0fe60000041814 */
[C---:B------:R-:W-:Y:S02]  /*8ce0*/  FMUL.FTZ R56, R3.reuse, R164 ;  /* 0x000000a403387220 */ /* 0x040fe40000410000 */
[C---:B------:R-:W-:Y:S02]  /*8cf0*/  FMUL.FTZ R61, R3.reuse, R169 ;  /* 0x000000a9033d7220 */ /* 0x040fe40000410000 */
[C---:B------:R-:W-:Y:S01]  /*8d00*/  FMUL.FTZ R72, R3.reuse, R72 ;  /* 0x0000004803487220 */ /* 0x040fe20000410000 */
[C---:B------:R-:W-:Y:S04]  /*8d10*/  HMMA.16816.F32.BF16 R24, R180.reuse, R36, R24 ;  /* 0x00000024b418723c */ /* 0x040fe80000041818 */
[----:B------:R-:W-:Y:S02]  /*8d20*/  FMUL.FTZ R73, R3, R73 ;  /* 0x0000004903497220 */ /* 0x000fe40000410000 */
[----:B-1----:R-:W-:Y:S01]  /*8d30*/  FFMA.FTZ R2, R187, c[0x0][0x2d0], -R111 ;  /* 0x0000b400bb027a23 */ /* 0x002fe2000001086f */
[----:B------:R-:W-:Y:S01]  /*8d40*/  MOV R187, R209 ;  /* 0x000000d100bb7202 */ /* 0x000fe20000000f00 */
[-C--:B------:R-:W-:Y:S02]  /*8d50*/  HMMA.16816.F32.BF16 R28, R180, R38.reuse, R28 ;  /* 0x00000026b41c723c */ /* 0x080fe4000004181c */
[----:B------:R1:W-:Y:S02]  /*8d60*/  MUFU.EX2 R251, R2 ;  /* 0x0000000200fb7308 */ /* 0x0003e40000000800 */
[C---:B------:R-:W-:Y:S02]  /*8d70*/  FMUL.FTZ R74, R0.reuse, R74 ;  /* 0x0000004a004a7220 */ /* 0x040fe40000410000 */
[----:B------:R-:W-:Y:S02]  /*8d80*/  FMUL.FTZ R75, R0, R75 ;  /* 0x0000004b004b7220 */ /* 0x000fe40000410000 */
[C---:B------:R-:W-:Y:S04]  /*8d90*/  HMMA.16816.F32.BF16 R32, R176.reuse, R38, R32 ;  /* 0x00000026b020723c */ /* 0x040fe80000041820 */
[C---:B------:R-:W-:Y:S02]  /*8da0*/  FMUL.FTZ R36, R101.reuse, R144 ;  /* 0x0000009065247220 */ /* 0x040fe40000410000 */
[----:B------:R-:W-:Y:S02]  /*8db0*/  IMAD.MOV.U32 R144, RZ, RZ, R240 ;  /* 0x000000ffff907224 */ /* 0x000fe400078e00f0 */
[C---:B------:R-:W-:Y:S04]  /*8dc0*/  FMUL.FTZ R38, R100.reuse, R146 ;  /* 0x0000009264267220 */ /* 0x040fe80000410000 */
[----:B------:R-:W-:Y:S02]  /*8dd0*/  IMAD.MOV.U32 R146, RZ, RZ, R248 ;  /* 0x000000ffff927224 */ /* 0x000fe400078e00f8 */
[----:B------:R-:W-:Y:S01]  /*8de0*/  FMUL.FTZ R39, R100, R147 ;  /* 0x0000009364277220 */ /* 0x000fe20000410000 */
[----:B------:R-:W-:Y:S01]  /*8df0*/  MOV R147, R247 ;  /* 0x000000f700937202 */ /* 0x000fe20000000f00 */
[----:B------:R-:W-:Y:S02]  /*8e00*/  IMAD.MOV.U32 R154, RZ, RZ, R235 ;  /* 0x000000ffff9a7224 */ /* 0x000fe400078e00eb */
[----:B-1----:R-:W-:Y:S02]  /*8e10*/  FFMA.FTZ R2, R192, c[0x0][0x2d0], -R111 ;  /* 0x0000b400c0027a23 */ /* 0x002fe4000001086f */
[----:B------:R-:W-:Y:S02]  /*8e20*/  IMAD.MOV.U32 R192, RZ, RZ, R233 ;  /* 0x000000ffffc07224 */ /* 0x000fe400078e00e9 */
[----:B------:R1:W-:Y:S01]  /*8e30*/  MUFU.EX2 R249, R2 ;  /* 0x0000000200f97308 */ /* 0x0003e20000000800 */
[----:B------:R-:W-:Y:S01]  /*8e40*/  FMUL.FTZ R37, R101, R145 ;  /* 0x0000009165257220 */ /* 0x000fe20000410000 */
[----:B------:R-:W-:Y:S01]  /*8e50*/  MOV R145, R207 ;  /* 0x000000cf00917202 */ /* 0x000fe20000000f00 */
[C---:B------:R-:W-:Y:S02]  /*8e60*/  FMUL.FTZ R76, R3.reuse, R76 ;  /* 0x0000004c034c7220 */ /* 0x040fe40000410000 */
[----:B------:R-:W-:Y:S02]  /*8e70*/  FMUL.FTZ R77, R3, R77 ;  /* 0x0000004d034d7220 */ /* 0x000fe40000410000 */
[C---:B------:R-:W-:Y:S01]  /*8e80*/  FMUL.FTZ R78, R0.reuse, R78 ;  /* 0x0000004e004e7220 */ /* 0x040fe20000410000 */
[-C--:B--2---:R-:W-:Y:S03]  /*8e90*/  HMMA.16816.F32.BF16 R36, R176, R52.reuse, R36 ;  /* 0x00000034b024723c */ /* 0x084fe60000041824 */
[----:B------:R-:W-:Y:S02]  /*8ea0*/  IMAD.MOV.U32 R166, RZ, RZ, R211 ;  /* 0x000000ffffa67224 */ /* 0x000fe400078e00d3 */
[----:B------:R-:W-:Y:S02]  /*8eb0*/  FMUL.FTZ R79, R0, R79 ;  /* 0x0000004f004f7220 */ /* 0x000fe40000410000 */
[----:B------:R-:W-:Y:S01]  /*8ec0*/  FMUL.FTZ R82, R100, R82 ;  /* 0x0000005264527220 */ /* 0x000fe20000410000 */
[C---:B------:R-:W-:Y:S04]  /*8ed0*/  HMMA.16816.F32.BF16 R40, R180.reuse, R52, R40 ;  /* 0x00000034b428723c */ /* 0x040fe80000041828 */
[----:B------:R-:W-:Y:S02]  /*8ee0*/  IMAD.MOV.U32 R150, RZ, RZ, R47 ;  /* 0x000000ffff967224 */ /* 0x000fe400078e002f */
[----:B------:R-:W-:Y:S01]  /*8ef0*/  FMUL.FTZ R47, R0, R155 ;  /* 0x0000009b002f7220 */ /* 0x000fe20000410000 */
[----:B------:R-:W-:Y:S01]  /*8f00*/  MOV R155, R59 ;  /* 0x0000003b009b7202 */ /* 0x000fe20000000f00 */
[----:B-1----:R-:W-:Y:S04]  /*8f10*/  FFMA.FTZ R2, R186, c[0x0][0x2d0], -R111 ;  /* 0x0000b400ba027a23 */ /* 0x002fe8000001086f */
[----:B------:R1:W-:Y:S01]  /*8f20*/  MUFU.EX2 R248, R2 ;  /* 0x0000000200f87308 */ /* 0x0003e20000000800 */
[-C--:B------:R-:W-:Y:S03]  /*8f30*/  HMMA.16816.F32.BF16 R44, R180, R54.reuse, R44 ;  /* 0x00000036b42c723c */ /* 0x080fe6000004182c */
[C---:B------:R-:W-:Y:S02]  /*8f40*/  FMUL.FTZ R52, R101.reuse, R160 ;  /* 0x000000a065347220 */ /* 0x040fe40000410000 */
[C---:B------:R-:W-:Y:S02]  /*8f50*/  FMUL.FTZ R53, R101.reuse, R161 ;  /* 0x000000a165357220 */ /* 0x040fe40000410000 */
[C---:B------:R-:W-:Y:S01]  /*8f60*/  FMUL.FTZ R59, R0.reuse, R167 ;  /* 0x000000a7003b7220 */ /* 0x040fe20000410000 */
[C---:B------:R-:W-:Y:S04]  /*8f70*/  HMMA.16816.F32.BF16 R48, R176.reuse, R54, R48 ;  /* 0x00000036b030723c */ /* 0x040fe80000041830 */
[----:B------:R-:W-:Y:S02]  /*8f80*/  IMAD.MOV.U32 R164, RZ, RZ, R62 ;  /* 0x000000ffffa47224 */ /* 0x000fe400078e003e */
[----:B------:R-:W-:Y:S02]  /*8f90*/  FMUL.FTZ R62, R0, R170 ;  /* 0x000000aa003e7220 */ /* 0x000fe40000410000 */
[C---:B------:R-:W-:Y:S04]  /*8fa0*/  FMUL.FTZ R55, R100.reuse, R163 ;  /* 0x000000a364377220 */ /* 0x040fe80000410000 */
[----:B------:R-:W-:Y:S02]  /*8fb0*/  IMAD.MOV.U32 R163, RZ, RZ, R231 ;  /* 0x000000ffffa37224 */ /* 0x000fe400078e00e7 */
[----:B------:R-:W-:Y:S01]  /*8fc0*/  FMUL.FTZ R54, R100, R162 ;  /* 0x000000a264367220 */ /* 0x000fe20000410000 */
[----:B------:R-:W-:Y:S01]  /*8fd0*/  MOV R162, R64 ;  /* 0x0000004000a27202 */ /* 0x000fe20000000f00 */
[----:B-1----:R-:W-:Y:S02]  /*8fe0*/  FFMA.FTZ R2, R188, c[0x0][0x2d0], -R111 ;  /* 0x0000b400bc027a23 */ /* 0x002fe4000001086f */
[C---:B------:R-:W-:Y:S02]  /*8ff0*/  FMUL.FTZ R64, R101.reuse, R172 ;  /* 0x000000ac65407220 */ /* 0x040fe40000410000 */
[----:B------:R1:W-:Y:S01]  /*9000*/  MUFU.EX2 R247, R2 ;  /* 0x0000000200f77308 */ /* 0x0003e20000000800 */
[-C--:B------:R-:W-:Y:S03]  /*9010*/  HMMA.16816.F32.BF16 R52, R176, R112.reuse, R52 ;  /* 0x00000070b034723c */ /* 0x080fe60000041834 */
[----:B------:R-:W-:Y:S02]  /*9020*/  IMAD.MOV.U32 R160, RZ, RZ, R65 ;  /* 0x000000ffffa07224 */ /* 0x000fe400078e0041 */
[----:B------:R-:W-:Y:S02]  /*9030*/  FMUL.FTZ R65, R101, R173 ;  /* 0x000000ad65417220 */ /* 0x000fe40000410000 */
[----:B------:R-:W-:Y:S01]  /*9040*/  LDSM.16.MT88.4 R172, [R214+0x1c00] ;  /* 0x001c0000d6ac783b */ /* 0x000fe20000004200 */
[C---:B------:R-:W-:Y:S04]  /*9050*/  HMMA.16816.F32.BF16 R56, R180.reuse, R112, R56 ;  /* 0x00000070b438723c */ /* 0x040fe80000041838 */
[----:B------:R-:W-:Y:S02]  /*9060*/  IMAD.MOV.U32 R161, RZ, RZ, R63 ;  /* 0x000000ffffa17224 */ /* 0x000fe400078e003f */
[----:B------:R-:W-:Y:S02]  /*9070*/  FMUL.FTZ R63, R0, R171 ;  /* 0x000000ab003f7220 */ /* 0x000fe40000410000 */
[----:B------:R-:W-:Y:S04]  /*9080*/  IMAD.MOV.U32 R139, RZ, RZ, R60 ;  /* 0x000000ffff8b7224 */ /* 0x000fe800078e003c */
[----:B------:R-:W-:Y:S02]  /*9090*/  FMUL.FTZ R60, R3, R168 ;  /* 0x000000a8033c7220 */ /* 0x000fe40000410000 */
[----:B------:R-:W-:Y:S02]  /*90a0*/  FMUL.FTZ R83, R100, R83 ;  /* 0x0000005364537220 */ /* 0x000fe40000410000 */
[--C-:B-1----:R-:W-:Y:S02]  /*90b0*/  FFMA.FTZ R2, R193, c[0x0][0x2d0], -R184.reuse ;  /* 0x0000b400c1027a23 */ /* 0x102fe400000108b8 */
[C---:B------:R-:W-:Y:S01]  /*90c0*/  FMUL.FTZ R88, R3.reuse, R88 ;  /* 0x0000005803587220 */ /* 0x040fe20000410000 */
[-C--:B------:R-:W-:Y:S01]  /*90d0*/  HMMA.16816.F32.BF16 R60, R180, R114.reuse, R60 ;  /* 0x00000072b43c723c */ /* 0x080fe2000004183c */
[----:B------:R1:W-:Y:S02]  /*90e0*/  MUFU.EX2 R244, R2 ;  /* 0x0000000200f47308 */ /* 0x0003e40000000800 */
[C---:B------:R-:W-:Y:S02]  /*90f0*/  FMUL.FTZ R89, R3.reuse, R89 ;  /* 0x0000005903597220 */ /* 0x040fe40000410000 */
[C---:B------:R-:W-:Y:S02]  /*9100*/  FMUL.FTZ R90, R0.reuse, R90 ;  /* 0x0000005a005a7220 */ /* 0x040fe40000410000 */
[C---:B------:R-:W-:Y:S01]  /*9110*/  FMUL.FTZ R91, R0.reuse, R91 ;  /* 0x0000005b005b7220 */ /* 0x040fe20000410000 */
[C---:B------:R-:W-:Y:S01]  /*9120*/  HMMA.16816.F32.BF16 R64, R176.reuse, R114, R64 ;  /* 0x00000072b040723c */ /* 0x040fe20000041840 */
[----:B------:R-:W2:Y:S03]  /*9130*/  LDSM.16.MT88.4 R112, [R214+0x2000] ;  /* 0x00200000d670783b */ /* 0x000ea60000004200 */
[C---:B------:R-:W-:Y:S02]  /*9140*/  FMUL.FTZ R92, R3.reuse, R92 ;  /* 0x0000005c035c7220 */ /* 0x040fe40000410000 */
[----:B------:R-:W-:Y:S02]  /*9150*/  FMUL.FTZ R93, R3, R93 ;  /* 0x0000005d035d7220 */ /* 0x000fe40000410000 */
[-C--:B---3--:R-:W-:Y:S04]  /*9160*/  HMMA.16816.F32.BF16 R68, R176, R116.reuse, R68 ;  /* 0x00000074b044723c */ /* 0x088fe80000041844 */
[C---:B------:R-:W-:Y:S02]  /*9170*/  FMUL.FTZ R94, R0.reuse, R94 ;  /* 0x0000005e005e7220 */ /* 0x040fe40000410000 */
[----:B------:R-:W-:Y:S02]  /*9180*/  FMUL.FTZ R95, R0, R95 ;  /* 0x0000005f005f7220 */ /* 0x000fe40000410000 */
[C---:B------:R-:W-:Y:S04]  /*9190*/  HMMA.16816.F32.BF16 R72, R180.reuse, R116, R72 ;  /* 0x00000074b448723c */ /* 0x040fe80000041848 */
[--C-:B-1----:R-:W-:Y:S02]  /*91a0*/  FFMA.FTZ R2, R194, c[0x0][0x2d0], -R184.reuse ;  /* 0x0000b400c2027a23 */ /* 0x102fe400000108b8 */
[----:B------:R-:W-:Y:S02]  /*91b0*/  FFMA.FTZ R106, R205, c[0x0][0x2d0], -R111 ;  /* 0x0000b400cd6a7a23 */ /* 0x000fe4000001086f */
[-C--:B------:R-:W-:Y:S01]  /*91c0*/  HMMA.16816.F32.BF16 R76, R180, R118.reuse, R76 ;  /* 0x00000076b44c723c */ /* 0x080fe2000004184c */
[----:B------:R-:W1:Y:S03]  /*91d0*/  MUFU.EX2 R242, R2 ;  /* 0x0000000200f27308 */ /* 0x000e660000000800 */
[C---:B------:R-:W-:Y:S02]  /*91e0*/  FMUL.FTZ R85, R101.reuse, R85 ;  /* 0x0000005565557220 */ /* 0x040fe40000410000 */
[C---:B------:R-:W-:Y:S02]  /*91f0*/  FMUL.FTZ R86, R100.reuse, R86 ;  /* 0x0000005664567220 */ /* 0x040fe40000410000 */
[C---:B------:R-:W-:Y:S01]  /*9200*/  HMMA.16816.F32.BF16 R80, R176.reuse, R118, R80 ;  /* 0x00000076b050723c */ /* 0x040fe20000041850 */
[----:B------:R-:W3:Y:S02]  /*9210*/  LDSM.16.MT88.4 R116, [R213+0x400] ;  /* 0x00040000d574783b */ /* 0x000ee40000004200 */
[----:B------:R4:W-:Y:S01]  /*9220*/  MUFU.EX2 R210, R106 ;  /* 0x0000006a00d27308 */ /* 0x0009e20000000800 */
[C---:B------:R-:W-:Y:S02]  /*9230*/  FMUL.FTZ R87, R100.reuse, R87 ;  /* 0x0000005764577220 */ /* 0x040fe40000410000 */
[C---:B------:R-:W-:Y:S02]  /*9240*/  FMUL.FTZ R96, R101.reuse, R96 ;  /* 0x0000006065607220 */ /* 0x040fe40000410000 */
[----:B------:R-:W-:Y:S03]  /*9250*/  FMUL.FTZ R97, R101, R97 ;  /* 0x0000006165617220 */ /* 0x000fe60000410000 */
[-C--:B--2---:R-:W-:Y:S03]  /*9260*/  HMMA.16816.F32.BF16 R84, R176, R112.reuse, R84 ;  /* 0x00000070b054723c */ /* 0x084fe60000041854 */
[C---:B------:R-:W-:Y:S02]  /*9270*/  FMUL.FTZ R98, R100.reuse, R98 ;  /* 0x0000006264627220 */ /* 0x040fe40000410000 */
[----:B------:R-:W-:Y:S01]  /*9280*/  FMUL.FTZ R99, R100, R99 ;  /* 0x0000006364637220 */ /* 0x000fe20000410000 */
[----:B-1----:R-:W-:Y:S01]  /*9290*/  F2FP.BF16.PACK_AB R120, R242, R244 ;  /* 0x000000f4f278723e */ /* 0x002fe200000010ff */
[--C-:B------:R-:W-:Y:S01]  /*92a0*/  FFMA.FTZ R2, R189, c[0x0][0x2d0], -R184.reuse ;  /* 0x0000b400bd027a23 */ /* 0x100fe200000108b8 */
[C---:B------:R-:W-:Y:S03]  /*92b0*/  HMMA.16816.F32.BF16 R88, R180.reuse, R112, R88 ;  /* 0x00000070b458723c */ /* 0x040fe60000041858 */
[----:B------:R1:W-:Y:S04]  /*92c0*/  MUFU.EX2 R241, R2 ;  /* 0x0000000200f17308 */ /* 0x0003e80000000800 */
[----:B------:R-:W-:Y:S01]  /*92d0*/  F2FP.BF16.PACK_AB R112, R151, R150 ;  /* 0x000000969770723e */ /* 0x000fe200000010ff */
[-C--:B------:R-:W-:Y:S01]  /*92e0*/  HMMA.16816.F32.BF16 R92, R180, R114.reuse, R92 ;  /* 0x00000072b45c723c */ /* 0x080fe2000004185c */
[----:B------:R-:W-:Y:S03]  /*92f0*/  LDSM.16.MT88.4 R180, [R213+0x2c00] ;  /* 0x002c0000d5b4783b */ /* 0x000fe60000004200 */
[----:B------:R-:W-:Y:S01]  /*9300*/  F2FP.BF16.PACK_AB R113, R249, R251 ;  /* 0x000000fbf971723e */ /* 0x000fe200000010ff */
[--C-:B----4-:R-:W-:Y:S01]  /*9310*/  FFMA.FTZ R106, R243, c[0x0][0x2d0], -R184.reuse ;  /* 0x0000b400f36a7a23 */ /* 0x110fe200000108b8 */
[----:B------:R-:W-:Y:S02]  /*9320*/  MOV R243, R153 ;  /* 0x0000009900f37202 */ /* 0x000fe40000000f00 */
[----:B------:R-:W-:Y:S07]  /*9330*/  HMMA.16816.F32.BF16 R96, R176, R114, R96 ;  /* 0x00000072b060723c */ /* 0x000fee0000041860 */
[----:B------:R-:W-:Y:S02]  /*9340*/  F2FP.BF16.PACK_AB R114, R153, R152 ;  /* 0x000000989972723e */ /* 0x000fe400000010ff */
[----:B------:R-:W-:Y:S03]  /*9350*/  F2FP.BF16.PACK_AB R115, R247, R248 ;  /* 0x000000f8f773723e */ /* 0x000fe600000010ff */
[----:B-1----:R-:W-:Y:S04]  /*9360*/  FFMA.FTZ R2, R190, c[0x0][0x2d0], -R184 ;  /* 0x0000b400be027a23 */ /* 0x002fe800000108b8 */
[-C--:B---3--:R-:W-:Y:S01]  /*9370*/  HMMA.16816.F32.BF16 R4, R112, R116.reuse, R4 ;  /* 0x000000747004723c */ /* 0x088fe20000041804 */
[----:B------:R1:W2:Y:S04]  /*9380*/  MUFU.EX2 R240, R2 ;  /* 0x0000000200f07308 */ /* 0x0002a80000000800 */
[--C-:B-1----:R-:W-:Y:S01]  /*9390*/  FFMA.FTZ R2, R195, c[0x0][0x2d0], -R185.reuse ;  /* 0x0000b400c3027a23 */ /* 0x102fe200000108b9 */
[----:B--2---:R-:W-:Y:S05]  /*93a0*/  F2FP.BF16.PACK_AB R122, R240, R241 ;  /* 0x000000f1f07a723e */ /* 0x004fea00000010ff */
[----:B------:R1:W-:Y:S02]  /*93b0*/  MUFU.EX2 R237, R2 ;  /* 0x0000000200ed7308 */ /* 0x0003e40000000800 */
        /* <DEDUP_REMOVED lines=10> */
[C---:B------:R-:W-:Y:S08]  /*9460*/  HMMA.16816.F32.BF16 R8, R120.reuse, R116, R8 ;  /* 0x000000747808723c */ /* 0x040ff00000041808 */
[-C--:B------:R-:W-:Y:S08]  /*9470*/  HMMA.16816.F32.BF16 R12, R120, R118.reuse, R12 ;  /* 0x00000076780c723c */ /* 0x080ff0000004180c */
[C---:B------:R-:W-:Y:S01]  /*9480*/  HMMA.16816.F32.BF16 R16, R112.reuse, R118, R16 ;  /* 0x000000767010723c */ /* 0x040fe20000041810 */
[----:B------:R-:W2:Y:S03]  /*9490*/  LDSM.16.MT88.4 R116, [R214+0x1400] ;  /* 0x00140000d674783b */ /* 0x000ea60000004200 */
[--C-:B-1----:R-:W-:Y:S04]  /*94a0*/  FFMA.FTZ R2, R201, c[0x0][0x2d0], -R110.reuse ;  /* 0x0000b400c9027a23 */ /* 0x102fe8000001086e */
[-C--:B------:R-:W-:Y:S01]  /*94b0*/  HMMA.16816.F32.BF16 R20, R112, R124.reuse, R20 ;  /* 0x0000007c7014723c */ /* 0x080fe20000041814 */
[----:B------:R1:W3:Y:S07]  /*94c0*/  MUFU.EX2 R231, R2 ;  /* 0x0000000200e77308 */ /* 0x0002ee0000000800 */
        /* <DEDUP_REMOVED lines=18> */
[--C-:B-1----:R-:W-:Y:S02]  /*95f0*/  FFMA.FTZ R2, R206, c[0x0][0x2d0], -R111.reuse ;  /* 0x0000b400ce027a23 */ /* 0x102fe4000001086f */
[----:B------:R-:W-:Y:S02]  /*9600*/  MUFU.EX2 R206, R106 ;  /* 0x0000006a00ce7308 */ /* 0x000fe40000000800 */
[-C--:B----4-:R-:W-:Y:S08]  /*9610*/  HMMA.16816.F32.BF16 R68, R112, R124.reuse, R68 ;  /* 0x0000007c7044723c */ /* 0x090ff00000041844 */
[C---:B------:R-:W-:Y:S01]  /*9620*/  HMMA.16816.F32.BF16 R72, R120.reuse, R124, R72 ;  /* 0x0000007c7848723c */ /* 0x040fe20000041848 */
[----:B------:R1:W4:Y:S07]  /*9630*/  MUFU.EX2 R208, R2 ;  /* 0x0000000200d07308 */ /* 0x00032e0000000800 */
[-C--:B------:R-:W-:Y:S08]  /*9640*/  HMMA.16816.F32.BF16 R76, R120, R126.reuse, R76 ;  /* 0x0000007e784c723c */ /* 0x080ff0000004184c */
[C---:B------:R-:W-:Y:S01]  /*9650*/  HMMA.16816.F32.BF16 R80, R112.reuse, R126, R80 ;  /* 0x0000007e7050723c */ /* 0x040fe20000041850 */
[----:B------:R-:W2:Y:S07]  /*9660*/  LDSM.16.MT88.4 R124, [R213+0x1800] ;  /* 0x00180000d57c783b */ /* 0x000eae0000004200 */
[-C--:B-----5:R-:W-:Y:S04]  /*9670*/  HMMA.16816.F32.BF16 R84, R112, R128.reuse, R84 ;  /* 0x000000807054723c */ /* 0x0a0fe80000041854 */
[--C-:B-1----:R-:W-:Y:S04]  /*9680*/  FFMA.FTZ R2, R200, c[0x0][0x2d0], -R111.reuse ;  /* 0x0000b400c8027a23 */ /* 0x102fe8000001086f */
[C---:B------:R-:W-:Y:S01]  /*9690*/  HMMA.16816.F32.BF16 R88, R120.reuse, R128, R88 ;  /* 0x000000807858723c */ /* 0x040fe20000041858 */
[----:B------:R1:W-:Y:S07]  /*96a0*/  MUFU.EX2 R209, R2 ;  /* 0x0000000200d17308 */ /* 0x0003ee0000000800 */
[-C--:B------:R-:W-:Y:S08]  /*96b0*/  HMMA.16816.F32.BF16 R92, R120, R130.reuse, R92 ;  /* 0x00000082785c723c */ /* 0x080ff0000004185c */
[----:B------:R-:W-:Y:S01]  /*96c0*/  HMMA.16816.F32.BF16 R96, R112, R130, R96 ;  /* 0x000000827060723c */ /* 0x000fe20000041860 */
[----:B------:R-:W-:Y:S06]  /*96d0*/  LDSM.16.MT88.4 R128, [R213+0x2800] ;  /* 0x00280000d580783b */ /* 0x000fec0000004200 */
[----:B---3--:R-:W-:Y:S01]  /*96e0*/  F2FP.BF16.PACK_AB R112, R231, R211 ;  /* 0x000000d3e770723e */ /* 0x008fe200000010ff */
[----:B-1----:R-:W-:Y:S01]  /*96f0*/  FFMA.FTZ R2, R203, c[0x0][0x2d0], -R111 ;  /* 0x0000b400cb027a23 */ /* 0x002fe2000001086f */
[----:B--2---:R-:W-:Y:S03]  /*9700*/  F2FP.BF16.PACK_AB R114, R230, R232 ;  /* 0x000000e8e672723e */ /* 0x004fe600000010ff */
[----:B------:R1:W2:Y:S01]  /*9710*/  MUFU.EX2 R207, R2 ;  /* 0x0000000200cf7308 */ /* 0x0002a20000000800 */
[----:B----4-:R-:W-:Y:S01]  /*9720*/  F2FP.BF16.PACK_AB R113, R208, R210 ;  /* 0x000000d2d071723e */ /* 0x010fe200000010ff */
[----:B-1----:R-:W-:Y:S01]  /*9730*/  FFMA.FTZ R2, R245, c[0x0][0x2d0], -R184 ;  /* 0x0000b400f5027a23 */ /* 0x002fe200000108b8 */
[----:B--2---:R-:W-:Y:S01]  /*9740*/  F2FP.BF16.PACK_AB R115, R207, R209 ;  /* 0x000000d1cf73723e */ /* 0x004fe200000010ff */
[----:B------:R-:W-:Y:S06]  /*9750*/  IMAD.MOV.U32 R245, RZ, RZ, R152 ;  /* 0x000000fffff57224 */ /* 0x000fec00078e0098 */
[----:B------:R1:W2:Y:S01]  /*9760*/  MUFU.EX2 R203, R2 ;  /* 0x0000000200cb7308 */ /* 0x0002a20000000800 */
[-C--:B------:R-:W-:Y:S03]  /*9770*/  HMMA.16816.F32.BF16 R4, R112, R116.reuse, R4 ;  /* 0x000000747004723c */ /* 0x080fe60000041804 */
[--C-:B-1----:R-:W-:Y:S01]  /*9780*/  FFMA.FTZ R2, R238, c[0x0][0x2d0], -R184.reuse ;  /* 0x0000b400ee027a23 */ /* 0x102fe200000108b8 */
[----:B--2---:R-:W-:Y:S02]  /*9790*/  F2FP.BF16.PACK_AB R120, R203, R206 ;  /* 0x000000cecb78723e */ /* 0x004fe400000010ff */
[----:B------:R-:W-:Y:S03]  /*97a0*/  MOV R238, R151 ;  /* 0x0000009700ee7202 */ /* 0x000fe60000000f00 */
[----:B------:R1:W-:Y:S03]  /*97b0*/  MUFU.EX2 R205, R2 ;  /* 0x0000000200cd7308 */ /* 0x0003e60000000800 */
[----:B-1----:R-:W-:Y:S01]  /*97c0*/  FFMA.FTZ R2, R239, c[0x0][0x2d0], -R184 ;  /* 0x0000b400ef027a23 */ /* 0x002fe200000108b8 */
[----:B------:R-:W-:Y:S06]  /*97d0*/  MOV R239, R150 ;  /* 0x0000009600ef7202 */ /* 0x000fec0000000f00 */
[----:B------:R1:W2:Y:S02]  /*97e0*/  MUFU.EX2 R202, R2 ;  /* 0x0000000200ca7308 */ /* 0x0002a40000000800 */
[--C-:B-1----:R-:W-:Y:S01]  /*97f0*/  FFMA.FTZ R2, R250, c[0x0][0x2d0], -R185.reuse ;  /* 0x0000b400fa027a23 */ /* 0x102fe200000108b9 */
[----:B--2---:R-:W-:Y:S07]  /*9800*/  F2FP.BF16.PACK_AB R122, R202, R205 ;  /* 0x000000cdca7a723e */ /* 0x004fee00000010ff */
[----:B------:R1:W-:Y:S02]  /*9810*/  MUFU.EX2 R201, R2 ;  /* 0x0000000200c97308 */ /* 0x0003e40000000800 */
[--C-:B-1----:R-:W-:Y:S08]  /*9820*/  FFMA.FTZ R2, R252, c[0x0][0x2d0], -R185.reuse ;  /* 0x0000b400fc027a23 */ /* 0x102ff000000108b9 */
[----:B------:R1:W2:Y:S02]  /*9830*/  MUFU.EX2 R199, R2 ;  /* 0x0000000200c77308 */ /* 0x0002a40000000800 */
[--C-:B-1----:R-:W-:Y:S01]  /*9840*/  FFMA.FTZ R2, R246, c[0x0][0x2d0], -R185.reuse ;  /* 0x0000b400f6027a23 */ /* 0x102fe200000108b9 */
[----:B--2---:R-:W-:Y:S02]  /*9850*/  F2FP.BF16.PACK_AB R121, R199, R201 ;  /* 0x000000c9c779723e */ /* 0x004fe400000010ff */
[----:B------:R-:W-:Y:S05]  /*9860*/  MOV R246, R144 ;  /* 0x0000009000f67202 */ /* 0x000fea0000000f00 */
[----:B------:R1:W-:Y:S02]  /*9870*/  MUFU.EX2 R200, R2 ;  /* 0x0000000200c87308 */ /* 0x0003e40000000800 */
[----:B-1----:R-:W-:Y:S01]  /*9880*/  FFMA.FTZ R2, R236, c[0x0][0x2d0], -R185 ;  /* 0x0000b400ec027a23 */ /* 0x002fe200000108b9 */
[----:B------:R-:W-:Y:S07]  /*9890*/  MOV R236, R145 ;  /* 0x0000009100ec7202 */ /* 0x000fee0000000f00 */
        /* <DEDUP_REMOVED lines=10> */
[----:B------:R1:W-:Y:S07]  /*9940*/  MUFU.EX2 R195, R2 ;  /* 0x0000000200c37308 */ /* 0x0003ee0000000800 */
[C---:B------:R-:W-:Y:S08]  /*9950*/  HMMA.16816.F32.BF16 R24, R120.reuse, R132, R24 ;  /* 0x000000847818723c */ /* 0x040ff00000041818 */
[-C--:B------:R-:W-:Y:S08]  /*9960*/  HMMA.16816.F32.BF16 R28, R120, R134.reuse, R28 ;  /* 0x00000086781c723c */ /* 0x080ff0000004181c */
[C---:B------:R-:W-:Y:S01]  /*9970*/  HMMA.16816.F32.BF16 R32, R112.reuse, R134, R32 ;  /* 0x000000867020723c */ /* 0x040fe20000041820 */
[----:B------:R-:W-:Y:S03]  /*9980*/  LDSM.16.MT88.4 R132, [R213+0xc00] ;  /* 0x000c0000d584783b */ /* 0x000fe60000004200 */
[--C-:B-1----:R-:W-:Y:S02]  /*9990*/  FFMA.FTZ R2, R164, c[0x0][0x2d0], -R110.reuse ;  /* 0x0000b400a4027a23 */ /* 0x102fe4000001086e */
[----:B------:R-:W-:Y:S01]  /*99a0*/  FFMA.FTZ R110, R163, c[0x0][0x2d0], -R110 ;  /* 0x0000b400a36e7a23 */ /* 0x000fe2000001086e */
[----:B------:R-:W-:Y:S01]  /*99b0*/  MOV R163, R108 ;  /* 0x0000006c00a37202 */ /* 0x000fe20000000f00 */
[-C--:B------:R-:W-:Y:S01]  /*99c0*/  HMMA.16816.F32.BF16 R36, R112, R124.reuse, R36 ;  /* 0x0000007c7024723c */ /* 0x080fe20000041824 */
[----:B------:R1:W-:Y:S07]  /*99d0*/  MUFU.EX2 R196, R2 ;  /* 0x0000000200c47308 */ /* 0x0003ee0000000800 */
[C---:B------:R-:W-:Y:S03]  /*99e0*/  HMMA.16816.F32.BF16 R40, R120.reuse, R124, R40 ;  /* 0x0000007c7828723c */ /* 0x040fe60000041828 */
[----:B------:R-:W-:Y:S05]  /*99f0*/  MUFU.EX2 R194, R110 ;  /* 0x0000006e00c27308 */ /* 0x000fea0000000800 */
[-C--:B------:R-:W-:Y:S08]  /*9a00*/  HMMA.16816.F32.BF16 R44, R120, R126.reuse, R44 ;  /* 0x0000007e782c723c */ /* 0x080ff0000004182c */
[C---:B------:R-:W-:Y:S01]  /*9a10*/  HMMA.16816.F32.BF16 R48, R112.reuse, R126, R48 ;  /* 0x0000007e7030723c */ /* 0x040fe20000041830 */
[----:B------:R-:W3:Y:S03]  /*9a20*/  LDSM.16.MT88.4 R124, [R214+0x2800] ;  /* 0x00280000d67c783b */ /* 0x000ee60000004200 */
[----:B-1----:R-:W-:Y:S02]  /*9a30*/  FFMA.FTZ R2, R162, c[0x0][0x2d0], -R111 ;  /* 0x0000b400a2027a23 */ /* 0x002fe4000001086f */
[----:B------:R-:W-:Y:S02]  /*9a40*/  IMAD.MOV.U32 R162, RZ, RZ, R139 ;  /* 0x000000ffffa27224 */ /* 0x000fe400078e008b */
[-C--:B--2---:R-:W-:Y:S01]  /*9a50*/  HMMA.16816.F32.BF16 R52, R112, R116.reuse, R52 ;  /* 0x000000747034723c */ /* 0x084fe20000041834 */
[----:B------:R1:W-:Y:S03]  /*9a60*/  MUFU.EX2 R193, R2 ;  /* 0x0000000200c17308 */ /* 0x0003e60000000800 */
[----:B------:R-:W-:Y:S04]  /*9a70*/  IMAD.MOV.U32 R139, RZ, RZ, R107 ;  /* 0x000000ffff8b7224 */ /* 0x000fe800078e006b */
[C---:B------:R-:W-:Y:S01]  /*9a80*/  HMMA.16816.F32.BF16 R56, R120.reuse, R116, R56 ;  /* 0x000000747838723c */ /* 0x040fe20000041838 */
[----:B------:R-:W2:Y:S07]  /*9a90*/  LDL R117, [R1+0x38] ;  /* 0x0000380001757983 */ /* 0x000eae0000100800 */
[-C--:B------:R-:W-:Y:S08]  /*9aa0*/  HMMA.16816.F32.BF16 R60, R120, R118.reuse, R60 ;  /* 0x00000076783c723c */ /* 0x080ff0000004183c */
[C---:B------:R-:W-:Y:S04]  /*9ab0*/  HMMA.16816.F32.BF16 R64, R112.reuse, R118, R64 ;  /* 0x000000767040723c */ /* 0x040fe80000041840 */
[--C-:B-1----:R-:W-:Y:S01]  /*9ac0*/  FFMA.FTZ R2, R161, c[0x0][0x2d0], -R111.reuse ;  /* 0x0000b400a1027a23 */ /* 0x102fe2000001086f */
[----:B------:R-:W-:Y:S02]  /*9ad0*/  MOV R161, R155 ;  /* 0x0000009b00a17202 */ /* 0x000fe40000000f00 */
[----:B------:R-:W-:Y:S01]  /*9ae0*/  MOV R155, R147 ;  /* 0x00000093009b7202 */ /* 0x000fe20000000f00 */
[-C--:B------:R-:W-:Y:S01]  /*9af0*/  HMMA.16816.F32.BF16 R68, R112, R128.reuse, R68 ;  /* 0x000000807044723c */ /* 0x080fe20000041844 */
[----:B------:R1:W-:Y:S03]  /*9b00*/  MUFU.EX2 R191, R2 ;  /* 0x0000000200bf7308 */ /* 0x0003e60000000800 */
[----:B------:R-:W-:Y:S04]  /*9b10*/  MOV R147, R142 ;  /* 0x0000008e00937202 */ /* 0x000fe80000000f00 */
[C---:B------:R-:W-:Y:S08]  /*9b20*/  HMMA.16816.F32.BF16 R72, R120.reuse, R128, R72 ;  /* 0x000000807848723c */ /* 0x040ff00000041848 */
[-C--:B------:R-:W-:Y:S08]  /*9b30*/  HMMA.16816.F32.BF16 R76, R120, R130.reuse, R76 ;  /* 0x00000082784c723c */ /* 0x080ff0000004184c */
[C---:B------:R-:W-:Y:S04]  /*9b40*/  HMMA.16816.F32.BF16 R80, R112.reuse, R130, R80 ;  /* 0x000000827050723c */ /* 0x040fe80000041850 */
[--C-:B-1----:R-:W-:Y:S02]  /*9b50*/  FFMA.FTZ R2, R192, c[0x0][0x2d0], -R111.reuse ;  /* 0x0000b400c0027a23 */ /* 0x102fe4000001086f */
[----:B------:R-:W-:Y:S01]  /*9b60*/  FFMA.FTZ R111, R160, c[0x0][0x2d0], -R111 ;  /* 0x0000b400a06f7a23 */ /* 0x000fe2000001086f */
[----:B------:R-:W-:Y:S01]  /*9b70*/  MOV R160, R148 ;  /* 0x0000009400a07202 */ /* 0x000fe20000000f00 */
[-C--:B---3--:R-:W-:Y:S01]  /*9b80*/  HMMA.16816.F32.BF16 R84, R112, R124.reuse, R84 ;  /* 0x0000007c7054723c */ /* 0x088fe20000041854 */
[----:B------:R1:W-:Y:S03]  /*9b90*/  MUFU.EX2 R192, R2 ;  /* 0x0000000200c07308 */ /* 0x0003e60000000800 */
[----:B------:R-:W-:Y:S04]  /*9ba0*/  IMAD.MOV.U32 R148, RZ, RZ, R141 ;  /* 0x000000ffff947224 */ /* 0x000fe800078e008d */
[C---:B------:R-:W-:Y:S03]  /*9bb0*/  HMMA.16816.F32.BF16 R88, R120.reuse, R124, R88 ;  /* 0x0000007c7858723c */ /* 0x040fe60000041858 */
[----:B------:R3:W-:Y:S05]  /*9bc0*/  MUFU.EX2 R190, R111 ;  /* 0x0000006f00be7308 */ /* 0x0007ea0000000800 */
[-C--:B------:R-:W-:Y:S08]  /*9bd0*/  HMMA.16816.F32.BF16 R92, R120, R126.reuse, R92 ;  /* 0x0000007e785c723c */ /* 0x080ff0000004185c */
[----:B------:R-:W-:Y:S04]  /*9be0*/  HMMA.16816.F32.BF16 R96, R112, R126, R96 ;  /* 0x0000007e7060723c */ /* 0x000fe80000041860 */
[--C-:B-1----:R-:W-:Y:S04]  /*9bf0*/  FFMA.FTZ R2, R187, c[0x0][0x2d0], -R184.reuse ;  /* 0x0000b400bb027a23 */ /* 0x102fe800000108b8 */
[----:B------:R1:W-:Y:S01]  /*9c00*/  MUFU.EX2 R188, R2 ;  /* 0x0000000200bc7308 */ /* 0x0003e20000000800 */
[----:B---3--:R-:W3:Y:S04]  /*9c10*/  LDL.LU R111, [R1+0x20] ;  /* 0x00002000016f7983 */ /* 0x008ee80000300800 */
[----:B------:R-:W4:Y:S04]  /*9c20*/  LDL.LU R110, [R1+0x24] ;  /* 0x00002400016e7983 */ /* 0x000f280000300800 */
[----:B------:R-:W5:Y:S04]  /*9c30*/  LDL.LU R108, [R1+0x28] ;  /* 0x00002800016c7983 */ /* 0x000f680000300800 */
[----:B------:R-:W5:Y:S01]  /*9c40*/  LDL.LU R116, [R1+0x2c] ;  /* 0x00002c0001747983 */ /* 0x000f620000300800 */
[--C-:B-1----:R-:W-:Y:S04]  /*9c50*/  FFMA.FTZ R2, R159, c[0x0][0x2d0], -R184.reuse ;  /* 0x0000b4009f027a23 */ /* 0x102fe800000108b8 */
[----:B------:R1:W1:Y:S02]  /*9c60*/  MUFU.EX2 R189, R2 ;  /* 0x0000000200bd7308 */ /* 0x0002640000000800 */
[--C-:B-1----:R-:W-:Y:S01]  /*9c70*/  FFMA.FTZ R2, R158, c[0x0][0x2d0], -R184.reuse ;  /* 0x0000b4009e027a23 */ /* 0x102fe200000108b8 */
[----:B------:R-:W-:Y:S01]  /*9c80*/  F2FP.BF16.PACK_AB R176, R189, R188 ;  /* 0x000000bcbdb0723e */ /* 0x000fe200000010ff */
[----:B------:R-:W-:Y:S06]  /*9c90*/  FFMA.FTZ R184, R157, c[0x0][0x2d0], -R184 ;  /* 0x0000b4009db87a23 */ /* 0x000fec00000108b8 */
[----:B------:R1:W-:Y:S10]  /*9ca0*/  MUFU.EX2 R187, R2 ;  /* 0x0000000200bb7308 */ /* 0x0003f40000000800 */
[----:B------:R-:W1:Y:S02]  /*9cb0*/  MUFU.EX2 R186, R184 ;  /* 0x000000b800ba7308 */ /* 0x000e640000000800 */
[--C-:B-1----:R-:W-:Y:S02]  /*9cc0*/  FFMA.FTZ R2, R156, c[0x0][0x2d0], -R185.reuse ;  /* 0x0000b4009c027a23 */ /* 0x102fe400000108b9 */
[----:B------:R-:W-:Y:S06]  /*9cd0*/  LDSM.16.MT88.4 R156, [R213+0x1c00] ;  /* 0x001c0000d59c783b */ /* 0x000fec0000004200 */
[----:B------:R1:W-:Y:S01]  /*9ce0*/  MUFU.EX2 R107, R2 ;  /* 0x00000002006b7308 */ /* 0x0003e20000000800 */
[----:B------:R-:W-:Y:S01]  /*9cf0*/  F2FP.BF16.PACK_AB R178, R186, R187 ;  /* 0x000000bbbab2723e */ /* 0x000fe200000010ff */
[--C-:B-1----:R-:W-:Y:S02]  /*9d00*/  FFMA.FTZ R2, R154, c[0x0][0x2d0], -R185.reuse ;  /* 0x0000b4009a027a23 */ /* 0x102fe400000108b9 */
[----:B------:R-:W-:Y:S01]  /*9d10*/  IMAD.MOV.U32 R154, RZ, RZ, R146 ;  /* 0x000000ffff9a7224 */ /* 0x000fe200078e0092 */
[----:B------:R-:W-:Y:S05]  /*9d20*/  MOV R146, R143 ;  /* 0x0000008f00927202 */ /* 0x000fea0000000f00 */
[----:B------:R1:W1:Y:S01]  /*9d30*/  MUFU.EX2 R184, R2 ;  /* 0x0000000200b87308 */ /* 0x0002620000000800 */
[----:B------:R-:W-:Y:S02]  /*9d40*/  IMAD.MOV.U32 R252, RZ, RZ, R146 ;  /* 0x000000fffffc7224 */ /* 0x000fe400078e0092 */
[--C-:B-1----:R-:W-:Y:S01]  /*9d50*/  FFMA.FTZ R2, R149, c[0x0][0x2d0], -R185.reuse ;  /* 0x0000b40095027a23 */ /* 0x102fe200000108b9 */
[----:B------:R-:W-:Y:S01]  /*9d60*/  MOV R149, R140 ;  /* 0x0000008c00957202 */ /* 0x000fe20000000f00 */
[----:B------:R-:W-:Y:S01]  /*9d70*/  FFMA.FTZ R185, R109, c[0x0][0x2d0], -R185 ;  /* 0x0000b4006db97a23 */ /* 0x000fe200000108b9 */
[----:B------:R-:W1:Y:S04]  /*9d80*/  LDSM.16.MT88.4 R140, [R214+0xc00] ;  /* 0x000c0000d68c783b */ /* 0x000e680000004200 */
[----:B------:R-:W-:Y:S01]  /*9d90*/  MUFU.EX2 R106, R2 ;  /* 0x00000002006a7308 */ /* 0x000fe20000000800 */
[----:B------:R-:W-:Y:S01]  /*9da0*/  F2FP.BF16.PACK_AB R109, R191, R193 ;  /* 0x000000c1bf6d723e */ /* 0x000fe200000010ff */
[----:B------:R-:W-:Y:S01]  /*9db0*/  IMAD.MOV.U32 R250, RZ, RZ, R149 ;  /* 0x000000fffffa7224 */ /* 0x000fe200078e0095 */
[----:B------:R-:W-:Y:S07]  /*9dc0*/  F2FP.BF16.PACK_AB R177, R184, R107 ;  /* 0x0000006bb8b1723e */ /* 0x000fee00000010ff */
[----:B------:R-:W1:Y:S02]  /*9dd0*/  MUFU.EX2 R185, R185 ;  /* 0x000000b900b97308 */ /* 0x000e640000000800 */
[----:B-1----:R-:W-:Y:S02]  /*9de0*/  F2FP.BF16.PACK_AB R179, R185, R106 ;  /* 0x0000006ab9b3723e */ /* 0x002fe400000010ff */
[----:B--2---:R-:W-:Y:S02]  /*9df0*/  ISETP.GT.AND P0, PT, R229, R117, PT ;  /* 0x00000075e500720c */ /* 0x004fe40003f04270 */
[----:B------:R-:W-:Y:S01]  /*9e00*/  MOV R229, R147 ;  /* 0x0000009300e57202 */ /* 0x000fe20000000f00 */
[----:B---3--:R-:W-:Y:S01]  /*9e10*/  FFMA.FTZ R101, R101, R111, R163 ;  /* 0x0000006f65657223 */ /* 0x008fe200000100a3 */
[----:B------:R-:W-:Y:S01]  /*9e20*/  F2FP.BF16.PACK_AB R111, R190, R192 ;  /* 0x000000c0be6f723e */ /* 0x000fe200000010ff */
[----:B----4-:R-:W-:Y:S01]  /*9e30*/  FFMA.FTZ R100, R100, R110, R162 ;  /* 0x0000006e64647223 */ /* 0x010fe200000100a2 */
[----:B------:R-:W-:Y:S01]  /*9e40*/  F2FP.BF16.PACK_AB R110, R194, R196 ;  /* 0x000000c4c26e723e */ /* 0x000fe200000010ff */
[----:B-----5:R-:W-:Y:S01]  /*9e50*/  FFMA.FTZ R2, R3, R108, R161 ;  /* 0x0000006c03027223 */ /* 0x020fe200000100a1 */
[----:B------:R-:W-:Y:S01]  /*9e60*/  F2FP.BF16.PACK_AB R108, R195, R197 ;  /* 0x000000c5c36c723e */ /* 0x000fe200000010ff */
[----:B------:R-:W-:Y:S01]  /*9e70*/  FADD.FTZ R3, R155, R101 ;  /* 0x000000659b037221 */ /* 0x000fe20000010000 */
[----:B------:R-:W-:Y:S01]  /*9e80*/  MOV R101, R148 ;  /* 0x0000009400657202 */ /* 0x000fe20000000f00 */
[----:B------:R-:W-:Y:S02]  /*9e90*/  FFMA.FTZ R0, R0, R116, R160 ;  /* 0x0000007400007223 */ /* 0x000fe400000100a0 */
[----:B------:R-:W-:Y:S02]  /*9ea0*/  FADD.FTZ R100, R154, R100 ;  /* 0x000000649a647221 */ /* 0x000fe40000010000 */
[-C--:B------:R-:W-:Y:S01]  /*9eb0*/  HMMA.16816.F32.BF16 R112, R108, R132.reuse, R4 ;  /* 0x000000846c70723c */ /* 0x080fe20000041804 */
[----:B------:R-:W1:Y:S07]  /*9ec0*/  LDSM.16.MT88.4 R4, [R214+0x2c00] ;  /* 0x002c0000d604783b */ /* 0x000e6e0000004200 */
[C---:B------:R-:W-:Y:S07]  /*9ed0*/  HMMA.16816.F32.BF16 R116, R176.reuse, R132, R8 ;  /* 0x00000084b074723c */ /* 0x040fee0000041808 */
[----:B------:R-:W-:Y:S01]  /*9ee0*/  MOV R10, R137 ;  /* 0x00000089000a7202 */ /* 0x000fe20000000f00 */
[-C--:B------:R-:W-:Y:S04]  /*9ef0*/  HMMA.16816.F32.BF16 R120, R176, R134.reuse, R12 ;  /* 0x00000086b078723c */ /* 0x080fe8000004180c */
[----:B------:R-:W-:Y:S01]  /*9f00*/  FADD.FTZ R3, R10, R3 ;  /* 0x000000030a037221 */ /* 0x000fe20000010000 */
[----:B------:R-:W-:Y:S01]  /*9f10*/  MOV R9, R138 ;  /* 0x0000008a00097202 */ /* 0x000fe20000000f00 */
[----:B------:R-:W-:Y:S02]  /*9f20*/  IMAD.MOV.U32 R8, RZ, RZ, R139 ;  /* 0x000000ffff087224 */ /* 0x000fe400078e008b */
[C---:B------:R-:W-:Y:S04]  /*9f30*/  HMMA.16816.F32.BF16 R124, R108.reuse, R134, R16 ;  /* 0x000000866c7c723c */ /* 0x040fe80000041810 */
[----:B------:R-:W-:Y:S02]  /*9f40*/  FADD.FTZ R3, R236, R3 ;  /* 0x00000003ec037221 */ /* 0x000fe40000010000 */
[----:B------:R-:W-:Y:S02]  /*9f50*/  FADD.FTZ R2, R8, R2 ;  /* 0x0000000208027221 */ /* 0x000fe40000010000 */
[-C--:B------:R-:W-:Y:S04]  /*9f60*/  HMMA.16816.F32.BF16 R128, R108, R140.reuse, R20 ;  /* 0x0000008c6c80723c */ /* 0x080fe80000041814 */
[----:B------:R-:W-:Y:S02]  /*9f70*/  FADD.FTZ R10, R239, R3 ;  /* 0x00000003ef0a7221 */ /* 0x000fe40000010000 */
[----:B------:R-:W-:Y:S02]  /*9f80*/  FADD.FTZ R0, R9, R0 ;  /* 0x0000000009007221 */ /* 0x000fe40000010000 */
[C---:B------:R-:W-:Y:S04]  /*9f90*/  HMMA.16816.F32.BF16 R132, R176.reuse, R140, R24 ;  /* 0x0000008cb084723c */ /* 0x040fe80000041818 */
[----:B------:R-:W-:Y:S02]  /*9fa0*/  IMAD.MOV.U32 R11, RZ, RZ, R136 ;  /* 0x000000ffff0b7224 */ /* 0x000fe400078e0088 */
[----:B------:R-:W-:Y:S02]  /*9fb0*/  FADD.FTZ R8, R101, R2 ;  /* 0x0000000265087221 */ /* 0x000fe40000010000 */
[-C--:B------:R-:W-:Y:S04]  /*9fc0*/  HMMA.16816.F32.BF16 R136, R176, R142.reuse, R28 ;  /* 0x0000008eb088723c */ /* 0x080fe8000004181c */
[----:B------:R-:W-:Y:S01]  /*9fd0*/  FADD.FTZ R9, R11, R100 ;  /* 0x000000640b097221 */ /* 0x000fe20000010000 */
[----:B------:R-:W-:Y:S01]  /*9fe0*/  MOV R100, R105 ;  /* 0x0000006900647202 */ /* 0x000fe20000000f00 */
[----:B------:R-:W-:Y:S01]  /*9ff0*/  FADD.FTZ R11, R229, R0 ;  /* 0x00000000e50b7221 */ /* 0x000fe20000010000 */
[----:B------:R-:W-:Y:S01]  /*a000*/  MOV R229, R204 ;  /* 0x000000cc00e57202 */ /* 0x000fe20000000f00 */
        /* <DEDUP_REMOVED lines=44> */
[-C--:B-1----:R-:W-:Y:S03]  /*a2d0*/  HMMA.16816.F32.BF16 R84, R108, R4.reuse, R84 ;  /* 0x000000046c54723c */ /* 0x082fe60000041854 */
[----:B------:R-:W-:Y:S04]  /*a2e0*/  FADD.FTZ R3, R198, R9 ;  /* 0x00000009c6037221 */ /* 0x000fe80000010000 */
[----:B------:R-:W-:Y:S01]  /*a2f0*/  FADD.FTZ R3, R107, R3 ;  /* 0x000000036b037221 */ /* 0x000fe20000010000 */
[C---:B------:R-:W-:Y:S04]  /*a300*/  HMMA.16816.F32.BF16 R88, R176.reuse, R4, R88 ;  /* 0x00000004b058723c */ /* 0x040fe80000041858 */
[----:B------:R-:W-:Y:S01]  /*a310*/  FADD.FTZ R3, R184, R3 ;  /* 0x00000003b8037221 */ /* 0x000fe20000010000 */
[----:B------:R-:W-:Y:S02]  /*a320*/  MOV R107, R103 ;  /* 0x00000067006b7202 */ /* 0x000fe40000000f00 */
[----:B------:R-:W-:Y:S01]  /*a330*/  FADD.FTZ R4, R207, R2 ;  /* 0x00000002cf047221 */ /* 0x000fe20000010000 */
[-C--:B------:R-:W-:Y:S04]  /*a340*/  HMMA.16816.F32.BF16 R92, R176, R6.reuse, R92 ;  /* 0x00000006b05c723c */ /* 0x080fe8000004185c */
        /* <DEDUP_REMOVED lines=12> */
[----:B------:R-:W-:Y:S02]  /*a410*/  FADD.FTZ R2, R187, R0 ;  /* 0x00000000bb027221 */ /* 0x000fe40000010000 */
[----:B------:R-:W-:Y:S01]  /*a420*/  FADD.FTZ R0, R106, R3 ;  /* 0x000000036a007221 */ /* 0x000fe20000010000 */
[----:B------:R1:W-:Y:S01]  /*a430*/  STL [R1+0x20], R5 ;  /* 0x0000200501007387 */ /* 0x0003e20000100800 */
[----:B------:R-:W-:Y:S02]  /*a440*/  FADD.FTZ R3, R190, R4 ;  /* 0x00000004be037221 */ /* 0x000fe40000010000 */
[----:B------:R-:W-:Y:S02]  /*a450*/  FADD.FTZ R2, R186, R2 ;  /* 0x00000002ba027221 */ /* 0x000fe40000010000 */
[----:B------:R-:W-:Y:S01]  /*a460*/  FADD.FTZ R0, R185, R0 ;  /* 0x00000000b9007221 */ /* 0x000fe20000010000 */
[----:B------:R1:W-:Y:S01]  /*a470*/  STL [R1+0x24], R3 ;  /* 0x0000240301007387 */ /* 0x0003e20000100800 */
[----:B------:R-:W-:Y:S03]  /*a480*/  IMAD.MOV.U32 R106, RZ, RZ, R104 ;  /* 0x000000ffff6a7224 */ /* 0x000fe600078e0068 */
[----:B------:R1:W-:Y:S04]  /*a490*/  STL [R1+0x28], R2 ;  /* 0x0000280201007387 */ /* 0x0003e80000100800 */
[----:B------:R1:W-:Y:S01]  /*a4a0*/  STL [R1+0x2c], R0 ;  /* 0x00002c0001007387 */ /* 0x0003e20000100800 */
[----:B------:R-:W-:-:S05]  /*a4b0*/  @P0 BRA `(.L_x_1011) ;  /* 0xffffb88000000947 */ /* 0x000fca000383ffff */
.L_x_1010:
[----:B-1----:R-:W2:Y:S02]  /*a4c0*/  LDL R0, [R1+0x1c] ;  /* 0x00001c0001007983 */ /* 0x002ea40000100800 */
[----:B--2---:R-:W-:-:S13]  /*a4d0*/  ISETP.GE.AND P0, PT, R204, R0, PT ;  /* 0x00000000cc00720c */ /* 0x004fda0003f06270 */
[----:B------:R-:W-:Y:S05]  /*a4e0*/  @!P0 BRA `(.L_x_1012) ;  /* 0x00003ca000008947 */ /* 0x000fea0003800000 */
[----:B------:R-:W-:Y:S01]  /*a4f0*/  IMAD.MOV.U32 R3, RZ, RZ, R104 ;  /* 0x000000ffff037224 */ /* 0x000fe200078e0068 */
[----:B------:R-:W-:Y:S01]  /*a500*/  MOV R107, R102 ;  /* 0x00000066006b7202 */ /* 0x000fe20000000f00 */
[----:B------:R-:W-:Y:S01]  /*a510*/  IMAD.MOV.U32 R2, RZ, RZ, R105 ;  /* 0x000000ffff027224 */ /* 0x000fe200078e0069 */
[----:B------:R-:W-:Y:S02]  /*a520*/  MOV R106, R103 ;  /* 0x00000067006a7202 */ /* 0x000fe40000000f00 */
.L_x_1013:
[----:B------:R-:W2:Y:S01]  /*a530*/  LDL.64 R208, [R1+0x10] ;  /* 0x0000100001d07983 */ /* 0x000ea20000100a00 */
[----:B------:R-:W-:Y:S04]  /*a540*/  DEPBAR.LE SB0, 0x0 ;  /* 0x000080000000791a */ /* 0x000fe80000000000 */
[----:B------:R-:W-:Y:S01]  /*a550*/  WARPSYNC 0xffffffff ;  /* 0xffffffff00007948 */ /* 0x000fe20003800000 */
[----:B---3--:R-:W3:Y:S01]  /*a560*/  LDL R206, [R1+0x18] ;  /* 0x0000180001ce7983 */ /* 0x008ee20000100800 */
[----:B------:R-:W-:Y:S02]  /*a570*/  SHF.R.S32.HI R0, RZ, 0x1f, R204 ;  /* 0x0000001fff007819 */ /* 0x000fe400000114cc */
[----:B------:R-:W-:Y:S01]  /*a580*/  MOV R105, c[0x0][0x208] ;  /* 0x0000820000697a02 */ /* 0x000fe20000000f00 */
[----:B------:R-:W4:Y:S01]  /*a590*/  LDL R184, [R1+0x34] ;  /* 0x0000340001b87983 */ /* 0x000f220000100800 */
[----:B------:R-:W-:Y:S01]  /*a5a0*/  MOV R180, c[0x0][0x20c] ;  /* 0x0000830000b47a02 */ /* 0x000fe20000000f00 */
[----:B------:R-:W-:Y:S02]  /*a5b0*/  IMAD R0, R0, c[0x0][0x208], RZ ;  /* 0x0000820000007a24 */ /* 0x000fe400078e02ff */
[----:B------:R-:W-:Y:S02]  /*a5c0*/  BAR.SYNC.DEFER_BLOCKING 0x0 ;  /* 0x0000000000007b1d */ /* 0x000fe40000010000 */
[C---:B------:R-:W-:Y:S06]  /*a5d0*/  IMAD R0, R204.reuse, c[0x0][0x20c], R0 ;  /* 0x00008300cc007a24 */ /* 0x040fec00078e0200 */
[----:B------:R-:W-:Y:S08]  /*a5e0*/  LDSM.16.M88.4 R64, [R215] ;  /* 0x00000000d740783b */ /* 0x000ff00000000200 */
[----:B------:R-:W1:Y:S08]  /*a5f0*/  LDSM.16.M88.4 R16, [R212] ;  /* 0x00000000d410783b */ /* 0x000e700000000200 */
[----:B------:R-:W5:Y:S08]  /*a600*/  LDSM.16.M88.4 R60, [R215+0x1000] ;  /* 0x00100000d73c783b */ /* 0x000f700000000200 */
[----:B------:R-:W5:Y:S08]  /*a610*/  LDSM.16.M88.4 R32, [R212+0x400] ;  /* 0x00040000d420783b */ /* 0x000f700000000200 */
[----:B------:R-:W4:Y:S04]  /*a620*/  LDL R251, [R1+0x1c] ;  /* 0x00001c0001fb7983 */ /* 0x000f280000100800 */
[----:B------:R-:W5:Y:S08]  /*a630*/  LDSM.16.M88.4 R48, [R212+0x800] ;  /* 0x00080000d430783b */ /* 0x000f700000000200 */
[----:B------:R-:W5:Y:S01]  /*a640*/  LDSM.16.M88.4 R100, [R212+0xc00] ;  /* 0x000c0000d464783b */ /* 0x000f620000000200 */
[-C--:B-1----:R-:W-:Y:S07]  /*a650*/  HMMA.16816.F32.BF16 R4, R64, R16.reuse, RZ ;  /* 0x000000104004723c */ /* 0x082fee00000418ff */
[----:B------:R-:W-:Y:S01]  /*a660*/  LDSM.16.M88.4 R108, [R216] ;  /* 0x00000000d86c783b */ /* 0x000fe20000000200 */
[C---:B-----5:R-:W-:Y:S07]  /*a670*/  HMMA.16816.F32.BF16 R8, R60.reuse, R16, RZ ;  /* 0x000000103c08723c */ /* 0x060fee00000418ff */
[----:B------:R-:W1:Y:S01]  /*a680*/  LDSM.16.M88.4 R176, [R217] ;  /* 0x00000000d9b0783b */ /* 0x000e620000000200 */
[-C--:B------:R-:W-:Y:S07]  /*a690*/  HMMA.16816.F32.BF16 R12, R60, R18.reuse, RZ ;  /* 0x000000123c0c723c */ /* 0x080fee00000418ff */
[----:B------:R-:W-:Y:S01]  /*a6a0*/  LDSM.16.M88.4 R188, [R227] ;  /* 0x00000000e3bc783b */ /* 0x000fe20000000200 */
[C---:B------:R-:W-:Y:S07]  /*a6b0*/  HMMA.16816.F32.BF16 R16, R64.reuse, R18, RZ ;  /* 0x000000124010723c */ /* 0x040fee00000418ff */
[----:B------:R-:W-:Y:S01]  /*a6c0*/  LDSM.16.M88.4 R192, [R226] ;  /* 0x00000000e2c0783b */ /* 0x000fe20000000200 */
[-C--:B------:R-:W-:Y:S08]  /*a6d0*/  HMMA.16816.F32.BF16 R20, R64, R32.reuse, RZ ;  /* 0x000000204014723c */ /* 0x080ff000000418ff */
[C---:B------:R-:W-:Y:S08]  /*a6e0*/  HMMA.16816.F32.BF16 R24, R60.reuse, R32, RZ ;  /* 0x000000203c18723c */ /* 0x040ff000000418ff */
[-C--:B------:R-:W-:Y:S08]  /*a6f0*/  HMMA.16816.F32.BF16 R28, R60, R34.reuse, RZ ;  /* 0x000000223c1c723c */ /* 0x080ff000000418ff */
[C---:B------:R-:W-:Y:S08]  /*a700*/  HMMA.16816.F32.BF16 R32, R64.reuse, R34, RZ ;  /* 0x000000224020723c */ /* 0x040ff000000418ff */
[-C--:B------:R-:W-:Y:S08]  /*a710*/  HMMA.16816.F32.BF16 R36, R64, R48.reuse, RZ ;  /* 0x000000304024723c */ /* 0x080ff000000418ff */
[C---:B------:R-:W-:Y:S07]  /*a720*/  HMMA.16816.F32.BF16 R40, R60.reuse, R48, RZ ;  /* 0x000000303c28723c */ /* 0x040fee00000418ff */
[----:B------:R-:W-:Y:S01]  /*a730*/  IMAD.WIDE.U32 R48, R204, c[0x0][0x208], RZ ;  /* 0x00008200cc307a25 */ /* 0x000fe200078e00ff */
[-C--:B------:R-:W-:Y:S04]  /*a740*/  HMMA.16816.F32.BF16 R44, R60, R50.reuse, RZ ;  /* 0x000000323c2c723c */ /* 0x080fe800000418ff */
[----:B------:R-:W-:Y:S02]  /*a750*/  IADD3 R0, R49, R0, RZ ;  /* 0x0000000031007210 */ /* 0x000fe40007ffe0ff */
[C---:B------:R-:W-:Y:S02]  /*a760*/  SHF.L.U32 R196, R48.reuse, 0x6, RZ ;  /* 0x0000000630c47819 */ /* 0x040fe400000006ff */
[----:B------:R-:W-:Y:S02]  /*a770*/  SHF.L.U64.HI R0, R48, 0x6, R0 ;  /* 0x0000000630007819 */ /* 0x000fe40000010200 */
[C---:B------:R-:W-:Y:S08]  /*a780*/  HMMA.16816.F32.BF16 R48, R64.reuse, R50, RZ ;  /* 0x000000324030723c */ /* 0x040ff000000418ff */
[-C--:B------:R-:W-:Y:S01]  /*a790*/  HMMA.16816.F32.BF16 R52, R64, R100.reuse, RZ ;  /* 0x000000644034723c */ /* 0x080fe200000418ff */
[----:B--2---:R-:W-:Y:S03]  /*a7a0*/  IADD3 R200, P0, R208, 0x20, RZ ;  /* 0x00000020d0c87810 */ /* 0x004fe60007f1e0ff */
[C---:B------:R-:W-:Y:S02]  /*a7b0*/  IADD3 R57, P1, R196.reuse, R208, RZ ;  /* 0x000000d0c4397210 */ /* 0x040fe40007f3e0ff */
[----:B------:R-:W-:Y:S02]  /*a7c0*/  IADD3 R56, P2, R196, R200, RZ ;  /* 0x000000c8c4387210 */ /* 0x000fe40007f5e0ff */
[----:B---3--:R-:W-:Y:S04]  /*a7d0*/  IADD3.X R201, RZ, R206, RZ, P0, !PT ;  /* 0x000000ceffc97210 */ /* 0x008fe800007fe4ff */
[----:B------:R-:W-:Y:S02]  /*a7e0*/  LEA R104, P0, R105, R196, 0x5 ;  /* 0x000000c469687211 */ /* 0x000fe400078028ff */
[----:B------:R-:W-:Y:S02]  /*a7f0*/  LEA R198, P6, R57, c[0x0][0x1f8], 0x1 ;  /* 0x00007e0039c67a11 */ /* 0x000fe400078c08ff */
[----:B------:R-:W-:Y:S02]  /*a800*/  LEA.HI.X R105, R105, R0, R180, 0x5, P0 ;  /* 0x0000000069697211 */ /* 0x000fe400000f2cb4 */
[----:B------:R-:W2:Y:S01]  /*a810*/  LDSM.16.M88.4 R180, [R216+0x1000] ;  /* 0x00100000d8b4783b */ /* 0x000ea20000000200 */
[-C--:B------:R-:W-:Y:S02]  /*a820*/  IADD3.X R58, R0, R206.reuse, RZ, P1, !PT ;  /* 0x000000ce003a7210 */ /* 0x080fe40000ffe4ff */
[----:B------:R-:W-:Y:S02]  /*a830*/  LEA R202, P1, R56, c[0x0][0x1f8], 0x1 ;  /* 0x00007e0038ca7a11 */ /* 0x000fe400078208ff */
[----:B------:R-:W-:Y:S02]  /*a840*/  IADD3.X R59, R0, R201, RZ, P2, !PT ;  /* 0x000000c9003b7210 */ /* 0x000fe400017fe4ff */
[----:B------:R-:W-:Y:S02]  /*a850*/  LEA.HI.X R199, R57, c[0x0][0x1fc], R58, 0x1, P6 ;  /* 0x00007f0039c77a11 */ /* 0x000fe400030f0c3a */
[----:B------:R-:W-:Y:S02]  /*a860*/  LEA.HI.X R203, R56, c[0x0][0x1fc], R59, 0x1, P1 ;  /* 0x00007f0038cb7a11 */ /* 0x000fe400008f0c3b */
[C---:B------:R-:W-:Y:S02]  /*a870*/  HMMA.16816.F32.BF16 R56, R60.reuse, R100, RZ ;  /* 0x000000643c38723c */ /* 0x040fe400000418ff */
[----:B------:R-:W-:Y:S02]  /*a880*/  IADD3 R197, P1, R208, 0x40, RZ ;  /* 0x00000040d0c57810 */ /* 0x000fe40007f3e0ff */
[----:B----4-:R-:W-:Y:S02]  /*a890*/  SHF.L.U32 R205, R184, 0x1, RZ ;  /* 0x00000001b8cd7819 */ /* 0x010fe400000006ff */
[----:B------:R-:W3:Y:S01]  /*a8a0*/  LDSM.16.M88.4 R184, [R228] ;  /* 0x00000000e4b8783b */ /* 0x000ee20000000200 */
[-C--:B------:R-:W-:Y:S01]  /*a8b0*/  IADD3 R196, P0, R196, R197.reuse, RZ ;  /* 0x000000c5c4c47210 */ /* 0x080fe20007f1e0ff */
[-C--:B------:R-:W-:Y:S01]  /*a8c0*/  HMMA.16816.F32.BF16 R60, R60, R102.reuse, RZ ;  /* 0x000000663c3c723c */ /* 0x080fe200000418ff */
[----:B------:R-:W-:Y:S03]  /*a8d0*/  IADD3.X R100, RZ, R206, RZ, P1, !PT ;  /* 0x000000ceff647210 */ /* 0x000fe60000ffe4ff */
[----:B------:R-:W-:Y:S02]  /*a8e0*/  IADD3 R101, P1, R104, R200, RZ ;  /* 0x000000c868657210 */ /* 0x000fe40007f3e0ff */
[----:B------:R-:W-:Y:S01]  /*a8f0*/  @!PT LDS RZ, [RZ] ;  /* 0x00000000fffff984 */ /* 0x000fe20000000800 */
[----:B------:R-:W-:Y:S01]  /*a900*/  @!PT LDS RZ, [RZ] ;  /* 0x00000000fffff984 */ /* 0x000fe20000000800 */
[----:B------:R-:W-:Y:S01]  /*a910*/  @!PT LDS RZ, [RZ] ;  /* 0x00000000fffff984 */ /* 0x000fe20000000800 */
[----:B------:R4:W-:Y:S01]  /*a920*/  LDGSTS.E.BYPASS.LTC128B.128 [R205+0x100], [R198.64], !P5 ;  /* 0x00100000c6cd7fae */ /* 0x0009e2000e901d46 */
[----:B------:R-:W-:Y:S01]  /*a930*/  IADD3.X R0, R0, R100, RZ, P0, !PT ;  /* 0x0000006400007210 */ /* 0x000fe200007fe4ff */
[----:B------:R-:W-:Y:S04]  /*a940*/  HMMA.16816.F32.BF16 R64, R64, R102, RZ ;  /* 0x000000664040723c */ /* 0x000fe800000418ff */
[C---:B------:R-:W-:Y:S02]  /*a950*/  IADD3 R197, P0, R104.reuse, R197, RZ ;  /* 0x000000c568c57210 */ /* 0x040fe40007f1e0ff */
[----:B------:R3:W-:Y:S01]  /*a960*/  LDGSTS.E.BYPASS.LTC128B.128 [R205+0x1100], [R202.64], !P4 ;  /* 0x01100000cacd7fae */ /* 0x0007e2000e101d46 */
[----:B------:R-:W-:Y:S01]  /*a970*/  IADD3 R104, P6, R104, R208, RZ ;  /* 0x000000d068687210 */ /* 0x000fe20007fde0ff */
[-C--:B-1----:R-:W-:Y:S05]  /*a980*/  HMMA.16816.F32.BF16 R4, R108, R176.reuse, R4 ;  /* 0x000000b06c04723c */ /* 0x082fea0000041804 */
[C---:B------:R-:W-:Y:S01]  /*a990*/  IADD3.X R201, R105.reuse, R201, RZ, P1, !PT ;  /* 0x000000c969c97210 */ /* 0x040fe20000ffe4ff */
[----:B------:R-:W5:Y:S02]  /*a9a0*/  LDL R208, [R1+0x4] ;  /* 0x0000040001d07983 */ /* 0x000f640000100800 */
[C---:B--2---:R-:W-:Y:S08]  /*a9b0*/  HMMA.16816.F32.BF16 R8, R180.reuse, R176, R8 ;  /* 0x000000b0b408723c */ /* 0x044ff00000041808 */
[-C--:B------:R-:W-:Y:S04]  /*a9c0*/  HMMA.16816.F32.BF16 R12, R180, R178.reuse, R12 ;  /* 0x000000b2b40c723c */ /* 0x080fe8000004180c */
[C---:B----4-:R-:W-:Y:S04]  /*a9d0*/  LEA R198, P2, R196.reuse, c[0x0][0x1f8], 0x1 ;  /* 0x00007e00c4c67a11 */ /* 0x050fe800078408ff */
[C---:B------:R-:W-:Y:S04]  /*a9e0*/  HMMA.16816.F32.BF16 R16, R108.reuse, R178, R16 ;  /* 0x000000b26c10723c */ /* 0x040fe80000041810 */
[----:B------:R-:W-:Y:S02]  /*a9f0*/  LEA.HI.X R199, R196, c[0x0][0x1fc], R0, 0x1, P2 ;  /* 0x00007f00c4c77a11 */ /* 0x000fe400010f0c00 */
[C---:B------:R-:W-:Y:S02]  /*aa00*/  LEA R102, P2, R104.reuse, c[0x0][0x1f8], 0x1 ;  /* 0x00007e0068667a11 */ /* 0x040fe400078408ff */
[-C--:B---3--:R-:W-:Y:S01]  /*aa10*/  HMMA.16816.F32.BF16 R20, R108, R184.reuse, R20 ;  /* 0x000000b86c14723c */ /* 0x088fe20000041814 */
[----:B------:R1:W-:Y:S03]  /*aa20*/  LDGSTS.E.BYPASS.LTC128B.128 [R205+0x2100], [R198.64], !P3 ;  /* 0x02100000c6cd7fae */ /* 0x0003e6000d901d46 */
[C---:B------:R-:W-:Y:S02]  /*aa30*/  IADD3.X R0, R105.reuse, R100, RZ, P0, !PT ;  /* 0x0000006469007210 */ /* 0x040fe400007fe4ff */
[----:B------:R-:W-:Y:S02]  /*aa40*/  IADD3.X R105, R105, R206, RZ, P6, !PT ;  /* 0x000000ce69697210 */ /* 0x000fe400037fe4ff */
[C---:B------:R-:W-:Y:S04]  /*aa50*/  HMMA.16816.F32.BF16 R24, R180.reuse, R184, R24 ;  /* 0x000000b8b418723c */ /* 0x040fe80000041818 */
[----:B------:R-:W-:Y:S02]  /*aa60*/  LEA.HI.X R103, R104, c[0x0][0x1fc], R105, 0x1, P2 ;  /* 0x00007f0068677a11 */ /* 0x000fe400010f0c69 */
[C---:B------:R-:W-:Y:S02]  /*aa70*/  LEA R104, P0, R101.reuse, c[0x0][0x1f8], 0x1 ;  /* 0x00007e0065687a11 */ /* 0x040fe400078008ff */
[-C--:B------:R-:W-:Y:S01]  /*aa80*/  HMMA.16816.F32.BF16 R28, R180, R186.reuse, R28 ;  /* 0x000000bab41c723c */ /* 0x080fe2000004181c */
[----:B------:R2:W-:Y:S03]  /*aa90*/  LDGSTS.E.BYPASS.LTC128B.128 [R205+0x900], [R102.64], !P5 ;  /* 0x0090000066cd7fae */ /* 0x0005e6000e901d46 */
[----:B------:R-:W-:Y:S02]  /*aaa0*/  LEA.HI.X R105, R101, c[0x0][0x1fc], R201, 0x1, P0 ;  /* 0x00007f0065697a11 */ /* 0x000fe400000f0cc9 */
[C---:B------:R-:W-:Y:S02]  /*aab0*/  LEA R100, P0, R197.reuse, c[0x0][0x1f8], 0x1 ;  /* 0x00007e00c5647a11 */ /* 0x040fe400078008ff */
[C---:B------:R-:W-:Y:S01]  /*aac0*/  HMMA.16816.F32.BF16 R32, R108.reuse, R186, R32 ;  /* 0x000000ba6c20723c */ /* 0x040fe20000041820 */
[----:B------:R3:W-:Y:S03]  /*aad0*/  LDGSTS.E.BYPASS.LTC128B.128 [R205+0x1900], [R104.64], !P4 ;  /* 0x0190000068cd7fae */ /* 0x0007e6000e101d46 */
[----:B------:R-:W-:Y:S02]  /*aae0*/  LEA.HI.X R101, R197, c[0x0][0x1fc], R0, 0x1, P0 ;  /* 0x00007f00c5657a11 */ /* 0x000fe400000f0c00 */
[C---:B------:R-:W-:Y:S02]  /*aaf0*/  ISETP.GT.AND P0, PT, R204.reuse, R251, PT ;  /* 0x000000fbcc00720c */ /* 0x040fe40003f04270 */
[-C--:B------:R-:W-:Y:S01]  /*ab00*/  HMMA.16816.F32.BF16 R36, R108, R188.reuse, R36 ;  /* 0x000000bc6c24723c */ /* 0x080fe20000041824 */
[----:B------:R2:W-:Y:S03]  /*ab10*/  LDGSTS.E.BYPASS.LTC128B.128 [R205+0x2900], [R100.64], !P3 ;  /* 0x0290000064cd7fae */ /* 0x0005e6000d901d46 */
[----:B------:R-:W-:Y:S04]  /*ab20*/  IADD3 R204, R204, -0x1, RZ ;  /* 0xffffffffcccc7810 */ /* 0x000fe80007ffe0ff */
[C---:B------:R-:W-:Y:S01]  /*ab30*/  HMMA.16816.F32.BF16 R40, R180.reuse, R188, R40 ;  /* 0x000000bcb428723c */ /* 0x040fe20000041828 */
[----:B-1----:R-:W-:Y:S07]  /*ab40*/  LDSM.16.M88.4 R196, [R212+0x1000] ;  /* 0x00100000d4c4783b */ /* 0x002fee0000000200 */
[-C--:B------:R-:W-:Y:S01]  /*ab50*/  HMMA.16816.F32.BF16 R44, R180, R190.reuse, R44 ;  /* 0x000000beb42c723c */ /* 0x080fe2000004182c */
[----:B------:R-:W-:Y:S07]  /*ab60*/  LDSM.16.M88.4 R200, [R215+0x3000] ;  /* 0x00300000d7c8783b */ /* 0x000fee0000000200 */
[C---:B------:R-:W-:Y:S01]  /*ab70*/  HMMA.16816.F32.BF16 R48, R108.reuse, R190, R48 ;  /* 0x000000be6c30723c */ /* 0x040fe20000041830 */
[----:B------:R-:W-:Y:S07]  /*ab80*/  LDSM.16.M88.4 R176, [R212+0x1400] ;  /* 0x00140000d4b0783b */ /* 0x000fee0000000200 */
[-C--:B------:R-:W-:Y:S01]  /*ab90*/  HMMA.16816.F32.BF16 R52, R108, R192.reuse, R52 ;  /* 0x000000c06c34723c */ /* 0x080fe20000041834 */
[----:B--2---:R-:W1:Y:S07]  /*aba0*/  LDSM.16.M88.4 R100, [R215+0x2000] ;  /* 0x00200000d764783b */ /* 0x004e6e0000000200 */
[C---:B------:R-:W-:Y:S01]  /*abb0*/  HMMA.16816.F32.BF16 R56, R180.reuse, R192, R56 ;  /* 0x000000c0b438723c */ /* 0x040fe20000041838 */
[----:B------:R-:W2:Y:S07]  /*abc0*/  LDSM.16.M88.4 R184, [R212+0x1800] ;  /* 0x00180000d4b8783b */ /* 0x000eae0000000200 */
[-C--:B------:R-:W-:Y:S01]  /*abd0*/  HMMA.16816.F32.BF16 R60, R180, R194.reuse, R60 ;  /* 0x000000c2b43c723c */ /* 0x080fe2000004183c */
[----:B------:R-:W-:Y:S07]  /*abe0*/  LDSM.16.M88.4 R180, [R216+0x2000] ;  /* 0x00200000d8b4783b */ /* 0x000fee0000000200 */
[----:B------:R-:W-:Y:S01]  /*abf0*/  HMMA.16816.F32.BF16 R64, R108, R194, R64 ;  /* 0x000000c26c40723c */ /* 0x000fe20000041840 */
[----:B------:R-:W4:Y:S08]  /*ac00*/  LDSM.16.M88.4 R108, [R212+0x1c00] ;  /* 0x001c0000d46c783b */ /* 0x000f300000000200 */
[----:B------:R-:W2:Y:S01]  /*ac10*/  LDSM.16.M88.4 R188, [R225] ;  /* 0x00000000e1bc783b */ /* 0x000ea20000000200 */
[-C--:B-1----:R-:W-:Y:S07]  /*ac20*/  HMMA.16816.F32.BF16 R4, R100, R196.reuse, R4 ;  /* 0x000000c46404723c */ /* 0x082fee0000041804 */
[----:B------:R-:W1:Y:S01]  /*ac30*/  LDSM.16.M88.4 R192, [R216+0x3000] ;  /* 0x00300000d8c0783b */ /* 0x000e620000000200 */
[C---:B------:R-:W-:Y:S07]  /*ac40*/  HMMA.16816.F32.BF16 R8, R200.reuse, R196, R8 ;  /* 0x000000c4c808723c */ /* 0x040fee0000041808 */
[----:B------:R-:W0:Y:S01]  /*ac50*/  LDGDEPBAR ;  /* 0x00000000000079af */ /* 0x000e220000000000 */
        /* <DEDUP_REMOVED lines=11> */
[C---:B------:R-:W-:Y:S01]  /*ad10*/  HMMA.16816.F32.BF16 R48, R100.reuse, R186, R48 ;  /* 0x000000ba6430723c */ /* 0x040fe20000041830 */
[----:B------:R-:W2:Y:S07]  /*ad20*/  LDSM.16.M88.4 R184, [R222] ;  /* 0x00000000deb8783b */ /* 0x000eae0000000200 */
[-C--:B----4-:R-:W-:Y:S08]  /*ad30*/  HMMA.16816.F32.BF16 R52, R100, R108.reuse, R52 ;  /* 0x0000006c6434723c */ /* 0x090ff00000041834 */
[C---:B------:R-:W-:Y:S08]  /*ad40*/  HMMA.16816.F32.BF16 R56, R200.reuse, R108, R56 ;  /* 0x0000006cc838723c */ /* 0x040ff00000041838 */
[-C--:B------:R-:W-:Y:S08]  /*ad50*/  HMMA.16816.F32.BF16 R60, R200, R110.reuse, R60 ;  /* 0x0000006ec83c723c */ /* 0x080ff0000004183c */
[----:B------:R-:W-:Y:S01]  /*ad60*/  HMMA.16816.F32.BF16 R64, R100, R110, R64 ;  /* 0x0000006e6440723c */ /* 0x000fe20000041840 */
[----:B------:R-:W-:Y:S07]  /*ad70*/  LDSM.16.M88.4 R100, [R215+0x4000] ;  /* 0x00400000d764783b */ /* 0x000fee0000000200 */
[-C--:B------:R-:W-:Y:S01]  /*ad80*/  HMMA.16816.F32.BF16 R4, R180, R188.reuse, R4 ;  /* 0x000000bcb404723c */ /* 0x080fe20000041804 */
[----:B------:R-:W4:Y:S07]  /*ad90*/  LDSM.16.M88.4 R108, [R212+0x2000] ;  /* 0x00200000d46c783b */ /* 0x000f2e0000000200 */
[C---:B-1----:R-:W-:Y:S08]  /*ada0*/  HMMA.16816.F32.BF16 R8, R192.reuse, R188, R8 ;  /* 0x000000bcc008723c */ /* 0x042ff00000041808 */
        /* <DEDUP_REMOVED lines=17> */
[----:B------:R-:W-:Y:S01]  /*aec0*/  HMMA.16816.F32.BF16 R64, R180, R186, R64 ;  /* 0x000000bab440723c */ /* 0x000fe20000041840 */
[----:B------:R-:W-:Y:S07]  /*aed0*/  LDSM.16.M88.4 R180, [R216+0x4000] ;  /* 0x00400000d8b4783b */ /* 0x000fee0000000200 */
[-C--:B----4-:R-:W-:Y:S01]  /*aee0*/  HMMA.16816.F32.BF16 R4, R100, R108.reuse, R4 ;  /* 0x0000006c6404723c */ /* 0x090fe20000041804 */
[----:B------:R-:W4:Y:S07]  /*aef0*/  LDSM.16.M88.4 R184, [R221] ;  /* 0x00000000ddb8783b */ /* 0x000f2e0000000200 */
[C---:B-1----:R-:W-:Y:S08]  /*af00*/  HMMA.16816.F32.BF16 R8, R188.reuse, R108, R8 ;  /* 0x0000006cbc08723c */ /* 0x042ff00000041808 */
[-C--:B------:R-:W-:Y:S08]  /*af10*/  HMMA.16816.F32.BF16 R12, R188, R110.reuse, R12 ;  /* 0x0000006ebc0c723c */ /* 0x080ff0000004180c */
[C---:B------:R-:W-:Y:S01]  /*af20*/  HMMA.16816.F32.BF16 R16, R100.reuse, R110, R16 ;  /* 0x0000006e6410723c */ /* 0x040fe20000041810 */
[----:B------:R-:W1:Y:S07]  /*af30*/  LDSM.16.M88.4 R108, [R216+0x5000] ;  /* 0x00500000d86c783b */ /* 0x000e6e0000000200 */
[-C--:B------:R-:W-:Y:S08]  /*af40*/  HMMA.16816.F32.BF16 R20, R100, R176.reuse, R20 ;  /* 0x000000b06414723c */ /* 0x080ff00000041814 */
[C---:B------:R-:W-:Y:S08]  /*af50*/  HMMA.16816.F32.BF16 R24, R188.reuse, R176, R24 ;  /* 0x000000b0bc18723c */ /* 0x040ff00000041818 */
        /* <DEDUP_REMOVED lines=10> */
[-C--:B----4-:R-:W-:Y:S08]  /*b000*/  HMMA.16816.F32.BF16 R4, R180, R184.reuse, R4 ;  /* 0x000000b8b404723c */ /* 0x090ff00000041804 */
[C---:B-1----:R-:W-:Y:S08]  /*b010*/  HMMA.16816.F32.BF16 R8, R108.reuse, R184, R8 ;  /* 0x000000b86c08723c */ /* 0x042ff00000041808 */
[-C--:B------:R-:W-:Y:S08]  /*b020*/  HMMA.16816.F32.BF16 R12, R108, R186.reuse, R12 ;  /* 0x000000ba6c0c723c */ /* 0x080ff0000004180c */
[----:B------:R-:W-:Y:S01]  /*b030*/  FMUL.FTZ R4, R4, c[0x0][0x320] ;  /* 0x0000c80004047a20 */ /* 0x000fe20000410000 */
[C---:B------:R-:W-:Y:S03]  /*b040*/  HMMA.16816.F32.BF16 R16, R180.reuse, R186, R16 ;  /* 0x000000bab410723c */ /* 0x040fe60000041810 */
[----:B------:R-:W3:Y:S01]  /*b050*/  MUFU.TANH R176, R4 ;  /* 0x0000000400b07308 */ /* 0x000ee20000002400 */
        /* <DEDUP_REMOVED lines=11> */
[----:B------:R-:W-:Y:S02]  /*b110*/  FMUL.FTZ R16, R16, c[0x0][0x320] ;  /* 0x0000c80010107a20 */ /* 0x000fe40000410000 */
[----:B------:R-:W-:Y:S01]  /*b120*/  FMUL.FTZ R13, R13, c[0x0][0x320] ;  /* 0x0000c8000d0d7a20 */ /* 0x000fe20000410000 */
[----:B---3--:R-:W-:Y:S01]  /*b130*/  FMNMX.FTZ R105, R176, R2, !PT ;  /* 0x00000002b0697209 */ /* 0x008fe20007810000 */
[----:B------:R-:W-:Y:S02]  /*b140*/  FMUL.FTZ R17, R17, c[0x0][0x320] ;  /* 0x0000c80011117a20 */ /* 0x000fe40000410000 */
[----:B------:R-:W-:Y:S02]  /*b150*/  FMUL.FTZ R15, R15, c[0x0][0x320] ;  /* 0x0000c8000f0f7a20 */ /* 0x000fe40000410000 */
[----:B------:R-:W-:Y:S01]  /*b160*/  FMUL.FTZ R19, R19, c[0x0][0x320] ;  /* 0x0000c80013137a20 */ /* 0x000fe20000410000 */
[----:B------:R-:W-:Y:S01]  /*b170*/  MUFU.TANH R185, R12 ;  /* 0x0000000c00b97308 */ /* 0x000fe20000002400 */
[----:B------:R-:W-:Y:S01]  /*b180*/  FMUL.FTZ R18, R18, c[0x0][0x320] ;  /* 0x0000c80012127a20 */ /* 0x000fe20000410000 */
[----:B-1----:R-:W-:Y:S08]  /*b190*/  FMNMX.FTZ R105, R102, R105, !PT ;  /* 0x0000006966697209 */ /* 0x002ff00007810000 */
[----:B------:R1:W-:Y:S10]  /*b1a0*/  MUFU.TANH R178, R7 ;  /* 0x0000000700b27308 */ /* 0x0003f40000002400 */
[----:B------:R-:W-:Y:S10]  /*b1b0*/  MUFU.TANH R18, R18 ;  /* 0x0000001200127308 */ /* 0x000ff40000002400 */
[----:B------:R-:W2:Y:S01]  /*b1c0*/  MUFU.TANH R184, R8 ;  /* 0x0000000800b87308 */ /* 0x000ea20000002400 */
[----:B-1----:R-:W1:Y:S09]  /*b1d0*/  LDSM.16.M88.4 R4, [R220] ;  /* 0x00000000dc04783b */ /* 0x002e720000000200 */
[----:B------:R-:W-:Y:S10]  /*b1e0*/  MUFU.TANH R179, R13 ;  /* 0x0000000d00b37308 */ /* 0x000ff40000002400 */
[----:B------:R-:W3:Y:S01]  /*b1f0*/  MUFU.TANH R188, R9 ;  /* 0x0000000900bc7308 */ /* 0x000ee20000002400 */
[----:B--2---:R-:W-:Y:S09]  /*b200*/  FMNMX.FTZ R0, R184, R106, !PT ;  /* 0x0000006ab8007209 */ /* 0x004ff20007810000 */
[----:B------:R-:W-:Y:S10]  /*b210*/  MUFU.TANH R187, R14 ;  /* 0x0000000e00bb7308 */ /* 0x000ff40000002400 */
[----:B------:R-:W-:Y:S01]  /*b220*/  MUFU.TANH R189, R10 ;  /* 0x0000000a00bd7308 */ /* 0x000fe20000002400 */
[-C--:B-1----:R-:W-:Y:S03]  /*b230*/  HMMA.16816.F32.BF16 R20, R180, R4.reuse, R20 ;  /* 0x00000004b414723c */ /* 0x082fe60000041814 */
        /* <DEDUP_REMOVED lines=9> */
[----:B------:R-:W2:Y:S01]  /*b2d0*/  MUFU.TANH R16, R16 ;  /* 0x0000001000107308 */ /* 0x000ea20000002400 */
        /* <DEDUP_REMOVED lines=10> */
[----:B------:R3:W-:Y:S01]  /*b380*/  MUFU.TANH R194, R21 ;  /* 0x0000001500c27308 */ /* 0x0007e20000002400 */
[----:B------:R-:W-:Y:S01]  /*b390*/  FMUL.FTZ R31, R31, c[0x0][0x320] ;  /* 0x0000c8001f1f7a20 */ /* 0x000fe20000410000 */
[----:B------:R-:W-:Y:S01]  /*b3a0*/  BAR.SYNC.DEFER_BLOCKING 0x0 ;  /* 0x0000000000007b1d */ /* 0x000fe20000010000 */
[----:B------:R-:W-:Y:S01]  /*b3b0*/  FMUL.FTZ R32, R32, c[0x0][0x320] ;  /* 0x0000c80020207a20 */ /* 0x000fe20000410000 */
[----:B--2---:R-:W-:Y:S01]  /*b3c0*/  FMNMX.FTZ R105, R16, R105, !PT ;  /* 0x0000006910697209 */ /* 0x004fe20007810000 */
[----:B------:R-:W-:Y:S02]  /*b3d0*/  FMUL.FTZ R35, R35, c[0x0][0x320] ;  /* 0x0000c80023237a20 */ /* 0x000fe40000410000 */
[----:B------:R-:W-:Y:S02]  /*b3e0*/  FMUL.FTZ R33, R33, c[0x0][0x320] ;  /* 0x0000c80021217a20 */ /* 0x000fe40000410000 */
[----:B------:R-:W-:Y:S01]  /*b3f0*/  FMUL.FTZ R34, R34, c[0x0][0x320] ;  /* 0x0000c80022227a20 */ /* 0x000fe20000410000 */
[----:B------:R-:W2:Y:S01]  /*b400*/  MUFU.TANH R17, R17 ;  /* 0x0000001100117308 */ /* 0x000ea20000002400 */
[----:B------:R-:W-:Y:S02]  /*b410*/  FMUL.FTZ R28, R28, c[0x0][0x320] ;  /* 0x0000c8001c1c7a20 */ /* 0x000fe40000410000 */
[----:B------:R-:W-:Y:S02]  /*b420*/  FMUL.FTZ R29, R29, c[0x0][0x320] ;  /* 0x0000c8001d1d7a20 */ /* 0x000fe40000410000 */
[----:B------:R-:W-:Y:S02]  /*b430*/  FMUL.FTZ R26, R26, c[0x0][0x320] ;  /* 0x0000c8001a1a7a20 */ /* 0x000fe40000410000 */
[----:B------:R-:W-:Y:S03]  /*b440*/  FMUL.FTZ R27, R27, c[0x0][0x320] ;  /* 0x0000c8001b1b7a20 */ /* 0x000fe60000410000 */
[----:B------:R-:W-:Y:S01]  /*b450*/  MUFU.TANH R192, R33 ;  /* 0x0000002100c07308 */ /* 0x000fe20000002400 */
[----:B---3--:R-:W3:Y:S09]  /*b460*/  LDL.64 R20, [R1+0x8] ;  /* 0x0000080001147983 */ /* 0x008ef20000100a00 */
[----:B------:R-:W-:Y:S01]  /*b470*/  MUFU.TANH R19, R19 ;  /* 0x0000001300137308 */ /* 0x000fe20000002400 */
[-C--:B-1----:R-:W-:Y:S05]  /*b480*/  HMMA.16816.F32.BF16 R36, R180, R8.reuse, R36 ;  /* 0x00000008b424723c */ /* 0x082fea0000041824 */
[----:B--2---:R-:W-:Y:S04]  /*b490*/  FMNMX.FTZ R105, R17, R105, !PT ;  /* 0x0000006911697209 */ /* 0x004fe80007810000 */
[----:B------:R-:W1:Y:S01]  /*b4a0*/  MUFU.TANH R191, R32 ;  /* 0x0000002000bf7308 */ /* 0x000e620000002400 */
[C---:B------:R-:W-:Y:S04]  /*b4b0*/  HMMA.16816.F32.BF16 R40, R108.reuse, R8, R40 ;  /* 0x000000086c28723c */ /* 0x040fe80000041828 */
[----:B------:R-:W-:Y:S05]  /*b4c0*/  FMNMX.FTZ R105, R193, R105, !PT ;  /* 0x00000069c1697209 */ /* 0x000fea0007810000 */
[----:B------:R-:W-:Y:S01]  /*b4d0*/  MUFU.TANH R197, R22 ;  /* 0x0000001600c57308 */ /* 0x000fe20000002400 */
[-C--:B------:R-:W-:Y:S03]  /*b4e0*/  HMMA.16816.F32.BF16 R44, R108, R10.reuse, R44 ;  /* 0x0000000a6c2c723c */ /* 0x080fe6000004182c */
[----:B------:R-:W-:Y:S01]  /*b4f0*/  FMNMX.FTZ R105, R194, R105, !PT ;  /* 0x00000069c2697209 */ /* 0x000fe20007810000 */
[----:B------:R-:W-:Y:S04]  /*b500*/  FMUL.FTZ R36, R36, c[0x0][0x320] ;  /* 0x0000c80024247a20 */ /* 0x000fe80000410000 */
[C---:B------:R-:W-:Y:S01]  /*b510*/  HMMA.16816.F32.BF16 R48, R180.reuse, R10, R48 ;  /* 0x0000000ab430723c */ /* 0x040fe20000041830 */
[----:B------:R-:W2:Y:S03]  /*b520*/  MUFU.TANH R200, R24 ;  /* 0x0000001800c87308 */ /* 0x000ea60000002400 */
[----:B------:R-:W-:Y:S01]  /*b530*/  FMUL.FTZ R37, R37, c[0x0][0x320] ;  /* 0x0000c80025257a20 */ /* 0x000fe20000410000 */
[----:B-1----:R-:W-:Y:S01]  /*b540*/  FMNMX.FTZ R105, R191, R105, !PT ;  /* 0x00000069bf697209 */ /* 0x002fe20007810000 */
[----:B------:R-:W-:Y:S02]  /*b550*/  FMUL.FTZ R38, R38, c[0x0][0x320] ;  /* 0x0000c80026267a20 */ /* 0x000fe40000410000 */
[-C--:B------:R-:W-:Y:S03]  /*b560*/  HMMA.16816.F32.BF16 R52, R180, R4.reuse, R52 ;  /* 0x00000004b434723c */ /* 0x080fe60000041834 */
[----:B------:R-:W-:Y:S01]  /*b570*/  MUFU.TANH R198, R23 ;  /* 0x0000001700c67308 */ /* 0x000fe20000002400 */
[----:B------:R-:W-:Y:S01]  /*b580*/  FMUL.FTZ R39, R39, c[0x0][0x320] ;  /* 0x0000c80027277a20 */ /* 0x000fe20000410000 */
[----:B------:R-:W-:Y:S01]  /*b590*/  FMNMX.FTZ R105, R192, R105, !PT ;  /* 0x00000069c0697209 */ /* 0x000fe20007810000 */
[----:B------:R-:W-:Y:S02]  /*b5a0*/  FMUL.FTZ R40, R40, c[0x0][0x320] ;  /* 0x0000c80028287a20 */ /* 0x000fe40000410000 */
[C---:B------:R-:W-:Y:S04]  /*b5b0*/  HMMA.16816.F32.BF16 R56, R108.reuse, R4, R56 ;  /* 0x000000046c38723c */ /* 0x040fe80000041838 */
[----:B------:R-:W-:Y:S01]  /*b5c0*/  FMUL.FTZ R44, R44, c[0x0][0x320] ;  /* 0x0000c8002c2c7a20 */ /* 0x000fe20000410000 */
[----:B------:R-:W1:Y:S01]  /*b5d0*/  MUFU.TANH R199, R25 ;  /* 0x0000001900c77308 */ /* 0x000e620000002400 */
[----:B------:R-:W-:Y:S01]  /*b5e0*/  FMUL.FTZ R43, R43, c[0x0][0x320] ;  /* 0x0000c8002b2b7a20 */ /* 0x000fe20000410000 */
[----:B------:R-:W-:Y:S01]  /*b5f0*/  FMNMX.FTZ R5, R189, R107, !PT ;  /* 0x0000006bbd057209 */ /* 0x000fe20007810000 */
[-C--:B------:R-:W-:Y:S04]  /*b600*/  HMMA.16816.F32.BF16 R60, R108, R6.reuse, R60 ;  /* 0x000000066c3c723c */ /* 0x080fe8000004183c */
[----:B------:R-:W-:Y:S01]  /*b610*/  FMUL.FTZ R48, R48, c[0x0][0x320] ;  /* 0x0000c80030307a20 */ /* 0x000fe20000410000 */
[----:B--2---:R-:W-:Y:S01]  /*b620*/  FMNMX.FTZ R0, R200, R0, !PT ;  /* 0x00000000c8007209 */ /* 0x004fe20007810000 */
[----:B------:R-:W-:Y:S01]  /*b630*/  FMUL.FTZ R49, R49, c[0x0][0x320] ;  /* 0x0000c80031317a20 */ /* 0x000fe20000410000 */
[----:B------:R-:W2:Y:S01]  /*b640*/  MUFU.TANH R231, R36 ;  /* 0x0000002400e77308 */ /* 0x000ea20000002400 */
[----:B------:R-:W-:Y:S04]  /*b650*/  HMMA.16816.F32.BF16 R64, R180, R6, R64 ;  /* 0x00000006b440723c */ /* 0x000fe80000041840 */
[----:B------:R-:W-:Y:S01]  /*b660*/  FMUL.FTZ R52, R52, c[0x0][0x320] ;  /* 0x0000c80034347a20 */ /* 0x000fe20000410000 */
[----:B------:R-:W-:Y:S01]  /*b670*/  FMNMX.FTZ R4, R177, R3, !PT ;  /* 0x00000003b1047209 */ /* 0x000fe20007810000 */
[----:B------:R-:W-:Y:S01]  /*b680*/  FMUL.FTZ R53, R53, c[0x0][0x320] ;  /* 0x0000c80035357a20 */ /* 0x000fe20000410000 */
[----:B------:R-:W-:Y:S01]  /*b690*/  FMNMX.FTZ R5, R190, R5, !PT ;  /* 0x00000005be057209 */ /* 0x000fe20007810000 */
[----:B------:R-:W-:Y:S01]  /*b6a0*/  FMUL.FTZ R54, R54, c[0x0][0x320] ;  /* 0x0000c80036367a20 */ /* 0x000fe20000410000 */
[----:B------:R-:W4:Y:S03]  /*b6b0*/  MUFU.TANH R195, R34 ;  /* 0x0000002200c37308 */ /* 0x000f260000002400 */
[----:B------:R-:W-:Y:S01]  /*b6c0*/  FMUL.FTZ R55, R55, c[0x0][0x320] ;  /* 0x0000c80037377a20 */ /* 0x000fe20000410000 */
[----:B------:R-:W-:Y:S01]  /*b6d0*/  FMNMX.FTZ R4, R178, R4, !PT ;  /* 0x00000004b2047209 */ /* 0x000fe20007810000 */
[----:B------:R-:W-:Y:S01]  /*b6e0*/  FMUL.FTZ R50, R50, c[0x0][0x320] ;  /* 0x0000c80032327a20 */ /* 0x000fe20000410000 */
[----:B-1----:R-:W-:Y:S01]  /*b6f0*/  FMNMX.FTZ R0, R199, R0, !PT ;  /* 0x00000000c7007209 */ /* 0x002fe20007810000 */
[----:B------:R-:W-:Y:S01]  /*b700*/  FMUL.FTZ R51, R51, c[0x0][0x320] ;  /* 0x0000c80033337a20 */ /* 0x000fe20000410000 */
[----:B------:R-:W-:Y:S01]  /*b710*/  FMNMX.FTZ R4, R18, R4, !PT ;  /* 0x0000000412047209 */ /* 0x000fe20007810000 */
[----:B------:R-:W-:Y:S01]  /*b720*/  FMUL.FTZ R46, R46, c[0x0][0x320] ;  /* 0x0000c8002e2e7a20 */ /* 0x000fe20000410000 */
[----:B------:R-:W1:Y:S01]  /*b730*/  MUFU.TANH R206, R28 ;  /* 0x0000001c00ce7308 */ /* 0x000e620000002400 */
[----:B------:R-:W-:Y:S01]  /*b740*/  FMUL.FTZ R47, R47, c[0x0][0x320] ;  /* 0x0000c8002f2f7a20 */ /* 0x000fe20000410000 */
[----:B------:R-:W-:Y:S01]  /*b750*/  FMNMX.FTZ R4, R19, R4, !PT ;  /* 0x0000000413047209 */ /* 0x000fe20007810000 */
[----:B------:R-:W-:Y:S01]  /*b760*/  FMUL.FTZ R41, R41, c[0x0][0x320] ;  /* 0x0000c80029297a20 */ /* 0x000fe20000410000 */
[----:B--2---:R-:W-:Y:S01]  /*b770*/  FMNMX.FTZ R105, R231, R105, !PT ;  /* 0x00000069e7697209 */ /* 0x004fe20007810000 */
[----:B------:R-:W-:Y:S01]  /*b780*/  FMUL.FTZ R65, R65, c[0x0][0x320] ;  /* 0x0000c80041417a20 */ /* 0x000fe20000410000 */
[----:B------:R-:W-:Y:S01]  /*b790*/  FMNMX.FTZ R4, R197, R4, !PT ;  /* 0x00000004c5047209 */ /* 0x000fe20007810000 */
[----:B------:R-:W-:Y:S01]  /*b7a0*/  FMUL.FTZ R66, R66, c[0x0][0x320] ;  /* 0x0000c80042427a20 */ /* 0x000fe20000410000 */
[----:B------:R-:W-:Y:S01]  /*b7b0*/  FMNMX.FTZ R5, R187, R5, !PT ;  /* 0x00000005bb057209 */ /* 0x000fe20007810000 */
[----:B------:R-:W-:Y:S01]  /*b7c0*/  FMUL.FTZ R67, R67, c[0x0][0x320] ;  /* 0x0000c80043437a20 */ /* 0x000fe20000410000 */
[----:B------:R-:W2:Y:S01]  /*b7d0*/  MUFU.TANH R233, R37 ;  /* 0x0000002500e97308 */ /* 0x000ea20000002400 */
[----:B------:R-:W-:Y:S01]  /*b7e0*/  FMUL.FTZ R64, R64, c[0x0][0x320] ;  /* 0x0000c80040407a20 */ /* 0x000fe20000410000 */
[----:B------:R-:W-:Y:S01]  /*b7f0*/  FMNMX.FTZ R4, R198, R4, !PT ;  /* 0x00000004c6047209 */ /* 0x000fe20007810000 */
[----:B------:R-:W-:Y:S01]  /*b800*/  FMUL.FTZ R56, R56, c[0x0][0x320] ;  /* 0x0000c80038387a20 */ /* 0x000fe20000410000 */
[----:B------:R-:W-:Y:S01]  /*b810*/  FMNMX.FTZ R5, R186, R5, !PT ;  /* 0x00000005ba057209 */ /* 0x000fe20007810000 */
[----:B------:R-:W-:Y:S01]  /*b820*/  FMUL.FTZ R57, R57, c[0x0][0x320] ;  /* 0x0000c80039397a20 */ /* 0x000fe20000410000 */
[----:B----4-:R-:W-:Y:S01]  /*b830*/  FMNMX.FTZ R4, R195, R4, !PT ;  /* 0x00000004c3047209 */ /* 0x010fe20007810000 */
[----:B------:R-:W-:Y:S02]  /*b840*/  FMUL.FTZ R60, R60, c[0x0][0x320] ;  /* 0x0000c8003c3c7a20 */ /* 0x000fe40000410000 */
[----:B------:R-:W-:Y:S01]  /*b850*/  FMUL.FTZ R61, R61, c[0x0][0x320] ;  /* 0x0000c8003d3d7a20 */ /* 0x000fe20000410000 */
[----:B------:R-:W4:Y:S01]  /*b860*/  MUFU.TANH R196, R35 ;  /* 0x0000002300c47308 */ /* 0x000f220000002400 */
[----:B------:R-:W-:Y:S02]  /*b870*/  FMUL.FTZ R58, R58, c[0x0][0x320] ;  /* 0x0000c8003a3a7a20 */ /* 0x000fe40000410000 */
[----:B------:R-:W-:Y:S01]  /*b880*/  FMUL.FTZ R59, R59, c[0x0][0x320] ;  /* 0x0000c8003b3b7a20 */ /* 0x000fe20000410000 */
[----:B-1----:R-:W-:Y:S01]  /*b890*/  FMNMX.FTZ R0, R206, R0, !PT ;  /* 0x00000000ce007209 */ /* 0x002fe20007810000 */
[----:B------:R-:W-:Y:S02]  /*b8a0*/  FMUL.FTZ R62, R62, c[0x0][0x320] ;  /* 0x0000c8003e3e7a20 */ /* 0x000fe40000410000 */
[----:B------:R-:W-:Y:S02]  /*b8b0*/  FMUL.FTZ R45, R45, c[0x0][0x320] ;  /* 0x0000c8002d2d7a20 */ /* 0x000fe40000410000 */
[----:B------:R-:W-:Y:S01]  /*b8c0*/  FMUL.FTZ R42, R42, c[0x0][0x320] ;  /* 0x0000c8002a2a7a20 */ /* 0x000fe20000410000 */
[----:B------:R-:W1:Y:S01]  /*b8d0*/  MUFU.TANH R203, R29 ;  /* 0x0000001d00cb7308 */ /* 0x000e620000002400 */
[----:B--2---:R-:W-:Y:S09]  /*b8e0*/  FMNMX.FTZ R105, R233, R105, !PT ;  /* 0x00000069e9697209 */ /* 0x004ff20007810000 */
[----:B------:R-:W2:Y:S01]  /*b8f0*/  MUFU.TANH R229, R48 ;  /* 0x0000003000e57308 */ /* 0x000ea20000002400 */
[----:B----4-:R-:W-:Y:S09]  /*b900*/  FMNMX.FTZ R4, R196, R4, !PT ;  /* 0x00000004c4047209 */ /* 0x010ff20007810000 */
[----:B------:R-:W4:Y:S01]  /*b910*/  MUFU.TANH R234, R38 ;  /* 0x0000002600ea7308 */ /* 0x000f220000002400 */
[----:B-1----:R-:W-:Y:S09]  /*b920*/  FMNMX.FTZ R0, R203, R0, !PT ;  /* 0x00000000cb007209 */ /* 0x002ff20007810000 */
        /* <DEDUP_REMOVED lines=31> */
[----:B--2---:R-:W-:Y:S05]  /*bb20*/  FMNMX.FTZ R105, R244, R105, !PT ;  /* 0x00000069f4697209 */ /* 0x004fea0007810000 */
[----:B------:R-:W2:Y:S04]  /*bb30*/  SHFL.BFLY PT, R7, R105, 0x2, 0x1f ;  /* 0x0c401f0069077f89 */ /* 0x000ea800000e0000 */
[----:B------:R-:W3:Y:S01]  /*bb40*/  MUFU.TANH R209, R66 ;  /* 0x0000004200d17308 */ /* 0x000ee20000002400 */
[----:B----4-:R-:W-:Y:S09]  /*bb50*/  FMNMX.FTZ R4, R249, R4, !PT ;  /* 0x00000004f9047209 */ /* 0x010ff20007810000 */
[----:B------:R-:W4:Y:S01]  /*bb60*/  MUFU.TANH R243, R60 ;  /* 0x0000003c00f37308 */ /* 0x000f220000002400 */
[----:B-1----:R-:W-:Y:S09]  /*bb70*/  FMNMX.FTZ R0, R248, R0, !PT ;  /* 0x00000000f8007209 */ /* 0x002ff20007810000 */
[----:B------:R-:W-:Y:S01]  /*bb80*/  MUFU.TANH R210, R30 ;  /* 0x0000001e00d27308 */ /* 0x000fe20000002400 */
[----:B--2---:R-:W-:Y:S02]  /*bb90*/  FMNMX.FTZ R105, R105, R7, !PT ;  /* 0x0000000769697209 */ /* 0x004fe40007810000 */
[----:B---3--:R-:W-:Y:S03]  /*bba0*/  FMNMX.FTZ R4, R209, R4, !PT ;  /* 0x00000004d1047209 */ /* 0x008fe60007810000 */
[----:B------:R-:W1:Y:S04]  /*bbb0*/  SHFL.BFLY PT, R7, R105, 0x1, 0x1f ;  /* 0x0c201f0069077f89 */ /* 0x000e6800000e0000 */
[----:B------:R-:W2:Y:S01]  /*bbc0*/  MUFU.TANH R30, R67 ;  /* 0x00000043001e7308 */ /* 0x000ea20000002400 */
[----:B----4-:R-:W-:Y:S09]  /*bbd0*/  FMNMX.FTZ R0, R243, R0, !PT ;  /* 0x00000000f3007209 */ /* 0x010ff20007810000 */
[----:B------:R-:W3:Y:S10]  /*bbe0*/  MUFU.TANH R241, R61 ;  /* 0x0000003d00f17308 */ /* 0x000ef40000002400 */
[----:B------:R-:W4:Y:S01]  /*bbf0*/  MUFU.TANH R201, R26 ;  /* 0x0000001a00c97308 */ /* 0x000f220000002400 */
[----:B-1----:R-:W-:Y:S02]  /*bc00*/  FMNMX.FTZ R105, R105, R7, !PT ;  /* 0x0000000769697209 */ /* 0x002fe40007810000 */
[----:B--2---:R-:W-:Y:S03]  /*bc10*/  FMNMX.FTZ R4, R30, R4, !PT ;  /* 0x000000041e047209 */ /* 0x004fe60007810000 */
[----:B------:R-:W-:Y:S02]  /*bc20*/  FMUL.FTZ R110, R105, c[0x0][0x2d0] ;  /* 0x0000b400696e7a20 */ /* 0x000fe40000410000 */
[----:B------:R-:W1:Y:S02]  /*bc30*/  SHFL.BFLY PT, R6, R4, 0x2, 0x1f ;  /* 0x0c401f0004067f89 */ /* 0x000e6400000e0000 */
[----:B------:R-:W2:Y:S01]  /*bc40*/  MUFU.TANH R202, R27 ;  /* 0x0000001b00ca7308 */ /* 0x000ea20000002400 */
[--C-:B------:R-:W-:Y:S02]  /*bc50*/  FFMA.FTZ R48, R192, c[0x0][0x2d0], -R110.reuse ;  /* 0x0000b400c0307a23 */ /* 0x100fe4000001086e */
[--C-:B------:R-:W-:Y:S01]  /*bc60*/  FFMA.FTZ R44, R191, c[0x0][0x2d0], -R110.reuse ;  /* 0x0000b400bf2c7a23 */ /* 0x100fe2000001086e */
[----:B---3--:R-:W-:Y:S05]  /*bc70*/  FMNMX.FTZ R0, R241, R0, !PT ;  /* 0x00000000f1007209 */ /* 0x008fea0007810000 */
[----:B------:R-:W3:Y:S01]  /*bc80*/  SHFL.BFLY PT, R103, R0, 0x2, 0x1f ;  /* 0x0c401f0000677f89 */ /* 0x000ee200000e0000 */
[----:B------:R-:W2:Y:S01]  /*bc90*/  MUFU.TANH R211, R31 ;  /* 0x0000001f00d37308 */ /* 0x000ea20000002400 */
[----:B----4-:R-:W-:Y:S09]  /*bca0*/  FMNMX.FTZ R5, R201, R5, !PT ;  /* 0x00000005c9057209 */ /* 0x010ff20007810000 */
[----:B------:R-:W4:Y:S01]  /*bcb0*/  MUFU.TANH R237, R42 ;  /* 0x0000002a00ed7308 */ /* 0x000f220000002400 */
[----:B-1----:R-:W-:Y:S05]  /*bcc0*/  FMNMX.FTZ R4, R4, R6, !PT ;  /* 0x0000000604047209 */ /* 0x002fea0007810000 */
[----:B------:R-:W1:Y:S04]  /*bcd0*/  SHFL.BFLY PT, R104, R4, 0x1, 0x1f ;  /* 0x0c201f0004687f89 */ /* 0x000e6800000e0000 */
[----:B------:R-:W5:Y:S01]  /*bce0*/  MUFU.TANH R181, R43 ;  /* 0x0000002b00b57308 */ /* 0x000f620000002400 */
[----:B---3--:R-:W-:Y:S02]  /*bcf0*/  FMNMX.FTZ R103, R0, R103, !PT ;  /* 0x0000006700677209 */ /* 0x008fe40007810000 */
[----:B--2---:R-:W-:Y:S03]  /*bd00*/  FMNMX.FTZ R0, R202, R5, !PT ;  /* 0x00000005ca007209 */ /* 0x004fe60007810000 */
[----:B------:R-:W2:Y:S01]  /*bd10*/  SHFL.BFLY PT, R6, R103, 0x1, 0x1f ;  /* 0x0c201f0067067f89 */ /* 0x000ea200000e0000 */
[----:B------:R-:W-:Y:S03]  /*bd20*/  FMNMX.FTZ R0, R210, R0, !PT ;  /* 0x00000000d2007209 */ /* 0x000fe60007810000 */
[----:B------:R-:W3:Y:S01]  /*bd30*/  MUFU.TANH R182, R46 ;  /* 0x0000002e00b67308 */ /* 0x000ee20000002400 */
[----:B------:R-:W-:Y:S01]  /*bd40*/  FMNMX.FTZ R5, R211, R0, !PT ;  /* 0x00000000d3057209 */ /* 0x000fe20007810000 */
[----:B------:R-:W-:Y:S03]  /*bd50*/  FMUL.FTZ R0, R63, c[0x0][0x320] ;  /* 0x0000c8003f007a20 */ /* 0x000fe60000410000 */
[----:B----4-:R-:W-:Y:S05]  /*bd60*/  FMNMX.FTZ R5, R237, R5, !PT ;  /* 0x00000005ed057209 */ /* 0x010fea0007810000 */
[----:B------:R4:W-:Y:S01]  /*bd70*/  MUFU.TANH R109, R0 ;  /* 0x00000000006d7308 */ /* 0x0009e20000002400 */
[----:B-1----:R-:W-:Y:S01]  /*bd80*/  FMNMX.FTZ R104, R4, R104, !PT ;  /* 0x0000006804687209 */ /* 0x002fe20007810000 */
[----:B------:R-:W-:Y:S01]  /*bd90*/  FFMA.FTZ R4, R176, c[0x0][0x2d0], -R110 ;  /* 0x0000b400b0047a23 */ /* 0x000fe2000001086e */
[----:B-----5:R-:W-:Y:S03]  /*bda0*/  FMNMX.FTZ R5, R181, R5, !PT ;  /* 0x00000005b5057209 */ /* 0x020fe60007810000 */
[----:B------:R-:W-:Y:S04]  /*bdb0*/  FMUL.FTZ R111, R104, c[0x0][0x2d0] ;  /* 0x0000b400686f7a20 */ /* 0x000fe80000410000 */
[----:B------:R1:W-:Y:S01]  /*bdc0*/  MUFU.EX2 R180, R4 ;  /* 0x0000000400b47308 */ /* 0x0003e20000000800 */
[--C-:B------:R-:W-:Y:S01]  /*bdd0*/  FFMA.FTZ R7, R18, c[0x0][0x2d0], -R111.reuse ;  /* 0x0000b40012077a23 */ /* 0x100fe2000001086f */
[----:B--2---:R-:W-:Y:S01]  /*bde0*/  FMNMX.FTZ R103, R103, R6, !PT ;  /* 0x0000000667677209 */ /* 0x004fe20007810000 */
[--C-:B------:R-:W-:Y:S02]  /*bdf0*/  FFMA.FTZ R8, R19, c[0x0][0x2d0], -R111.reuse ;  /* 0x0000b40013087a23 */ /* 0x100fe4000001086f */
[--C-:B------:R-:W-:Y:S02]  /*be00*/  FFMA.FTZ R64, R196, c[0x0][0x2d0], -R111.reuse ;  /* 0x0000b400c4407a23 */ /* 0x100fe4000001086f */
[----:B------:R-:W-:Y:S02]  /*be10*/  FMUL.FTZ R176, R103, c[0x0][0x2d0] ;  /* 0x0000b40067b07a20 */ /* 0x000fe40000410000 */
[--C-:B------:R-:W-:Y:S01]  /*be20*/  FFMA.FTZ R56, R198, c[0x0][0x2d0], -R111.reuse ;  /* 0x0000b400c6387a23 */ /* 0x100fe2000001086f */
[----:B------:R-:W2:Y:S01]  /*be30*/  MUFU.TANH R183, R47 ;  /* 0x0000002f00b77308 */ /* 0x000ea20000002400 */
[--C-:B------:R-:W-:Y:S02]  /*be40*/  FFMA.FTZ R15, R184, c[0x0][0x2d0], -R176.reuse ;  /* 0x0000b400b80f7a23 */ /* 0x100fe400000108b0 */
[----:B------:R-:W-:Y:S02]  /*be50*/  FFMA.FTZ R19, R185, c[0x0][0x2d0], -R176 ;  /* 0x0000b400b9137a23 */ /* 0x000fe400000108b0 */
[----:B----4-:R-:W-:Y:S01]  /*be60*/  FADD.FTZ R0, -R105, R2 ;  /* 0x0000000269007221 */ /* 0x010fe20000010100 */
[----:B---3--:R-:W-:Y:S01]  /*be70*/  FMNMX.FTZ R2, R182, R5, !PT ;  /* 0x00000005b6027209 */ /* 0x008fe20007810000 */
[--C-:B------:R-:W-:Y:S02]  /*be80*/  FFMA.FTZ R5, R178, c[0x0][0x2d0], -R111.reuse ;  /* 0x0000b400b2057a23 */ /* 0x100fe4000001086f */
[----:B------:R-:W-:Y:S01]  /*be90*/  FMUL.FTZ R0, R0, c[0x0][0x2d0] ;  /* 0x0000b40000007a20 */ /* 0x000fe20000410000 */
[----:B------:R-:W3:Y:S01]  /*bea0*/  MUFU.TANH R247, R58 ;  /* 0x0000003a00f77308 */ /* 0x000ee20000002400 */
[----:B------:R-:W-:Y:S02]  /*beb0*/  FFMA.FTZ R60, R195, c[0x0][0x2d0], -R111 ;  /* 0x0000b400c33c7a23 */ /* 0x000fe4000001086f */
[--C-:B-1----:R-:W-:Y:S07]  /*bec0*/  FFMA.FTZ R4, R102, c[0x0][0x2d0], -R110.reuse ;  /* 0x0000b40066047a23 */ /* 0x102fee000001086e */
[----:B------:R1:W4:Y:S01]  /*bed0*/  MUFU.EX2 R100, R0 ;  /* 0x0000000000647308 */ /* 0x0003220000000800 */
[----:B--2---:R-:W-:Y:S09]  /*bee0*/  FMNMX.FTZ R2, R183, R2, !PT ;  /* 0x00000002b7027209 */ /* 0x004ff20007810000 */
[----:B------:R2:W-:Y:S01]  /*bef0*/  MUFU.EX2 R207, R4 ;  /* 0x0000000400cf7308 */ /* 0x0005e20000000800 */
[----:B---3--:R-:W-:Y:S09]  /*bf00*/  MOV R184, R247 ;  /* 0x000000f700b87202 */ /* 0x008ff20000000f00 */
[----:B------:R-:W3:Y:S01]  /*bf10*/  MUFU.TANH R245, R59 ;  /* 0x0000003b00f57308 */ /* 0x000ee20000002400 */
[----:B-1----:R-:W-:Y:S01]  /*bf20*/  FADD.FTZ R0, -R104, R3 ;  /* 0x0000000368007221 */ /* 0x002fe20000010100 */
[----:B------:R-:W-:Y:S01]  /*bf30*/  FMNMX.FTZ R3, R247, R2, !PT ;  /* 0x00000002f7037209 */ /* 0x000fe20007810000 */
[----:B----4-:R-:W-:Y:S02]  /*bf40*/  FMUL.FTZ R49, R100, R157 ;  /* 0x0000009d64317220 */ /* 0x010fe40000410000 */
[----:B------:R-:W-:Y:S05]  /*bf50*/  FMUL.FTZ R2, R0, c[0x0][0x2d0] ;  /* 0x0000b40000027a20 */ /* 0x000fea0000410000 */
[----:B------:R-:W1:Y:S01]  /*bf60*/  MUFU.TANH R108, R62 ;  /* 0x0000003e006c7308 */ /* 0x000e620000002400 */
[C---:B------:R-:W-:Y:S02]  /*bf70*/  FMUL.FTZ R65, R100.reuse, R173 ;  /* 0x000000ad64417220 */ /* 0x040fe40000410000 */
[----:B------:R-:W-:Y:S02]  /*bf80*/  FMUL.FTZ R68, R100, R68 ;  /* 0x0000004464447220 */ /* 0x000fe40000410000 */
[----:B--2---:R-:W-:Y:S01]  /*bf90*/  FFMA.FTZ R4, R16, c[0x0][0x2d0], -R110 ;  /* 0x0000b40010047a23 */ /* 0x004fe2000001086e */
[----:B------:R-:W-:Y:S01]  /*bfa0*/  @P0 IADD3 R16, P1, R20, 0x20, RZ ;  /* 0x0000002014100810 */ /* 0x000fe20007f3e0ff */
[C---:B------:R-:W-:Y:S02]  /*bfb0*/  FMUL.FTZ R69, R100.reuse, R69 ;  /* 0x0000004564457220 */ /* 0x040fe40000410000 */
[C---:B------:R-:W-:Y:S01]  /*bfc0*/  FMUL.FTZ R80, R100.reuse, R80 ;  /* 0x0000005064507220 */ /* 0x040fe20000410000 */
[----:B------:R2:W4:Y:S01]  /*bfd0*/  MUFU.EX2 R101, R2 ;  /* 0x0000000200657308 */ /* 0x0005220000000800 */
[----:B------:R-:W-:Y:S01]  /*bfe0*/  @P0 IADD3.X R9, RZ, R208, RZ, P1, !PT ;  /* 0x000000d0ff090210 */ /* 0x000fe20000ffe4ff */
[C---:B------:R-:W-:Y:S01]  /*bff0*/  FMUL.FTZ R81, R100.reuse, R81 ;  /* 0x0000005164517220 */ /* 0x040fe20000410000 */
[----:B---3--:R-:W-:Y:S01]  /*c000*/  FMNMX.FTZ R0, R245, R3, !PT ;  /* 0x00000003f5007209 */ /* 0x008fe20007810000 */
[C---:B------:R-:W-:Y:S01]  /*c010*/  FMUL.FTZ R84, R100.reuse, R84 ;  /* 0x0000005464547220 */ /* 0x040fe20000410000 */
[----:B------:R-:W-:Y:S01]  /*c020*/  MOV R185, R245 ;  /* 0x000000f500b97202 */ /* 0x000fe20000000f00 */
[C---:B------:R-:W-:Y:S02]  /*c030*/  FMUL.FTZ R85, R100.reuse, R85 ;  /* 0x0000005564557220 */ /* 0x040fe40000410000 */
[C---:B------:R-:W-:Y:S02]  /*c040*/  FMUL.FTZ R96, R100.reuse, R96 ;  /* 0x0000006064607220 */ /* 0x040fe40000410000 */
[----:B------:R3:W-:Y:S01]  /*c050*/  MUFU.EX2 R34, R4 ;  /* 0x0000000400227308 */ /* 0x0007e20000000800 */
[----:B------:R-:W-:Y:S01]  /*c060*/  FMUL.FTZ R97, R100, R97 ;  /* 0x0000006164617220 */ /* 0x000fe20000410000 */
[----:B-1----:R-:W-:Y:S04]  /*c070*/  FMNMX.FTZ R0, R108, R0, !PT ;  /* 0x000000006c007209 */ /* 0x002fe80007810000 */
[----:B------:R-:W-:Y:S04]  /*c080*/  FMNMX.FTZ R0, R109, R0, !PT ;  /* 0x000000006d007209 */ /* 0x000fe80007810000 */
[----:B------:R-:W-:Y:S01]  /*c090*/  MUFU.EX2 R25, R5 ;  /* 0x0000000500197308 */ /* 0x000fe20000000800 */
[----:B--2---:R-:W-:Y:S02]  /*c0a0*/  FADD.FTZ R2, -R103, R106 ;  /* 0x0000006a67027221 */ /* 0x004fe40000010100 */
[----:B------:R-:W-:Y:S02]  /*c0b0*/  FFMA.FTZ R106, R200, c[0x0][0x2d0], -R176 ;  /* 0x0000b400c86a7a23 */ /* 0x000fe400000108b0 */
[----:B------:R-:W-:Y:S05]  /*c0c0*/  FMUL.FTZ R2, R2, c[0x0][0x2d0] ;  /* 0x0000b40002027a20 */ /* 0x000fea0000410000 */
[----:B------:R1:W-:Y:S01]  /*c0d0*/  MUFU.EX2 R24, R7 ;  /* 0x0000000700187308 */ /* 0x0003e20000000800 */
[C---:B----4-:R-:W-:Y:S02]  /*c0e0*/  FMUL.FTZ R50, R101.reuse, R158 ;  /* 0x0000009e65327220 */ /* 0x050fe40000410000 */
[----:B------:R-:W-:Y:S02]  /*c0f0*/  FMUL.FTZ R51, R101, R159 ;  /* 0x0000009f65337220 */ /* 0x000fe40000410000 */
[--C-:B---3--:R-:W-:Y:S01]  /*c100*/  FFMA.FTZ R4, R17, c[0x0][0x2d0], -R110.reuse ;  /* 0x0000b40011047a23 */ /* 0x108fe2000001086e */
[----:B------:R-:W-:Y:S01]  /*c110*/  @P0 IADD3 R17, P2, R20, 0x40, RZ ;  /* 0x0000004014110810 */ /* 0x000fe20007f5e0ff */
[C---:B------:R-:W-:Y:S02]  /*c120*/  FMUL.FTZ R66, R101.reuse, R174 ;  /* 0x000000ae65427220 */ /* 0x040fe40000410000 */
[C---:B------:R-:W-:Y:S01]  /*c130*/  FMUL.FTZ R67, R101.reuse, R175 ;  /* 0x000000af65437220 */ /* 0x040fe20000410000 */
[----:B------:R2:W3:Y:S01]  /*c140*/  MUFU.EX2 R3, R2 ;  /* 0x0000000200037308 */ /* 0x0004e20000000800 */
[----:B------:R-:W-:Y:S01]  /*c150*/  @P0 IADD3.X R18, RZ, R208, RZ, P2, !PT ;  /* 0x000000d0ff120210 */ /* 0x000fe200017fe4ff */
[C---:B------:R-:W-:Y:S02]  /*c160*/  FMUL.FTZ R70, R101.reuse, R70 ;  /* 0x0000004665467220 */ /* 0x040fe40000410000 */
[C---:B------:R-:W-:Y:S02]  /*c170*/  FMUL.FTZ R71, R101.reuse, R71 ;  /* 0x0000004765477220 */ /* 0x040fe40000410000 */
[C---:B------:R-:W-:Y:S02]  /*c180*/  FMUL.FTZ R82, R101.reuse, R82 ;  /* 0x0000005265527220 */ /* 0x040fe40000410000 */
[C---:B------:R-:W-:Y:S02]  /*c190*/  FMUL.FTZ R83, R101.reuse, R83 ;  /* 0x0000005365537220 */ /* 0x040fe40000410000 */
[----:B------:R4:W-:Y:S01]  /*c1a0*/  MUFU.EX2 R29, R4 ;  /* 0x00000004001d7308 */ /* 0x0009e20000000800 */
[C---:B------:R-:W-:Y:S02]  /*c1b0*/  FMUL.FTZ R86, R101.reuse, R86 ;  /* 0x0000005665567220 */ /* 0x040fe40000410000 */
[C---:B------:R-:W-:Y:S01]  /*c1c0*/  FMUL.FTZ R87, R101.reuse, R87 ;  /* 0x0000005765577220 */ /* 0x040fe20000410000 */
[----:B-1----:R-:W-:Y:S01]  /*c1d0*/  @P0 MOV R7, c[0x0][0x1e0] ;  /* 0x0000780000070a02 */ /* 0x002fe20000000f00 */
[C---:B------:R-:W-:Y:S02]  /*c1e0*/  FMUL.FTZ R98, R101.reuse, R98 ;  /* 0x0000006265627220 */ /* 0x040fe40000410000 */
[----:B------:R-:W-:Y:S03]  /*c1f0*/  FMUL.FTZ R99, R101, R99 ;  /* 0x0000006365637220 */ /* 0x000fe60000410000 */
[----:B------:R-:W-:Y:S01]  /*c200*/  MUFU.EX2 R178, R15 ;  /* 0x0000000f00b27308 */ /* 0x000fe20000000800 */
[----:B--2---:R-:W1:Y:S01]  /*c210*/  SHFL.BFLY PT, R2, R0, 0x2, 0x1f ;  /* 0x0c401f0000027f89 */ /* 0x004e6200000e0000 */
[C---:B---3--:R-:W-:Y:S01]  /*c220*/  FMUL.FTZ R28, R3.reuse, R136 ;  /* 0x00000088031c7220 */ /* 0x048fe20000410000 */
[----:B------:R-:W-:Y:S01]  /*c230*/  MOV R136, R40 ;  /* 0x0000002800887202 */ /* 0x000fe20000000f00 */
[----:B------:R-:W-:Y:S01]  /*c240*/  FFMA.FTZ R40, R194, c[0x0][0x2d0], -R110 ;  /* 0x0000b400c2287a23 */ /* 0x000fe2000001086e */
[----:B------:R-:W-:Y:S01]  /*c250*/  MOV R194, R244 ;  /* 0x000000f400c27202 */ /* 0x000fe20000000f00 */
[C---:B------:R-:W-:Y:S04]  /*c260*/  FMUL.FTZ R57, R3.reuse, R165 ;  /* 0x000000a503397220 */ /* 0x040fe80000410000 */
[----:B------:R-:W-:Y:S01]  /*c270*/  MUFU.EX2 R31, R8 ;  /* 0x00000008001f7308 */ /* 0x000fe20000000800 */
[C---:B------:R-:W-:Y:S02]  /*c280*/  FMUL.FTZ R61, R3.reuse, R169 ;  /* 0x000000a9033d7220 */ /* 0x040fe40000410000 */
[----:B------:R-:W-:Y:S02]  /*c290*/  FMUL.FTZ R72, R3, R72 ;  /* 0x0000004803487220 */ /* 0x000fe40000410000 */
[----:B----4-:R-:W-:Y:S02]  /*c2a0*/  FFMA.FTZ R4, R177, c[0x0][0x2d0], -R111 ;  /* 0x0000b400b1047a23 */ /* 0x010fe4000001086f */
[C---:B------:R-:W-:Y:S02]  /*c2b0*/  FMUL.FTZ R73, R3.reuse, R73 ;  /* 0x0000004903497220 */ /* 0x040fe40000410000 */
[C---:B------:R-:W-:Y:S01]  /*c2c0*/  FMUL.FTZ R76, R3.reuse, R76 ;  /* 0x0000004c034c7220 */ /* 0x040fe20000410000 */
[----:B------:R2:W-:Y:S01]  /*c2d0*/  MUFU.EX2 R41, R4 ;  /* 0x0000000400297308 */ /* 0x0005e20000000800 */
[C---:B------:R-:W-:Y:S02]  /*c2e0*/  FMUL.FTZ R77, R3.reuse, R77 ;  /* 0x0000004d034d7220 */ /* 0x040fe40000410000 */
[C---:B------:R-:W-:Y:S02]  /*c2f0*/  FMUL.FTZ R88, R3.reuse, R88 ;  /* 0x0000005803587220 */ /* 0x040fe40000410000 */
[C---:B------:R-:W-:Y:S02]  /*c300*/  FMUL.FTZ R89, R3.reuse, R89 ;  /* 0x0000005903597220 */ /* 0x040fe40000410000 */
[C---:B------:R-:W-:Y:S01]  /*c310*/  FMUL.FTZ R92, R3.reuse, R92 ;  /* 0x0000005c035c7220 */ /* 0x040fe20000410000 */
[----:B-1----:R-:W-:Y:S01]  /*c320*/  FMNMX.FTZ R0, R0, R2, !PT ;  /* 0x0000000200007209 */ /* 0x002fe20007810000 */
[C---:B------:R-:W-:Y:S01]  /*c330*/  FMUL.FTZ R93, R3.reuse, R93 ;  /* 0x0000005d035d7220 */ /* 0x040fe20000410000 */
[----:B------:R1:W-:Y:S01]  /*c340*/  MUFU.EX2 R252, R19 ;  /* 0x0000001300fc7308 */ /* 0x0003e20000000800 */
[----:B------:R-:W-:Y:S02]  /*c350*/  FMUL.FTZ R45, R3, R153 ;  /* 0x00000099032d7220 */ /* 0x000fe40000410000 */
[----:B------:R-:W3:Y:S07]  /*c360*/  SHFL.BFLY PT, R2, R0, 0x1, 0x1f ;  /* 0x0c201f0000027f89 */ /* 0x000eee00000e0000 */
[----:B------:R4:W-:Y:S01]  /*c370*/  MUFU.EX2 R247, R48 ;  /* 0x0000003000f77308 */ /* 0x0009e20000000800 */
[----:B--2---:R-:W-:Y:S05]  /*c380*/  @P0 SHF.R.S32.HI R4, RZ, 0x1f, R204 ;  /* 0x0000001fff040819 */ /* 0x004fea00000114cc */
[----:B------:R-:W-:Y:S04]  /*c390*/  @P0 IMAD R6, R4, c[0x0][0x1e0], RZ ;  /* 0x0000780004060a24 */ /* 0x000fe800078e02ff */
[----:B------:R2:W-:Y:S01]  /*c3a0*/  MUFU.EX2 R245, R56 ;  /* 0x0000003800f57308 */ /* 0x0005e20000000800 */
[C---:B------:R-:W-:Y:S04]  /*c3b0*/  @P0 IMAD.WIDE.U32 R4, R204.reuse, c[0x0][0x1e0], RZ ;  /* 0x00007800cc040a25 */ /* 0x040fe800078e00ff */
[----:B------:R-:W-:Y:S01]  /*c3c0*/  @P0 IMAD R6, R204, c[0x0][0x1e4], R6 ;  /* 0x00007900cc060a24 */ /* 0x000fe200078e0206 */
[----:B---3--:R-:W-:Y:S01]  /*c3d0*/  FMNMX.FTZ R102, R0, R2, !PT ;  /* 0x0000000200667209 */ /* 0x008fe20007810000 */
[----:B-1----:R-:W-:Y:S01]  /*c3e0*/  FMUL.FTZ R19, R101, R127 ;  /* 0x0000007f65137220 */ /* 0x002fe20000410000 */
[----:B------:R-:W-:Y:S02]  /*c3f0*/  @P0 MOV R2, c[0x0][0x1e4] ;  /* 0x0000790000020a02 */ /* 0x000fe40000000f00 */
[----:B------:R1:W-:Y:S01]  /*c400*/  MUFU.EX2 R244, R60 ;  /* 0x0000003c00f47308 */ /* 0x0003e20000000800 */
[----:B------:R-:W-:Y:S01]  /*c410*/  @P0 IADD3 R6, R5, R6, RZ ;  /* 0x0000000605060210 */ /* 0x000fe20007ffe0ff */
[----:B------:R-:W-:Y:S01]  /*c420*/  FADD.FTZ R0, -R102, R107 ;  /* 0x0000006b66007221 */ /* 0x000fe20000010100 */
[----:B------:R-:W-:Y:S01]  /*c430*/  @P0 SHF.L.U32 R5, R4, 0x6, RZ ;  /* 0x0000000604050819 */ /* 0x000fe200000006ff */
[----:B------:R-:W-:Y:S01]  /*c440*/  FFMA.FTZ R107, R230, c[0x0][0x2d0], -R110 ;  /* 0x0000b400e66b7a23 */ /* 0x000fe2000001086e */
[----:B------:R-:W-:Y:S01]  /*c450*/  @P0 SHF.L.U64.HI R4, R4, 0x6, R6 ;  /* 0x0000000604040819 */ /* 0x000fe20000010206 */
[----:B------:R-:W-:Y:S01]  /*c460*/  FMUL.FTZ R0, R0, c[0x0][0x2d0] ;  /* 0x0000b40000007a20 */ /* 0x000fe20000410000 */
[----:B------:R-:W-:Y:S01]  /*c470*/  @P0 LEA R6, P6, R7, R5, 0x5 ;  /* 0x0000000507060211 */ /* 0x000fe200078c28ff */
[----:B----4-:R-:W-:Y:S01]  /*c480*/  FMUL.FTZ R48, R100, R156 ;  /* 0x0000009c64307220 */ /* 0x010fe20000410000 */
[----:B------:R-:W-:Y:S02]  /*c490*/  @P0 IADD3 R8, P2, R5, R16, RZ ;  /* 0x0000001005080210 */ /* 0x000fe40007f5e0ff */
[----:B------:R-:W-:Y:S01]  /*c4a0*/  @P0 LEA.HI.X R2, R7, R4, R2, 0x5, P6 ;  /* 0x0000000407020211 */ /* 0x000fe200030f2c02 */
[----:B------:R-:W3:Y:S01]  /*c4b0*/  MUFU.EX2 R0, R0 ;  /* 0x0000000000007308 */ /* 0x000ee20000000800 */
[----:B------:R-:W-:Y:S01]  /*c4c0*/  @P0 IADD3 R7, P6, R5, R20, RZ ;  /* 0x0000001405070210 */ /* 0x000fe20007fde0ff */
[----:B--2---:R-:W-:Y:S01]  /*c4d0*/  FMUL.FTZ R56, R3, R164 ;  /* 0x000000a403387220 */ /* 0x004fe20000410000 */
[----:B------:R-:W-:Y:S02]  /*c4e0*/  @P0 IADD3 R5, P1, R5, R17, RZ ;  /* 0x0000001105050210 */ /* 0x000fe40007f3e0ff */
[C---:B------:R-:W-:Y:S02]  /*c4f0*/  @P0 IADD3.X R11, R4.reuse, R208, RZ, P6, !PT ;  /* 0x000000d0040b0210 */ /* 0x040fe400037fe4ff */
[C---:B------:R-:W-:Y:S02]  /*c500*/  @P0 LEA R14, P6, R7.reuse, c[0x0][0x1c8], 0x1 ;  /* 0x00007200070e0a11 */ /* 0x040fe400078c08ff */
[----:B------:R-:W-:Y:S02]  /*c510*/  @P0 IADD3.X R13, R4, R9, RZ, P2, !PT ;  /* 0x00000009040d0210 */ /* 0x000fe400017fe4ff */
[----:B------:R-:W-:Y:S01]  /*c520*/  @P0 LEA.HI.X R15, R7, c[0x0][0x1cc], R11, 0x1, P6 ;  /* 0x00007300070f0a11 */ /* 0x000fe200030f0c0b */
[----:B-1----:R-:W-:Y:S01]  /*c530*/  FMUL.FTZ R60, R3, R168 ;  /* 0x000000a8033c7220 */ /* 0x002fe20000410000 */
[----:B------:R-:W-:Y:S02]  /*c540*/  @P0 LEA R12, P2, R8, c[0x0][0x1c8], 0x1 ;  /* 0x00007200080c0a11 */ /* 0x000fe400078408ff */
[----:B------:R-:W-:Y:S01]  /*c550*/  @P0 IADD3.X R4, R4, R18, RZ, P1, !PT ;  /* 0x0000001204040210 */ /* 0x000fe20000ffe4ff */
[----:B------:R1:W-:Y:S01]  /*c560*/  @P0 LDGSTS.E.BYPASS.LTC128B.128 [R205+0x3100], [R14.64], !P5 ;  /* 0x031000000ecd0fae */ /* 0x0003e2000e901d46 */
[C---:B------:R-:W-:Y:S02]  /*c570*/  @P0 LEA R10, P1, R5.reuse, c[0x0][0x1c8], 0x1 ;  /* 0x00007200050a0a11 */ /* 0x040fe400078208ff */
[----:B------:R-:W-:Y:S02]  /*c580*/  @P0 LEA.HI.X R13, R8, c[0x0][0x1cc], R13, 0x1, P2 ;  /* 0x00007300080d0a11 */ /* 0x000fe400010f0c0d */
[----:B------:R-:W-:Y:S01]  /*c590*/  @P0 LEA.HI.X R11, R5, c[0x0][0x1cc], R4, 0x1, P1 ;  /* 0x00007300050b0a11 */ /* 0x000fe200008f0c04 */
[----:B------:R-:W-:Y:S01]  /*c5a0*/  FFMA.FTZ R4, R188, c[0x0][0x2d0], -R176 ;  /* 0x0000b400bc047a23 */ /* 0x000fe200000108b0 */
[C---:B------:R-:W-:Y:S01]  /*c5b0*/  @P0 IADD3 R7, P2, R6.reuse, R20, RZ ;  /* 0x0000001406070210 */ /* 0x040fe20007f5e0ff */
[----:B------:R2:W-:Y:S01]  /*c5c0*/  @P0 LDGSTS.E.BYPASS.LTC128B.128 [R205+0x4100], [R12.64], !P4 ;  /* 0x041000000ccd0fae */ /* 0x0005e2000e101d46 */
[C---:B------:R-:W-:Y:S01]  /*c5d0*/  @P0 IADD3 R16, P6, R6.reuse, R16, RZ ;  /* 0x0000001006100210 */ /* 0x040fe20007fde0ff */
[----:B------:R4:W5:Y:S01]  /*c5e0*/  MUFU.EX2 R33, R4 ;  /* 0x0000000400217308 */ /* 0x0009620000000800 */
[----:B------:R-:W-:Y:S01]  /*c5f0*/  @P0 IADD3 R5, P1, R6, R17, RZ ;  /* 0x0000001106050210 */ /* 0x000fe20007f3e0ff */
[----:B---3--:R-:W-:Y:S01]  /*c600*/  FMUL.FTZ R26, R0, R134 ;  /* 0x00000086001a7220 */ /* 0x008fe20000410000 */
[----:B------:R-:W-:Y:S01]  /*c610*/  @P0 IADD3.X R17, R2, R9, RZ, P6, !PT ;  /* 0x0000000902110210 */ /* 0x000fe200037fe4ff */
[----:B------:R-:W-:Y:S01]  /*c620*/  FMUL.FTZ R27, R0, R135 ;  /* 0x00000087001b7220 */ /* 0x000fe20000410000 */
[C---:B------:R-:W-:Y:S01]  /*c630*/  @P0 LEA R8, P6, R7.reuse, c[0x0][0x1c8], 0x1 ;  /* 0x0000720007080a11 */ /* 0x040fe200078c08ff */
[----:B------:R3:W-:Y:S01]  /*c640*/  @P0 LDGSTS.E.BYPASS.LTC128B.128 [R205+0x5100], [R10.64], !P3 ;  /* 0x051000000acd0fae */ /* 0x0007e2000d901d46 */
[----:B------:R-:W-:Y:S01]  /*c650*/  @P0 IADD3.X R18, R2, R18, RZ, P1, !PT ;  /* 0x0000001202120210 */ /* 0x000fe20000ffe4ff */
[----:B------:R-:W-:Y:S01]  /*c660*/  FMUL.FTZ R42, R0, R150 ;  /* 0x00000096002a7220 */ /* 0x000fe20000410000 */
[----:B------:R-:W-:Y:S01]  /*c670*/  @P0 IADD3.X R2, R2, R208, RZ, P2, !PT ;  /* 0x000000d002020210 */ /* 0x000fe200017fe4ff */
[----:B------:R-:W-:Y:S01]  /*c680*/  FMUL.FTZ R43, R0, R151 ;  /* 0x00000097002b7220 */ /* 0x000fe20000410000 */
[----:B------:R-:W-:Y:S01]  /*c690*/  @P0 LEA R6, P2, R16, c[0x0][0x1c8], 0x1 ;  /* 0x0000720010060a11 */ /* 0x000fe200078408ff */
[----:B------:R-:W-:Y:S01]  /*c6a0*/  FMUL.FTZ R58, R0, R166 ;  /* 0x000000a6003a7220 */ /* 0x000fe20000410000 */
[----:B------:R-:W-:Y:S01]  /*c6b0*/  @P0 LEA.HI.X R9, R7, c[0x0][0x1cc], R2, 0x1, P6 ;  /* 0x0000730007090a11 */ /* 0x000fe200030f0c02 */
[----:B------:R-:W-:Y:S01]  /*c6c0*/  FFMA.FTZ R2, R179, c[0x0][0x2d0], -R176 ;  /* 0x0000b400b3027a23 */ /* 0x000fe200000108b0 */
[----:B------:R-:W-:Y:S01]  /*c6d0*/  @P0 LEA.HI.X R7, R16, c[0x0][0x1cc], R17, 0x1, P2 ;  /* 0x0000730010070a11 */ /* 0x000fe200010f0c11 */
[----:B------:R-:W-:Y:S01]  /*c6e0*/  FMUL.FTZ R16, R100, R124 ;  /* 0x0000007c64107220 */ /* 0x000fe20000410000 */
[----:B------:R-:W-:Y:S01]  /*c6f0*/  MOV R179, R207 ;  /* 0x000000cf00b37202 */ /* 0x000fe20000000f00 */
[----:B------:R5:W-:Y:S01]  /*c700*/  @P0 LDGSTS.E.BYPASS.LTC128B.128 [R205+0x3900], [R8.64], !P5 ;  /* 0x0390000008cd0fae */ /* 0x000be2000e901d46 */
[----:B------:R5:W5:Y:S01]  /*c710*/  MUFU.EX2 R251, R2 ;  /* 0x0000000200fb7308 */ /* 0x000b620000000800 */
[C---:B-1----:R-:W-:Y:S01]  /*c720*/  FMUL.FTZ R14, R0.reuse, R122 ;  /* 0x0000007a000e7220 */ /* 0x042fe20000410000 */
[----:B------:R-:W-:Y:S01]  /*c730*/  MOV R134, R31 ;  /* 0x0000001f00867202 */ /* 0x000fe20000000f00 */
[----:B------:R-:W-:Y:S01]  /*c740*/  FMUL.FTZ R15, R0, R123 ;  /* 0x0000007b000f7220 */ /* 0x000fe20000410000 */
[----:B------:R-:W-:Y:S01]  /*c750*/  MOV R135, R29 ;  /* 0x0000001d00877202 */ /* 0x000fe20000000f00 */
[----:B------:R-:W-:Y:S01]  /*c760*/  FMUL.FTZ R17, R100, R125 ;  /* 0x0000007d64117220 */ /* 0x000fe20000410000 */
[----:B----4-:R-:W-:Y:S01]  /*c770*/  @P0 LEA R4, P1, R5, c[0x0][0x1c8], 0x1 ;  /* 0x0000720005040a11 */ /* 0x010fe200078208ff */
[----:B------:R1:W-:Y:S01]  /*c780*/  @P0 LDGSTS.E.BYPASS.LTC128B.128 [R205+0x4900], [R6.64], !P4 ;  /* 0x0490000006cd0fae */ /* 0x0003e2000e101d46 */
[C---:B--2---:R-:W-:Y:S01]  /*c790*/  FMUL.FTZ R12, R3.reuse, R120 ;  /* 0x00000078030c7220 */ /* 0x044fe20000410000 */
[----:B------:R-:W-:Y:S01]  /*c7a0*/  MOV R188, R237 ;  /* 0x000000ed00bc7202 */ /* 0x000fe20000000f00 */
[----:B------:R-:W-:Y:S01]  /*c7b0*/  FMUL.FTZ R13, R3, R121 ;  /* 0x00000079030d7220 */ /* 0x000fe20000410000 */
[----:B------:R-:W-:Y:S01]  /*c7c0*/  @P0 LEA.HI.X R5, R5, c[0x0][0x1cc], R18, 0x1, P1 ;  /* 0x0000730005050a11 */ /* 0x000fe200008f0c12 */
[----:B------:R-:W-:Y:S02]  /*c7d0*/  FMUL.FTZ R18, R101, R126 ;  /* 0x0000007e65127220 */ /* 0x000fe40000410000 */
[C---:B---3--:R-:W-:Y:S02]  /*c7e0*/  FMUL.FTZ R11, R0.reuse, R119 ;  /* 0x00000077000b7220 */ /* 0x048fe40000410000 */
[----:B------:R2:W-:Y:S01]  /*c7f0*/  @P0 LDGSTS.E.BYPASS.LTC128B.128 [R205+0x5900], [R4.64], !P3 ;  /* 0x0590000004cd0fae */ /* 0x0005e2000d901d46 */
[C---:B------:R-:W-:Y:S02]  /*c800*/  FMUL.FTZ R59, R0.reuse, R167 ;  /* 0x000000a7003b7220 */ /* 0x040fe40000410000 */
[C---:B------:R-:W-:Y:S02]  /*c810*/  FMUL.FTZ R62, R0.reuse, R170 ;  /* 0x000000aa003e7220 */ /* 0x040fe40000410000 */
[C---:B------:R-:W-:Y:S02]  /*c820*/  FMUL.FTZ R63, R0.reuse, R171 ;  /* 0x000000ab003f7220 */ /* 0x040fe40000410000 */
[----:B------:R-:W-:Y:S01]  /*c830*/  FMUL.FTZ R74, R0, R74 ;  /* 0x0000004a004a7220 */ /* 0x000fe20000410000 */
[----:B------:R-:W3:Y:S01]  /*c840*/  LDSM.16.MT88.4 R20, [R213] ;  /* 0x00000000d514783b */ /* 0x000ee20000004200 */
[----:B-----5:R-:W-:Y:S02]  /*c850*/  FMUL.FTZ R2, R102, c[0x0][0x2d0] ;  /* 0x0000b40066027a20 */ /* 0x020fe40000410000 */
[----:B------:R-:W-:Y:S01]  /*c860*/  FMUL.FTZ R8, R3, R116 ;  /* 0x0000007403087220 */ /* 0x000fe20000410000 */
[----:B------:R-:W-:Y:S01]  /*c870*/  F2FP.BF16.PACK_AB R116, R33, R178 ;  /* 0x000000b22174723e */ /* 0x000fe200000010ff */
[--C-:B------:R-:W-:Y:S01]  /*c880*/  FFMA.FTZ R10, R189, c[0x0][0x2d0], -R2.reuse ;  /* 0x0000b400bd0a7a23 */ /* 0x100fe20000010802 */
[----:B------:R-:W-:Y:S01]  /*c890*/  MOV R189, R209 ;  /* 0x000000d100bd7202 */ /* 0x000fe20000000f00 */
[----:B------:R-:W-:Y:S01]  /*c8a0*/  FMUL.FTZ R9, R3, R117 ;  /* 0x0000007503097220 */ /* 0x000fe20000410000 */
[----:B------:R-:W4:Y:S01]  /*c8b0*/  LDSM.16.MT88.4 R36, [R214] ;  /* 0x00000000d624783b */ /* 0x000f220000004200 */
[----:B------:R5:W-:Y:S01]  /*c8c0*/  MUFU.EX2 R177, R10 ;  /* 0x0000000a00b17308 */ /* 0x000be20000000800 */
[----:B-1----:R-:W-:Y:S01]  /*c8d0*/  FMUL.FTZ R6, R101, R114 ;  /* 0x0000007265067220 */ /* 0x002fe20000410000 */
[----:B------:R-:W-:Y:S01]  /*c8e0*/  F2FP.BF16.PACK_AB R114, R29, R34 ;  /* 0x000000221d72723e */ /* 0x000fe200000010ff */
[----:B------:R-:W-:Y:S02]  /*c8f0*/  FMUL.FTZ R7, R101, R115 ;  /* 0x0000007365077220 */ /* 0x000fe40000410000 */
[C---:B------:R-:W-:Y:S01]  /*c900*/  FMUL.FTZ R29, R3.reuse, R137 ;  /* 0x00000089031d7220 */ /* 0x040fe20000410000 */
[----:B------:R-:W-:Y:S01]  /*c910*/  MOV R137, R30 ;  /* 0x0000001e00897202 */ /* 0x000fe20000000f00 */
[----:B------:R-:W1:Y:S01]  /*c920*/  LDSM.16.MT88.4 R52, [R213+0x1000] ;  /* 0x00100000d534783b */ /* 0x000e620000004200 */
[----:B------:R-:W-:Y:S01]  /*c930*/  FMUL.FTZ R30, R0, R138 ;  /* 0x0000008a001e7220 */ /* 0x000fe20000410000 */
[----:B------:R-:W-:Y:S01]  /*c940*/  MOV R138, R41 ;  /* 0x00000029008a7202 */ /* 0x000fe20000000f00 */
[--C-:B--2---:R-:W-:Y:S01]  /*c950*/  FFMA.FTZ R4, R190, c[0x0][0x2d0], -R2.reuse ;  /* 0x0000b400be047a23 */ /* 0x104fe20000010802 */
[----:B------:R-:W-:Y:S01]  /*c960*/  MOV R190, R25 ;  /* 0x0000001900be7202 */ /* 0x000fe20000000f00 */
[----:B------:R-:W-:Y:S01]  /*c970*/  FMUL.FTZ R5, R100, R113 ;  /* 0x0000007164057220 */ /* 0x000fe20000410000 */
[----:B------:R-:W-:Y:S01]  /*c980*/  MOV R205, R32 ;  /* 0x0000002000cd7202 */ /* 0x000fe20000000f00 */
[----:B------:R2:W2:Y:S01]  /*c990*/  MUFU.EX2 R207, R4 ;  /* 0x0000000400cf7308 */ /* 0x0004a20000000800 */
[----:B------:R-:W-:Y:S01]  /*c9a0*/  F2FP.BF16.PACK_AB R113, R190, R41 ;  /* 0x00000029be71723e */ /* 0x000fe200000010ff */
[C---:B------:R-:W-:Y:S01]  /*c9b0*/  FMUL.FTZ R25, R3.reuse, R133 ;  /* 0x0000008503197220 */ /* 0x040fe20000410000 */
[----:B------:R-:W-:Y:S01]  /*c9c0*/  MOV R133, R33 ;  /* 0x0000002100857202 */ /* 0x000fe20000000f00 */
[C---:B------:R-:W-:Y:S01]  /*c9d0*/  FMUL.FTZ R33, R100.reuse, R141 ;  /* 0x0000008d64217220 */ /* 0x040fe20000410000 */
[----:B------:R-:W-:Y:S01]  /*c9e0*/  MOV R141, R250 ;  /* 0x000000fa008d7202 */ /* 0x000fe20000000f00 */
[----:B------:R-:W-:Y:S01]  /*c9f0*/  FMUL.FTZ R32, R100, R140 ;  /* 0x0000008c64207220 */ /* 0x000fe20000410000 */
[----:B------:R-:W-:Y:S01]  /*ca00*/  MOV R140, R248 ;  /* 0x000000f8008c7202 */ /* 0x000fe20000000f00 */
[----:B------:R-:W-:Y:S01]  /*ca10*/  FMUL.FTZ R41, R3, R149 ;  /* 0x0000009503297220 */ /* 0x000fe20000410000 */
[----:B------:R-:W-:Y:S01]  /*ca20*/  MOV R149, R236 ;  /* 0x000000ec00957202 */ /* 0x000fe20000000f00 */
[C---:B-----5:R-:W-:Y:S01]  /*ca30*/  FMUL.FTZ R10, R0.reuse, R118 ;  /* 0x00000076000a7220 */ /* 0x060fe20000410000 */
[----:B------:R-:W-:Y:S01]  /*ca40*/  F2FP.BF16.PACK_AB R118, R251, R252 ;  /* 0x000000fcfb76723e */ /* 0x000fe200000010ff */
[----:B------:R5:W-:Y:S01]  /*ca50*/  MUFU.EX2 R248, R44 ;  /* 0x0000002c00f87308 */ /* 0x000be20000000800 */
[----:B------:R-:W1:Y:S01]  /*ca60*/  LDSM.16.MT88.4 R120, [R214+0x1000] ;  /* 0x00100000d678783b */ /* 0x000e620000004200 */
[C---:B------:R-:W-:Y:S02]  /*ca70*/  FMUL.FTZ R75, R0.reuse, R75 ;  /* 0x0000004b004b7220 */ /* 0x040fe40000410000 */
[C---:B------:R-:W-:Y:S02]  /*ca80*/  FMUL.FTZ R78, R0.reuse, R78 ;  /* 0x0000004e004e7220 */ /* 0x040fe40000410000 */
[C---:B------:R-:W-:Y:S02]  /*ca90*/  FMUL.FTZ R79, R0.reuse, R79 ;  /* 0x0000004f004f7220 */ /* 0x040fe40000410000 */
[C---:B------:R-:W-:Y:S01]  /*caa0*/  FMUL.FTZ R90, R0.reuse, R90 ;  /* 0x0000005a005a7220 */ /* 0x040fe20000410000 */
[----:B------:R-:W1:Y:S01]  /*cab0*/  LDSM.16.MT88.4 R124, [R213+0x2000] ;  /* 0x00200000d57c783b */ /* 0x000e620000004200 */
[C---:B------:R-:W-:Y:S02]  /*cac0*/  FMUL.FTZ R91, R0.reuse, R91 ;  /* 0x0000005b005b7220 */ /* 0x040fe40000410000 */
[--C-:B--2---:R-:W-:Y:S01]  /*cad0*/  FFMA.FTZ R4, R187, c[0x0][0x2d0], -R2.reuse ;  /* 0x0000b400bb047a23 */ /* 0x104fe20000010802 */
[----:B------:R-:W-:Y:S01]  /*cae0*/  F2FP.BF16.PACK_AB R117, R207, R177 ;  /* 0x000000b1cf75723e */ /* 0x000fe200000010ff */
[C---:B------:R-:W-:Y:S01]  /*caf0*/  FMUL.FTZ R94, R0.reuse, R94 ;  /* 0x0000005e005e7220 */ /* 0x040fe20000410000 */
[----:B------:R-:W-:Y:S01]  /*cb00*/  MOV R187, R241 ;  /* 0x000000f100bb7202 */ /* 0x000fe20000000f00 */
[----:B------:R2:W-:Y:S01]  /*cb10*/  MUFU.EX2 R208, R4 ;  /* 0x0000000400d07308 */ /* 0x0005e20000000800 */
[----:B------:R-:W-:Y:S01]  /*cb20*/  LDSM.16.MT88.4 R156, [R213+0x1c00] ;  /* 0x001c0000d59c783b */ /* 0x000fe20000004200 */
[C---:B------:R-:W-:Y:S02]  /*cb30*/  FMUL.FTZ R95, R0.reuse, R95 ;  /* 0x0000005f005f7220 */ /* 0x040fe40000410000 */
[C---:B------:R-:W-:Y:S02]  /*cb40*/  FMUL.FTZ R46, R0.reuse, R154 ;  /* 0x0000009a002e7220 */ /* 0x040fe40000410000 */
[----:B------:R-:W-:Y:S02]  /*cb50*/  FMUL.FTZ R47, R0, R155 ;  /* 0x0000009b002f7220 */ /* 0x000fe40000410000 */
[C---:B-----5:R-:W-:Y:S01]  /*cb60*/  FMUL.FTZ R44, R3.reuse, R152 ;  /* 0x00000098032c7220 */ /* 0x060fe20000410000 */
[----:B------:R-:W0:Y:S01]  /*cb70*/  LDGDEPBAR ;  /* 0x00000000000079af */ /* 0x000e220000000000 */
[--C-:B------:R-:W-:Y:S02]  /*cb80*/  FFMA.FTZ R108, R108, c[0x0][0x2d0], -R2.reuse ;  /* 0x0000b4006c6c7a23 */ /* 0x100fe40000010802 */
[----:B--2---:R-:W-:Y:S01]  /*cb90*/  FFMA.FTZ R4, R186, c[0x0][0x2d0], -R2 ;  /* 0x0000b400ba047a23 */ /* 0x004fe20000010802 */
[----:B------:R-:W-:Y:S01]  /*cba0*/  MOV R186, R24 ;  /* 0x0000001800ba7202 */ /* 0x000fe20000000f00 */
[----:B------:R-:W-:Y:S01]  /*cbb0*/  FMUL.FTZ R24, R3, R132 ;  /* 0x0000008403187220 */ /* 0x000fe20000410000 */
[----:B------:R-:W-:Y:S01]  /*cbc0*/  MOV R132, R34 ;  /* 0x0000002200847202 */ /* 0x000fe20000000f00 */
[----:B------:R2:W5:Y:S01]  /*cbd0*/  MUFU.EX2 R209, R4 ;  /* 0x0000000400d17308 */ /* 0x0005620000000800 */
[----:B------:R-:W-:Y:S01]  /*cbe0*/  F2FP.BF16.PACK_AB R115, R31, R186 ;  /* 0x000000ba1f73723e */ /* 0x000fe200000010ff */
[----:B------:R-:W-:Y:S01]  /*cbf0*/  FMUL.FTZ R31, R0, R139 ;  /* 0x0000008b001f7220 */ /* 0x000fe20000410000 */
[----:B------:R-:W-:Y:S01]  /*cc00*/  MOV R139, R243 ;  /* 0x000000f3008b7202 */ /* 0x000fe20000000f00 */
[C---:B------:R-:W-:Y:S01]  /*cc10*/  FMUL.FTZ R34, R101.reuse, R142 ;  /* 0x0000008e65227220 */ /* 0x040fe20000410000 */
[----:B------:R-:W-:Y:S01]  /*cc20*/  MOV R142, R35 ;  /* 0x00000023008e7202 */ /* 0x000fe20000000f00 */
[----:B------:R-:W-:Y:S01]  /*cc30*/  FMUL.FTZ R35, R101, R143 ;  /* 0x0000008f65237220 */ /* 0x000fe20000410000 */
[----:B------:R-:W-:Y:S03]  /*cc40*/  MOV R143, R249 ;  /* 0x000000f9008f7202 */ /* 0x000fe60000000f00 */
[----:B------:R1:W-:Y:S10]  /*cc50*/  MUFU.EX2 R249, R40 ;  /* 0x0000002800f97308 */ /* 0x0003f40000000800 */
[----:B------:R4:W-:Y:S01]  /*cc60*/  MUFU.EX2 R243, R64 ;  /* 0x0000004000f37308 */ /* 0x0009e20000000800 */
[C---:B--2---:R-:W-:Y:S01]  /*cc70*/  FMUL.FTZ R4, R100.reuse, R112 ;  /* 0x0000007064047220 */ /* 0x044fe20000410000 */
[----:B------:R-:W-:Y:S02]  /*cc80*/  F2FP.BF16.PACK_AB R112, R179, R180 ;  /* 0x000000b4b370723e */ /* 0x000fe400000010ff */
[----:B-----5:R-:W-:Y:S05]  /*cc90*/  F2FP.BF16.PACK_AB R119, R209, R208 ;  /* 0x000000d0d177723e */ /* 0x020fea00000010ff */
[-C--:B---3--:R-:W-:Y:S05]  /*cca0*/  HMMA.16816.F32.BF16 R4, R112, R20.reuse, R4 ;  /* 0x000000147004723c */ /* 0x088fea0000041804 */
[----:B-1----:R-:W-:Y:S01]  /*ccb0*/  FMUL.FTZ R40, R3, R148 ;  /* 0x0000009403287220 */ /* 0x002fe20000410000 */
[----:B------:R-:W-:Y:S02]  /*ccc0*/  MOV R148, R238 ;  /* 0x000000ee00947202 */ /* 0x000fe40000000f00 */
[C---:B------:R-:W-:Y:S04]  /*ccd0*/  HMMA.16816.F32.BF16 R8, R116.reuse, R20, R8 ;  /* 0x000000147408723c */ /* 0x040fe80000041808 */
[C---:B----4-:R-:W-:Y:S02]  /*cce0*/  FMUL.FTZ R64, R100.reuse, R172 ;  /* 0x000000ac64407220 */ /* 0x050fe40000410000 */
[----:B------:R-:W-:Y:S01]  /*ccf0*/  LDSM.16.MT88.4 R172, [R214+0x1c00] ;  /* 0x001c0000d6ac783b */ /* 0x000fe20000004200 */
        /* <DEDUP_REMOVED lines=9> */
[C---:B------:R-:W-:Y:S01]  /*cd90*/  FMUL.FTZ R37, R100.reuse, R145 ;  /* 0x0000009164257220 */ /* 0x040fe20000410000 */
[-C--:B------:R-:W-:Y:S04]  /*cda0*/  HMMA.16816.F32.BF16 R28, R116, R38.reuse, R28 ;  /* 0x00000026741c723c */ /* 0x080fe8000004181c */
[----:B------:R-:W-:Y:S01]  /*cdb0*/  MOV R145, R242 ;  /* 0x000000f200917202 */ /* 0x000fe20000000f00 */
[----:B------:R-:W-:Y:S01]  /*cdc0*/  FFMA.FTZ R36, R193, c[0x0][0x2d0], -R110 ;  /* 0x0000b400c1247a23 */ /* 0x000fe2000001086e */
[----:B------:R1:W-:Y:S02]  /*cdd0*/  MUFU.EX2 R242, R106 ;  /* 0x0000006a00f27308 */ /* 0x0003e40000000800 */
[C---:B------:R-:W-:Y:S07]  /*cde0*/  HMMA.16816.F32.BF16 R32, R112.reuse, R38, R32 ;  /* 0x000000267020723c */ /* 0x040fee0000041820 */
[C---:B------:R-:W-:Y:S01]  /*cdf0*/  FMUL.FTZ R38, R101.reuse, R146 ;  /* 0x0000009265267220 */ /* 0x040fe20000410000 */
[----:B------:R2:W-:Y:S01]  /*ce00*/  MUFU.EX2 R250, R36 ;  /* 0x0000002400fa7308 */ /* 0x0005e20000000800 */
[----:B------:R-:W-:Y:S03]  /*ce10*/  FMUL.FTZ R39, R101, R147 ;  /* 0x0000009365277220 */ /* 0x000fe60000410000 */
[----:B------:R-:W-:Y:S02]  /*ce20*/  MOV R146, R240 ;  /* 0x000000f000927202 */ /* 0x000fe40000000f00 */
[----:B------:R-:W-:Y:S01]  /*ce30*/  MOV R147, R239 ;  /* 0x000000ef00937202 */ /* 0x000fe20000000f00 */
[----:B-1----:R-:W-:Y:S04]  /*ce40*/  FFMA.FTZ R106, R199, c[0x0][0x2d0], -R176 ;  /* 0x0000b400c76a7a23 */ /* 0x002fe800000108b0 */
[----:B------:R1:W3:Y:S01]  /*ce50*/  MUFU.EX2 R241, R106 ;  /* 0x0000006a00f17308 */ /* 0x0002e20000000800 */
[C---:B--2---:R-:W-:Y:S01]  /*ce60*/  FMUL.FTZ R36, R100.reuse, R144 ;  /* 0x0000009064247220 */ /* 0x044fe20000410000 */
[----:B------:R-:W-:Y:S06]  /*ce70*/  MOV R144, R246 ;  /* 0x000000f600907202 */ /* 0x000fec0000000f00 */
[-C--:B------:R-:W-:Y:S08]  /*ce80*/  HMMA.16816.F32.BF16 R36, R112, R52.reuse, R36 ;  /* 0x000000347024723c */ /* 0x080ff00000041824 */
[C---:B------:R-:W-:Y:S04]  /*ce90*/  HMMA.16816.F32.BF16 R40, R116.reuse, R52, R40 ;  /* 0x000000347428723c */ /* 0x040fe80000041828 */
[--C-:B-1----:R-:W-:Y:S03]  /*cea0*/  FFMA.FTZ R106, R201, c[0x0][0x2d0], -R2.reuse ;  /* 0x0000b400c96a7a23 */ /* 0x102fe60000010802 */
[--C-:B------:R-:W-:Y:S01]  /*ceb0*/  FFMA.FTZ R52, R197, c[0x0][0x2d0], -R111.reuse ;  /* 0x0000b400c5347a23 */ /* 0x100fe2000001086f */
[-C--:B------:R-:W-:Y:S01]  /*cec0*/  HMMA.16816.F32.BF16 R44, R116, R54.reuse, R44 ;  /* 0x00000036742c723c */ /* 0x080fe2000004182c */
[----:B------:R1:W-:Y:S03]  /*ced0*/  MUFU.EX2 R197, R106 ;  /* 0x0000006a00c57308 */ /* 0x0003e60000000800 */
[----:B------:R-:W-:Y:S04]  /*cee0*/  FMUL.FTZ R53, R100, R161 ;  /* 0x000000a164357220 */ /* 0x000fe80000410000 */
[C---:B------:R-:W-:Y:S03]  /*cef0*/  HMMA.16816.F32.BF16 R48, R112.reuse, R54, R48 ;  /* 0x000000367030723c */ /* 0x040fe60000041830 */
[----:B------:R2:W-:Y:S04]  /*cf00*/  MUFU.EX2 R246, R52 ;  /* 0x0000003400f67308 */ /* 0x0005e80000000800 */
[C---:B------:R-:W-:Y:S02]  /*cf10*/  FMUL.FTZ R54, R101.reuse, R162 ;  /* 0x000000a265367220 */ /* 0x040fe40000410000 */
[----:B------:R-:W-:Y:S03]  /*cf20*/  FMUL.FTZ R55, R101, R163 ;  /* 0x000000a365377220 */ /* 0x000fe60000410000 */
[----:B-1----:R-:W-:Y:S04]  /*cf30*/  FFMA.FTZ R106, R202, c[0x0][0x2d0], -R2 ;  /* 0x0000b400ca6a7a23 */ /* 0x002fe80000010802 */
[----:B------:R1:W4:Y:S01]  /*cf40*/  MUFU.EX2 R196, R106 ;  /* 0x0000006a00c47308 */ /* 0x0003220000000800 */
[----:B--2---:R-:W-:Y:S07]  /*cf50*/  FMUL.FTZ R52, R100, R160 ;  /* 0x000000a064347220 */ /* 0x004fee0000410000 */
[-C--:B------:R-:W-:Y:S08]  /*cf60*/  HMMA.16816.F32.BF16 R52, R112, R120.reuse, R52 ;  /* 0x000000787034723c */ /* 0x080ff00000041834 */
[C---:B------:R-:W-:Y:S04]  /*cf70*/  HMMA.16816.F32.BF16 R56, R116.reuse, R120, R56 ;  /* 0x000000787438723c */ /* 0x040fe80000041838 */
[--C-:B-1----:R-:W-:Y:S04]  /*cf80*/  FFMA.FTZ R106, R206, c[0x0][0x2d0], -R176.reuse ;  /* 0x0000b400ce6a7a23 */ /* 0x102fe800000108b0 */
[-C--:B------:R-:W-:Y:S01]  /*cf90*/  HMMA.16816.F32.BF16 R60, R116, R122.reuse, R60 ;  /* 0x0000007a743c723c */ /* 0x080fe2000004183c */
[----:B------:R1:W-:Y:S07]  /*cfa0*/  MUFU.EX2 R240, R106 ;  /* 0x0000006a00f07308 */ /* 0x0003ee0000000800 */
[C---:B------:R-:W-:Y:S01]  /*cfb0*/  HMMA.16816.F32.BF16 R64, R112.reuse, R122, R64 ;  /* 0x0000007a7040723c */ /* 0x040fe20000041840 */
[----:B------:R-:W2:Y:S07]  /*cfc0*/  LDSM.16.MT88.4 R120, [R214+0x2000] ;  /* 0x00200000d678783b */ /* 0x000eae0000004200 */
[-C--:B------:R-:W-:Y:S08]  /*cfd0*/  HMMA.16816.F32.BF16 R68, R112, R124.reuse, R68 ;  /* 0x0000007c7044723c */ /* 0x080ff00000041844 */
[C---:B------:R-:W-:Y:S04]  /*cfe0*/  HMMA.16816.F32.BF16 R72, R116.reuse, R124, R72 ;  /* 0x0000007c7448723c */ /* 0x040fe80000041848 */
[----:B-1----:R-:W-:Y:S04]  /*cff0*/  FFMA.FTZ R106, R203, c[0x0][0x2d0], -R176 ;  /* 0x0000b400cb6a7a23 */ /* 0x002fe800000108b0 */
[-C--:B------:R-:W-:Y:S01]  /*d000*/  HMMA.16816.F32.BF16 R76, R116, R126.reuse, R76 ;  /* 0x0000007e744c723c */ /* 0x080fe2000004184c */
[----:B------:R1:W5:Y:S07]  /*d010*/  MUFU.EX2 R239, R106 ;  /* 0x0000006a00ef7308 */ /* 0x00036e0000000800 */
[C---:B------:R-:W-:Y:S01]  /*d020*/  HMMA.16816.F32.BF16 R80, R112.reuse, R126, R80 ;  /* 0x0000007e7050723c */ /* 0x040fe20000041850 */
[----:B------:R-:W5:Y:S07]  /*d030*/  LDSM.16.MT88.4 R124, [R213+0x400] ;  /* 0x00040000d57c783b */ /* 0x000f6e0000004200 */
[-C--:B--2---:R-:W-:Y:S08]  /*d040*/  HMMA.16816.F32.BF16 R84, R112, R120.reuse, R84 ;  /* 0x000000787054723c */ /* 0x084ff00000041854 */
[C---:B------:R-:W-:Y:S04]  /*d050*/  HMMA.16816.F32.BF16 R88, R116.reuse, R120, R88 ;  /* 0x000000787458723c */ /* 0x040fe80000041858 */
[--C-:B-1----:R-:W-:Y:S04]  /*d060*/  FFMA.FTZ R106, R210, c[0x0][0x2d0], -R2.reuse ;  /* 0x0000b400d26a7a23 */ /* 0x102fe80000010802 */
[-C--:B------:R-:W-:Y:S01]  /*d070*/  HMMA.16816.F32.BF16 R92, R116, R122.reuse, R92 ;  /* 0x0000007a745c723c */ /* 0x080fe2000004185c */
[----:B------:R1:W-:Y:S06]  /*d080*/  MUFU.EX2 R193, R106 ;  /* 0x0000006a00c17308 */ /* 0x0003ec0000000800 */
[----:B---3--:R-:W-:Y:S01]  /*d090*/  F2FP.BF16.PACK_AB R116, R241, R242 ;  /* 0x000000f2f174723e */ /* 0x008fe200000010ff */
[----:B------:R-:W-:Y:S01]  /*d0a0*/  HMMA.16816.F32.BF16 R96, R112, R122, R96 ;  /* 0x0000007a7060723c */ /* 0x000fe20000041860 */
[----:B------:R-:W2:Y:S03]  /*d0b0*/  LDSM.16.MT88.4 R120, [R213+0x1400] ;  /* 0x00140000d578783b */ /* 0x000ea60000004200 */
[----:B----4-:R-:W-:Y:S02]  /*d0c0*/  F2FP.BF16.PACK_AB R117, R196, R197 ;  /* 0x000000c5c475723e */ /* 0x010fe400000010ff */
[----:B-----5:R-:W-:Y:S02]  /*d0d0*/  F2FP.BF16.PACK_AB R118, R239, R240 ;  /* 0x000000f0ef76723e */ /* 0x020fe400000010ff */
[----:B------:R-:W-:Y:S04]  /*d0e0*/  F2FP.BF16.PACK_AB R112, R249, R250 ;  /* 0x000000faf970723e */ /* 0x000fe800000010ff */
[----:B------:R-:W-:Y:S02]  /*d0f0*/  F2FP.BF16.PACK_AB R114, R247, R248 ;  /* 0x000000f8f772723e */ /* 0x000fe400000010ff */
[----:B------:R-:W-:Y:S02]  /*d100*/  F2FP.BF16.PACK_AB R113, R245, R246 ;  /* 0x000000f6f571723e */ /* 0x000fe400000010ff */
[----:B------:R-:W-:Y:S01]  /*d110*/  F2FP.BF16.PACK_AB R115, R243, R244 ;  /* 0x000000f4f373723e */ /* 0x000fe200000010ff */
[----:B-1----:R-:W-:Y:S04]  /*d120*/  FFMA.FTZ R106, R211, c[0x0][0x2d0], -R2 ;  /* 0x0000b400d36a7a23 */ /* 0x002fe80000010802 */
[----:B------:R1:W3:Y:S02]  /*d130*/  MUFU.EX2 R192, R106 ;  /* 0x0000006a00c07308 */ /* 0x0002e40000000800 */
[-C--:B------:R-:W-:Y:S03]  /*d140*/  HMMA.16816.F32.BF16 R4, R112, R124.reuse, R4 ;  /* 0x0000007c7004723c */ /* 0x080fe60000041804 */
[--C-:B-1----:R-:W-:Y:S01]  /*d150*/  FFMA.FTZ R106, R231, c[0x0][0x2d0], -R110.reuse ;  /* 0x0000b400e76a7a23 */ /* 0x102fe2000001086e */
[----:B---3--:R-:W-:Y:S04]  /*d160*/  F2FP.BF16.PACK_AB R119, R192, R193 ;  /* 0x000000c1c077723e */ /* 0x008fe800000010ff */
[----:B------:R1:W-:Y:S03]  /*d170*/  MUFU.EX2 R238, R106 ;  /* 0x0000006a00ee7308 */ /* 0x0003e60000000800 */
[C---:B------:R-:W-:Y:S08]  /*d180*/  HMMA.16816.F32.BF16 R8, R116.reuse, R124, R8 ;  /* 0x0000007c7408723c */ /* 0x040ff00000041808 */
[-C--:B------:R-:W-:Y:S08]  /*d190*/  HMMA.16816.F32.BF16 R12, R116, R126.reuse, R12 ;  /* 0x0000007e740c723c */ /* 0x080ff0000004180c */
[C---:B------:R-:W-:Y:S01]  /*d1a0*/  HMMA.16816.F32.BF16 R16, R112.reuse, R126, R16 ;  /* 0x0000007e7010723c */ /* 0x040fe20000041810 */
[----:B------:R-:W3:Y:S03]  /*d1b0*/  LDSM.16.MT88.4 R124, [R214+0x1400] ;  /* 0x00140000d67c783b */ /* 0x000ee60000004200 */
[----:B-1----:R-:W-:Y:S02]  /*d1c0*/  FFMA.FTZ R106, R233, c[0x0][0x2d0], -R110 ;  /* 0x0000b400e96a7a23 */ /* 0x002fe4000001086e */
[----:B------:R1:W-:Y:S02]  /*d1d0*/  MUFU.EX2 R233, R107 ;  /* 0x0000006b00e97308 */ /* 0x0003e40000000800 */
[-C--:B------:R-:W-:Y:S08]  /*d1e0*/  HMMA.16816.F32.BF16 R20, R112, R128.reuse, R20 ;  /* 0x000000807014723c */ /* 0x080ff00000041814 */
[C---:B------:R-:W-:Y:S01]  /*d1f0*/  HMMA.16816.F32.BF16 R24, R116.reuse, R128, R24 ;  /* 0x000000807418723c */ /* 0x040fe20000041818 */
[----:B------:R4:W5:Y:S07]  /*d200*/  MUFU.EX2 R237, R106 ;  /* 0x0000006a00ed7308 */ /* 0x00096e0000000800 */
[-C--:B------:R-:W-:Y:S04]  /*d210*/  HMMA.16816.F32.BF16 R28, R116, R130.reuse, R28 ;  /* 0x00000082741c723c */ /* 0x080fe8000004181c */
[----:B-1----:R-:W-:Y:S01]  /*d220*/  FFMA.FTZ R107, R146, c[0x0][0x2d0], -R176 ;  /* 0x0000b400926b7a23 */ /* 0x002fe200000108b0 */
[----:B------:R-:W-:Y:S03]  /*d230*/  MOV R146, R145 ;  /* 0x0000009100927202 */ /* 0x000fe60000000f00 */
[C---:B------:R-:W-:Y:S01]  /*d240*/  HMMA.16816.F32.BF16 R32, R112.reuse, R130, R32 ;  /* 0x000000827020723c */ /* 0x040fe20000041820 */
[----:B------:R-:W1:Y:S01]  /*d250*/  LDSM.16.MT88.4 R128, [R213+0x2400] ;  /* 0x00240000d580783b */ /* 0x000e620000004200 */
[----:B------:R3:W-:Y:S02]  /*d260*/  MUFU.EX2 R230, R107 ;  /* 0x0000006b00e67308 */ /* 0x0007e40000000800 */
[----:B------:R-:W-:Y:S02]  /*d270*/  MOV R145, R143 ;  /* 0x0000008f00917202 */ /* 0x000fe40000000f00 */
[----:B------:R-:W-:Y:S02]  /*d280*/  MOV R143, R142 ;  /* 0x0000008e008f7202 */ /* 0x000fe40000000f00 */
[-C--:B--2---:R-:W-:Y:S04]  /*d290*/  HMMA.16816.F32.BF16 R36, R112, R120.reuse, R36 ;  /* 0x000000787024723c */ /* 0x084fe80000041824 */
[--C-:B----4-:R-:W-:Y:S01]  /*d2a0*/  FFMA.FTZ R106, R234, c[0x0][0x2d0], -R111.reuse ;  /* 0x0000b400ea6a7a23 */ /* 0x110fe2000001086f */
[----:B------:R-:W-:Y:S02]  /*d2b0*/  MOV R142, R137 ;  /* 0x00000089008e7202 */ /* 0x000fe40000000f00 */
[----:B------:R-:W-:Y:S01]  /*d2c0*/  MOV R137, R136 ;  /* 0x0000008800897202 */ /* 0x000fe20000000f00 */
[C---:B------:R-:W-:Y:S01]  /*d2d0*/  HMMA.16816.F32.BF16 R40, R116.reuse, R120, R40 ;  /* 0x000000787428723c */ /* 0x040fe20000041828 */
[----:B------:R2:W-:Y:S03]  /*d2e0*/  MUFU.EX2 R236, R106 ;  /* 0x0000006a00ec7308 */ /* 0x0005e60000000800 */
[----:B------:R-:W-:Y:S04]  /*d2f0*/  MOV R136, R189 ;  /* 0x000000bd00887202 */ /* 0x000fe80000000f00 */
[-C--:B------:R-:W-:Y:S04]  /*d300*/  HMMA.16816.F32.BF16 R44, R116, R122.reuse, R44 ;  /* 0x0000007a742c723c */ /* 0x080fe8000004182c */
[----:B---3--:R-:W-:Y:S04]  /*d310*/  FFMA.FTZ R107, R194, c[0x0][0x2d0], -R110 ;  /* 0x0000b400c26b7a23 */ /* 0x008fe8000001086e */
[C---:B------:R-:W-:Y:S01]  /*d320*/  HMMA.16816.F32.BF16 R48, R112.reuse, R122, R48 ;  /* 0x0000007a7030723c */ /* 0x040fe20000041830 */
[----:B------:R-:W3:Y:S01]  /*d330*/  LDSM.16.MT88.4 R120, [R214+0x2400] ;  /* 0x00240000d678783b */ /* 0x000ee20000004200 */
[----:B------:R4:W-:Y:S06]  /*d340*/  MUFU.EX2 R200, R107 ;  /* 0x0000006b00c87308 */ /* 0x0009ec0000000800 */
[-C--:B------:R-:W-:Y:S04]  /*d350*/  HMMA.16816.F32.BF16 R52, R112, R124.reuse, R52 ;  /* 0x0000007c7034723c */ /* 0x080fe80000041834 */
[--C-:B--2---:R-:W-:Y:S04]  /*d360*/  FFMA.FTZ R106, R235, c[0x0][0x2d0], -R111.reuse ;  /* 0x0000b400eb6a7a23 */ /* 0x104fe8000001086f */
[C---:B------:R-:W-:Y:S01]  /*d370*/  HMMA.16816.F32.BF16 R56, R116.reuse, R124, R56 ;  /* 0x0000007c7438723c */ /* 0x040fe20000041838 */
[----:B------:R2:W2:Y:S07]  /*d380*/  MUFU.EX2 R234, R106 ;  /* 0x0000006a00ea7308 */ /* 0x0004ae0000000800 */
[-C--:B------:R-:W-:Y:S04]  /*d390*/  HMMA.16816.F32.BF16 R60, R116, R126.reuse, R60 ;  /* 0x0000007e743c723c */ /* 0x080fe8000004183c */
[----:B----4-:R-:W-:Y:S04]  /*d3a0*/  FFMA.FTZ R107, R140, c[0x0][0x2d0], -R176 ;  /* 0x0000b4008c6b7a23 */ /* 0x010fe800000108b0 */
[C---:B------:R-:W-:Y:S01]  /*d3b0*/  HMMA.16816.F32.BF16 R64, R112.reuse, R126, R64 ;  /* 0x0000007e7040723c */ /* 0x040fe20000041840 */
[----:B------:R-:W4:Y:S01]  /*d3c0*/  LDSM.16.MT88.4 R124, [R213+0x800] ;  /* 0x00080000d57c783b */ /* 0x000f220000004200 */
[----:B------:R-:W-:Y:S06]  /*d3d0*/  MUFU.EX2 R195, R107 ;  /* 0x0000006b00c37308 */ /* 0x000fec0000000800 */
[-C--:B-1----:R-:W-:Y:S04]  /*d3e0*/  HMMA.16816.F32.BF16 R68, R112, R128.reuse, R68 ;  /* 0x000000807044723c */ /* 0x082fe80000041844 */
[----:B--2---:R-:W-:Y:S01]  /*d3f0*/  FFMA.FTZ R106, R229, c[0x0][0x2d0], -R110 ;  /* 0x0000b400e56a7a23 */ /* 0x004fe2000001086e */
[----:B------:R-:W-:Y:S03]  /*d400*/  MUFU.EX2 R107, R108 ;  /* 0x0000006c006b7308 */ /* 0x000fe60000000800 */
[C---:B------:R-:W-:Y:S07]  /*d410*/  HMMA.16816.F32.BF16 R72, R116.reuse, R128, R72 ;  /* 0x000000807448723c */ /* 0x040fee0000041848 */
[----:B------:R1:W2:Y:S01]  /*d420*/  MUFU.EX2 R235, R106 ;  /* 0x0000006a00eb7308 */ /* 0x0002a20000000800 */
[-C--:B------:R-:W-:Y:S08]  /*d430*/  HMMA.16816.F32.BF16 R76, R116, R130.reuse, R76 ;  /* 0x00000082744c723c */ /* 0x080ff0000004184c */
[C---:B------:R-:W-:Y:S01]  /*d440*/  HMMA.16816.F32.BF16 R80, R112.reuse, R130, R80 ;  /* 0x000000827050723c */ /* 0x040fe20000041850 */
[----:B------:R-:W2:Y:S07]  /*d450*/  LDSM.16.MT88.4 R128, [R214+0x800] ;  /* 0x00080000d680783b */ /* 0x000eae0000004200 */
[-C--:B---3--:R-:W-:Y:S04]  /*d460*/  HMMA.16816.F32.BF16 R84, R112, R120.reuse, R84 ;  /* 0x000000787054723c */ /* 0x088fe80000041854 */
[--C-:B-1----:R-:W-:Y:S04]  /*d470*/  FFMA.FTZ R106, R232, c[0x0][0x2d0], -R111.reuse ;  /* 0x0000b400e86a7a23 */ /* 0x102fe8000001086f */
[C---:B------:R-:W-:Y:S01]  /*d480*/  HMMA.16816.F32.BF16 R88, R116.reuse, R120, R88 ;  /* 0x000000787458723c */ /* 0x040fe20000041858 */
[----:B------:R1:W-:Y:S07]  /*d490*/  MUFU.EX2 R231, R106 ;  /* 0x0000006a00e77308 */ /* 0x0003ee0000000800 */
[-C--:B------:R-:W-:Y:S08]  /*d4a0*/  HMMA.16816.F32.BF16 R92, R116, R122.reuse, R92 ;  /* 0x0000007a745c723c */ /* 0x080ff0000004185c */
[----:B------:R-:W-:Y:S01]  /*d4b0*/  HMMA.16816.F32.BF16 R96, R112, R122, R96 ;  /* 0x0000007a7060723c */ /* 0x000fe20000041860 */
[----:B------:R-:W3:Y:S06]  /*d4c0*/  LDSM.16.MT88.4 R120, [R213+0x1800] ;  /* 0x00180000d578783b */ /* 0x000eec0000004200 */
[----:B-----5:R-:W-:Y:S02]  /*d4d0*/  F2FP.BF16.PACK_AB R112, R237, R238 ;  /* 0x000000eeed70723e */ /* 0x020fe400000010ff */
[----:B------:R-:W-:Y:S03]  /*d4e0*/  F2FP.BF16.PACK_AB R113, R234, R236 ;  /* 0x000000ecea71723e */ /* 0x000fe600000010ff */
[--C-:B-1----:R-:W-:Y:S01]  /*d4f0*/  FFMA.FTZ R106, R149, c[0x0][0x2d0], -R111.reuse ;  /* 0x0000b400956a7a23 */ /* 0x102fe2000001086f */
[----:B--2---:R-:W-:Y:S03]  /*d500*/  F2FP.BF16.PACK_AB R114, R233, R235 ;  /* 0x000000ebe972723e */ /* 0x004fe600000010ff */
[----:B------:R1:W2:Y:S02]  /*d510*/  MUFU.EX2 R232, R106 ;  /* 0x0000006a00e87308 */ /* 0x0002a40000000800 */
[----:B-1----:R-:W-:Y:S01]  /*d520*/  FFMA.FTZ R106, R148, c[0x0][0x2d0], -R176 ;  /* 0x0000b400946a7a23 */ /* 0x002fe200000108b0 */
[----:B--2---:R-:W-:Y:S07]  /*d530*/  F2FP.BF16.PACK_AB R115, R232, R231 ;  /* 0x000000e7e873723e */ /* 0x004fee00000010ff */
[----:B------:R1:W2:Y:S01]  /*d540*/  MUFU.EX2 R229, R106 ;  /* 0x0000006a00e57308 */ /* 0x0002a20000000800 */
[-C--:B----4-:R-:W-:Y:S03]  /*d550*/  HMMA.16816.F32.BF16 R4, R112, R124.reuse, R4 ;  /* 0x0000007c7004723c */ /* 0x090fe60000041804 */
[--C-:B-1----:R-:W-:Y:S01]  /*d560*/  FFMA.FTZ R106, R188, c[0x0][0x2d0], -R2.reuse ;  /* 0x0000b400bc6a7a23 */ /* 0x102fe20000010802 */
[----:B--2---:R-:W-:Y:S05]  /*d570*/  F2FP.BF16.PACK_AB R116, R230, R229 ;  /* 0x000000e5e674723e */ /* 0x004fea00000010ff */
[----:B------:R1:W-:Y:S03]  /*d580*/  MUFU.EX2 R188, R106 ;  /* 0x0000006a00bc7308 */ /* 0x0003e60000000800 */
[----:B-1----:R-:W-:Y:S07]  /*d590*/  FFMA.FTZ R106, R181, c[0x0][0x2d0], -R2 ;  /* 0x0000b400b56a7a23 */ /* 0x002fee0000010802 */
[----:B------:R1:W2:Y:S02]  /*d5a0*/  MUFU.EX2 R189, R106 ;  /* 0x0000006a00bd7308 */ /* 0x0002a40000000800 */
[--C-:B-1----:R-:W-:Y:S01]  /*d5b0*/  FFMA.FTZ R106, R147, c[0x0][0x2d0], -R176.reuse ;  /* 0x0000b400936a7a23 */ /* 0x102fe200000108b0 */
[----:B------:R-:W-:Y:S02]  /*d5c0*/  MOV R147, R137 ;  /* 0x0000008900937202 */ /* 0x000fe40000000f00 */
[----:B------:R-:W-:Y:S05]  /*d5d0*/  MOV R137, R187 ;  /* 0x000000bb00897202 */ /* 0x000fea0000000f00 */
[----:B------:R1:W-:Y:S01]  /*d5e0*/  MUFU.EX2 R210, R106 ;  /* 0x0000006a00d27308 */ /* 0x0003e20000000800 */
[----:B--2---:R-:W-:Y:S01]  /*d5f0*/  F2FP.BF16.PACK_AB R117, R189, R188 ;  /* 0x000000bcbd75723e */ /* 0x004fe200000010ff */
[----:B-1----:R-:W-:Y:S01]  /*d600*/  FFMA.FTZ R106, R146, c[0x0][0x2d0], -R176 ;  /* 0x0000b400926a7a23 */ /* 0x002fe200000108b0 */
[----:B------:R-:W-:Y:S02]  /*d610*/  MOV R146, R143 ;  /* 0x0000008f00927202 */ /* 0x000fe40000000f00 */
[----:B------:R-:W-:Y:S05]  /*d620*/  MOV R143, R136 ;  /* 0x00000088008f7202 */ /* 0x000fea0000000f00 */
[----:B------:R1:W2:Y:S01]  /*d630*/  MUFU.EX2 R211, R106 ;  /* 0x0000006a00d37308 */ /* 0x0002a20000000800 */
[----:B------:R-:W-:Y:S01]  /*d640*/  MOV R136, R186 ;  /* 0x000000ba00887202 */ /* 0x000fe20000000f00 */
        /* <DEDUP_REMOVED lines=14> */
[----:B------:R1:W4:Y:S07]  /*d730*/  MUFU.EX2 R206, R106 ;  /* 0x0000006a00ce7308 */ /* 0x00032e0000000800 */
[C---:B------:R-:W-:Y:S08]  /*d740*/  HMMA.16816.F32.BF16 R24, R116.reuse, R128, R24 ;  /* 0x000000807418723c */ /* 0x040ff00000041818 */
[-C--:B------:R-:W-:Y:S08]  /*d750*/  HMMA.16816.F32.BF16 R28, R116, R130.reuse, R28 ;  /* 0x00000082741c723c */ /* 0x080ff0000004181c */
[C---:B------:R-:W-:Y:S01]  /*d760*/  HMMA.16816.F32.BF16 R32, R112.reuse, R130, R32 ;  /* 0x000000827020723c */ /* 0x040fe20000041820 */
[----:B------:R-:W5:Y:S03]  /*d770*/  LDSM.16.MT88.4 R128, [R213+0x2800] ;  /* 0x00280000d580783b */ /* 0x000f660000004200 */
[--C-:B-1----:R-:W-:Y:S01]  /*d780*/  FFMA.FTZ R106, R146, c[0x0][0x2d0], -R111.reuse ;  /* 0x0000b400926a7a23 */ /* 0x102fe2000001086f */
[----:B----4-:R-:W-:Y:S03]  /*d790*/  F2FP.BF16.PACK_AB R108, R206, R205 ;  /* 0x000000cdce6c723e */ /* 0x010fe600000010ff */
[-C--:B---3--:R-:W-:Y:S01]  /*d7a0*/  HMMA.16816.F32.BF16 R36, R112, R120.reuse, R36 ;  /* 0x000000787024723c */ /* 0x088fe20000041824 */
[----:B------:R1:W-:Y:S07]  /*d7b0*/  MUFU.EX2 R202, R106 ;  /* 0x0000006a00ca7308 */ /* 0x0003ee0000000800 */
[C---:B------:R-:W-:Y:S08]  /*d7c0*/  HMMA.16816.F32.BF16 R40, R116.reuse, R120, R40 ;  /* 0x000000787428723c */ /* 0x040ff00000041828 */
[-C--:B------:R-:W-:Y:S08]  /*d7d0*/  HMMA.16816.F32.BF16 R44, R116, R122.reuse, R44 ;  /* 0x0000007a742c723c */ /* 0x080ff0000004182c */
[C---:B------:R-:W-:Y:S01]  /*d7e0*/  HMMA.16816.F32.BF16 R48, R112.reuse, R122, R48 ;  /* 0x0000007a7030723c */ /* 0x040fe20000041830 */
[----:B------:R-:W3:Y:S03]  /*d7f0*/  LDSM.16.MT88.4 R120, [R214+0x2800] ;  /* 0x00280000d678783b */ /* 0x000ee60000004200 */
[--C-:B-1----:R-:W-:Y:S01]  /*d800*/  FFMA.FTZ R106, R145, c[0x0][0x2d0], -R111.reuse ;  /* 0x0000b400916a7a23 */ /* 0x102fe2000001086f */
[----:B------:R-:W-:Y:S03]  /*d810*/  MOV R145, R138 ;  /* 0x0000008a00917202 */ /* 0x000fe60000000f00 */
[-C--:B--2---:R-:W-:Y:S01]  /*d820*/  HMMA.16816.F32.BF16 R52, R112, R124.reuse, R52 ;  /* 0x0000007c7034723c */ /* 0x084fe20000041834 */
[----:B------:R1:W-:Y:S07]  /*d830*/  MUFU.EX2 R203, R106 ;  /* 0x0000006a00cb7308 */ /* 0x0003ee0000000800 */
[C---:B------:R-:W-:Y:S08]  /*d840*/  HMMA.16816.F32.BF16 R56, R116.reuse, R124, R56 ;  /* 0x0000007c7438723c */ /* 0x040ff00000041838 */
[-C--:B------:R-:W-:Y:S08]  /*d850*/  HMMA.16816.F32.BF16 R60, R116, R126.reuse, R60 ;  /* 0x0000007e743c723c */ /* 0x080ff0000004183c */
[C---:B------:R-:W-:Y:S01]  /*d860*/  HMMA.16816.F32.BF16 R64, R112.reuse, R126, R64 ;  /* 0x0000007e7040723c */ /* 0x040fe20000041840 */
[----:B------:R-:W2:Y:S03]  /*d870*/  LDSM.16.MT88.4 R124, [R213+0xc00] ;  /* 0x000c0000d57c783b */ /* 0x000ea60000004200 */
[----:B-1----:R-:W-:Y:S04]  /*d880*/  FFMA.FTZ R106, R144, c[0x0][0x2d0], -R110 ;  /* 0x0000b400906a7a23 */ /* 0x002fe8000001086e */
[-C--:B-----5:R-:W-:Y:S01]  /*d890*/  HMMA.16816.F32.BF16 R68, R112, R128.reuse, R68 ;  /* 0x000000807044723c */ /* 0x0a0fe20000041844 */
[----:B------:R1:W-:Y:S01]  /*d8a0*/  MUFU.EX2 R201, R106 ;  /* 0x0000006a00c97308 */ /* 0x0003e20000000800 */
[----:B------:R-:W4:Y:S04]  /*d8b0*/  LDL.LU R110, [R1+0x20] ;  /* 0x00002000016e7983 */ /* 0x000f280000300800 */
[----:B------:R-:W5:Y:S02]  /*d8c0*/  LDL.LU R144, [R1+0x24] ;  /* 0x0000240001907983 */ /* 0x000f640000300800 */
[C---:B------:R-:W-:Y:S08]  /*d8d0*/  HMMA.16816.F32.BF16 R72, R116.reuse, R128, R72 ;  /* 0x000000807448723c */ /* 0x040ff00000041848 */
[-C--:B------:R-:W-:Y:S08]  /*d8e0*/  HMMA.16816.F32.BF16 R76, R116, R130.reuse, R76 ;  /* 0x00000082744c723c */ /* 0x080ff0000004184c */
[C---:B------:R-:W-:Y:S04]  /*d8f0*/  HMMA.16816.F32.BF16 R80, R112.reuse, R130, R80 ;  /* 0x000000827050723c */ /* 0x040fe80000041850 */
[--C-:B-1----:R-:W-:Y:S04]  /*d900*/  FFMA.FTZ R106, R143, c[0x0][0x2d0], -R111.reuse ;  /* 0x0000b4008f6a7a23 */ /* 0x102fe8000001086f */
[-C--:B---3--:R-:W-:Y:S01]  /*d910*/  HMMA.16816.F32.BF16 R84, R112, R120.reuse, R84 ;  /* 0x000000787054723c */ /* 0x088fe20000041854 */
[----:B------:R1:W-:Y:S07]  /*d920*/  MUFU.EX2 R199, R106 ;  /* 0x0000006a00c77308 */ /* 0x0003ee0000000800 */
[C---:B------:R-:W-:Y:S08]  /*d930*/  HMMA.16816.F32.BF16 R88, R116.reuse, R120, R88 ;  /* 0x000000787458723c */ /* 0x040ff00000041858 */
[-C--:B------:R-:W-:Y:S08]  /*d940*/  HMMA.16816.F32.BF16 R92, R116, R122.reuse, R92 ;  /* 0x0000007a745c723c */ /* 0x080ff0000004185c */
[----:B------:R-:W-:Y:S04]  /*d950*/  HMMA.16816.F32.BF16 R96, R112, R122, R96 ;  /* 0x0000007a7060723c */ /* 0x000fe80000041860 */
[----:B-1----:R-:W-:Y:S04]  /*d960*/  FFMA.FTZ R106, R142, c[0x0][0x2d0], -R111 ;  /* 0x0000b4008e6a7a23 */ /* 0x002fe8000001086f */
[----:B------:R1:W3:Y:S04]  /*d970*/  MUFU.EX2 R198, R106 ;  /* 0x0000006a00c67308 */ /* 0x0002e80000000800 */
[----:B-1----:R-:W-:Y:S01]  /*d980*/  FFMA.FTZ R106, R141, c[0x0][0x2d0], -R176 ;  /* 0x0000b4008d6a7a23 */ /* 0x002fe200000108b0 */
[----:B---3--:R-:W-:Y:S01]  /*d990*/  F2FP.BF16.PACK_AB R111, R198, R199 ;  /* 0x000000c7c66f723e */ /* 0x008fe200000010ff */
[----:B------:R-:W1:Y:S04]  /*d9a0*/  LDSM.16.MT88.4 R140, [R214+0xc00] ;  /* 0x000c0000d68c783b */ /* 0x000e680000004200 */
[----:B------:R3:W1:Y:S02]  /*d9b0*/  MUFU.EX2 R194, R106 ;  /* 0x0000006a00c27308 */ /* 0x0006640000000800 */
[--C-:B---3--:R-:W-:Y:S08]  /*d9c0*/  FFMA.FTZ R106, R184, c[0x0][0x2d0], -R2.reuse ;  /* 0x0000b400b86a7a23 */ /* 0x108ff00000010802 */
[----:B------:R3:W-:Y:S02]  /*d9d0*/  MUFU.EX2 R184, R106 ;  /* 0x0000006a00b87308 */ /* 0x0007e40000000800 */
[--C-:B---3--:R-:W-:Y:S02]  /*d9e0*/  FFMA.FTZ R106, R185, c[0x0][0x2d0], -R2.reuse ;  /* 0x0000b400b96a7a23 */ /* 0x108fe40000010802 */
[----:B------:R-:W-:Y:S01]  /*d9f0*/  FFMA.FTZ R2, R109, c[0x0][0x2d0], -R2 ;  /* 0x0000b4006d027a23 */ /* 0x000fe20000010802 */
[----:B------:R-:W-:Y:S05]  /*da00*/  F2FP.BF16.PACK_AB R109, R203, R202 ;  /* 0x000000cacb6d723e */ /* 0x000fea00000010ff */
[----:B------:R3:W-:Y:S02]  /*da10*/  MUFU.EX2 R185, R106 ;  /* 0x0000006a00b97308 */ /* 0x0007e40000000800 */
[--C-:B---3--:R-:W-:Y:S02]  /*da20*/  FFMA.FTZ R106, R139, c[0x0][0x2d0], -R176.reuse ;  /* 0x0000b4008b6a7a23 */ /* 0x108fe400000108b0 */
[----:B------:R-:W3:Y:S06]  /*da30*/  LDL.LU R139, [R1+0x28] ;  /* 0x00002800018b7983 */ /* 0x000eec0000300800 */
[----:B------:R1:W-:Y:S01]  /*da40*/  MUFU.EX2 R191, R106 ;  /* 0x0000006a00bf7308 */ /* 0x0003e20000000800 */
[----:B------:R-:W3:Y:S01]  /*da50*/  LDL.LU R138, [R1+0x2c] ;  /* 0x00002c00018a7983 */ /* 0x000ee20000300800 */
[----:B-1----:R-:W-:Y:S01]  /*da60*/  FFMA.FTZ R106, R137, c[0x0][0x2d0], -R176 ;  /* 0x0000b400896a7a23 */ /* 0x002fe200000108b0 */
[----:B------:R-:W-:Y:S02]  /*da70*/  MOV R137, R190 ;  /* 0x000000be00897202 */ /* 0x000fe40000000f00 */
[----:B------:R-:W-:Y:S05]  /*da80*/  F2FP.BF16.PACK_AB R176, R195, R194 ;  /* 0x000000c2c3b0723e */ /* 0x000fea00000010ff */
[----:B------:R-:W1:Y:S10]  /*da90*/  MUFU.EX2 R190, R106 ;  /* 0x0000006a00be7308 */ /* 0x000e740000000800 */
[----:B------:R1:W1:Y:S01]  /*daa0*/  MUFU.EX2 R106, R2 ;  /* 0x00000002006a7308 */ /* 0x0002620000000800 */
[----:B----4-:R-:W-:Y:S01]  /*dab0*/  FFMA.FTZ R100, R100, R110, R180 ;  /* 0x0000006e64647223 */ /* 0x010fe200000100b4 */
[----:B------:R-:W-:Y:S01]  /*dac0*/  F2FP.BF16.PACK_AB R110, R200, R201 ;  /* 0x000000c9c86e723e */ /* 0x000fe200000010ff */
[----:B------:R-:W4:Y:S01]  /*dad0*/  LDSM.16.MT88.4 R180, [R213+0x2c00] ;  /* 0x002c0000d5b4783b */ /* 0x000f220000004200 */
[----:B-----5:R-:W-:Y:S05]  /*dae0*/  FFMA.FTZ R101, R101, R144, R145 ;  /* 0x0000009065657223 */ /* 0x020fea0000010091 */
[-C--:B--2---:R-:W-:Y:S02]  /*daf0*/  HMMA.16816.F32.BF16 R112, R108, R124.reuse, R4 ;  /* 0x0000007c6c70723c */ /* 0x084fe40000041804 */
[----:B------:R-:W2:Y:S03]  /*db00*/  LDSM.16.MT88.4 R4, [R214+0x2c00] ;  /* 0x002c0000d604783b */ /* 0x000ea60000004200 */
[----:B---3--:R-:W-:Y:S01]  /*db10*/  FFMA.FTZ R3, R3, R139, R178 ;  /* 0x0000008b03037223 */ /* 0x008fe200000100b2 */
[----:B-1----:R-:W-:Y:S01]  /*db20*/  F2FP.BF16.PACK_AB R178, R190, R191 ;  /* 0x000000bfbeb2723e */ /* 0x002fe200000010ff */
[----:B------:R-:W-:Y:S01]  /*db30*/  FFMA.FTZ R2, R0, R138, R177 ;  /* 0x0000008a00027223 */ /* 0x000fe200000100b1 */
[----:B------:R-:W-:Y:S04]  /*db40*/  F2FP.BF16.PACK_AB R177, R185, R184 ;  /* 0x000000b8b9b1723e */ /* 0x000fe800000010ff */
[----:B------:R-:W-:Y:S01]  /*db50*/  MOV R0, R179 ;  /* 0x000000b300007202 */ /* 0x000fe20000000f00 */
[----:B------:R-:W-:Y:S01]  /*db60*/  FADD.FTZ R2, R207, R2 ;  /* 0x00000002cf027221 */ /* 0x000fe20000010000 */
[----:B------:R-:W-:Y:S03]  /*db70*/  F2FP.BF16.PACK_AB R179, R106, R107 ;  /* 0x0000006b6ab3723e */ /* 0x000fe600000010ff */
[----:B------:R-:W-:Y:S02]  /*db80*/  FADD.FTZ R2, R208, R2 ;  /* 0x00000002d0027221 */ /* 0x000fe40000010000 */
[----:B------:R-:W-:Y:S02]  /*db90*/  FADD.FTZ R0, R0, R100 ;  /* 0x0000006400007221 */ /* 0x000fe40000010000 */
[C---:B------:R-:W-:Y:S07]  /*dba0*/  HMMA.16816.F32.BF16 R116, R176.reuse, R124, R8 ;  /* 0x0000007cb074723c */ /* 0x040fee0000041808 */
[----:B------:R-:W-:Y:S01]  /*dbb0*/  MOV R9, R135 ;  /* 0x0000008700097202 */ /* 0x000fe20000000f00 */
[-C--:B------:R-:W-:Y:S04]  /*dbc0*/  HMMA.16816.F32.BF16 R120, R176, R126.reuse, R12 ;  /* 0x0000007eb078723c */ /* 0x080fe8000004180c */
[----:B------:R-:W-:Y:S02]  /*dbd0*/  MOV R10, R134 ;  /* 0x00000086000a7202 */ /* 0x000fe40000000f00 */
[----:B------:R-:W-:Y:S02]  /*dbe0*/  MOV R8, R136 ;  /* 0x0000008800087202 */ /* 0x000fe40000000f00 */
[C---:B------:R-:W-:Y:S04]  /*dbf0*/  HMMA.16816.F32.BF16 R124, R108.reuse, R126, R16 ;  /* 0x0000007e6c7c723c */ /* 0x040fe80000041810 */
[----:B------:R-:W-:Y:S02]  /*dc00*/  MOV R14, R133 ;  /* 0x00000085000e7202 */ /* 0x000fe40000000f00 */
[----:B------:R-:W-:Y:S02]  /*dc10*/  MOV R15, R132 ;  /* 0x00000084000f7202 */ /* 0x000fe40000000f00 */
[-C--:B------:R-:W-:Y:S04]  /*dc20*/  HMMA.16816.F32.BF16 R128, R108, R140.reuse, R20 ;  /* 0x0000008c6c80723c */ /* 0x080fe80000041814 */
[----:B------:R-:W-:Y:S01]  /*dc30*/  FADD.FTZ R3, R14, R3 ;  /* 0x000000030e037221 */ /* 0x000fe20000010000 */
[----:B------:R-:W-:Y:S01]  /*dc40*/  MOV R11, R137 ;  /* 0x00000089000b7202 */ /* 0x000fe20000000f00 */
        /* <DEDUP_REMOVED lines=35> */
[-C--:B----4-:R-:W-:Y:S03]  /*de80*/  HMMA.16816.F32.BF16 R68, R108, R180.reuse, R68 ;  /* 0x000000b46c44723c */ /* 0x090fe60000041844 */
        /* <DEDUP_REMOVED lines=14> */
[-C--:B--2---:R-:W-:Y:S04]  /*df70*/  HMMA.16816.F32.BF16 R84, R108, R4.reuse, R84 ;  /* 0x000000046c54723c */ /* 0x084fe80000041854 */
[----:B------:R-:W-:Y:S04]  /*df80*/  FADD.FTZ R8, R205, R8 ;  /* 0x00000008cd087221 */ /* 0x000fe80000010000 */
[C---:B------:R-:W-:Y:S07]  /*df90*/  HMMA.16816.F32.BF16 R88, R176.reuse, R4, R88 ;  /* 0x00000004b058723c */ /* 0x040fee0000041858 */
[----:B------:R-:W-:Y:S01]  /*dfa0*/  FADD.FTZ R5, R210, R3 ;  /* 0x00000003d2057221 */ /* 0x000fe20000010000 */
[-C--:B------:R-:W-:Y:S04]  /*dfb0*/  HMMA.16816.F32.BF16 R92, R176, R6.reuse, R92 ;  /* 0x00000006b05c723c */ /* 0x080fe8000004185c */
        /* <DEDUP_REMOVED lines=16> */
[----:B------:R-:W-:Y:S01]  /*e0c0*/  STL [R1+0x20], R4 ;  /* 0x0000200401007387 */ /* 0x000fe20000100800 */
[----:B------:R-:W-:Y:S02]  /*e0d0*/  FADD.FTZ R2, R190, R2 ;  /* 0x00000002be027221 */ /* 0x000fe40000010000 */
[----:B------:R-:W-:Y:S02]  /*e0e0*/  FADD.FTZ R3, R198, R3 ;  /* 0x00000003c6037221 */ /* 0x000fe40000010000 */
[----:B------:R-:W-:Y:S01]  /*e0f0*/  FADD.FTZ R0, R107, R6 ;  /* 0x000000066b007221 */ /* 0x000fe20000010000 */
[----:B------:R-:W-:Y:S02]  /*e100*/  MOV R107, R102 ;  /* 0x00000066006b7202 */ /* 0x000fe40000000f00 */
[----:B------:R1:W-:Y:S01]  /*e110*/  STL [R1+0x24], R3 ;  /* 0x0000240301007387 */ /* 0x0003e20000100800 */
[----:B------:R-:W-:Y:S01]  /*e120*/  FADD.FTZ R0, R106, R0 ;  /* 0x000000006a007221 */ /* 0x000fe20000010000 */
[----:B------:R-:W-:Y:S02]  /*e130*/  MOV R106, R103 ;  /* 0x00000067006a7202 */ /* 0x000fe40000000f00 */
[----:B------:R2:W-:Y:S04]  /*e140*/  STL [R1+0x28], R2 ;  /* 0x0000280201007387 */ /* 0x0005e80000100800 */
[----:B------:R3:W-:Y:S01]  /*e150*/  STL [R1+0x2c], R0 ;  /* 0x00002c0001007387 */ /* 0x0007e20000100800 */
[----:B-1----:R-:W-:Y:S02]  /*e160*/  MOV R3, R104 ;  /* 0x0000006800037202 */ /* 0x002fe40000000f00 */
[----:B--2---:R-:W-:Y:S01]  /*e170*/  MOV R2, R105 ;  /* 0x0000006900027202 */ /* 0x004fe20000000f00 */
[----:B------:R-:W-:-:S05]  /*e180*/  @P0 BRA `(.L_x_1013) ;  /* 0xffffc3a000000947 */ /* 0x000fca000383ffff */
.L_x_1012:
[----:B------:R-:W-:Y:S02]  /*e190*/  MOV R10, 0x1f ;  /* 0x0000001f000a7802 */ /* 0x000fe40000000f00 */
[----:B------:R-:W-:Y:S01]  /*e1a0*/  MOV R9, 0xffffffff ;  /* 0xffffffff00097802 */ /* 0x000fe20000000f00 */
[----:B------:R-:W-:Y:S05]  /*e1b0*/  BRA.DIV ~URZ, `(.L_x_1014) ;  /* 0x000028a27f007947 */ /* 0x000fea000b800000 */
[----:B---3--:R-:W2:Y:S04]  /*e1c0*/  LDL R0, [R1+0x20] ;  /* 0x0000200001007983 */ /* 0x008ea80000100800 */
[----:B--2---:R1:W2:Y:S02]  /*e1d0*/  SHFL.BFLY PT, R5, R0, 0x2, 0x1f ;  /* 0x0c401f0000057f89 */ /* 0x0042a400000e0000 */
.L_x_1038:
[----:B-1----:R-:W3:Y:S02]  /*e1e0*/  LDL.LU R0, [R1+0x20] ;  /* 0x0000200001007983 */ /* 0x002ee40000300800 */
[----:B--23--:R-:W-:Y:S01]  /*e1f0*/  FADD.FTZ R5, R5, R0 ;  /* 0x0000000005057221 */ /* 0x00cfe20000010000 */
[----:B------:R-:W-:Y:S05]  /*e200*/  BRA.DIV ~URZ, `(.L_x_1015) ;  /* 0x000028b27f007947 */ /* 0x000fea000b800000 */
[----:B------:R-:W2:Y:S04]  /*e210*/  LDL.LU R2, [R1+0x24] ;  /* 0x0000240001027983 */ /* 0x000ea80000300800 */
        /* <DEDUP_REMOVED lines=15> */
.L_x_1039:
        /* <DEDUP_REMOVED lines=13> */
[----:B------:R-:W2:Y:S08]  /*e3e0*/  @P3 MUFU.LG2 R5, R5 ;  /* 0x0000000500053308 */ /* 0x000eb00000000c00 */
[----:B------:R-:W3:Y:S01]  /*e3f0*/  @P2 MUFU.RCP R3, R4 ;  /* 0x0000000400032308 */ /* 0x000ee20000001000 */
        /* <DEDUP_REMOVED lines=9> */
[----:B------:R-:W4:Y:S01]  /*e490*/  @P2 MUFU.LG2 R4, R4 ;  /* 0x0000000400042308 */ /* 0x000f220000000c00 */
[C---:B------:R-:W-:Y:S02]  /*e4a0*/  FMUL.FTZ R144, R0.reuse, R144 ;  /* 0x0000009000907220 */ /* 0x040fe40000410000 */
[C---:B------:R-:W-:Y:S02]  /*e4b0*/  FMUL.FTZ R145, R0.reuse, R145 ;  /* 0x0000009100917220 */ /* 0x040fe40000410000 */
[C---:B------:R-:W-:Y:S02]  /*e4c0*/  FMUL.FTZ R156, R0.reuse, R156 ;  /* 0x0000009c009c7220 */ /* 0x040fe40000410000 */
[C---:B------:R-:W-:Y:S01]  /*e4d0*/  FMUL.FTZ R157, R0.reuse, R157 ;  /* 0x0000009d009d7220 */ /* 0x040fe20000410000 */
[----:B------:R-:W5:Y:S01]  /*e4e0*/  @P1 MUFU.LG2 R7, R7 ;  /* 0x0000000700071308 */ /* 0x000f620000000c00 */
        /* <DEDUP_REMOVED lines=13> */
[----:B--2---:R-:W-:-:S02]  /*e5c0*/  @P3 FMUL.FTZ R9, R5, 0.69314718246459960938 ;  /* 0x3f31721805093820 */ /* 0x004fc40000410000 */
[C---:B---3--:R-:W-:Y:S02]  /*e5d0*/  FMUL.FTZ R114, R3.reuse, R114 ;  /* 0x0000007203727220 */ /* 0x048fe40000410000 */
[----:B------:R-:W-:Y:S01]  /*e5e0*/  @P3 FMUL.FTZ R5, R0, c[0x0][0x2d0] ;  /* 0x0000b40000053a20 */ /* 0x000fe20000410000 */
[----:B------:R-:W-:Y:S01]  /*e5f0*/  MOV R0, RZ ;  /* 0x000000ff00007202 */ /* 0x000fe20000000f00 */
[C---:B------:R-:W-:Y:S02]  /*e600*/  FMUL.FTZ R115, R3.reuse, R115 ;  /* 0x0000007303737220 */ /* 0x040fe40000410000 */
[C---:B------:R-:W-:Y:S02]  /*e610*/  FMUL.FTZ R126, R3.reuse, R126 ;  /* 0x0000007e037e7220 */ /* 0x040fe40000410000 */
[C---:B------:R-:W-:Y:S01]  /*e620*/  FMUL.FTZ R127, R3.reuse, R127 ;  /* 0x0000007f037f7220 */ /* 0x040fe20000410000 */
[----:B------:R-:W2:Y:S01]  /*e630*/  @P0 MUFU.RCP R0, R6 ;  /* 0x0000000600000308 */ /* 0x000ea20000001000 */
        /* <DEDUP_REMOVED lines=20> */
[----:B------:R-:W-:Y:S01]  /*e780*/  @P2 MOV R3, 0x3f317218 ;  /* 0x3f31721800032802 */ /* 0x000fe20000000f00 */
[C---:B-1----:R-:W-:Y:S02]  /*e790*/  FMUL.FTZ R116, R2.reuse, R116 ;  /* 0x0000007402747220 */ /* 0x042fe40000410000 */
        /* <DEDUP_REMOVED lines=23> */
[----:B------:R-:W1:Y:S01]  /*e910*/  @P0 MUFU.LG2 R2, R6 ;  /* 0x0000000600020308 */ /* 0x000e620000000c00 */
[----:B----4-:R-:W-:Y:S02]  /*e920*/  @P2 FMUL.FTZ R8, R4, 0.69314718246459960938 ;  /* 0x3f31721804082820 */ /* 0x010fe40000410000 */
[----:B------:R-:W-:Y:S02]  /*e930*/  @P2 FMUL.FTZ R4, R3, c[0x0][0x2d0] ;  /* 0x0000b40003042a20 */ /* 0x000fe40000410000 */
[----:B-----5:R-:W-:Y:S02]  /*e940*/  @P1 FMUL.FTZ R7, R7, 0.69314718246459960938 ;  /* 0x3f31721807071820 */ /* 0x020fe40000410000 */
[----:B------:R-:W-:Y:S02]  /*e950*/  @P1 FMUL.FTZ R3, R10, c[0x0][0x2d0] ;  /* 0x0000b4000a031a20 */ /* 0x000fe40000410000 */
[----:B------:R-:W-:Y:S01]  /*e960*/  @P2 FFMA.FTZ R20, R4, R104, R8 ;  /* 0x0000006804142223 */ /* 0x000fe20000010008 */
[----:B------:R-:W-:Y:S01]  /*e970*/  MOV R4, 0x1 ;  /* 0x0000000100047802 */ /* 0x000fe20000000f00 */
[----:B------:R-:W-:Y:S01]  /*e980*/  @P1 FFMA.FTZ R21, R3, R103, R7 ;  /* 0x0000006703151223 */ /* 0x000fe20000010007 */
[----:B------:R-:W-:Y:S01]  /*e990*/  @P0 MOV R3, 0x3f317218 ;  /* 0x3f31721800030802 */ /* 0x000fe20000000f00 */
[----:B--2---:R-:W-:-:S02]  /*e9a0*/  FMUL.FTZ R118, R0, R118 ;  /* 0x0000007600767220 */ /* 0x004fc40000410000 */
[----:B------:R-:W-:Y:S02]  /*e9b0*/  FMUL.FTZ R119, R0, R119 ;  /* 0x0000007700777220 */ /* 0x000fe40000410000 */
[----:B-1----:R-:W-:Y:S02]  /*e9c0*/  @P0 FMUL.FTZ R2, R2, 0.69314718246459960938 ;  /* 0x3f31721802020820 */ /* 0x002fe40000410000 */
[----:B------:R-:W-:Y:S02]  /*e9d0*/  @P0 FMUL.FTZ R3, R3, c[0x0][0x2d0] ;  /* 0x0000b40003030a20 */ /* 0x000fe40000410000 */
        /* <DEDUP_REMOVED lines=25> */
.L_x_995:
[----:B--2---:R2:W5:Y:S01]  /*eb70*/  LDL R7, [R1+0x58] ;  /* 0x0000580001077983 */ /* 0x0045620000100800 */
[----:B------:R-:W-:Y:S03]  /*eb80*/  BSSY B0, `(.L_x_1016) ;  /* 0x0000012000007945 */ /* 0x000fe60003800000 */
[----:B------:R-:W3:Y:S02]  /*eb90*/  S2R R6, SR_TID.X ;  /* 0x0000000000067919 */ /* 0x000ee40000002100 */
[----:B---3--:R-:W-:-:S13]  /*eba0*/  LOP3.LUT P0, RZ, R6, 0x7f, RZ, 0xc0, !PT ;  /* 0x0000007f06ff7812 */ /* 0x008fda000780c0ff */
[----:B------:R-:W-:Y:S05]  /*ebb0*/  @P0 BRA `(.L_x_1017) ;  /* 0x000000e000000947 */ /* 0x000fea0003800000 */
[----:B--2---:R-:W2:Y:S01]  /*ebc0*/  S2R R4, SR_LANEID ;  /* 0x0000000000047919 */ /* 0x004ea20000000000 */
[----:B------:R-:W-:Y:S01]  /*ebd0*/  VOTEU.ANY UR4, UPT, PT ;  /* 0x0000000000047886 */ /* 0x000fe200038e0100 */
[----:B------:R-:W-:Y:S01]  /*ebe0*/  IMAD.MOV.U32 R5, RZ, RZ, c[0x0][0x584] ;  /* 0x00016100ff057624 */ /* 0x000fe200078e00ff */
[----:B------:R-:W2:Y:S08]  /*ebf0*/  FLO.U32 R3, UR4 ;  /* 0x0000000400037d00 */ /* 0x000eb000080e0000 */
[----:B------:R-:W3:Y:S01]  /*ec00*/  POPC R2, UR4 ;  /* 0x0000000400027d09 */ /* 0x000ee20008000000 */
[----:B--2---:R-:W-:Y:S01]  /*ec10*/  ISETP.EQ.U32.AND P0, PT, R3, R4, PT ;  /* 0x000000040300720c */ /* 0x004fe20003f02070 */
[----:B------:R-:W-:-:S12]  /*ec20*/  IMAD.MOV.U32 R4, RZ, RZ, c[0x0][0x580] ;  /* 0x00016000ff047624 */ /* 0x000fd800078e00ff */
[----:B---3--:R2:W3:Y:S04]  /*ec30*/  @P0 ATOMG.E.ADD.STRONG.GPU PT, R2, [R4.64], R2 ;  /* 0x00000002040209a8 */ /* 0x0084e800081ee1c6 */
[----:B--2---:R-:W2:Y:S04]  /*ec40*/  S2R R4, SR_LTMASK ;  /* 0x0000000000047919 */ /* 0x004ea80000003900 */
[----:B---3--:R2:W3:Y:S02]  /*ec50*/  SHFL.IDX PT, R3, R2, R3, 0x1f ;  /* 0x00001f0302037589 */ /* 0x0084e400000e0000 */
[----:B--2---:R-:W-:-:S06]  /*ec60*/  LOP3.LUT R2, R4, UR4, RZ, 0xc0, !PT ;  /* 0x0000000404027c12 */ /* 0x004fcc000f8ec0ff */
[----:B------:R-:W3:Y:S02]  /*ec70*/  POPC R2, R2 ;  /* 0x0000000200027309 */ /* 0x000ee40000000000 */
[----:B---3-5:R-:W-:-:S05]  /*ec80*/  IADD3 R7, R3, c[0x0][0xc], R2 ;  /* 0x0000030003077a10 */ /* 0x028fca0007ffe002 */
[----:B------:R2:W-:Y:S02]  /*ec90*/  STL [R1+0x58], R7 ;  /* 0x0000580701007387 */ /* 0x0005e40000100800 */
.L_x_1017:
[----:B--2---:R-:W-:Y:S05]  /*eca0*/  BSYNC B0 ;  /* 0x0000000000007941 */ /* 0x004fea0003800000 */
.L_x_1016:
[----:B------:R-:W-:Y:S01]  /*ecb0*/  PRMT R0, R0, 0x9910, RZ ;  /* 0x0000991000007816 */ /* 0x000fe200000000ff */
[----:B------:R-:W-:Y:S01]  /*ecc0*/  BSSY B1, `(.L_x_1018) ;  /* 0x000018d000017945 */ /* 0x000fe20003800000 */
[----:B-----5:R-:W-:Y:S02]  /*ecd0*/  IMAD.MOV.U32 R36, RZ, RZ, R7 ;  /* 0x000000ffff247224 */ /* 0x020fe400078e0007 */
[----:B------:R-:W-:-:S13]  /*ece0*/  ISETP.NE.AND P0, PT, R0, RZ, PT ;  /* 0x000000ff0000720c */ /* 0x000fda0003f05270 */
[----:B------:R-:W-:Y:S05]  /*ecf0*/  @!P0 BRA `(.L_x_1019) ;  /* 0x000015d000008947 */ /* 0x000fea0003800000 */
[----:B------:R-:W-:Y:S01]  /*ed00*/  WARPSYNC 0xffffffff ;  /* 0xffffffff00007948 */ /* 0x000fe20003800000 */
[----:B------:R-:W-:Y:S06]  /*ed10*/  BAR.SYNC.DEFER_BLOCKING 0x1, 0x80 ;  /* 0x0042000000007b1d */ /* 0x000fec0000010000 */
[----:B------:R-:W-:Y:S05]  /*ed20*/  BRA.CONV ~URZ, `(.L_x_1020) ;  /* 0x000000737f007947 */ /* 0x000fea000b800000 */
[----:B------:R-:W-:Y:S01]  /*ed30*/  SHF.R.S32.HI R7, RZ, 0x1f, R6 ;  /* 0x0000001fff077819 */ /* 0x000fe20000011406 */
[----:B------:R-:W-:Y:S01]  /*ed40*/  IMAD.MOV.U32 R3, RZ, RZ, 0x1f ;  /* 0x0000001fff037424 */ /* 0x000fe200078e00ff */
[----:B------:R-:W-:Y:S02]  /*ed50*/  MOV R2, 0xeda0 ;  /* 0x0000eda000027802 */ /* 0x000fe40000000f00 */
[----:B------:R-:W-:Y:S01]  /*ed60*/  LEA.HI R7, R7, R6, RZ, 0x7 ;  /* 0x0000000607077211 */ /* 0x000fe200078f38ff */
[----:B------:R-:W-:-:S03]  /*ed70*/  IMAD.MOV.U32 R6, RZ, RZ, RZ ;  /* 0x000000ffff067224 */ /* 0x000fc600078e00ff */
[----:B------:R-:W-:Y:S02]  /*ed80*/  SHF.R.S32.HI R7, RZ, 0x7, R7 ;  /* 0x00000007ff077819 */ /* 0x000fe40000011407 */
[----:B-1----:R-:W-:Y:S05]  /*ed90*/  CALL.REL.NOINC `($__internal_17_$__cuda_sm70_shflsync_idx_p) ;  /* 0x0000203000007944 */ /* 0x002fea0003c00000 */
.L_x_1020:
[----:B------:R-:W2:Y:S04]  /*eda0*/  LDL R8, [R1+0x64] ;  /* 0x0000640001087983 */ /* 0x000ea80000100800 */
[----:B------:R-:W3:Y:S04]  /*edb0*/  LDL.LU R5, [R1+0x40] ;  /* 0x0000400001057983 */ /* 0x000ee80000300800 */
[----:B-1----:R-:W4:Y:S04]  /*edc0*/  LDL.LU R11, [R1+0x44] ;  /* 0x00004400010b7983 */ /* 0x002f280000300800 */
[----:B------:R-:W5:Y:S04]  /*edd0*/  LDL.LU R17, [R1+0x50] ;  /* 0x0000500001117983 */ /* 0x000f680000300800 */
[----:B------:R-:W2:Y:S01]  /*ede0*/  LDL.LU R16, [R1+0x54] ;  /* 0x0000540001107983 */ /* 0x000ea20000300800 */
[----:B------:R-:W-:-:S03]  /*edf0*/  IMAD.MOV.U32 R3, RZ, RZ, 0x1 ;  /* 0x00000001ff037424 */ /* 0x000fc600078e00ff */
[----:B------:R-:W5:Y:S02]  /*ee00*/  LDL R15, [R1+0x6c] ;  /* 0x00006c00010f7983 */ /* 0x000f640000100800 */
[----:B------:R-:W-:Y:S02]  /*ee10*/  ISETP.NE.AND P1, PT, R3, c[0x0][0x4e8], PT ;  /* 0x00013a0003007a0c */ /* 0x000fe40003f25270 */
[----:B------:R-:W5:Y:S01]  /*ee20*/  LDL R37, [R1+0x3c] ;  /* 0x00003c0001257983 */ /* 0x000f620000100800 */
[----:B------:R-:W-:Y:S02]  /*ee30*/  ULDC UR5, c[0x0][0x4e8] ;  /* 0x00013a0000057ab9 */ /* 0x000fe40000000800 */
[----:B------:R-:W-:Y:S02]  /*ee40*/  ULDC UR4, c[0x0][0x388] ;  /* 0x0000e20000047ab9 */ /* 0x000fe40000000800 */
[----:B------:R-:W-:Y:S01]  /*ee50*/  UIMAD UR4, UR5, UR4, URZ ;  /* 0x00000004050472a4 */ /* 0x000fe2000f8e023f */
[----:B------:R-:W-:Y:S01]  /*ee60*/  BSSY B0, `(.L_x_1021) ;  /* 0x00000a7000007945 */ /* 0x000fe20003800000 */
[----:B---3--:R-:W-:Y:S01]  /*ee70*/  SHF.R.S32.HI R0, RZ, 0x1f, R5 ;  /* 0x0000001fff007819 */ /* 0x008fe20000011405 */
[----:B------:R-:W-:-:S04]  /*ee80*/  IMAD.WIDE.U32 R6, R5, c[0x0][0x4d0], RZ ;  /* 0x0001340005067a25 */ /* 0x000fc800078e00ff */
[C---:B------:R-:W-:Y:S02]  /*ee90*/  IMAD R2, R0.reuse, c[0x0][0x4d0], RZ ;  /* 0x0001340000027a24 */ /* 0x040fe400078e02ff */
[----:B------:R-:W-:Y:S02]  /*eea0*/  IMAD R4, R0, c[0x0][0x438], RZ ;  /* 0x00010e0000047a24 */ /* 0x000fe400078e02ff */
[----:B------:R-:W-:Y:S01]  /*eeb0*/  IMAD R3, R5, c[0x0][0x4d4], R2 ;  /* 0x0001350005037a24 */ /* 0x000fe200078e0202 */
[----:B----4-:R-:W-:Y:S01]  /*eec0*/  SHF.R.S32.HI R2, RZ, 0x1f, R11 ;  /* 0x0000001fff027819 */ /* 0x010fe2000001140b */
[----:B--2---:R-:W-:Y:S02]  /*eed0*/  IMAD.IADD R0, R8, 0x1, R16 ;  /* 0x0000000108007824 */ /* 0x004fe400078e0210 */
[----:B------:R-:W-:Y:S02]  /*eee0*/  IMAD.IADD R7, R7, 0x1, R3 ;  /* 0x0000000107077824 */ /* 0x000fe400078e0203 */
[----:B------:R-:W-:-:S02]  /*eef0*/  IMAD R9, R2, c[0x0][0x4d8], RZ ;  /* 0x0001360002097a24 */ /* 0x000fc400078e02ff */
[----:B------:R-:W-:-:S04]  /*ef00*/  IMAD.WIDE.U32 R6, R11, c[0x0][0x4d8], R6 ;  /* 0x000136000b067a25 */ /* 0x000fc800078e0006 */
[----:B------:R-:W-:Y:S02]  /*ef10*/  IMAD R9, R11, c[0x0][0x4dc], R9 ;  /* 0x000137000b097a24 */ /* 0x000fe400078e0209 */
[----:B------:R-:W-:Y:S02]  /*ef20*/  IMAD R8, R5, c[0x0][0x43c], R4 ;  /* 0x00010f0005087a24 */ /* 0x000fe400078e0204 */
[----:B------:R-:W-:-:S04]  /*ef30*/  @P1 IMAD.HI.U32 R10, R0, c[0x0][0x4ec], RZ ;  /* 0x00013b00000a1a27 */ /* 0x000fc800078e00ff */
[----:B------:R-:W-:Y:S01]  /*ef40*/  IMAD.IADD R7, R7, 0x1, R9 ;  /* 0x0000000107077824 */ /* 0x000fe200078e0209 */
[----:B-----5:R-:W-:Y:S01]  /*ef50*/  SHF.R.S32.HI R9, RZ, 0x1f, R17 ;  /* 0x0000001fff097819 */ /* 0x020fe20000011411 */
[----:B------:R-:W-:-:S04]  /*ef60*/  IMAD.WIDE.U32 R4, R5, c[0x0][0x438], RZ ;  /* 0x00010e0005047a25 */ /* 0x000fc800078e00ff */
[----:B------:R-:W-:Y:S01]  /*ef70*/  IMAD.MOV.U32 R3, RZ, RZ, R0 ;  /* 0x000000ffff037224 */ /* 0x000fe200078e0000 */
[----:B------:R-:W-:Y:S01]  /*ef80*/  @P1 SHF.R.U32.HI R3, RZ, c[0x0][0x4f0], R10 ;  /* 0x00013c00ff031a19 */ /* 0x000fe2000001160a */
[----:B------:R-:W-:Y:S02]  /*ef90*/  IMAD.IADD R5, R5, 0x1, R8 ;  /* 0x0000000105057824 */ /* 0x000fe400078e0208 */
[----:B------:R-:W-:Y:S02]  /*efa0*/  IMAD R2, R2, c[0x0][0x440], RZ ;  /* 0x0001100002027a24 */ /* 0x000fe400078e02ff */
[----:B------:R-:W-:Y:S02]  /*efb0*/  IMAD R10, R9, c[0x0][0x4e0], RZ ;  /* 0x00013800090a7a24 */ /* 0x000fe400078e02ff */
[C---:B------:R-:W-:Y:S02]  /*efc0*/  IMAD R14, R11.reuse, c[0x0][0x444], R2 ;  /* 0x000111000b0e7a24 */ /* 0x040fe400078e0202 */
[----:B------:R-:W-:-:S04]  /*efd0*/  IMAD.WIDE.U32 R4, R11, c[0x0][0x440], R4 ;  /* 0x000110000b047a25 */ /* 0x000fc800078e0004 */
[----:B------:R-:W-:-:S04]  /*efe0*/  IMAD.WIDE.U32 R6, R17, c[0x0][0x4e0], R6 ;  /* 0x0001380011067a25 */ /* 0x000fc800078e0006 */
[----:B------:R-:W-:Y:S02]  /*eff0*/  IMAD R11, R17, c[0x0][0x4e4], R10 ;  /* 0x00013900110b7a24 */ /* 0x000fe400078e020a */
[----:B------:R-:W-:Y:S01]  /*f000*/  @P1 IMAD.HI.U32 R10, R0, c[0x0][0x4ec], RZ ;  /* 0x00013b00000a1a27 */ /* 0x000fe200078e00ff */
[----:B------:R-:W-:Y:S02]  /*f010*/  SHF.R.S32.HI R12, RZ, 0x1f, R3 ;  /* 0x0000001fff0c7819 */ /* 0x000fe40000011403 */
[----:B------:R-:W-:Y:S01]  /*f020*/  IADD3 R6, P0, R3, R6, RZ ;  /* 0x0000000603067210 */ /* 0x000fe20007f1e0ff */
[----:B------:R-:W-:Y:S01]  /*f030*/  IMAD.MOV.U32 R2, RZ, RZ, R0 ;  /* 0x000000ffff027224 */ /* 0x000fe200078e0000 */
[----:B------:R-:W-:Y:S01]  /*f040*/  @P1 SHF.R.U32.HI R2, RZ, c[0x0][0x4f0], R10 ;  /* 0x00013c00ff021a19 */ /* 0x000fe2000001160a */
[----:B------:R-:W-:Y:S01]  /*f050*/  IMAD.IADD R5, R5, 0x1, R14 ;  /* 0x0000000105057824 */ /* 0x000fe200078e020e */
[----:B------:R-:W-:Y:S01]  /*f060*/  IADD3.X R7, R12, R7, R11, P0, !PT ;  /* 0x000000070c077210 */ /* 0x000fe200007fe40b */
[----:B------:R-:W-:-:S02]  /*f070*/  IMAD.MOV R8, RZ, RZ, -R3 ;  /* 0x000000ffff087224 */ /* 0x000fc400078e0a03 */
[----:B------:R-:W-:Y:S01]  /*f080*/  IMAD.WIDE.U32 R10, R17, c[0x0][0x448], R4 ;  /* 0x00011200110a7a25 */ /* 0x000fe200078e0004 */
[----:B------:R-:W-:-:S03]  /*f090*/  SHF.R.S32.HI R5, RZ, 0x1f, R2 ;  /* 0x0000001fff057819 */ /* 0x000fc60000011402 */
[----:B------:R-:W-:Y:S02]  /*f0a0*/  IMAD.MOV R14, RZ, RZ, -R2 ;  /* 0x000000ffff0e7224 */ /* 0x000fe400078e0a02 */
[--C-:B------:R-:W-:Y:S02]  /*f0b0*/  IMAD R8, R8, c[0x0][0x4e8], R0.reuse ;  /* 0x00013a0008087a24 */ /* 0x100fe400078e0200 */
[----:B------:R-:W-:Y:S02]  /*f0c0*/  IMAD R9, R9, c[0x0][0x448], RZ ;  /* 0x0001120009097a24 */ /* 0x000fe400078e02ff */
[----:B------:R-:W-:Y:S02]  /*f0d0*/  IMAD R14, R14, c[0x0][0x4e8], R0 ;  /* 0x00013a000e0e7a24 */ /* 0x000fe400078e0200 */
[----:B------:R-:W-:Y:S02]  /*f0e0*/  IMAD R0, R5, c[0x0][0x430], RZ ;  /* 0x00010c0005007a24 */ /* 0x000fe400078e02ff */
[----:B------:R-:W-:-:S02]  /*f0f0*/  IMAD R9, R17, c[0x0][0x44c], R9 ;  /* 0x0001130011097a24 */ /* 0x000fc400078e0209 */
[----:B------:R-:W-:Y:S02]  /*f100*/  IMAD R17, R2, c[0x0][0x434], R0 ;  /* 0x00010d0002117a24 */ /* 0x000fe400078e0200 */
[----:B------:R-:W-:Y:S02]  /*f110*/  IMAD.IADD R0, R15, 0x1, R16 ;  /* 0x000000010f007824 */ /* 0x000fe400078e0210 */
[----:B------:R-:W1:Y:S01]  /*f120*/  S2R R16, SR_TID.X ;  /* 0x0000000000107919 */ /* 0x000e620000002100 */
[----:B------:R-:W-:Y:S01]  /*f130*/  SHF.R.S32.HI R13, RZ, 0x1f, R8 ;  /* 0x0000001fff0d7819 */ /* 0x000fe20000011408 */
[----:B------:R-:W-:-:S04]  /*f140*/  IMAD.WIDE.U32 R6, R8, c[0x0][0x4c8], R6 ;  /* 0x0001320008067a25 */ /* 0x000fc800078e0006 */
[----:B------:R-:W-:-:S04]  /*f150*/  IMAD R3, R13, c[0x0][0x4c8], RZ ;  /* 0x000132000d037a24 */ /* 0x000fc800078e02ff */
[----:B------:R-:W-:Y:S01]  /*f160*/  IMAD R3, R8, c[0x0][0x4cc], R3 ;  /* 0x0001330008037a24 */ /* 0x000fe200078e0203 */
[----:B------:R-:W-:-:S03]  /*f170*/  LEA R4, P0, R6, c[0x0][0x4a8], 0x2 ;  /* 0x00012a0006047a11 */ /* 0x000fc600078010ff */
[----:B------:R-:W-:Y:S01]  /*f180*/  IMAD.IADD R3, R7, 0x1, R3 ;  /* 0x0000000107037824 */ /* 0x000fe200078e0203 */
[----:B-1----:R-:W-:-:S04]  /*f190*/  SHF.R.S32.HI R15, RZ, 0x1f, R16 ;  /* 0x0000001fff0f7819 */ /* 0x002fc80000011410 */
[----:B------:R-:W-:Y:S02]  /*f1a0*/  LEA.HI.X R3, R6, c[0x0][0x4ac], R3, 0x2, P0 ;  /* 0x00012b0006037a11 */ /* 0x000fe400000f1403 */
[----:B------:R-:W-:Y:S01]  /*f1b0*/  LEA.HI R15, R15, R16, RZ, 0x5 ;  /* 0x000000100f0f7211 */ /* 0x000fe200078f28ff */
[----:B------:R-:W-:-:S03]  /*f1c0*/  IMAD.IADD R9, R11, 0x1, R9 ;  /* 0x000000010b097824 */ /* 0x000fc600078e0209 */
[----:B------:R-:W-:Y:S01]  /*f1d0*/  LOP3.LUT R15, R15, 0xffffffe0, RZ, 0xc0, !PT ;  /* 0xffffffe00f0f7812 */ /* 0x000fe200078ec0ff */
[----:B------:R-:W-:Y:S01]  /*f1e0*/  IMAD.MOV.U32 R8, RZ, RZ, R10 ;  /* 0x000000ffff087224 */ /* 0x000fe200078e000a */
[----:B------:R-:W-:Y:S04]  /*f1f0*/  SHFL.IDX PT, R12, R4, RZ, 0x1c1f ;  /* 0x001c1fff040c7589 */ /* 0x000fe800000e0000 */
[----:B------:R-:W1:Y:S01]  /*f200*/  SHFL.IDX PT, R13, R3, RZ, 0x1c1f ;  /* 0x001c1fff030d7589 */ /* 0x000e6200000e0000 */
[----:B------:R-:W-:-:S03]  /*f210*/  IMAD.IADD R15, R16, 0x1, -R15 ;  /* 0x00000001100f7824 */ /* 0x000fc600078e0a0f */
[----:B------:R-:W-:Y:S04]  /*f220*/  SHFL.IDX PT, R10, R4, 0x1, 0x1c1f ;  /* 0x003c1f00040a7f89 */ /* 0x000fe800000e0000 */
[----:B------:R-:W2:Y:S01]  /*f230*/  SHFL.IDX PT, R11, R3, 0x1, 0x1c1f ;  /* 0x003c1f00030b7f89 */ /* 0x000ea200000e0000 */
[----:B------:R-:W-:Y:S01]  /*f240*/  IMAD.WIDE.U32 R8, R2, c[0x0][0x430], R8 ;  /* 0x00010c0002087a25 */ /* 0x000fe200078e0008 */
[----:B------:R-:W-:Y:S02]  /*f250*/  LOP3.LUT P5, RZ, R15, 0x3, RZ, 0xc0, !PT ;  /* 0x000000030fff7812 */ /* 0x000fe400078ac0ff */
[C---:B------:R-:W-:Y:S01]  /*f260*/  IADD3 R2, R0.reuse, 0x8, RZ ;  /* 0x0000000800027810 */ /* 0x040fe20007ffe0ff */
[----:B------:R-:W-:Y:S01]  /*f270*/  SHFL.IDX PT, R6, R4, 0x2, 0x1c1f ;  /* 0x005c1f0004067f89 */ /* 0x000fe200000e0000 */
[----:B------:R-:W-:-:S03]  /*f280*/  ISETP.GE.OR P1, PT, R0, UR4, P5 ;  /* 0x0000000400007c0c */ /* 0x000fc6000af26670 */
[----:B------:R-:W3:Y:S01]  /*f290*/  SHFL.IDX PT, R7, R3, 0x2, 0x1c1f ;  /* 0x005c1f0003077f89 */ /* 0x000ee200000e0000 */
[----:B------:R-:W-:-:S03]  /*f2a0*/  SHF.R.S32.HI R16, RZ, 0x1f, R14 ;  /* 0x0000001fff107819 */ /* 0x000fc6000001140e */
[----:B------:R-:W-:Y:S01]  /*f2b0*/  SHFL.IDX PT, R4, R4, 0x3, 0x1c1f ;  /* 0x007c1f0004047f89 */ /* 0x000fe200000e0000 */
[----:B------:R-:W-:-:S03]  /*f2c0*/  ISETP.GE.OR P4, PT, R2, UR4, P5 ;  /* 0x0000000402007c0c */ /* 0x000fc6000af86670 */
[----:B------:R4:W5:Y:S01]  /*f2d0*/  SHFL.IDX PT, R5, R3, 0x3, 0x1c1f ;  /* 0x007c1f0003057f89 */ /* 0x00096200000e0000 */
[C---:B------:R-:W-:Y:S02]  /*f2e0*/  IADD3 R15, R0.reuse, 0x40, RZ ;  /* 0x00000040000f7810 */ /* 0x040fe40007ffe0ff */
[----:B------:R-:W-:Y:S02]  /*f2f0*/  ISETP.GE.AND P3, PT, R0, UR4, PT ;  /* 0x0000000400007c0c */ /* 0x000fe4000bf66270 */
[----:B------:R-:W-:Y:S01]  /*f300*/  ISETP.GE.AND P2, PT, R2, UR4, PT ;  /* 0x0000000402007c0c */ /* 0x000fe2000bf46270 */
[----:B------:R-:W-:Y:S01]  /*f310*/  IMAD.MOV.U32 R2, RZ, RZ, R8 ;  /* 0x000000ffff027224 */ /* 0x000fe200078e0008 */
[----:B------:R-:W-:Y:S02]  /*f320*/  IADD3 R0, R0, 0x48, RZ ;  /* 0x0000004800007810 */ /* 0x000fe40007ffe0ff */
[----:B------:R-:W-:Y:S02]  /*f330*/  ISETP.GE.OR P0, PT, R15, UR4, P5 ;  /* 0x000000040f007c0c */ /* 0x000fe4000af06670 */
[----:B------:R-:W-:Y:S01]  /*f340*/  ISETP.GE.OR P5, PT, R0, UR4, P5 ;  /* 0x0000000400007c0c */ /* 0x000fe2000afa6670 */
[----:B-1----:R1:W-:Y:S01]  /*f350*/  @!P1 ST.E [R12.64], R19 ;  /* 0x000000130c009985 */ /* 0x0023e2000c101906 */
[----:B----4-:R-:W-:-:S02]  /*f360*/  IMAD.IADD R3, R9, 0x1, R17 ;  /* 0x0000000109037824 */ /* 0x010fc400078e0211 */
[----:B------:R-:W-:Y:S02]  /*f370*/  IMAD R9, R16, c[0x0][0x428], RZ ;  /* 0x00010a0010097a24 */ /* 0x000fe400078e02ff */
[----:B------:R-:W-:-:S04]  /*f380*/  IMAD.WIDE.U32 R2, R14, c[0x0][0x428], R2 ;  /* 0x00010a000e027a25 */ /* 0x000fc800078e0002 */
[----:B------:R-:W-:Y:S01]  /*f390*/  IMAD R8, R14, c[0x0][0x42c], R9 ;  /* 0x00010b000e087a24 */ /* 0x000fe200078e0209 */
[----:B--2---:R2:W-:Y:S01]  /*f3a0*/  @!P4 ST.E [R10.64], R20 ;  /* 0x000000140a00c985 */ /* 0x0045e2000c101906 */
[C---:B------:R-:W-:Y:S02]  /*f3b0*/  LEA R26, P4, R2.reuse, c[0x0][0x400], 0x2 ;  /* 0x00010000021a7a11 */ /* 0x040fe400078810ff */
[----:B------:R-:W-:Y:S01]  /*f3c0*/  IMAD.IADD R3, R3, 0x1, R8 ;  /* 0x0000000103037824 */ /* 0x000fe200078e0208 */
[----:B---3--:R3:W-:Y:S04]  /*f3d0*/  @!P0 ST.E [R6.64], R21 ;  /* 0x0000001506008985 */ /* 0x0087e8000c101906 */
[----:B------:R-:W-:Y:S01]  /*f3e0*/  LEA.HI.X R22, R2, c[0x0][0x404], R3, 0x2, P4 ;  /* 0x0001010002167a11 */ /* 0x000fe200020f1403 */
[----:B-----5:R4:W-:Y:S01]  /*f3f0*/  @!P5 ST.E [R4.64], R18 ;  /* 0x000000120400d985 */ /* 0x0209e2000c101906 */
[----:B------:R-:W-:-:S02]  /*f400*/  ISETP.GE.AND P0, PT, R0, UR4, PT ;  /* 0x0000000400007c0c */ /* 0x000fc4000bf06270 */
[C---:B-1----:R-:W-:Y:S01]  /*f410*/  IADD3 R13, R37.reuse, 0x8, RZ ;  /* 0x00000008250d7810 */ /* 0x042fe20007ffe0ff */
[----:B------:R1:W1:Y:S01]  /*f420*/  SHFL.IDX PT, R0, R26, RZ, 0x1c1f ;  /* 0x001c1fff1a007589 */ /* 0x00026200000e0000 */
[C---:B------:R-:W-:Y:S02]  /*f430*/  IADD3 R12, R37.reuse, 0x10, RZ ;  /* 0x00000010250c7810 */ /* 0x040fe40007ffe0ff */
[C---:B------:R-:W-:Y:S01]  /*f440*/  IADD3 R9, R37.reuse, 0x28, RZ ;  /* 0x0000002825097810 */ /* 0x040fe20007ffe0ff */
[----:B------:R1:W1:Y:S01]  /*f450*/  SHFL.IDX PT, R2, R22, RZ, 0x1c1f ;  /* 0x001c1fff16027589 */ /* 0x00026200000e0000 */
[C---:B------:R-:W-:Y:S02]  /*f460*/  IADD3 R8, R37.reuse, 0x30, RZ ;  /* 0x0000003025087810 */ /* 0x040fe40007ffe0ff */
[----:B------:R-:W-:Y:S02]  /*f470*/  IADD3 R3, R37, 0x40, RZ ;  /* 0x0000004025037810 */ /* 0x000fe40007ffe0ff */
[----:B------:R-:W-:-:S02]  /*f480*/  ISETP.GE.AND P1, PT, R15, UR4, PT ;  /* 0x000000040f007c0c */ /* 0x000fc4000bf26270 */
[C---:B--2---:R-:W-:Y:S02]  /*f490*/  IADD3 R11, R37.reuse, 0x18, RZ ;  /* 0x00000018250b7810 */ /* 0x044fe40007ffe0ff */
[C---:B------:R-:W-:Y:S02]  /*f4a0*/  IADD3 R10, R37.reuse, 0x20, RZ ;  /* 0x00000020250a7810 */ /* 0x040fe40007ffe0ff */
[C---:B---3--:R-:W-:Y:S02]  /*f4b0*/  IADD3 R7, R37.reuse, 0x38, RZ ;  /* 0x0000003825077810 */ /* 0x048fe40007ffe0ff */
[C---:B------:R-:W-:Y:S02]  /*f4c0*/  IADD3 R6, R37.reuse, 0x48, RZ ;  /* 0x0000004825067810 */ /* 0x040fe40007ffe0ff */
[C---:B----4-:R-:W-:Y:S02]  /*f4d0*/  IADD3 R5, R37.reuse, 0x50, RZ ;  /* 0x0000005025057810 */ /* 0x050fe40007ffe0ff */
        /* <DEDUP_REMOVED lines=11> */
[----:B------:R-:W-:Y:S02]  /*f590*/  SHF.R.S32.HI R34, RZ, 0x1f, R5 ;  /* 0x0000001fff227819 */ /* 0x000fe40000011405 */
[----:B------:R-:W-:Y:S01]  /*f5a0*/  SHF.R.S32.HI R35, RZ, 0x1f, R4 ;  /* 0x0000001fff237819 */ /* 0x000fe20000011404 */
[----:B------:R-:W-:Y:S05]  /*f5b0*/  @P3 BRA `(.L_x_1022) ;  /* 0x0000031000003947 */ /* 0x000fea0003800000 */
[----:B-1----:R-:W-:Y:S02]  /*f5c0*/  ISETP.GE.AND P4, PT, R37, c[0x0][0x3c8], PT ;  /* 0x0000f20025007a0c */ /* 0x002fe40003f86270 */
[----:B------:R-:W-:-:S02]  /*f5d0*/  ISETP.GE.AND P3, PT, R13, c[0x0][0x3c8], PT ;  /* 0x0000f2000d007a0c */ /* 0x000fc40003f66270 */
[----:B------:R-:W-:-:S09]  /*f5e0*/  ISETP.GE.AND P6, PT, R6, c[0x0][0x3c8], PT ;  /* 0x0000f20006007a0c */ /* 0x000fd20003fc6270 */
[----:B------:R-:W-:-:S04]  /*f5f0*/  @!P4 LEA R14, P5, R37, R0, 0x2 ;  /* 0x00000000250ec211 */ /* 0x000fc800078a10ff */
[----:B------:R-:W-:Y:S02]  /*f600*/  @!P4 LEA.HI.X R15, R37, R2, R24, 0x2, P5 ;  /* 0x00000002250fc211 */ /* 0x000fe400028f1418 */
[----:B------:R-:W-:-:S03]  /*f610*/  ISETP.GE.AND P5, PT, R12, c[0x0][0x3c8], PT ;  /* 0x0000f2000c007a0c */ /* 0x000fc60003fa6270 */
[----:B------:R1:W-:Y:S02]  /*f620*/  @!P4 ST.E.64 [R14.64], R112 ;  /* 0x000000700e00c985 */ /* 0x0003e4000c101b06 */
[----:B-1----:R-:W-:-:S04]  /*f630*/  @!P3 LEA R14, P4, R13, R0, 0x2 ;  /* 0x000000000d0eb211 */ /* 0x002fc800078810ff */
        /* <DEDUP_REMOVED lines=26> */
[----:B------:R1:W-:Y:S01]  /*f7e0*/  @!P3 ST.E.64 [R14.64], R172 ;  /* 0x000000ac0e00b985 */ /* 0x0003e2000c101b06 */
[----:B------:R-:W-:-:S04]  /*f7f0*/  @!P5 LEA R20, P3, R3, R0, 0x2 ;  /* 0x000000000314d211 */ /* 0x000fc800078610ff */
[----:B------:R-:W-:Y:S02]  /*f800*/  @!P5 LEA.HI.X R21, R3, R2, R32, 0x2, P3 ;  /* 0x000000020315d211 */ /* 0x000fe400018f1420 */
[----:B------:R-:W-:Y:S02]  /*f810*/  ISETP.GE.AND P5, PT, R5, c[0x0][0x3c8], PT ;  /* 0x0000f20005007a0c */ /* 0x000fe40003fa6270 */
[----:B------:R-:W-:-:S04]  /*f820*/  @!P6 LEA R18, P3, R6, R0, 0x2 ;  /* 0x000000000612e211 */ /* 0x000fc800078610ff */
[----:B------:R-:W-:-:S07]  /*f830*/  @!P6 LEA.HI.X R19, R6, R2, R33, 0x2, P3 ;  /* 0x000000020613e211 */ /* 0x000fce00018f1421 */
[----:B------:R-:W-:-:S04]  /*f840*/  @!P5 LEA R16, P3, R5, R0, 0x2 ;  /* 0x000000000510d211 */ /* 0x000fc800078610ff */
[----:B------:R-:W-:Y:S02]  /*f850*/  @!P5 LEA.HI.X R17, R5, R2, R34, 0x2, P3 ;  /* 0x000000020511d211 */ /* 0x000fe400018f1422 */
[----:B-1----:R-:W-:-:S04]  /*f860*/  @!P4 LEA R14, P3, R4, R0, 0x2 ;  /* 0x00000000040ec211 */ /* 0x002fc800078610ff */
[----:B------:R-:W-:Y:S02]  /*f870*/  @!P4 LEA.HI.X R15, R4, R2, R35, 0x2, P3 ;  /* 0x00000002040fc211 */ /* 0x000fe400018f1423 */
[----:B------:R-:W-:-:S13]  /*f880*/  ISETP.GE.AND P3, PT, R3, c[0x0][0x3c8], PT ;  /* 0x0000f20003007a0c */ /* 0x000fda0003f66270 */
[----:B------:R1:W-:Y:S04]  /*f890*/  @!P3 ST.E.64 [R20.64], R68 ;  /* 0x000000441400b985 */ /* 0x0003e8000c101b06 */
[----:B------:R1:W-:Y:S04]  /*f8a0*/  @!P6 ST.E.64 [R18.64], R80 ;  /* 0x000000501200e985 */ /* 0x0003e8000c101b06 */
[----:B------:R1:W-:Y:S04]  /*f8b0*/  @!P5 ST.E.64 [R16.64], R84 ;  /* 0x000000541000d985 */ /* 0x0003e8000c101b06 */
[----:B------:R1:W-:Y:S02]  /*f8c0*/  @!P4 ST.E.64 [R14.64], R96 ;  /* 0x000000600e00c985 */ /* 0x0003e4000c101b06 */
.L_x_1022:
[----:B-1----:R-:W-:Y:S05]  /*f8d0*/  BSYNC B0 ;  /* 0x0000000000007941 */ /* 0x002fea0003800000 */
.L_x_1021:
[----:B------:R1:W2:Y:S01]  /*f8e0*/  SHFL.IDX PT, R2, R22, 0x1, 0x1c1f ;  /* 0x003c1f0016027f89 */ /* 0x0002a200000e0000 */
[----:B------:R-:W-:Y:S03]  /*f8f0*/  BSSY B0, `(.L_x_1023) ;  /* 0x0000033000007945 */ /* 0x000fe60003800000 */
[----:B------:R1:W3:Y:S01]  /*f900*/  SHFL.IDX PT, R0, R26, 0x1, 0x1c1f ;  /* 0x003c1f001a007f89 */ /* 0x0002e200000e0000 */
[----:B------:R-:W-:Y:S05]  /*f910*/  @P2 BRA `(.L_x_1024) ;  /* 0x0000030000002947 */ /* 0x000fea0003800000 */
[----:B------:R-:W-:Y:S02]  /*f920*/  ISETP.GE.AND P2, PT, R37, c[0x0][0x3c8], PT ;  /* 0x0000f20025007a0c */ /* 0x000fe40003f46270 */
[----:B------:R-:W-:-:S02]  /*f930*/  ISETP.GE.AND P3, PT, R13, c[0x0][0x3c8], PT ;  /* 0x0000f2000d007a0c */ /* 0x000fc40003f66270 */
[----:B------:R-:W-:-:S09]  /*f940*/  ISETP.GE.AND P5, PT, R12, c[0x0][0x3c8], PT ;  /* 0x0000f2000c007a0c */ /* 0x000fd20003fa6270 */
[----:B---3--:R-:W-:-:S04]  /*f950*/  @!P2 LEA R14, P4, R37, R0, 0x2 ;  /* 0x00000000250ea211 */ /* 0x008fc800078810ff */
[----:B--2---:R-:W-:Y:S02]  /*f960*/  @!P2 LEA.HI.X R15, R37, R2, R24, 0x2, P4 ;  /* 0x00000002250fa211 */ /* 0x004fe400020f1418 */
[----:B------:R-:W-:-:S03]  /*f970*/  @!P3 LEA R16, P4, R13, R0, 0x2 ;  /* 0x000000000d10b211 */ /* 0x000fc600078810ff */
[----:B------:R2:W-:Y:S01]  /*f980*/  @!P2 ST.E.64 [R14.64], R114 ;  /* 0x000000720e00a985 */ /* 0x0005e2000c101b06 */
[----:B------:R-:W-:Y:S02]  /*f990*/  @!P3 LEA.HI.X R17, R13, R2, R23, 0x2, P4 ;  /* 0x000000020d11b211 */ /* 0x000fe400020f1417 */
[----:B------:R-:W-:-:S03]  /*f9a0*/  ISETP.GE.AND P2, PT, R11, c[0x0][0x3c8], PT ;  /* 0x0000f2000b007a0c */ /* 0x000fc60003f46270 */
[----:B------:R3:W-:Y:S01]  /*f9b0*/  @!P3 ST.E.64 [R16.64], R126 ;  /* 0x0000007e1000b985 */ /* 0x0007e2000c101b06 */
[----:B------:R-:W-:Y:S02]  /*f9c0*/  ISETP.GE.AND P3, PT, R10, c[0x0][0x3c8], PT ;  /* 0x0000f2000a007a0c */ /* 0x000fe40003f66270 */
[----:B--2---:R-:W-:-:S04]  /*f9d0*/  @!P5 LEA R14, P4, R12, R0, 0x2 ;  /* 0x000000000c0ed211 */ /* 0x004fc800078810ff */
[----:B------:R-:W-:-:S03]  /*f9e0*/  @!P5 LEA.HI.X R15, R12, R2, R25, 0x2, P4 ;  /* 0x000000020c0fd211 */ /* 0x000fc600020f1419 */
[----:B---3--:R-:W-:Y:S02]  /*f9f0*/  @!P2 LEA R16, P4, R11, R0, 0x2 ;  /* 0x000000000b10a211 */ /* 0x008fe400078810ff */
[----:B------:R2:W-:Y:S01]  /*fa00*/  @!P5 ST.E.64 [R14.64], R130 ;  /* 0x000000820e00d985 */ /* 0x0005e2000c101b06 */
[----:B------:R-:W-:Y:S02]  /*fa10*/  ISETP.GE.AND P5, PT, R9, c[0x0][0x3c8], PT ;  /* 0x0000f20009007a0c */ /* 0x000fe40003fa6270 */
[----:B------:R-:W-:-:S05]  /*fa20*/  @!P2 LEA.HI.X R17, R11, R2, R27, 0x2, P4 ;  /* 0x000000020b11a211 */ /* 0x000fca00020f141b */
[----:B------:R3:W-:Y:S01]  /*fa30*/  @!P2 ST.E.64 [R16.64], R142 ;  /* 0x0000008e1000a985 */ /* 0x0007e2000c101b06 */
[----:B------:R-:W-:Y:S02]  /*fa40*/  ISETP.GE.AND P2, PT, R8, c[0x0][0x3c8], PT ;  /* 0x0000f20008007a0c */ /* 0x000fe40003f46270 */
[----:B--2---:R-:W-:-:S04]  /*fa50*/  @!P3 LEA R14, P4, R10, R0, 0x2 ;  /* 0x000000000a0eb211 */ /* 0x004fc800078810ff */
[----:B------:R-:W-:Y:S02]  /*fa60*/  @!P3 LEA.HI.X R15, R10, R2, R28, 0x2, P4 ;  /* 0x000000020a0fb211 */ /* 0x000fe400020f141c */
[----:B---3--:R-:W-:-:S03]  /*fa70*/  @!P5 LEA R16, P4, R9, R0, 0x2 ;  /* 0x000000000910d211 */ /* 0x008fc600078810ff */
        /* <DEDUP_REMOVED lines=9> */
[----:B------:R-:W-:Y:S02]  /*fb10*/  @!P3 LEA.HI.X R17, R7, R2, R30, 0x2, P4 ;  /* 0x000000020711b211 */ /* 0x000fe400020f141e */
[----:B------:R-:W-:-:S03]  /*fb20*/  ISETP.GE.AND P4, PT, R6, c[0x0][0x3c8], PT ;  /* 0x0000f20006007a0c */ /* 0x000fc60003f86270 */
[----:B------:R3:W-:Y:S01]  /*fb30*/  @!P3 ST.E.64 [R16.64], R174 ;  /* 0x000000ae1000b985 */ /* 0x0007e2000c101b06 */
[----:B------:R-:W-:Y:S02]  /*fb40*/  ISETP.GE.AND P3, PT, R5, c[0x0][0x3c8], PT ;  /* 0x0000f20005007a0c */ /* 0x000fe40003f66270 */
[----:B--2---:R-:W-:-:S04]  /*fb50*/  @!P5 LEA R14, P2, R3, R0, 0x2 ;  /* 0x00000000030ed211 */ /* 0x004fc800078410ff */
[----:B------:R-:W-:Y:S02]  /*fb60*/  @!P5 LEA.HI.X R15, R3, R2, R32, 0x2, P2 ;  /* 0x00000002030fd211 */ /* 0x000fe400010f1420 */
[----:B------:R-:W-:-:S03]  /*fb70*/  ISETP.GE.AND P2, PT, R4, c[0x0][0x3c8], PT ;  /* 0x0000f20004007a0c */ /* 0x000fc60003f46270 */
[----:B------:R2:W-:Y:S01]  /*fb80*/  @!P5 ST.E.64 [R14.64], R70 ;  /* 0x000000460e00d985 */ /* 0x0005e2000c101b06 */
[----:B------:R-:W-:-:S04]  /*fb90*/  @!P4 LEA R18, P5, R6, R0, 0x2 ;  /* 0x000000000612c211 */ /* 0x000fc800078a10ff */
[----:B------:R-:W-:Y:S02]  /*fba0*/  @!P4 LEA.HI.X R19, R6, R2, R33, 0x2, P5 ;  /* 0x000000020613c211 */ /* 0x000fe400028f1421 */
[----:B---3--:R-:W-:-:S03]  /*fbb0*/  @!P3 LEA R16, P5, R5, R0, 0x2 ;  /* 0x000000000510b211 */ /* 0x008fc600078a10ff */
[----:B------:R3:W-:Y:S01]  /*fbc0*/  @!P4 ST.E.64 [R18.64], R82 ;  /* 0x000000521200c985 */ /* 0x0007e2000c101b06 */
[----:B------:R-:W-:-:S05]  /*fbd0*/  @!P3 LEA.HI.X R17, R5, R2, R34, 0x2, P5 ;  /* 0x000000020511b211 */ /* 0x000fca00028f1422 */
[----:B------:R3:W-:Y:S01]  /*fbe0*/  @!P3 ST.E.64 [R16.64], R86 ;  /* 0x000000561000b985 */ /* 0x0007e2000c101b06 */
[----:B--2---:R-:W-:-:S04]  /*fbf0*/  @!P2 LEA R14, P5, R4, R0, 0x2 ;  /* 0x00000000040ea211 */ /* 0x004fc800078a10ff */
[----:B------:R-:W-:-:S05]  /*fc00*/  @!P2 LEA.HI.X R15, R4, R2, R35, 0x2, P5 ;  /* 0x00000002040fa211 */ /* 0x000fca00028f1423 */
[----:B------:R3:W-:Y:S04]  /*fc10*/  @!P2 ST.E.64 [R14.64], R98 ;  /* 0x000000620e00a985 */ /* 0x0007e8000c101b06 */
.L_x_1024:
[----:B------:R-:W-:Y:S05]  /*fc20*/  BSYNC B0 ;  /* 0x0000000000007941 */ /* 0x000fea0003800000 */
.L_x_1023:
[----:B--2---:R2:W4:Y:S01]  /*fc30*/  SHFL.IDX PT, R2, R22, 0x2, 0x1c1f ;  /* 0x005c1f0016027f89 */ /* 0x00452200000e0000 */
[----:B------:R-:W-:Y:S03]  /*fc40*/  BSSY B0, `(.L_x_1025) ;  /* 0x0000033000007945 */ /* 0x000fe60003800000 */
[----:B---3--:R2:W3:Y:S01]  /*fc50*/  SHFL.IDX PT, R0, R26, 0x2, 0x1c1f ;  /* 0x005c1f001a007f89 */ /* 0x0084e200000e0000 */
[----:B------:R-:W-:Y:S05]  /*fc60*/  @P1 BRA `(.L_x_1026) ;  /* 0x0000030000001947 */ /* 0x000fea0003800000 */
[----:B------:R-:W-:Y:S02]  /*fc70*/  ISETP.GE.AND P3, PT, R37, c[0x0][0x3c8], PT ;  /* 0x0000f20025007a0c */ /* 0x000fe40003f66270 */
[----:B------:R-:W-:Y:S02]  /*fc80*/  ISETP.GE.AND P5, PT, R13, c[0x0][0x3c8], PT ;  /* 0x0000f2000d007a0c */ /* 0x000fe40003fa6270 */
[----:B------:R-:W-:Y:S02]  /*fc90*/  ISETP.GE.AND P2, PT, R12, c[0x0][0x3c8], PT ;  /* 0x0000f2000c007a0c */ /* 0x000fe40003f46270 */
[----:B------:R-:W-:-:S07]  /*fca0*/  ISETP.GE.AND P1, PT, R11, c[0x0][0x3c8], PT ;  /* 0x0000f2000b007a0c */ /* 0x000fce0003f26270 */
[----:B---3--:R-:W-:-:S04]  /*fcb0*/  @!P3 LEA R14, P4, R37, R0, 0x2 ;  /* 0x00000000250eb211 */ /* 0x008fc800078810ff */
[----:B----4-:R-:W-:Y:S02]  /*fcc0*/  @!P3 LEA.HI.X R15, R37, R2, R24, 0x2, P4 ;  /* 0x00000002250fb211 */ /* 0x010fe400020f1418 */
[----:B------:R-:W-:-:S03]  /*fcd0*/  @!P5 LEA R16, P4, R13, R0, 0x2 ;  /* 0x000000000d10d211 */ /* 0x000fc600078810ff */
[----:B------:R3:W-:Y:S01]  /*fce0*/  @!P3 ST.E.64 [R14.64], R116 ;  /* 0x000000740e00b985 */ /* 0x0007e2000c101b06 */
[----:B------:R-:W-:Y:S02]  /*fcf0*/  @!P5 LEA.HI.X R17, R13, R2, R23, 0x2, P4 ;  /* 0x000000020d11d211 */ /* 0x000fe400020f1417 */
[----:B------:R-:W-:-:S03]  /*fd00*/  ISETP.GE.AND P3, PT, R10, c[0x0][0x3c8], PT ;  /* 0x0000f2000a007a0c */ /* 0x000fc60003f66270 */
[----:B------:R4:W-:Y:S01]  /*fd10*/  @!P5 ST.E.64 [R16.64], R120 ;  /* 0x000000781000d985 */ /* 0x0009e2000c101b06 */
[----:B------:R-:W-:Y:S02]  /*fd20*/  ISETP.GE.AND P5, PT, R9, c[0x0][0x3c8], PT ;  /* 0x0000f20009007a0c */ /* 0x000fe40003fa6270 */
[----:B---3--:R-:W-:-:S04]  /*fd30*/  @!P2 LEA R14, P4, R12, R0, 0x2 ;  /* 0x000000000c0ea211 */ /* 0x008fc800078810ff */
[----:B------:R-:W-:Y:S02]  /*fd40*/  @!P2 LEA.HI.X R15, R12, R2, R25, 0x2, P4 ;  /* 0x000000020c0fa211 */ /* 0x000fe400020f1419 */
[----:B----4-:R-:W-:-:S03]  /*fd50*/  @!P1 LEA R16, P4, R11, R0, 0x2 ;  /* 0x000000000b109211 */ /* 0x010fc600078810ff */
[----:B------:R3:W-:Y:S01]  /*fd60*/  @!P2 ST.E.64 [R14.64], R132 ;  /* 0x000000840e00a985 */ /* 0x0007e2000c101b06 */
[----:B------:R-:W-:Y:S02]  /*fd70*/  @!P1 LEA.HI.X R17, R11, R2, R27, 0x2, P4 ;  /* 0x000000020b119211 */ /* 0x000fe400020f141b */
[----:B------:R-:W-:-:S03]  /*fd80*/  ISETP.GE.AND P2, PT, R8, c[0x0][0x3c8], PT ;  /* 0x0000f20008007a0c */ /* 0x000fc60003f46270 */
[----:B------:R4:W-:Y:S01]  /*fd90*/  @!P1 ST.E.64 [R16.64], R136 ;  /* 0x0000008810009985 */ /* 0x0009e2000c101b06 */
[----:B------:R-:W-:Y:S02]  /*fda0*/  ISETP.GE.AND P1, PT, R7, c[0x0][0x3c8], PT ;  /* 0x0000f20007007a0c */ /* 0x000fe40003f26270 */
[----:B---3--:R-:W-:-:S04]  /*fdb0*/  @!P3 LEA R14, P4, R10, R0, 0x2 ;  /* 0x000000000a0eb211 */ /* 0x008fc800078810ff */
[----:B------:R-:W-:Y:S02]  /*fdc0*/  @!P3 LEA.HI.X R15, R10, R2, R28, 0x2, P4 ;  /* 0x000000020a0fb211 */ /* 0x000fe400020f141c */
[----:B------:R-:W-:-:S03]  /*fdd0*/  @!P5 LEA R18, P4, R9, R0, 0x2 ;  /* 0x000000000912d211 */ /* 0x000fc600078810ff */
[----:B------:R3:W-:Y:S01]  /*fde0*/  @!P3 ST.E.64 [R14.64], R148 ;  /* 0x000000940e00b985 */ /* 0x0007e2000c101b06 */
[----:B------:R-:W-:Y:S02]  /*fdf0*/  @!P5 LEA.HI.X R19, R9, R2, R29, 0x2, P4 ;  /* 0x000000020913d211 */ /* 0x000fe400020f141d */
[----:B------:R-:W-:Y:S02]  /*fe00*/  ISETP.GE.AND P4, PT, R3, c[0x0][0x3c8], PT ;  /* 0x0000f20003007a0c */ /* 0x000fe40003f86270 */
[C---:B----4-:R-:W-:Y:S01]  /*fe10*/  @!P2 LEA R16, P3, R8.reuse, R0, 0x2 ;  /* 0x000000000810a211 */ /* 0x050fe200078610ff */
[----:B------:R4:W-:Y:S03]  /*fe20*/  @!P5 ST.E.64 [R18.64], R152 ;  /* 0x000000981200d985 */ /* 0x0009e6000c101b06 */
        /* <DEDUP_REMOVED lines=8> */
[----:B------:R-:W-:Y:S02]  /*feb0*/  ISETP.GE.AND P1, PT, R4, c[0x0][0x3c8], PT ;  /* 0x0000f20004007a0c */ /* 0x000fe40003f26270 */
[----:B------:R-:W-:Y:S02]  /*fec0*/  @!P4 LEA.HI.X R21, R3, R2, R32, 0x2, P5 ;  /* 0x000000020315c211 */ /* 0x000fe400028f1420 */
[----:B----4-:R-:W-:-:S03]  /*fed0*/  @!P3 LEA R18, P5, R6, R0, 0x2 ;  /* 0x000000000612b211 */ /* 0x010fc600078a10ff */
[----:B------:R4:W-:Y:S01]  /*fee0*/  @!P4 ST.E.64 [R20.64], R72 ;  /* 0x000000481400c985 */ /* 0x0009e2000c101b06 */
[----:B------:R-:W-:Y:S02]  /*fef0*/  @!P3 LEA.HI.X R19, R6, R2, R33, 0x2, P5 ;  /* 0x000000020613b211 */ /* 0x000fe400028f1421 */
[----:B-----5:R-:W-:-:S03]  /*ff00*/  @!P2 LEA R16, P5, R5, R0, 0x2 ;  /* 0x000000000510a211 */ /* 0x020fc600078a10ff */
[----:B------:R4:W-:Y:S01]  /*ff10*/  @!P3 ST.E.64 [R18.64], R76 ;  /* 0x0000004c1200b985 */ /* 0x0009e2000c101b06 */
[----:B------:R-:W-:-:S05]  /*ff20*/  @!P2 LEA.HI.X R17, R5, R2, R34, 0x2, P5 ;  /* 0x000000020511a211 */ /* 0x000fca00028f1422 */
[----:B------:R4:W-:Y:S01]  /*ff30*/  @!P2 ST.E.64 [R16.64], R88 ;  /* 0x000000581000a985 */ /* 0x0009e2000c101b06 */
[----:B---3--:R-:W-:-:S04]  /*ff40*/  @!P1 LEA R14, P5, R4, R0, 0x2 ;  /* 0x00000000040e9211 */ /* 0x008fc800078a10ff */
[----:B------:R-:W-:-:S05]  /*ff50*/  @!P1 LEA.HI.X R15, R4, R2, R35, 0x2, P5 ;  /* 0x00000002040f9211 */ /* 0x000fca00028f1423 */
[----:B------:R4:W-:Y:S04]  /*ff60*/  @!P1 ST.E.64 [R14.64], R92 ;  /* 0x0000005c0e009985 */ /* 0x0009e8000c101b06 */
.L_x_1026:
[----:B------:R-:W-:Y:S05]  /*ff70*/  BSYNC B0 ;  /* 0x0000000000007941 */ /* 0x000fea0003800000 */
.L_x_1025:
[----:B----4-:R4:W1:Y:S04]  /*ff80*/  SHFL.IDX PT, R2, R22, 0x3, 0x1c1f ;  /* 0x007c1f0016027f89 */ /* 0x01086800000e0000 */
[----:B---3--:R4:W3:Y:S01]  /*ff90*/  SHFL.IDX PT, R0, R26, 0x3, 0x1c1f ;  /* 0x007c1f001a007f89 */ /* 0x0088e200000e0000 */
[----:B------:R-:W-:Y:S05]  /*ffa0*/  @P0 BRA `(.L_x_1027) ;  /* 0x000005e000000947 */ /* 0x000fea0003800000 */
[----:B------:R-:W-:Y:S02]  /*ffb0*/  ISETP.GE.AND P3, PT, R13, c[0x0][0x3c8], PT ;  /* 0x0000f2000d007a0c */ /* 0x000fe40003f66270 */
[----:B------:R-:W-:Y:S02]  /*ffc0*/  ISETP.GE.AND P4, PT, R37, c[0x0][0x3c8], PT ;  /* 0x0000f20025007a0c */ /* 0x000fe40003f86270 */
[----:B------:R-:W-:Y:S02]  /*ffd0*/  ISETP.GE.AND P2, PT, R12, c[0x0][0x3c8], PT ;  /* 0x0000f2000c007a0c */ /* 0x000fe40003f46270 */
[----:B------:R-:W-:-:S07]  /*ffe0*/  ISETP.GE.AND P1, PT, R11, c[0x0][0x3c8], PT ;  /* 0x0000f2000b007a0c */ /* 0x000fce0003f26270 */
[-C--:B---3--:R-:W-:Y:S02]  /*fff0*/  @!P3 LEA R20, P0, R13, R0.reuse, 0x2 ;  /* 0x000000000d14b211 */ /* 0x088fe400078010ff */
[----:B------:R-:W-:Y:S02]  /*10000*/  @!P4 LEA R18, P5, R37, R0, 0x2 ;  /* 0x000000002512c211 */ /* 0x000fe400078a10ff */
[-C--:B-1----:R-:W-:Y:S02]  /*10010*/  @!P3 LEA.HI.X R21, R13, R2.reuse, R23, 0x2, P0 ;  /* 0x000000020d15b211 */ /* 0x082fe400000f1417 */
[----:B------:R-:W-:Y:S02]  /*10020*/  @!P4 LEA.HI.X R19, R37, R2, R24, 0x2, P5 ;  /* 0x000000022513c211 */ /* 0x000fe400028f1418 */
[----:B------:R-:W-:Y:S02]  /*10030*/  ISETP.GE.AND P0, PT, R10, c[0x0][0x3c8], PT ;  /* 0x0000f2000a007a0c */ /* 0x000fe40003f06270 */
[C---:B------:R-:W-:Y:S01]  /*10040*/  @!P2 LEA R16, P5, R12.reuse, R0, 0x2 ;  /* 0x000000000c10a211 */ /* 0x040fe200078a10ff */
[----:B------:R-:W-:Y:S03]  /*10050*/  @!P4 ST.E.64 [R18.64], R118 ;  /* 0x000000761200c985 */ /* 0x000fe6000c101b06 */
[----:B------:R-:W-:Y:S01]  /*10060*/  @!P2 LEA.HI.X R17, R12, R2, R25, 0x2, P5 ;  /* 0x000000020c11a211 */ /* 0x000fe200028f1419 */
[----:B------:R-:W-:Y:S01]  /*10070*/  @!P3 ST.E.64 [R20.64], R122 ;  /* 0x0000007a1400b985 */ /* 0x000fe2000c101b06 */
[----:B------:R-:W-:-:S02]  /*10080*/  @!P1 LEA R14, P5, R11, R0, 0x2 ;  /* 0x000000000b0e9211 */ /* 0x000fc400078a10ff */
[----:B------:R-:W-:Y:S01]  /*10090*/  ISETP.GE.AND P3, PT, R7, c[0x0][0x3c8], PT ;  /* 0x0000f20007007a0c */ /* 0x000fe20003f66270 */
[----:B------:R-:W-:Y:S01]  /*100a0*/  @!P2 ST.E.64 [R16.64], R134 ;  /* 0x000000861000a985 */ /* 0x000fe2000c101b06 */
[----:B------:R-:W-:Y:S02]  /*100b0*/  @!P1 LEA.HI.X R15, R11, R2, R27, 0x2, P5 ;  /* 0x000000020b0f9211 */ /* 0x000fe400028f141b */
[----:B------:R-:W-:Y:S02]  /*100c0*/  ISETP.GE.AND P5, PT, R9, c[0x0][0x3c8], PT ;  /* 0x0000f20009007a0c */ /* 0x000fe40003fa6270 */
[C---:B------:R-:W-:Y:S01]  /*100d0*/  @!P0 LEA R12, P4, R10.reuse, R0, 0x2 ;  /* 0x000000000a0c8211 */ /* 0x040fe200078810ff */
[----:B------:R1:W-:Y:S01]  /*100e0*/  @!P1 ST.E.64 [R14.64], R138 ;  /* 0x0000008a0e009985 */ /* 0x0003e2000c101b06 */
[----:B------:R-:W-:Y:S02]  /*100f0*/  ISETP.GE.AND P2, PT, R3, c[0x0][0x3c8], PT ;  /* 0x0000f20003007a0c */ /* 0x000fe40003f46270 */
[----:B------:R-:W-:-:S02]  /*10100*/  @!P0 LEA.HI.X R13, R10, R2, R28, 0x2, P4 ;  /* 0x000000020a0d8211 */ /* 0x000fc400020f141c */
[----:B------:R-:W-:-:S03]  /*10110*/  ISETP.GE.AND P4, PT, R8, c[0x0][0x3c8], PT ;  /* 0x0000f20008007a0c */ /* 0x000fc60003f86270 */
[----:B------:R3:W-:Y:S02]  /*10120*/  @!P0 ST.E.64 [R12.64], R150 ;  /* 0x000000960c008985 */ /* 0x0007e4000c101b06 */
[----:B------:R-:W-:-:S04]  /*10130*/  @!P5 LEA R10, P1, R9, R0, 0x2 ;  /* 0x00000000090ad211 */ /* 0x000fc800078210ff */
[----:B------:R-:W-:Y:S02]  /*10140*/  @!P5 LEA.HI.X R11, R9, R2, R29, 0x2, P1 ;  /* 0x00000002090bd211 */ /* 0x000fe400008f141d */
[----:B------:R-:W-:-:S03]  /*10150*/  ISETP.GE.AND P1, PT, R6, c[0x0][0x3c8], PT ;  /* 0x0000f20006007a0c */ /* 0x000fc60003f26270 */
[----:B------:R5:W-:Y:S01]  /*10160*/  @!P5 ST.E.64 [R10.64], R154 ;  /* 0x0000009a0a00d985 */ /* 0x000be2000c101b06 */
[----:B-1----:R-:W-:-:S04]  /*10170*/  @!P4 LEA R14, P0, R8, R0, 0x2 ;  /* 0x00000000080ec211 */ /* 0x002fc800078010ff */
[----:B------:R-:W-:Y:S02]  /*10180*/  @!P4 LEA.HI.X R15, R8, R2, R31, 0x2, P0 ;  /* 0x00000002080fc211 */ /* 0x000fe400000f141f */
[----:B------:R-:W-:Y:S02]  /*10190*/  ISETP.GE.AND P0, PT, R5, c[0x0][0x3c8], PT ;  /* 0x0000f20005007a0c */ /* 0x000fe40003f06270 */
[C---:B---3--:R-:W-:Y:S01]  /*101a0*/  @!P3 LEA R12, P5, R7.reuse, R0, 0x2 ;  /* 0x00000000070cb211 */ /* 0x048fe200078a10ff */
[----:B------:R1:W-:Y:S03]  /*101b0*/  @!P4 ST.E.64 [R14.64], R166 ;  /* 0x000000a60e00c985 */ /* 0x0003e6000c101b06 */
[----:B------:R-:W-:-:S05]  /*101c0*/  @!P3 LEA.HI.X R13, R7, R2, R30, 0x2, P5 ;  /* 0x00000002070db211 */ /* 0x000fca00028f141e */
[----:B------:R1:W-:Y:S01]  /*101d0*/  @!P3 ST.E.64 [R12.64], R170 ;  /* 0x000000aa0c00b985 */ /* 0x0003e2000c101b06 */
[----:B-----5:R-:W-:-:S04]  /*101e0*/  @!P2 LEA R10, P5, R3, R0, 0x2 ;  /* 0x00000000030aa211 */ /* 0x020fc800078a10ff */
[----:B------:R-:W-:Y:S02]  /*101f0*/  @!P2 LEA.HI.X R11, R3, R2, R32, 0x2, P5 ;  /* 0x00000002030ba211 */ /* 0x000fe400028f1420 */
[----:B------:R-:W-:-:S03]  /*10200*/  @!P1 LEA R8, P5, R6, R0, 0x2 ;  /* 0x0000000006089211 */ /* 0x000fc600078a10ff */
[----:B------:R1:W-:Y:S01]  /*10210*/  @!P2 ST.E.64 [R10.64], R74 ;  /* 0x0000004a0a00a985 */ /* 0x0003e2000c101b06 */
[----:B------:R-:W-:Y:S02]  /*10220*/  @!P1 LEA.HI.X R9, R6, R2, R33, 0x2, P5 ;  /* 0x0000000206099211 */ /* 0x000fe400028f1421 */
[----:B------:R-:W-:-:S03]  /*10230*/  @!P0 LEA R6, P5, R5, R0, 0x2 ;  /* 0x0000000005068211 */ /* 0x000fc600078a10ff */
[----:B------:R1:W-:Y:S01]  /*10240*/  @!P1 ST.E.64 [R8.64], R78 ;  /* 0x0000004e08009985 */ /* 0x0003e2000c101b06 */
[----:B------:R-:W-:-:S05]  /*10250*/  @!P0 LEA.HI.X R7, R5, R2, R34, 0x2, P5 ;  /* 0x0000000205078211 */ /* 0x000fca00028f1422 */
[----:B------:R1:W-:Y:S01]  /*10260*/  @!P0 ST.E.64 [R6.64], R90 ;  /* 0x0000005a06008985 */ /* 0x0003e2000c101b06 */
[----:B------:R-:W-:-:S13]  /*10270*/  ISETP.GE.AND P0, PT, R4, c[0x0][0x3c8], PT ;  /* 0x0000f20004007a0c */ /* 0x000fda0003f06270 */
[----:B------:R-:W-:Y:S05]  /*10280*/  @P0 BRA `(.L_x_1027) ;  /* 0x0000030000000947 */ /* 0x000fea0003800000 */
[----:B-1----:R-:W-:-:S04]  /*10290*/  LEA R6, P0, R4, R0, 0x2 ;  /* 0x0000000004067211 */ /* 0x002fc800078010ff */
[----:B------:R-:W-:-:S05]  /*102a0*/  LEA.HI.X R7, R4, R2, R35, 0x2, P0 ;  /* 0x0000000204077211 */ /* 0x000fca00000f1423 */
[----:B------:R1:W-:Y:S01]  /*102b0*/  ST.E.64 [R6.64], R94 ;  /* 0x0000005e06007985 */ /* 0x0003e2000c101b06 */
[----:B------:R-:W-:Y:S05]  /*102c0*/  BRA `(.L_x_1027) ;  /* 0x000002c000007947 */ /* 0x000fea0003800000 */
.L_x_1019:
[----:B------:R-:W2:Y:S02]  /*102d0*/  S2R R4, SR_TID.X ;  /* 0x0000000000047919 */ /* 0x000ea40000002100 */
[----:B--2---:R-:W-:-:S13]  /*102e0*/  ISETP.GT.AND P0, PT, R4, 0x7f, PT ;  /* 0x0000007f0400780c */ /* 0x004fda0003f04270 */
[----:B------:R-:W-:Y:S05]  /*102f0*/  @P0 BRA `(.L_x_1027) ;  /* 0x0000029000000947 */ /* 0x000fea0003800000 */
[----:B------:R-:W2:Y:S01]  /*10300*/  LDL.LU R3, [R1+0x54] ;  /* 0x0000540001037983 */ /* 0x000ea20000300800 */
[----:B------:R-:W-:-:S05]  /*10310*/  MOV R2, c[0x0][0x4e8] ;  /* 0x00013a0000027a02 */ /* 0x000fca0000000f00 */
[----:B------:R-:W-:Y:S01]  /*10320*/  IMAD R0, R2, c[0x0][0x388], RZ ;  /* 0x0000e20002007a24 */ /* 0x000fe200078e02ff */
[----:B--2---:R-:W-:-:S04]  /*10330*/  IADD3 R4, R3, R4, RZ ;  /* 0x0000000403047210 */ /* 0x004fc80007ffe0ff */
[----:B------:R-:W-:-:S13]  /*10340*/  ISETP.GE.AND P0, PT, R4, R0, PT ;  /* 0x000000000400720c */ /* 0x000fda0003f06270 */
[----:B------:R-:W-:Y:S05]  /*10350*/  @P0 BRA `(.L_x_1027) ;  /* 0x0000023000000947 */ /* 0x000fea0003800000 */
[----:B------:R-:W2:Y:S04]  /*10360*/  LDL.LU R3, [R1+0x40] ;  /* 0x0000400001037983 */ /* 0x000ea80000300800 */
[----:B------:R-:W3:Y:S04]  /*10370*/  LDL.LU R9, [R1+0x44] ;  /* 0x0000440001097983 */ /* 0x000ee80000300800 */
[----:B------:R-:W4:Y:S01]  /*10380*/  LDL.LU R8, [R1+0x50] ;  /* 0x0000500001087983 */ /* 0x000f220000300800 */
[----:B------:R-:W-:-:S13]  /*10390*/  ISETP.NE.AND P0, PT, R2, 0x1, PT ;  /* 0x000000010200780c */ /* 0x000fda0003f05270 */
[----:B------:R-:W-:Y:S01]  /*103a0*/  @P0 IMAD.HI.U32 R7, R4, c[0x0][0x4ec], RZ ;  /* 0x00013b0004070a27 */ /* 0x000fe200078e00ff */
[----:B--2---:R-:W-:Y:S02]  /*103b0*/  SHF.R.S32.HI R0, RZ, 0x1f, R3 ;  /* 0x0000001fff007819 */ /* 0x004fe40000011403 */
[----:B---3--:R-:W-:-:S03]  /*103c0*/  SHF.R.S32.HI R6, RZ, 0x1f, R9 ;  /* 0x0000001fff067819 */ /* 0x008fc60000011409 */
[----:B------:R-:W-:-:S04]  /*103d0*/  IMAD R0, R0, c[0x0][0x4d0], RZ ;  /* 0x0001340000007a24 */ /* 0x000fc800078e02ff */
[C---:B------:R-:W-:Y:S01]  /*103e0*/  IMAD R5, R3.reuse, c[0x0][0x4d4], R0 ;  /* 0x0001350003057a24 */ /* 0x040fe200078e0200 */
[----:B------:R-:W-:Y:S01]  /*103f0*/  MOV R0, R4 ;  /* 0x0000000400007202 */ /* 0x000fe20000000f00 */
[----:B------:R-:W-:Y:S01]  /*10400*/  IMAD.WIDE.U32 R2, R3, c[0x0][0x4d0], RZ ;  /* 0x0001340003027a25 */ /* 0x000fe200078e00ff */
[----:B------:R-:W-:-:S03]  /*10410*/  @P0 SHF.R.U32.HI R0, RZ, c[0x0][0x4f0], R7 ;  /* 0x00013c00ff000a19 */ /* 0x000fc60000011607 */
[----:B------:R-:W-:Y:S01]  /*10420*/  IMAD R6, R6, c[0x0][0x4d8], RZ ;  /* 0x0001360006067a24 */ /* 0x000fe200078e02ff */
[----:B------:R-:W-:Y:S02]  /*10430*/  IADD3 R3, R3, R5, RZ ;  /* 0x0000000503037210 */ /* 0x000fe40007ffe0ff */
[----:B----4-:R-:W-:Y:S01]  /*10440*/  SHF.R.S32.HI R5, RZ, 0x1f, R8 ;  /* 0x0000001fff057819 */ /* 0x010fe20000011408 */
[C---:B------:R-:W-:Y:S01]  /*10450*/  IMAD R7, R9.reuse, c[0x0][0x4dc], R6 ;  /* 0x0001370009077a24 */ /* 0x040fe200078e0206 */
[----:B------:R-:W-:Y:S01]  /*10460*/  IADD3 R6, -R0, RZ, RZ ;  /* 0x000000ff00067210 */ /* 0x000fe20007ffe1ff */
[----:B------:R-:W-:-:S04]  /*10470*/  IMAD.WIDE.U32 R2, R9, c[0x0][0x4d8], R2 ;  /* 0x0001360009027a25 */ /* 0x000fc800078e0002 */
[----:B------:R-:W-:Y:S01]  /*10480*/  IMAD R5, R5, c[0x0][0x4e0], RZ ;  /* 0x0001380005057a24 */ /* 0x000fe200078e02ff */
[----:B------:R-:W-:Y:S01]  /*10490*/  IADD3 R3, R3, R7, RZ ;  /* 0x0000000703037210 */ /* 0x000fe20007ffe0ff */
[----:B------:R-:W-:Y:S01]  /*104a0*/  IMAD R4, R6, c[0x0][0x4e8], R4 ;  /* 0x00013a0006047a24 */ /* 0x000fe200078e0204 */
[----:B------:R-:W-:Y:S01]  /*104b0*/  SHF.R.S32.HI R7, RZ, 0x1f, R0 ;  /* 0x0000001fff077819 */ /* 0x000fe20000011400 */
[C---:B------:R-:W-:Y:S02]  /*104c0*/  IMAD R6, R8.reuse, c[0x0][0x4e4], R5 ;  /* 0x0001390008067a24 */ /* 0x040fe400078e0205 */
[----:B------:R-:W-:Y:S01]  /*104d0*/  IMAD.WIDE.U32 R2, R8, c[0x0][0x4e0], R2 ;  /* 0x0001380008027a25 */ /* 0x000fe200078e0002 */
[----:B------:R-:W-:-:S04]  /*104e0*/  SHF.R.S32.HI R5, RZ, 0x1f, R4 ;  /* 0x0000001fff057819 */ /* 0x000fc80000011404 */
[----:B------:R-:W-:Y:S01]  /*104f0*/  IADD3 R2, P0, R0, R2, RZ ;  /* 0x0000000200027210 */ /* 0x000fe20007f1e0ff */
[----:B------:R-:W-:-:S03]  /*10500*/  IMAD R0, R5, c[0x0][0x4c8], RZ ;  /* 0x0001320005007a24 */ /* 0x000fc600078e02ff */
[----:B------:R-:W-:Y:S01]  /*10510*/  IADD3.X R3, R7, R3, R6, P0, !PT ;  /* 0x0000000307037210 */ /* 0x000fe200007fe406 */
[----:B------:R-:W-:-:S04]  /*10520*/  IMAD R0, R4, c[0x0][0x4cc], R0 ;  /* 0x0001330004007a24 */ /* 0x000fc800078e0200 */
[----:B------:R-:W-:-:S05]  /*10530*/  IMAD.WIDE.U32 R2, R4, c[0x0][0x4c8], R2 ;  /* 0x0001320004027a25 */ /* 0x000fca00078e0002 */
[----:B------:R-:W-:Y:S02]  /*10540*/  IADD3 R0, R3, R0, RZ ;  /* 0x0000000003007210 */ /* 0x000fe40007ffe0ff */
[----:B------:R-:W-:-:S04]  /*10550*/  LEA R4, P0, R2, c[0x0][0x4a8], 0x2 ;  /* 0x00012a0002047a11 */ /* 0x000fc800078010ff */
[----:B------:R-:W-:Y:S02]  /*10560*/  LEA.HI.X R5, R2, c[0x0][0x4ac], R0, 0x2, P0 ;  /* 0x00012b0002057a11 */ /* 0x000fe400000f1400 */
[----:B------:R-:W-:-:S05]  /*10570*/  MOV R0, 0xff800000 ;  /* 0xff80000000007802 */ /* 0x000fca0000000f00 */
[----:B------:R2:W-:Y:S02]  /*10580*/  STG.E [R4.64], R0 ;  /* 0x0000000004007986 */ /* 0x0005e4000c101906 */
.L_x_1027:
[----:B------:R-:W-:Y:S05]  /*10590*/  BSYNC B1 ;  /* 0x0000000000017941 */ /* 0x000fea0003800000 */
.L_x_1018:
[----:B--23--:R-:W2:Y:S02]  /*105a0*/  LDL R0, [R1+0x68] ;  /* 0x0000680001007983 */ /* 0x00cea40000100800 */
[----:B--2---:R-:W-:-:S13]  /*105b0*/  ISETP.NE.AND P0, PT, R0, RZ, PT ;  /* 0x000000ff0000720c */ /* 0x004fda0003f05270 */
[----:B------:R-:W-:Y:S01]  /*105c0*/  @P0 WARPSYNC 0xffffffff ;  /* 0xffffffff00000948 */ /* 0x000fe20003800000 */
[----:B------:R-:W-:Y:S06]  /*105d0*/  @P0 BAR.SYNC.DEFER_BLOCKING 0x5, 0x80 ;  /* 0x0142000000000b1d */ /* 0x000fec0000010000 */
[----:B------:R-:W2:Y:S04]  /*105e0*/  @P0 LDS R0, [0xc100] ;  /* 0x00c10000ff000984 */ /* 0x000ea80000000800 */
[----:B--2---:R2:W-:Y:S04]  /*105f0*/  @P0 STL [R1+0x58], R0 ;  /* 0x0000580001000387 */ /* 0x0045e80000100800 */
[----:B------:R-:W-:Y:S06]  /*10600*/  @P0 BAR.ARV 0x4, 0x80 ;  /* 0x0102000000000b1d */ /* 0x000fec0000002000 */
[----:B------:R-:W-:Y:S05]  /*10610*/  @P0 BRA `(.L_x_1028) ;  /* 0x0000009000000947 */ /* 0x000fea0003800000 */
[----:B------:R-:W-:Y:S05]  /*10620*/  BRA.DIV ~URZ, `(.L_x_1029) ;  /* 0x000006f27f007947 */ /* 0x000fea000b800000 */
[----:B--2---:R2:W3:Y:S02]  /*10630*/  SHFL.IDX PT, R0, R36, RZ, 0x1f ;  /* 0x00001fff24007589 */ /* 0x0044e400000e0000 */
.L_x_1040:
[----:B-1----:R-:W1:Y:S01]  /*10640*/  S2R R2, SR_TID.X ;  /* 0x0000000000027919 */ /* 0x002e620000002100 */
[----:B------:R-:W-:Y:S03]  /*10650*/  WARPSYNC 0xffffffff ;  /* 0xffffffff00007948 */ /* 0x000fe60003800000 */
[----:B------:R-:W-:Y:S06]  /*10660*/  BAR.SYNC.DEFER_BLOCKING 0x4, 0x80 ;  /* 0x0102000000007b1d */ /* 0x000fec0000010000 */
[----:B---3--:R3:W-:Y:S01]  /*10670*/  STL [R1+0x58], R0 ;  /* 0x0000580001007387 */ /* 0x0087e20000100800 */
[----:B-1----:R-:W-:-:S13]  /*10680*/  LOP3.LUT P0, RZ, R2, 0x7f, RZ, 0xc0, !PT ;  /* 0x0000007f02ff7812 */ /* 0x002fda000780c0ff */
[----:B------:R3:W-:Y:S04]  /*10690*/  @!P0 STS [0xc100], R36 ;  /* 0x00c10024ff008388 */ /* 0x0007e80000000800 */
[----:B------:R-:W-:Y:S06]  /*106a0*/  BAR.ARV 0x5, 0x80 ;  /* 0x0142000000007b1d */ /* 0x000fec0000002000 */
.L_x_1028:
[----:B--23--:R-:W2:Y:S02]  /*106b0*/  LDL R0, [R1+0x58] ;  /* 0x0000580001007983 */ /* 0x00cea40000100800 */
[----:B--2---:R-:W-:-:S13]  /*106c0*/  ISETP.GE.AND P0, PT, R0, c[0x0][0x538], PT ;  /* 0x00014e0000007a0c */ /* 0x004fda0003f06270 */
[----:B-1--4-:R-:W-:Y:S01]  /*106d0*/  @P0 CALL.REL.NOINC `(.L_x_1030) ;  /* 0x0000001000000944 */ /* 0x012fe20003c00000 */
[----:B------:R-:W-:Y:S05]  /*106e0*/  BRA `(.L_x_1031) ;  /* 0xffff014000007947 */ /* 0x000fea000383ffff */
.L_x_1030:
[----:B------:R-:W-:Y:S05]  /*106f0*/  EXIT ;  /* 0x000000000000794d */ /* 0x000fea0003800000 */
.L_x_996:
[----:B------:R-:W-:Y:S01]  /*10700*/  IMAD.MOV.U32 R7, RZ, RZ, R14 ;  /* 0x000000ffff077224 */ /* 0x000fe200078e000e */
[----:B------:R-:W-:Y:S01]  /*10710*/  MOV R6, RZ ;  /* 0x000000ff00067202 */ /* 0x000fe20000000f00 */
[----:B-1----:R-:W-:Y:S01]  /*10720*/  IMAD.MOV.U32 R3, RZ, RZ, 0x1c1f ;  /* 0x00001c1fff037424 */ /* 0x002fe200078e00ff */
[----:B------:R-:W-:Y:S02]  /*10730*/  MOV R2, 0x10750 ;  /* 0x0001075000027802 */ /* 0x000fe40000000f00 */
[----:B------:R-:W-:Y:S05]  /*10740*/  CALL.REL.NOINC `($__internal_17_$__cuda_sm70_shflsync_idx_p) ;  /* 0x0000068000007944 */ /* 0x000fea0003c00000 */
[----:B------:R-:W-:Y:S01]  /*10750*/  MOV R5, R6 ;  /* 0x0000000600057202 */ /* 0x000fe20000000f00 */
[----:B------:R-:W-:Y:S05]  /*10760*/  BRA `(.L_x_1032) ;  /* 0xffff10d000007947 */ /* 0x000fea000383ffff */
.L_x_997:
[----:B------:R-:W-:Y:S01]  /*10770*/  IMAD.MOV.U32 R7, RZ, RZ, R16 ;  /* 0x000000ffff077224 */ /* 0x000fe200078e0010 */
[----:B------:R-:W-:Y:S01]  /*10780*/  MOV R6, RZ ;  /* 0x000000ff00067202 */ /* 0x000fe20000000f00 */
[----:B-1----:R-:W-:Y:S01]  /*10790*/  IMAD.MOV.U32 R3, RZ, RZ, 0x1c1f ;  /* 0x00001c1fff037424 */ /* 0x002fe200078e00ff */
[----:B------:R-:W-:Y:S02]  /*107a0*/  MOV R2, 0x107c0 ;  /* 0x000107c000027802 */ /* 0x000fe40000000f00 */
[----:B--23--:R-:W-:Y:S05]  /*107b0*/  CALL.REL.NOINC `($__internal_17_$__cuda_sm70_shflsync_idx_p) ;  /* 0x0000061000007944 */ /* 0x00cfea0003c00000 */
[----:B------:R-:W-:Y:S01]  /*107c0*/  MOV R2, R6 ;  /* 0x0000000600027202 */ /* 0x000fe20000000f00 */
[----:B------:R-:W-:Y:S05]  /*107d0*/  BRA `(.L_x_1033) ;  /* 0xffff108000007947 */ /* 0x000fea000383ffff */
.L_x_1000:
[----:B--2---:R-:W-:Y:S01]  /*107e0*/  IMAD.MOV.U32 R7, RZ, RZ, R14 ;  /* 0x000000ffff077224 */ /* 0x004fe200078e000e */
[----:B------:R-:W-:Y:S01]  /*107f0*/  MOV R6, 0x1 ;  /* 0x0000000100067802 */ /* 0x000fe20000000f00 */
[----:B------:R-:W-:Y:S01]  /*10800*/  IMAD.MOV.U32 R3, RZ, RZ, 0x1c1f ;  /* 0x00001c1fff037424 */ /* 0x000fe200078e00ff */
[----:B----4-:R-:W-:-:S02]  /*10810*/  MOV R2, 0x10830 ;  /* 0x0001083000027802 */ /* 0x010fc40000000f00 */
[----:B-1-3--:R-:W-:Y:S05]  /*10820*/  CALL.REL.NOINC `($__internal_17_$__cuda_sm70_shflsync_idx_p) ;  /* 0x000005a000007944 */ /* 0x00afea0003c00000 */
[----:B------:R-:W-:Y:S01]  /*10830*/  IMAD.MOV.U32 R5, RZ, RZ, R6 ;  /* 0x000000ffff057224 */ /* 0x000fe200078e0006 */
[----:B------:R-:W-:Y:S01]  /*10840*/  MOV R6, 0x1 ;  /* 0x0000000100067802 */ /* 0x000fe20000000f00 */
[----:B------:R-:W-:Y:S01]  /*10850*/  IMAD.MOV.U32 R7, RZ, RZ, R16 ;  /* 0x000000ffff077224 */ /* 0x000fe200078e0010 */
[----:B------:R-:W-:-:S02]  /*10860*/  MOV R3, 0x1c1f ;  /* 0x00001c1f00037802 */ /* 0x000fc40000000f00 */
[----:B------:R-:W-:Y:S02]  /*10870*/  MOV R2, 0x10890 ;  /* 0x0001089000027802 */ /* 0x000fe40000000f00 */
[----:B------:R-:W-:Y:S05]  /*10880*/  CALL.REL.NOINC `($__internal_17_$__cuda_sm70_shflsync_idx_p) ;  /* 0x0000054000007944 */ /* 0x000fea0003c00000 */
[----:B------:R-:W-:Y:S01]  /*10890*/  MOV R2, R6 ;  /* 0x0000000600027202 */ /* 0x000fe20000000f00 */
[----:B------:R-:W-:Y:S05]  /*108a0*/  BRA `(.L_x_1034) ;  /* 0xffff118000007947 */ /* 0x000fea000383ffff */
.L_x_1003:
[----:B-1----:R-:W-:Y:S01]  /*108b0*/  IMAD.MOV.U32 R7, RZ, RZ, R14 ;  /* 0x000000ffff077224 */ /* 0x002fe200078e000e */
[----:B------:R-:W-:Y:S01]  /*108c0*/  MOV R6, 0x2 ;  /* 0x0000000200067802 */ /* 0x000fe20000000f00 */
[----:B------:R-:W-:Y:S01]  /*108d0*/  IMAD.MOV.U32 R3, RZ, RZ, 0x1c1f ;  /* 0x00001c1fff037424 */ /* 0x000fe200078e00ff */
[----:B--2---:R-:W-:Y:S02]  /*108e0*/  MOV R2, 0x10900 ;  /* 0x0001090000027802 */ /* 0x004fe40000000f00 */
[----:B---3--:R-:W-:Y:S05]  /*108f0*/  CALL.REL.NOINC `($__internal_17_$__cuda_sm70_shflsync_idx_p) ;  /* 0x000004d000007944 */ /* 0x008fea0003c00000 */
[----:B------:R-:W-:Y:S01]  /*10900*/  MOV R5, R6 ;  /* 0x0000000600057202 */ /* 0x000fe20000000f00 */
[----:B------:R-:W-:Y:S05]  /*10910*/  BRA `(.L_x_1035) ;  /* 0xffff12c000007947 */ /* 0x000fea000383ffff */
.L_x_1004:
[----:B------:R-:W-:Y:S01]  /*10920*/  IMAD.MOV.U32 R7, RZ, RZ, R16 ;  /* 0x000000ffff077224 */ /* 0x000fe200078e0010 */
[----:B------:R-:W-:Y:S01]  /*10930*/  MOV R6, 0x2 ;  /* 0x0000000200067802 */ /* 0x000fe20000000f00 */
[----:B------:R-:W-:Y:S01]  /*10940*/  IMAD.MOV.U32 R3, RZ, RZ, 0x1c1f ;  /* 0x00001c1fff037424 */ /* 0x000fe200078e00ff */
[----:B--2---:R-:W-:Y:S02]  /*10950*/  MOV R2, 0x10970 ;  /* 0x0001097000027802 */ /* 0x004fe40000000f00 */
[----:B-1-34-:R-:W-:Y:S05]  /*10960*/  CALL.REL.NOINC `($__internal_17_$__cuda_sm70_shflsync_idx_p) ;  /* 0x0000046000007944 */ /* 0x01afea0003c00000 */
[----:B------:R-:W-:Y:S01]  /*10970*/  MOV R2, R6 ;  /* 0x0000000600027202 */ /* 0x000fe20000000f00 */
[----:B------:R-:W-:Y:S05]  /*10980*/  BRA `(.L_x_1036) ;  /* 0xffff127000007947 */ /* 0x000fea000383ffff */
.L_x_1007:
[----:B-1----:R-:W-:Y:S01]  /*10990*/  IMAD.MOV.U32 R7, RZ, RZ, R14 ;  /* 0x000000ffff077224 */ /* 0x002fe200078e000e */
[----:B------:R-:W-:Y:S01]  /*109a0*/  MOV R6, 0x3 ;  /* 0x0000000300067802 */ /* 0x000fe20000000f00 */
[----:B------:R-:W-:Y:S01]  /*109b0*/  IMAD.MOV.U32 R3, RZ, RZ, 0x1c1f ;  /* 0x00001c1fff037424 */ /* 0x000fe200078e00ff */
[----:B------:R-:W-:-:S02]  /*109c0*/  MOV R2, 0x109e0 ;  /* 0x000109e000027802 */ /* 0x000fc40000000f00 */
[----:B--234-:R-:W-:Y:S05]  /*109d0*/  CALL.REL.NOINC `($__internal_17_$__cuda_sm70_shflsync_idx_p) ;  /* 0x000003f000007944 */ /* 0x01cfea0003c00000 */
        /* <DEDUP_REMOVED lines=8> */
.L_x_1014:
[----:B---3--:R1:W5:Y:S01]  /*10a60*/  LDL R0, [R1+0x20] ;  /* 0x0000200001007983 */ /* 0x0083620000100800 */
[----:B------:R-:W-:Y:S02]  /*10a70*/  MOV R3, 0x2 ;  /* 0x0000000200037802 */ /* 0x000fe40000000f00 */
[----:B------:R-:W-:Y:S02]  /*10a80*/  MOV R2, 0x10aa0 ;  /* 0x00010aa000027802 */ /* 0x000fe40000000f00 */
[----:B-1---5:R-:W-:Y:S05]  /*10a90*/  CALL.REL.NOINC `($__internal_16_$__cuda_sm70_shflsync_bfly_p) ;  /* 0x000002f000007944 */ /* 0x022fea0003c00000 */
[----:B------:R-:W-:Y:S01]  /*10aa0*/  MOV R5, R8 ;  /* 0x0000000800057202 */ /* 0x000fe20000000f00 */
[----:B------:R-:W-:Y:S05]  /*10ab0*/  BRA `(.L_x_1038) ;  /* 0xffffd72000007947 */ /* 0x000fea000383ffff */
.L_x_1015:
[----:B------:R-:W-:Y:S01]  /*10ac0*/  IMAD.MOV.U32 R0, RZ, RZ, R5 ;  /* 0x000000ffff007224 */ /* 0x000fe200078e0005 */
[----:B------:R-:W-:Y:S02]  /*10ad0*/  MOV R3, 0x1 ;  /* 0x0000000100037802 */ /* 0x000fe40000000f00 */
[----:B------:R-:W-:Y:S02]  /*10ae0*/  MOV R2, 0x10b00 ;  /* 0x00010b0000027802 */ /* 0x000fe40000000f00 */
[----:B------:R-:W-:Y:S05]  /*10af0*/  CALL.REL.NOINC `($__internal_16_$__cuda_sm70_shflsync_bfly_p) ;  /* 0x0000029000007944 */ /* 0x000fea0003c00000 */
[----:B------:R1:W5:Y:S01]  /*10b00*/  LDL R0, [R1+0x24] ;  /* 0x0000240001007983 */ /* 0x0003620000100800 */
[----:B------:R-:W-:Y:S01]  /*10b10*/  FADD.FTZ R5, R5, R8 ;  /* 0x0000000805057221 */ /* 0x000fe20000010000 */
[----:B------:R-:W-:-:S02]  /*10b20*/  MOV R3, 0x2 ;  /* 0x0000000200037802 */ /* 0x000fc40000000f00 */
[----:B------:R-:W-:Y:S02]  /*10b30*/  MOV R2, 0x10b50 ;  /* 0x00010b5000027802 */ /* 0x000fe40000000f00 */
[----:B-1---5:R-:W-:Y:S05]  /*10b40*/  CALL.REL.NOINC `($__internal_16_$__cuda_sm70_shflsync_bfly_p) ;  /* 0x0000024000007944 */ /* 0x022fea0003c00000 */
[----:B------:R-:W2:Y:S01]  /*10b50*/  LDL.LU R0, [R1+0x24] ;  /* 0x0000240001007983 */ /* 0x000ea20000300800 */
[----:B------:R-:W-:Y:S02]  /*10b60*/  MOV R3, 0x1 ;  /* 0x0000000100037802 */ /* 0x000fe40000000f00 */
[----:B------:R-:W-:Y:S01]  /*10b70*/  MOV R2, 0x10bb0 ;  /* 0x00010bb000027802 */ /* 0x000fe20000000f00 */
[----:B--2---:R-:W-:-:S05]  /*10b80*/  FADD.FTZ R4, R0, R8 ;  /* 0x0000000800047221 */ /* 0x004fca0000010000 */
[----:B------:R-:W-:Y:S02]  /*10b90*/  MOV R0, R4 ;  /* 0x0000000400007202 */ /* 0x000fe40000000f00 */
[----:B------:R-:W-:Y:S05]  /*10ba0*/  CALL.REL.NOINC `($__internal_16_$__cuda_sm70_shflsync_bfly_p) ;  /* 0x000001e000007944 */ /* 0x000fea0003c00000 */
[----:B------:R1:W5:Y:S01]  /*10bb0*/  LDL R0, [R1+0x28] ;  /* 0x0000280001007983 */ /* 0x0003620000100800 */
[----:B------:R-:W-:Y:S01]  /*10bc0*/  FADD.FTZ R4, R4, R8 ;  /* 0x0000000804047221 */ /* 0x000fe20000010000 */
[----:B------:R-:W-:Y:S02]  /*10bd0*/  MOV R3, 0x2 ;  /* 0x0000000200037802 */ /* 0x000fe40000000f00 */
        /* <DEDUP_REMOVED lines=19> */
[----:B------:R-:W-:Y:S05]  /*10d10*/  BRA `(.L_x_1039) ;  /* 0xffffd5f000007947 */ /* 0x000fea000383ffff */
.L_x_1029:
[----:B-1----:R-:W-:Y:S01]  /*10d20*/  IMAD.MOV.U32 R7, RZ, RZ, R36 ;  /* 0x000000ffff077224 */ /* 0x002fe200078e0024 */
[----:B------:R-:W-:Y:S01]  /*10d30*/  MOV R6, RZ ;  /* 0x000000ff00067202 */ /* 0x000fe20000000f00 */
[----:B------:R-:W-:Y:S01]  /*10d40*/  IMAD.MOV.U32 R3, RZ, RZ, 0x1f ;  /* 0x0000001fff037424 */ /* 0x000fe200078e00ff */
[----:B------:R-:W-:Y:S02]  /*10d50*/  MOV R2, 0x10d70 ;  /* 0x00010d7000027802 */ /* 0x000fe40000000f00 */
[----:B--2-4-:R-:W-:Y:S05]  /*10d60*/  CALL.REL.NOINC `($__internal_17_$__cuda_sm70_shflsync_idx_p) ;  /* 0x0000006000007944 */ /* 0x014fea0003c00000 */
[----:B------:R-:W-:Y:S01]  /*10d70*/  MOV R0, R6 ;  /* 0x0000000600007202 */ /* 0x000fe20000000f00 */
[----:B------:R-:W-:Y:S05]  /*10d80*/  BRA `(.L_x_1040) ;  /* 0xfffff8b000007947 */ /* 0x000fea000383ffff */
        .weak           $__internal_16_$__cuda_sm70_shflsync_bfly_p
        .type           $__internal_16_$__cuda_sm70_shflsync_bfly_p,@function
        .size           $__internal_16_$__cuda_sm70_shflsync_bfly_p,($__internal_17_$__cuda_sm70_shflsync_idx_p - $__internal_16_$__cuda_sm70_shflsync_bfly_p)
$__internal_16_$__cuda_sm70_shflsync_bfly_p:
[----:B------:R-:W-:Y:S04]  /*10d90*/  WARPSYNC R9 ;  /* 0x0000000900007348 */ /* 0x000fe80003800000 */
[----:B------:R1:W2:Y:S02]  /*10da0*/  SHFL.BFLY PT, R8, R0, R3, R10 ;  /* 0x0c00000300087389 */ /* 0x0002a400000e000a */
[----:B-1----:R-:W-:-:S04]  /*10db0*/  MOV R3, 0x0 ;  /* 0x0000000000037802 */ /* 0x002fc80000000f00 */
[----:B--2---:R-:W-:Y:S05]  /*10dc0*/  RET.REL.NODEC R2 `(_ZN7cutlass13device_kernelIN5flash19enable_sm80_to_sm89INS1_16FlashAttnFwdSm80INS1_25CollectiveMainloopFwdSm80ILi4ELi1ELb0EN4cute5tupleIJNS5_1CILi128EEENS7_ILi64EEENS7_ILi96EEEEEELi96ENS_10bfloat16_tEfNS_4arch4Sm80ELb1ELb0ELb1ELb0ELb0ELb0ELb1ELb1EEENS1_21CollectiveEpilogueFwdINS6_IJS8_SA_S9_EEENS6_IJNS7_ILi1EEESI_SI_EEESC_SE_Li128ELb0ELb1ELb1ELb0EEENS1_30DynamicPersistentTileSchedulerILi128ELi128ELb1ELb1ELb0EEEEEEEEEvNT_6ParamsE) ;  /* 0xfffef23002007950 */ /* 0x004fea0003c3ffff */
        .weak           $__internal_17_$__cuda_sm70_shflsync_idx_p
        .type           $__internal_17_$__cuda_sm70_shflsync_idx_p,@function
        .size           $__internal_17_$__cuda_sm70_shflsync_idx_p,(.L_x_2870 - $__internal_17_$__cuda_sm70_shflsync_idx_p)
$__internal_17_$__cuda_sm70_shflsync_idx_p:
[----:B------:R-:W-:-:S04]  /*10dd0*/  MOV R8, 0xffffffff ;  /* 0xffffffff00087802 */ /* 0x000fc80000000f00 */
[----:B------:R-:W-:Y:S04]  /*10de0*/  WARPSYNC R8 ;  /* 0x0000000800007348 */ /* 0x000fe80003800000 */
[----:B------:R1:W2:Y:S02]  /*10df0*/  SHFL.IDX PT, R6, R7, R6, R3 ;  /* 0x0000000607067389 */ /* 0x0002a400000e0003 */
[----:B-1----:R-:W-:-:S04]  /*10e00*/  MOV R3, 0x0 ;  /* 0x0000000000037802 */ /* 0x002fc80000000f00 */
[----:B--2---:R-:W-:Y:S05]  /*10e10*/  RET.REL.NODEC R2 `(_ZN7cutlass13device_kernelIN5flash19enable_sm80_to_sm89INS1_16FlashAttnFwdSm80INS1_25CollectiveMainloopFwdSm80ILi4ELi1ELb0EN4cute5tupleIJNS5_1CILi128EEENS7_ILi64EEENS7_ILi96EEEEEELi96ENS_10bfloat16_tEfNS_4arch4Sm80ELb1ELb0ELb1ELb0ELb0ELb0ELb1ELb1EEENS1_21CollectiveEpilogueFwdINS6_IJS8_SA_S9_EEENS6_IJNS7_ILi1EEESI_SI_EEESC_SE_Li128ELb0ELb1ELb1ELb0EEENS1_30DynamicPersistentTileSchedulerILi128ELi128ELb1ELb1ELb0EEEEEEEEEvNT_6ParamsE) ;  /* 0xfffef1e002007950 */ /* 0x004fea0003c3ffff */
.L_x_1041:
        /* <DEDUP_REMOVED lines=14> */
.L_x_2870:


//--------------------- .text._ZN7cutlass13device_kernelIN5flash19enable_sm80_to_sm89INS1_16FlashAttnFwdSm80INS1_25CollectiveMainloopFwdSm80ILi4ELi1ELb0EN4cute5tupleIJNS5_1CILi128EEENS7_ILi48EEENS7_ILi96EEEEEELi96ENS_10bfloat16_tEfNS_4arch4Sm80ELb1ELb0ELb1ELb1ELb0ELb0ELb1ELb1EEENS1_21CollectiveEpilogueFwdINS6_IJS8_SA_S9_EEENS6_IJNS7_ILi1EEESI_SI_EEESC_SE_Li128ELb1ELb1ELb1ELb0EEENS1_36VarlenDynamicPersistentTileSchedulerILi128ELi48ELi128ELi128ELb1ELb1ELb0ELb1ELb1ELb1EEEEEEEEEvNT_6ParamsE --------------------------
	.section	.text._ZN7cutlass13device_kernelIN5flash19enable_sm80_to_sm89INS1_16FlashAttnFwdSm80INS1_25CollectiveMainloopFwdSm80ILi4ELi1ELb0EN4cute5tupleIJNS5_1CILi128EEENS7_ILi48EEENS7_ILi96EEEEEELi96ENS_10bfloat16_tEfNS_4arch4Sm80ELb1ELb0ELb1ELb1ELb0ELb0ELb1ELb1EEENS1_21CollectiveEpilogueFwdINS6_IJS8_SA_S9_EEENS6_IJNS7_ILi1EEESI_SI_EEESC_SE_Li128ELb1ELb1ELb1ELb0EEENS1_36VarlenDynamicPersistentTileSchedulerILi128ELi48ELi128ELi128ELb1ELb1ELb0ELb1ELb1ELb1EEEEEEEEEvNT_6ParamsE,"ax",@progbits
	.sectioninfo	@"SHI_REGISTERS=255"
	.align	128
.text._ZN7cutlass13device_kernelIN5flash19enable_sm80_to_sm89INS1_16FlashAttnFwdSm80INS1_25CollectiveMainloopFwdSm80ILi4ELi1ELb0EN4cute5tupleIJNS5_1CILi128EEENS7_ILi48EEENS7_ILi96EEEEEELi96ENS_10bfloat16_tEfNS_4arch4Sm80ELb1ELb0ELb1ELb1ELb0ELb0ELb1ELb1EEENS1_21CollectiveEpilogueFwdINS6_IJS8_SA_S9_EEENS6_IJNS7_ILi1EEESI_SI_EEESC_SE_Li128ELb1ELb1ELb1ELb0EEENS1_36VarlenDynamicPersistentTileSchedulerILi128ELi48ELi128ELi128ELb1ELb1ELb0ELb1ELb1ELb1EEEEEEEEEvNT_6ParamsE:
        .type           _ZN7cutlass13device_kernelIN5flash19enable_sm80_to_sm89INS1_16FlashAttnFwdSm80INS1_25CollectiveMainloopFwdSm80ILi4ELi1ELb0EN4cute5tupleIJNS5_1CILi128EEENS7_ILi48EEENS7_ILi96EEEEEELi96ENS_10bfloat16_tEfNS_4arch4Sm80ELb1ELb0ELb1ELb1ELb0ELb0ELb1ELb1EEENS1_21CollectiveEpilogueFwdINS6_IJS8_SA_S9_EEENS6_IJNS7_ILi1EEESI_SI_EEESC_SE_Li128ELb1ELb1ELb1ELb0EEENS1_36VarlenDynamicPersistentTileSchedulerILi128ELi48ELi128ELi128ELb1ELb1ELb0ELb1ELb1ELb1EEEEEEEEEvNT_6ParamsE,@function
        .size           _ZN7cutlass13device_kernelIN5flash19enable_sm80_to_sm89INS1_16FlashAttnFwdSm80INS1_25CollectiveMainloopFwdSm80ILi4ELi1ELb0EN4cute5tupleIJNS5_1CILi128EEENS7_ILi48EEENS7_ILi96EEEEEELi96ENS_10bfloat16_tEfNS_4arch4Sm80ELb1ELb0ELb1ELb1ELb0ELb0ELb1ELb1EEENS1_21CollectiveEpilogueFwdINS6_IJS8_SA_S9_EEENS6_IJNS7_ILi1EEESI_SI_EEESC_SE_Li128ELb1ELb1ELb1ELb0EEENS1_36VarlenDynamicPersistentTileSchedulerILi128ELi48ELi128ELi128ELb1ELb1ELb0ELb1ELb1ELb1EEEEEEEEEvNT_6ParamsE,(.L_x_2873 - _ZN7cutlass13device_kernelIN5flash19enable_sm80_to_sm89INS1_16FlashAttnFwdSm80INS1_25CollectiveMainloopFwdSm80ILi4ELi1ELb0EN4cute5tupleIJNS5_1CILi128EEENS7_ILi48EEENS7_ILi96EEEEEELi96ENS_10bfloat16_tEfNS_4arch4Sm80ELb1ELb0ELb1ELb1ELb0ELb0ELb1ELb1EEENS1_21CollectiveEpilogueFwdINS6_IJS8_SA_S9_EEENS6_IJNS7_ILi1EEESI_SI_EEESC_SE_Li128ELb1ELb1ELb1ELb0EEENS1_36VarlenDynamicPersistentTileSchedulerILi128ELi48ELi128ELi128ELb1ELb1ELb0ELb1ELb1ELb1EEEEEEEEEvNT_6ParamsE)
        .other          _ZN7cutlass13device_kernelIN5flash19enable_sm80_to_sm89INS1_16FlashAttnFwdSm80INS1_25CollectiveMainloopFwdSm80ILi4ELi1ELb0EN4cute5tupleIJNS5_1CILi128EEENS7_ILi48EEENS7_ILi96EEEEEELi96ENS_10bfloat16_tEfNS_4arch4Sm80ELb1ELb0ELb1ELb1ELb0ELb0ELb1ELb1EEENS1_21CollectiveEpilogueFwdINS6_IJS8_SA_S9_EEENS6_IJNS7_ILi1EEESI_SI_EEESC_SE_Li128ELb1ELb1ELb1ELb0EEENS1_36VarlenDynamicPersistentTileSchedulerILi128ELi48ELi128ELi128ELb1ELb1ELb0ELb1ELb1ELb1EEEEEEEEEvNT_6ParamsE,@"STO_CUDA_ENTRY STV_DEFAULT"
_ZN7cutlass13device_kernelIN5flash19enable_sm80_to_sm89INS1_16FlashAttnFwdSm80INS1_25CollectiveMainloopFwdSm80ILi4ELi1ELb0EN4cute5tupleIJNS5_1CILi128EEENS7_ILi48EEENS7_ILi96EEEEEELi96ENS_10bfloat16_tEfNS_4arch4Sm80ELb1ELb0ELb1ELb1ELb0ELb0ELb1ELb1EEENS1_21CollectiveEpilogueFwdINS6_IJS8_SA_S9_EEENS6_IJNS7_ILi1EEESI_SI_EEESC_SE_Li128ELb1ELb1ELb1ELb0EEENS1_36VarlenDynamicPersistentTileSchedulerILi128ELi48ELi128ELi128ELb1ELb1ELb0ELb1ELb1ELb1EEEEEEEEEvNT_6ParamsE:
        /* <DEDUP_REMOVED lines=10> */
[----:B-1----:R1:W-:Y:S04]  /*00a0*/  @P0 STL.64 [R1], R4 ;  /* 0x0000000401000387 */ /* 0x0023e80000100a00 */
        /* <DEDUP_REMOVED lines=43> */
.L_x_1047:
        /* <DEDUP_REMOVED lines=16> */
.L_x_1157:
        /* <DEDUP_REMOVED lines=16> */
.L_x_1158:
[----:B--2---:R-:W-:-:S05]  /*0560*/  IMAD R0, R0, c[0x0][0x538], RZ ;  /* 0x00014e0000007a24 */ /* 0x004fca00078e02ff */
[----:B------:R-:W-:-:S04]  /*0570*/  IADD3 R6, R0, R6, RZ ;  /* 0x0000000600067210 */ /* 0x000fc80007ffe0ff */
[----:B------:R-:W-:-:S13]  /*0580*/  ISETP.GT.AND P0, PT, R6, UR4, PT ;  /* 0x0000000406007c0c */ /* 0x000fda000bf04270 */
[----:B-1----:R-:W-:Y:S05]  /*0590*/  @!P0 BRA `(.L_x_1047) ;  /* 0xfffffdc000008947 */ /* 0x002fea000383ffff */
.L_x_1043:
[----:B------:R-:W-:-:S05]  /*05a0*/  IADD3 R11, -R0, R6, RZ ;  /* 0x00000006000b7210 */ /* 0x000fca0007ffe1ff */
[----:B------:R-:W-:-:S05]  /*05b0*/  IMAD R0, R4, c[0x0][0x538], R11 ;  /* 0x00014e0004007a24 */ /* 0x000fca00078e020b */
[----:B------:R-:W-:Y:S01]  /*05c0*/  ISETP.GT.AND P0, PT, R0, UR4, PT ;  /* 0x0000000400007c0c */ /* 0x000fe2000bf04270 */
[----:B------:R-:W-:-:S12]  /*05d0*/  BRA.DIV ~URZ, `(.L_x_1048) ;  /* 0x00011e127f007947 */ /* 0x000fd8000b800000 */
[----:B------:R-:W-:-:S04]  /*05e0*/  VOTE.ANY R10, PT, !P0 ;  /* 0x00000000000a7806 */ /* 0x000fc800040e0100 */
.L_x_1159:
[----:B------:R-:W1:Y:S02]  /*05f0*/  POPC R6, R10 ;  /* 0x0000000a00067309 */ /* 0x000e640000000000 */
[----:B-1----:R-:W-:-:S05]  /*0600*/  IADD3 R0, R6, R7, RZ ;  /* 0x0000000706007210 */ /* 0x002fca0007ffe0ff */
[----:B------:R1:W-:Y:S01]  /*0610*/  STL [R1+0xc], R0 ;  /* 0x00000c0001007387 */ /* 0x0003e20000100800 */
[----:B------:R-:W-:Y:S05]  /*0620*/  BRA.DIV ~URZ, `(.L_x_1049) ;  /* 0x00011e127f007947 */ /* 0x000fea000b800000 */
[----:B------:R2:W3:Y:S01]  /*0630*/  SHFL.IDX PT, R12, R9, R6, 0x1f ;  /* 0x00001f06090c7589 */ /* 0x0004e200000e0000 */
[----:B------:R-:W-:-:S03]  /*0640*/  MOV R7, RZ ;  /* 0x000000ff00077202 */ /* 0x000fc60000000f00 */
[----:B------:R2:W4:Y:S04]  /*0650*/  SHFL.IDX PT, R9, R8, R6, 0x1f ;  /* 0x00001f0608097589 */ /* 0x00052800000e0000 */
.L_x_1160:
[----:B------:R-:W-:Y:S01]  /*0660*/  ISETP.NE.AND P0, PT, R10, RZ, PT ;  /* 0x000000ff0a00720c */ /* 0x000fe20003f05270 */
[----:B------:R-:W-:-:S12]  /*0670*/  BSSY B0, `(.L_x_1050) ;  /* 0x0000005000007945 */ /* 0x000fd80003800000 */
[----:B------:R-:W-:Y:S05]  /*0680*/  @!P0 BRA `(.L_x_1051) ;  /* 0x0000003000008947 */ /* 0x000fea0003800000 */
[----:B------:R-:W-:Y:S01]  /*0690*/  IADD3 R3, R6, -0x1, RZ ;  /* 0xffffffff06037810 */ /* 0x000fe20007ffe0ff */
[----:B------:R-:W-:Y:S05]  /*06a0*/  BRA.DIV ~URZ, `(.L_x_1052) ;  /* 0x00011e727f007947 */ /* 0x000fea000b800000 */
[----:B------:R1:W2:Y:S02]  /*06b0*/  SHFL.IDX PT, R7, R4, R3, 0x1f ;  /* 0x00001f0304077589 */ /* 0x0002a400000e0000 */
.L_x_1051:
[----:B------:R-:W-:Y:S05]  /*06c0*/  BSYNC B0 ;  /* 0x0000000000007941 */ /* 0x000fea0003800000 */
.L_x_1050:
[----:B-12---:R-:W-:Y:S01]  /*06d0*/  IMAD R0, R7, c[0x0][0x538], R11 ;  /* 0x00014e0007007a24 */ /* 0x006fe200078e020b */
[----:B----4-:R-:W-:Y:S01]  /*06e0*/  ISETP.NE.AND P0, PT, R9, 0x1, PT ;  /* 0x000000010900780c */ /* 0x010fe20003f05270 */
[----:B------:R-:W-:Y:S03]  /*06f0*/  BSSY B0, `(.L_x_1053) ;  /* 0x0000089000007945 */ /* 0x000fe60003800000 */
[----:B------:R1:W-:Y:S01]  /*0700*/  STL [R1], R0 ;  /* 0x0000000001007387 */ /* 0x0003e20000100800 */
        /* <DEDUP_REMOVED lines=65> */
.L_x_1054:
        /* <DEDUP_REMOVED lines=16> */
[----:B------:R-:W-:Y:S01]  /*0c20*/  IMAD R4, R4, R6, RZ ;  /* 0x0000000604047224 */ /* 0x000fe200078e02ff */
[----:B------:R-:W-:-:S03]  /*0c30*/  MOV R5, R0 ;  /* 0x0000000000057202 */ /* 0x000fc60000000f00 */
        /* <DEDUP_REMOVED lines=52> */
.L_x_1055:
[----:B------:R-:W-:Y:S05]  /*0f80*/  BSYNC B0 ;  /* 0x0000000000007941 */ /* 0x000fea0003800000 */
.L_x_1053:
[----:B------:R-:W-:-:S04]  /*0f90*/  LOP3.LUT R0, RZ, R0, RZ, 0x33, !PT ;  /* 0x00000000ff007212 */ /* 0x000fc800078e33ff */
[----:B------:R-:W-:-:S05]  /*0fa0*/  IADD3 R0, R0, R12, RZ ;  /* 0x0000000c00007210 */ /* 0x000fca0007ffe0ff */
[----:B------:R2:W-:Y:S01]  /*0fb0*/  STL [R1+0x4], R0 ;  /* 0x0000040001007387 */ /* 0x0005e20000100800 */
[----:B------:R-:W-:Y:S05]  /*0fc0*/  BRA `(.L_x_1056) ;  /* 0x0000006000007947 */ /* 0x000fea0003800000 */
.L_x_1044:
[----:B------:R-:W-:Y:S01]  /*0fd0*/  MOV R0, UR4 ;  /* 0x0000000400007c02 */ /* 0x000fe20008000f00 */
[----:B------:R-:W-:Y:S04]  /*0fe0*/  STL [R1+0x4], RZ ;  /* 0x000004ff01007387 */ /* 0x000fe80000100800 */
[----:B------:R1:W-:Y:S04]  /*0ff0*/  STL [R1], R0 ;  /* 0x0000000001007387 */ /* 0x0003e80000100800 */
[----:B------:R2:W-:Y:S01]  /*1000*/  STL [R1+0x8], RZ ;  /* 0x000008ff01007387 */ /* 0x0005e20000100800 */
[----:B-1----:R-:W-:-:S05]  /*1010*/  MOV R0, c[0x0][0x53c] ;  /* 0x00014f0000007a02 */ /* 0x002fca0000000f00 */
[----:B------:R2:W-:Y:S02]  /*1020*/  STL [R1+0xc], R0 ;  /* 0x00000c0001007387 */ /* 0x0005e40000100800 */
.L_x_1056:
[----:B------:R-:W3:Y:S04]  /*1030*/  LDL R4, [R1] ;  /* 0x0000000001047983 */ /* 0x000ee80000100800 */
[----:B------:R-:W3:Y:S04]  /*1040*/  LDL R5, [R1+0x4] ;  /* 0x0000040001057983 */ /* 0x000ee80000100800 */
[----:B------:R-:W3:Y:S04]  /*1050*/  LDL R6, [R1+0x8] ;  /* 0x0000080001067983 */ /* 0x000ee80000100800 */
[----:B------:R-:W3:Y:S01]  /*1060*/  LDL R7, [R1+0xc] ;  /* 0x00000c0001077983 */ /* 0x000ee20000100800 */
[----:B------:R-:W-:Y:S01]  /*1070*/  ISETP.NE.AND P0, PT, R13, RZ, PT ;  /* 0x000000ff0d00720c */ /* 0x000fe20003f05270 */
[----:B------:R-:W-:-:S12]  /*1080*/  WARPSYNC 0xffffffff ;  /* 0xffffffff00007948 */ /* 0x000fd80003800000 */
[----:B---3--:R3:W-:Y:S04]  /*1090*/  @!P0 STS.128 [0xc080], R4 ;  /* 0x00c08004ff008388 */ /* 0x0087e80000000c00 */
[----:B------:R-:W-:Y:S06]  /*10a0*/  BAR.ARV 0x5, 0x80 ;  /* 0x0142000000007b1d */ /* 0x000fec0000002000 */
.L_x_1042:
[----:B--2---:R-:W2:Y:S02]  /*10b0*/  LDL R0, [R1+0xc] ;  /* 0x00000c0001007983 */ /* 0x004ea40000100800 */
[----:B--2---:R-:W-:-:S13]  /*10c0*/  ISETP.GE.AND P0, PT, R0, c[0x0][0x53c], PT ;  /* 0x00014f0000007a0c */ /* 0x004fda0003f06270 */
[----:B------:R-:W-:Y:S05]  /*10d0*/  @P0 EXIT ;  /* 0x000000000000094d */ /* 0x000fea0003800000 */
[----:B------:R-:W2:Y:S02]  /*10e0*/  S2R R11, SR_TID.X ;  /* 0x00000000000b7919 */ /* 0x000ea40000002100 */
[----:B--2---:R-:W-:-:S04]  /*10f0*/  SHF.R.S32.HI R9, RZ, 0x1f, R11 ;  /* 0x0000001fff097819 */ /* 0x004fc8000001140b */
[CC--:B------:R-:W-:Y:S02]  /*1100*/  LEA.HI R17, R9.reuse, R11.reuse, RZ, 0x3 ;  /* 0x0000000b09117211 */ /* 0x0c0fe400078f18ff */
[----:B------:R-:W-:Y:S02]  /*1110*/  LEA.HI R3, R9, R11, RZ, 0x4 ;  /* 0x0000000b09037211 */ /* 0x000fe400078f20ff */
[----:B-1----:R-:W-:Y:S02]  /*1120*/  LOP3.LUT R2, R17, 0xfffffff8, RZ, 0xc0, !PT ;  /* 0xfffffff811027812 */ /* 0x002fe400078ec0ff */
        /* <DEDUP_REMOVED lines=25> */
[----:B------:R-:W-:Y:S02]  /*12c0*/  LEA.HI R5, R6, R250, RZ, 0x1 ;  /* 0x000000fa06057211 */ /* 0x000fe400078f08ff */
[----:B------:R-:W-:Y:S01]  /*12d0*/  SHF.R.U32.HI R4, RZ, 0x3, R0 ;  /* 0x00000003ff047819 */ /* 0x000fe20000011600 */
[----:B------:R-:W-:Y:S01]  /*12e0*/  IMAD.IADD R21, R11, 0x1, -R2 ;  /* 0x000000010b157824 */ /* 0x000fe200078e0a02 */
        /* <DEDUP_REMOVED lines=13> */
[----:B------:R-:W-:Y:S01]  /*13c0*/  IMAD.IADD R4, R7, 0x1, -R3 ;  /* 0x0000000107047824 */ /* 0x000fe200078e0a03 */
[----:B------:R-:W-:Y:S01]  /*13d0*/  SHF.R.S32.HI R3, RZ, 0x2, R11 ;  /* 0x00000002ff037819 */ /* 0x000fe2000001140b */
[----:B------:R-:W-:Y:S01]  /*13e0*/  IMAD.U32 R5, R0, 0x20, R5 ;  /* 0x0000002000057824 */ /* 0x000fe200078e0005 */
[----:B------:R-:W-:Y:S02]  /*13f0*/  LOP3.LUT R2, R2, 0xfffffff8, RZ, 0xc0, !PT ;  /* 0xfffffff802027812 */ /* 0x000fe400078ec0ff */
[----:B------:R-:W-:Y:S01]  /*1400*/  LEA.HI R0, R18, R18, RZ, 0x1 ;  /* 0x0000001212007211 */ /* 0x000fe200078f08ff */
[----:B------:R-:W-:Y:S01]  /*1410*/  IMAD R19, R4, 0x10, R3 ;  /* 0x0000001004137824 */ /* 0x000fe200078e0203 */
[----:B------:R-:W-:Y:S01]  /*1420*/  SHF.R.S32.HI R3, RZ, 0x1, R8 ;  /* 0x00000001ff037819 */ /* 0x000fe20000011408 */
[----:B------:R-:W-:Y:S01]  /*1430*/  IMAD.IADD R4, R250, 0x1, -R2 ;  /* 0x00000001fa047824 */ /* 0x000fe200078e0a02 */
[C---:B------:R-:W-:Y:S01]  /*1440*/  LOP3.LUT R2, R0.reuse, 0x1ffffffe, RZ, 0xc0, !PT ;  /* 0x1ffffffe00027812 */ /* 0x040fe200078ec0ff */
[----:B------:R-:W-:Y:S01]  /*1450*/  IMAD.SHL.U32 R0, R0, 0x20, RZ ;  /* 0x0000002000007824 */ /* 0x000fe200078e00ff */
[----:B------:R1:W-:Y:S01]  /*1460*/  STL [R1+0x84], R5 ;  /* 0x0000840501007387 */ /* 0x0003e20000100800 */
[----:B------:R-:W-:-:S02]  /*1470*/  SHF.R.S32.HI R6, RZ, 0x1, R10 ;  /* 0x00000001ff067819 */ /* 0x000fc4000001140a */
[----:B------:R-:W-:Y:S01]  /*1480*/  IMAD.IADD R8, R18, 0x1, -R2 ;  /* 0x0000000112087824 */ /* 0x000fe200078e0a02 */
[----:B------:R-:W-:Y:S01]  /*1490*/  LOP3.LUT R0, R0, 0xffffffc0, RZ, 0xc0, !PT ;  /* 0xffffffc000007812 */ /* 0x000fe200078ec0ff */
[C---:B------:R-:W-:Y:S01]  /*14a0*/  IMAD.SHL.U32 R2, R3.reuse, 0x40, RZ ;  /* 0x0000004003027824 */ /* 0x040fe200078e00ff */
[----:B------:R-:W-:Y:S01]  /*14b0*/  SHF.R.S32.HI R10, RZ, 0x1f, R10 ;  /* 0x0000001fff0a7819 */ /* 0x000fe2000001140a */
[----:B------:R-:W-:Y:S01]  /*14c0*/  STL [R1+0xc0], R19 ;  /* 0x0000c01301007387 */ /* 0x000fe20000100800 */
[----:B------:R-:W-:Y:S01]  /*14d0*/  LOP3.LUT P2, RZ, R3, 0x2, RZ, 0xc0, !PT ;  /* 0x0000000203ff7812 */ /* 0x000fe2000784c0ff */
[----:B------:R-:W-:Y:S01]  /*14e0*/  IMAD R14, R8, 0x8, R0 ;  /* 0x00000008080e7824 */ /* 0x000fe200078e0200 */
[----:B------:R-:W-:Y:S01]  /*14f0*/  LEA.HI R3, R10, R6, RZ, 0x2 ;  /* 0x000000060a037211 */ /* 0x000fe200078f10ff */
[----:B------:R-:W-:Y:S01]  /*1500*/  IMAD.SHL.U32 R8, R7, 0x200, RZ ;  /* 0x0000020007087824 */ /* 0x000fe200078e00ff */
[----:B------:R-:W-:Y:S02]  /*1510*/  LOP3.LUT R0, R2, 0xc0, RZ, 0xc0, !PT ;  /* 0x000000c002007812 */ /* 0x000fe400078ec0ff */
[----:B------:R-:W-:Y:S01]  /*1520*/  LOP3.LUT R2, R3, 0xfffffffc, RZ, 0xc0, !PT ;  /* 0xfffffffc03027812 */ /* 0x000fe200078ec0ff */
[----:B------:R-:W-:Y:S01]  /*1530*/  IMAD R3, R18, 0x2, R8 ;  /* 0x0000000212037824 */ /* 0x000fe200078e0208 */
[----:B------:R-:W-:-:S02]  /*1540*/  LOP3.LUT R7, R0, 0x8, R17, 0xf8, !PT ;  /* 0x0000000800077812 */ /* 0x000fc400078ef811 */
[----:B------:R-:W-:Y:S01]  /*1550*/  IADD3 R20, R22, 0x20, RZ ;  /* 0x0000002016147810 */ /* 0x000fe20007ffe0ff */
[----:B------:R-:W-:Y:S01]  /*1560*/  IMAD.IADD R2, R6, 0x1, -R2 ;  /* 0x0000000106027824 */ /* 0x000fe200078e0a02 */
[----:B------:R-:W-:-:S04]  /*1570*/  SHF.R.S32.HI R23, RZ, 0x1f, R22 ;  /* 0x0000001fff177819 */ /* 0x000fc80000011416 */
[C---:B------:R-:W-:Y:S01]  /*1580*/  LOP3.LUT P3, RZ, R2.reuse, 0x2, RZ, 0xc0, !PT ;  /* 0x0000000202ff7812 */ /* 0x040fe2000786c0ff */
[----:B------:R-:W-:Y:S01]  /*1590*/  IMAD.SHL.U32 R2, R2, 0x40, RZ ;  /* 0x0000004002027824 */ /* 0x000fe200078e00ff */
[----:B-1----:R-:W-:-:S04]  /*15a0*/  LEA.HI R5, R4, R4, RZ, 0x1 ;  /* 0x0000000404057211 */ /* 0x002fc800078f08ff */
[----:B------:R-:W-:Y:S02]  /*15b0*/  LOP3.LUT R9, R5, 0x3fffffe, RZ, 0xc0, !PT ;  /* 0x03fffffe05097812 */ /* 0x000fe400078ec0ff */
[----:B------:R-:W-:-:S03]  /*15c0*/  LOP3.LUT R2, R2, 0xc0, RZ, 0xc0, !PT ;  /* 0x000000c002027812 */ /* 0x000fc600078ec0ff */
[----:B------:R-:W-:Y:S01]  /*15d0*/  IMAD.IADD R9, R4, 0x1, -R9 ;  /* 0x0000000104097824 */ /* 0x000fe200078e0a09 */
[----:B------:R-:W-:Y:S02]  /*15e0*/  SHF.R.U32.HI R4, RZ, 0x3, R0 ;  /* 0x00000003ff047819 */ /* 0x000fe40000011600 */
[----:B------:R-:W-:Y:S01]  /*15f0*/  SHF.R.S32.HI R0, RZ, 0x1, R5 ;  /* 0x00000001ff007819 */ /* 0x000fe20000011405 */
[----:B------:R-:W-:Y:S01]  /*1600*/  IMAD R6, R9, 0x20, R3 ;  /* 0x0000002009067824 */ /* 0x000fe200078e0203 */
[----:B------:R-:W-:Y:S01]  /*1610*/  LOP3.LUT R10, R7, R4, RZ, 0x3c, !PT ;  /* 0x00000004070a7212 */ /* 0x000fe200078e3cff */
[----:B------:R-:W-:Y:S01]  /*1620*/  IMAD.SHL.U32 R5, R16, 0x20, RZ ;  /* 0x0000002010057824 */ /* 0x000fe200078e00ff */
[C---:B------:R-:W-:Y:S01]  /*1630*/  LOP3.LUT R4, R0.reuse, 0x1, RZ, 0xc0, !PT ;  /* 0x0000000100047812 */ /* 0x040fe200078ec0ff */
[C---:B------:R-:W-:Y:S01]  /*1640*/  IMAD.SHL.U32 R3, R0.reuse, 0x40, RZ ;  /* 0x0000004000037824 */ /* 0x040fe200078e00ff */
[----:B------:R-:W-:Y:S01]  /*1650*/  LOP3.LUT P0, RZ, R0, 0x2, RZ, 0xc0, !PT ;  /* 0x0000000200ff7812 */ /* 0x000fe2000780c0ff */
[----:B------:R-:W-:Y:S01]  /*1660*/  IMAD.SHL.U32 R7, R12, 0x8, RZ ;  /* 0x000000080c077824 */ /* 0x000fe200078e00ff */
[----:B------:R-:W-:Y:S01]  /*1670*/  ISETP.NE.U32.AND P1, PT, R4, 0x1, PT ;  /* 0x000000010400780c */ /* 0x000fe20003f25070 */
[----:B------:R-:W-:Y:S01]  /*1680*/  IMAD R9, R12, 0x8, R15 ;  /* 0x000000080c097824 */ /* 0x000fe200078e020f */
[----:B------:R-:W-:-:S02]  /*1690*/  LOP3.LUT R3, R3, 0xc0, RZ, 0xc0, !PT ;  /* 0x000000c003037812 */ /* 0x000fc400078ec0ff */
[----:B------:R-:W-:Y:S02]  /*16a0*/  LOP3.LUT R0, R5, 0xffffff00, RZ, 0xc0, !PT ;  /* 0xffffff0005007812 */ /* 0x000fe400078ec0ff */
[----:B------:R-:W-:Y:S02]  /*16b0*/  LEA.HI R3, R3, R3, RZ, 0x1d ;  /* 0x0000000303037211 */ /* 0x000fe400078fe8ff */
[----:B------:R-:W-:Y:S01]  /*16c0*/  SHF.R.U32.HI R5, RZ, 0x3, R2 ;  /* 0x00000003ff057819 */ /* 0x000fe20000011602 */
[----:B------:R-:W-:Y:S02]  /*16d0*/  IMAD.IADD R4, R0, 0x1, R8 ;  /* 0x0000000100047824 */ /* 0x000fe400078e0208 */
[----:B------:R-:W-:Y:S01]  /*16e0*/  IMAD.IADD R3, R3, 0x1, R6 ;  /* 0x0000000103037824 */ /* 0x000fe200078e0206 */
[----:B------:R-:W-:Y:S01]  /*16f0*/  LOP3.LUT R6, R2, 0x8, R7, 0xf8, !PT ;  /* 0x0000000802067812 */ /* 0x000fe200078ef807 */
[----:B------:R-:W-:Y:S01]  /*1700*/  IMAD R2, R13, 0x20, R4 ;  /* 0x000000200d027824 */ /* 0x000fe200078e0204 */
[----:B------:R-:W-:Y:S01]  /*1710*/  LOP3.LUT R4, R11, 0x7ffffffc, RZ, 0xc0, !PT ;  /* 0x7ffffffc0b047812 */ /* 0x000fe200078ec0ff */
[----:B------:R-:W-:Y:S01]  /*1720*/  IMAD.SHL.U32 R18, R3, 0x2, RZ ;  /* 0x0000000203127824 */ /* 0x000fe200078e00ff */
[----:B------:R-:W-:Y:S01]  /*1730*/  LOP3.LUT R3, R6, R5, RZ, 0x3c, !PT ;  /* 0x0000000506037212 */ /* 0x000fe200078e3cff */
[----:B------:R-:W-:-:S02]  /*1740*/  IMAD R7, R13, 0x20, R0 ;  /* 0x000000200d077824 */ /* 0x000fc400078e0200 */
[----:B------:R-:W-:Y:S01]  /*1750*/  IMAD.IADD R4, R21, 0x1, -R4 ;  /* 0x0000000115047824 */ /* 0x000fe200078e0a04 */
[C---:B------:R-:W-:Y:S01]  /*1760*/  IADD3 R5, R18.reuse, 0x80, RZ ;  /* 0x0000008012057810 */ /* 0x040fe20007ffe0ff */
[C---:B------:R-:W-:Y:S01]  /*1770*/  IMAD.IADD R2, R3.reuse, 0x1, R2 ;  /* 0x0000000103027824 */ /* 0x040fe200078e0202 */
[----:B------:R-:W-:Y:S01]  /*1780*/  IADD3 R17, R18, 0x70, RZ ;  /* 0x0000007012117810 */ /* 0x000fe20007ffe0ff */
[----:B------:R-:W-:Y:S01]  /*1790*/  IMAD.IADD R3, R3, 0x1, R7 ;  /* 0x0000000103037824 */ /* 0x000fe200078e0207 */
[----:B------:R-:W-:Y:S01]  /*17a0*/  @P1 IADD3 R17, R5, 0x10, RZ ;  /* 0x0000001005111810 */ /* 0x000fe20007ffe0ff */
[----:B------:R-:W-:Y:S01]  /*17b0*/  STL [R1+0x3c], R18 ;  /* 0x00003c1201007387 */ /* 0x000fe20000100800 */
[----:B------:R-:W-:Y:S01]  /*17c0*/  IADD3 R5, R22, 0x40, RZ ;  /* 0x0000004016057810 */ /* 0x000fe20007ffe0ff */
[----:B------:R-:W-:Y:S01]  /*17d0*/  IMAD.SHL.U32 R4, R4, 0x2, RZ ;  /* 0x0000000204047824 */ /* 0x000fe200078e00ff */
[----:B------:R-:W-:Y:S01]  /*17e0*/  SHF.R.S32.HI R7, RZ, 0x1f, R20 ;  /* 0x0000001fff077819 */ /* 0x000fe20000011414 */
[----:B------:R-:W-:Y:S01]  /*17f0*/  STL [R1+0x40], R17 ;  /* 0x0000401101007387 */ /* 0x000fe20000100800 */
[----:B------:R-:W-:Y:S01]  /*1800*/  SHF.R.S32.HI R8, RZ, 0x1f, R5 ;  /* 0x0000001fff087819 */ /* 0x000fe20000011405 */
[----:B------:R-:W-:Y:S01]  /*1810*/  IMAD.U32 R0, R9, 0x20, R10 ;  /* 0x0000002009007824 */ /* 0x000fe200078e000a */
[C---:B------:R-:W-:Y:S01]  /*1820*/  IADD3 R16, R4.reuse, 0x10, RZ ;  /* 0x0000001004107810 */ /* 0x040fe20007ffe0ff */
[----:B------:R-:W-:Y:S01]  /*1830*/  STL [R1+0x14], R20 ;  /* 0x0000141401007387 */ /* 0x000fe20000100800 */
[C---:B------:R-:W-:Y:S01]  /*1840*/  IADD3 R15, R4.reuse, 0x18, RZ ;  /* 0x00000018040f7810 */ /* 0x040fe20007ffe0ff */
[----:B------:R-:W-:Y:S01]  /*1850*/  IMAD.MOV.U32 R6, RZ, RZ, 0x20 ;  /* 0x00000020ff067424 */ /* 0x000fe200078e00ff */
[C---:B------:R-:W-:Y:S01]  /*1860*/  IADD3 R13, R4.reuse, 0x28, RZ ;  /* 0x00000028040d7810 */ /* 0x040fe20007ffe0ff */
[----:B------:R1:W-:Y:S01]  /*1870*/  STL [R1+0x20], R5 ;  /* 0x0000200501007387 */ /* 0x0003e20000100800 */
[----:B------:R-:W-:-:S02]  /*1880*/  IADD3 R12, R4, 0x30, RZ ;  /* 0x00000030040c7810 */ /* 0x000fc40007ffe0ff */
[C---:B------:R-:W-:Y:S01]  /*1890*/  IADD3 R11, R4.reuse, 0x38, RZ ;  /* 0x00000038040b7810 */ /* 0x040fe20007ffe0ff */
[----:B------:R-:W-:Y:S01]  /*18a0*/  STL.64 [R1+0x18], R22 ;  /* 0x0000181601007387 */ /* 0x000fe20000100a00 */
[C---:B------:R-:W-:Y:S02]  /*18b0*/  IADD3 R10, R4.reuse, 0x40, RZ ;  /* 0x00000040040a7810 */ /* 0x040fe40007ffe0ff */
[----:B------:R-:W-:Y:S01]  /*18c0*/  IADD3 R9, R4, 0x48, RZ ;  /* 0x0000004804097810 */ /* 0x000fe20007ffe0ff */
[----:B------:R2:W-:Y:S01]  /*18d0*/  STL [R1+0x7c], R7 ;  /* 0x00007c0701007387 */ /* 0x0005e20000100800 */
[----:B------:R-:W-:Y:S02]  /*18e0*/  LEA R184, R0, 0x3c80, 0x1 ;  /* 0x00003c8000b87811 */ /* 0x000fe400078e08ff */
[----:B------:R-:W-:Y:S01]  /*18f0*/  SHF.R.S32.HI R0, RZ, 0x1f, R10 ;  /* 0x0000001fff007819 */ /* 0x000fe2000001140a */
[----:B------:R3:W-:Y:S01]  /*1900*/  STL [R1+0x78], R8 ;  /* 0x0000780801007387 */ /* 0x0007e20000100800 */
[----:B------:R-:W-:-:S02]  /*1910*/  IADD3 R189, R184, 0x20, RZ ;  /* 0x00000020b8bd7810 */ /* 0x000fc40007ffe0ff */
[----:B------:R-:W-:Y:S01]  /*1920*/  LEA R187, R2, 0x6080, 0x1 ;  /* 0x0000608002bb7811 */ /* 0x000fe200078e08ff */
[----:B------:R-:W-:Y:S01]  /*1930*/  STL [R1+0x24], R4 ;  /* 0x0000240401007387 */ /* 0x000fe20000100800 */
[----:B------:R-:W-:Y:S02]  /*1940*/  LEA R185, R3, 0x1880, 0x1 ;  /* 0x0000188003b97811 */ /* 0x000fe400078e08ff */
[----:B------:R-:W-:-:S04]  /*1950*/  @P2 IADD3 R189, R184, -0x20, RZ ;  /* 0xffffffe0b8bd2810 */ /* 0x000fc80007ffe0ff */
[C---:B------:R-:W-:Y:S02]  /*1960*/  IADD3 R197, R189.reuse, 0x400, RZ ;  /* 0x00000400bdc57810 */ /* 0x040fe40007ffe0ff */
[----:B-1----:R-:W-:Y:S02]  /*1970*/  SEL R5, R6, 0xffffffe0, !P0 ;  /* 0xffffffe006057807 */ /* 0x002fe40004000000 */
[C---:B------:R-:W-:Y:S02]  /*1980*/  IADD3 R196, R189.reuse, 0x800, RZ ;  /* 0x00000800bdc47810 */ /* 0x040fe40007ffe0ff */
[C---:B------:R-:W-:Y:S02]  /*1990*/  IADD3 R195, R189.reuse, 0xc00, RZ ;  /* 0x00000c00bdc37810 */ /* 0x040fe40007ffe0ff */
[----:B------:R-:W-:Y:S01]  /*19a0*/  IADD3 R194, R189, 0x1000, RZ ;  /* 0x00001000bdc27810 */ /* 0x000fe20007ffe0ff */
[----:B--2---:R-:W-:Y:S01]  /*19b0*/  IMAD.IADD R7, R19, 0x1, R14 ;  /* 0x0000000113077824 */ /* 0x004fe200078e020e */
[----:B------:R-:W-:-:S02]  /*19c0*/  IADD3 R19, R4, 0x8, RZ ;  /* 0x0000000804137810 */ /* 0x000fc40007ffe0ff */
[C---:B------:R-:W-:Y:S02]  /*19d0*/  IADD3 R14, R4.reuse, 0x20, RZ ;  /* 0x00000020040e7810 */ /* 0x040fe40007ffe0ff */
[----:B------:R1:W-:Y:S01]  /*19e0*/  STL [R1+0xb8], R7 ;  /* 0x0000b80701007387 */ /* 0x0003e20000100800 */
[----:B---3--:R-:W-:Y:S02]  /*19f0*/  IADD3 R8, R4, 0x50, RZ ;  /* 0x0000005004087810 */ /* 0x008fe40007ffe0ff */
[C---:B------:R-:W-:Y:S02]  /*1a00*/  IADD3 R193, R189.reuse, 0x1400, RZ ;  /* 0x00001400bdc17810 */ /* 0x040fe40007ffe0ff */
[C---:B------:R-:W-:Y:S02]  /*1a10*/  IADD3 R192, R189.reuse, 0x1800, RZ ;  /* 0x00001800bdc07810 */ /* 0x040fe40007ffe0ff */
[C---:B------:R-:W-:Y:S02]  /*1a20*/  IADD3 R191, R189.reuse, 0x1c00, RZ ;  /* 0x00001c00bdbf7810 */ /* 0x040fe40007ffe0ff */
[----:B------:R-:W-:-:S02]  /*1a30*/  IADD3 R190, R189, 0x2000, RZ ;  /* 0x00002000bdbe7810 */ /* 0x000fc40007ffe0ff */
[----:B-1----:R-:W-:-:S05]  /*1a40*/  SHF.R.S32.HI R7, RZ, 0x1f, R4 ;  /* 0x0000001fff077819 */ /* 0x002fca0000011404 */
[----:B------:R1:W-:Y:S04]  /*1a50*/  STL [R1+0xb4], R7 ;  /* 0x0000b40701007387 */ /* 0x0003e80000100800 */
[----:B------:R2:W-:Y:S04]  /*1a60*/  STL [R1+0x6c], R19 ;  /* 0x00006c1301007387 */ /* 0x0005e80000100800 */
[----:B------:R-:W-:Y:S04]  /*1a70*/  STL [R1+0x68], R16 ;  /* 0x0000681001007387 */ /* 0x000fe80000100800 */
[----:B------:R3:W-:Y:S04]  /*1a80*/  STL [R1+0x64], R15 ;  /* 0x0000640f01007387 */ /* 0x0007e80000100800 */
[----:B------:R4:W-:Y:S04]  /*1a90*/  STL [R1+0x60], R14 ;  /* 0x0000600e01007387 */ /* 0x0009e80000100800 */
[----:B------:R-:W-:Y:S04]  /*1aa0*/  STL [R1+0x5c], R13 ;  /* 0x00005c0d01007387 */ /* 0x000fe80000100800 */
[----:B------:R5:W-:Y:S01]  /*1ab0*/  STL [R1+0x58], R12 ;  /* 0x0000580c01007387 */ /* 0x000be20000100800 */
[----:B-1----:R-:W-:-:S02]  /*1ac0*/  IADD3 R7, R4, 0x58, RZ ;  /* 0x0000005804077810 */ /* 0x002fc40007ffe0ff */
[----:B------:R-:W-:Y:S01]  /*1ad0*/  SEL R4, R6, 0xffffffe0, !P3 ;  /* 0xffffffe006047807 */ /* 0x000fe20005800000 */
[----:B------:R-:W-:Y:S01]  /*1ae0*/  STL [R1+0x54], R11 ;  /* 0x0000540b01007387 */ /* 0x000fe20000100800 */
[----:B--2---:R-:W-:Y:S02]  /*1af0*/  SHF.R.S32.HI R19, RZ, 0x1f, R19 ;  /* 0x0000001fff137819 */ /* 0x004fe40000011413 */
[----:B------:R-:W-:Y:S01]  /*1b00*/  SHF.R.S32.HI R6, RZ, 0x1f, R16 ;  /* 0x0000001fff067819 */ /* 0x000fe20000011410 */
[----:B------:R-:W-:Y:S01]  /*1b10*/  STL [R1+0x50], R10 ;  /* 0x0000500a01007387 */ /* 0x000fe20000100800 */
[----:B------:R-:W-:Y:S02]  /*1b20*/  IMAD.IADD R188, R187, 0x1, R4 ;  /* 0x00000001bbbc7824 */ /* 0x000fe400078e0204 */
[----:B------:R-:W-:Y:S01]  /*1b30*/  IMAD.IADD R186, R4, 0x1, R185 ;  /* 0x0000000104ba7824 */ /* 0x000fe200078e02b9 */
[----:B------:R1:W-:Y:S01]  /*1b40*/  STL [R1+0x4c], R9 ;  /* 0x00004c0901007387 */ /* 0x0003e20000100800 */
[----:B---3--:R-:W-:-:S03]  /*1b50*/  SHF.R.S32.HI R15, RZ, 0x1f, R15 ;  /* 0x0000001fff0f7819 */ /* 0x008fc6000001140f */
[----:B------:R-:W-:Y:S01]  /*1b60*/  STL [R1+0x48], R8 ;  /* 0x0000480801007387 */ /* 0x000fe20000100800 */
[----:B----4-:R-:W-:-:S03]  /*1b70*/  SHF.R.S32.HI R14, RZ, 0x1f, R14 ;  /* 0x0000001fff0e7819 */ /* 0x010fc6000001140e */
[----:B------:R-:W-:Y:S04]  /*1b80*/  STL [R1+0xb0], R19 ;  /* 0x0000b01301007387 */ /* 0x000fe80000100800 */
[----:B------:R-:W-:Y:S01]  /*1b90*/  STL [R1+0x44], R7 ;  /* 0x0000440701007387 */ /* 0x000fe20000100800 */
[----:B-----5:R-:W-:-:S03]  /*1ba0*/  SHF.R.S32.HI R12, RZ, 0x1f, R12 ;  /* 0x0000001fff0c7819 */ /* 0x020fc6000001140c */
[----:B------:R2:W-:Y:S04]  /*1bb0*/  STL [R1+0xac], R6 ;  /* 0x0000ac0601007387 */ /* 0x0005e80000100800 */
[----:B------:R-:W-:Y:S04]  /*1bc0*/  STL [R1+0xa8], R15 ;  /* 0x0000a80f01007387 */ /* 0x000fe80000100800 */
[----:B------:R-:W-:Y:S01]  /*1bd0*/  STL [R1+0xa4], R14 ;  /* 0x0000a40e01007387 */ /* 0x000fe20000100800 */
[----:B-1----:R-:W-:Y:S02]  /*1be0*/  SHF.R.S32.HI R9, RZ, 0x1f, R9 ;  /* 0x0000001fff097819 */ /* 0x002fe40000011409 */
[----:B--2---:R-:W-:-:S05]  /*1bf0*/  SHF.R.S32.HI R6, RZ, 0x1f, R13 ;  /* 0x0000001fff067819 */ /* 0x004fca000001140d */
        /* <DEDUP_REMOVED lines=14> */
.L_x_1156:
        /* <DEDUP_REMOVED lines=18> */
[----:B------:R-:W-:Y:S02]  /*1e00*/  @P2 LEA.HI.X R3, R74, c[0x0][0x374], R75, 0x2, P0 ;  /* 0x0000dd004a032a11 */ /* 0x000fe400000f144b */
[----:B------:R-:W-:-:S03]  /*1e10*/  ISETP.NE.U32.AND P0, PT, RZ, c[0x0][0x350], PT ;  /* 0x0000d400ff007a0c */ /* 0x000fc60003f05070 */
[----:B------:R2:W5:Y:S01]  /*1e20*/  @P2 LDG.E R8, [R2.64] ;  /* 0x0000000602082981 */ /* 0x000562000c1e1900 */
[C---:B------:R-:W-:Y:S02]  /*1e30*/  @P5 LEA R6, P2, R74.reuse, c[0x0][0x360], 0x2 ;  /* 0x0000d8004a065a11 */ /* 0x040fe400078410ff */
[----:B------:R-:W-:Y:S02]  /*1e40*/  ISETP.NE.AND.EX P0, PT, RZ, c[0x0][0x354], PT, P0 ;  /* 0x0000d500ff007a0c */ /* 0x000fe40003f05300 */
[C-C-:B------:R-:W-:Y:S02]  /*1e50*/  @P5 LEA.HI.X R7, R74.reuse, c[0x0][0x364], R75.reuse, 0x2, P2 ;  /* 0x0000d9004a075a11 */ /* 0x140fe400010f144b */
[----:B------:R-:W-:-:S03]  /*1e60*/  LEA.HI.X R5, R74, c[0x0][0x34c], R75, 0x2, P4 ;  /* 0x0000d3004a057a11 */ /* 0x000fc600020f144b */
[----:B------:R-:W4:Y:S04]  /*1e70*/  @P5 LDG.E R0, [R6.64] ;  /* 0x0000000606005981 */ /* 0x000f28000c1e1900 */
[----:B------:R1:W5:Y:S01]  /*1e80*/  @P1 LDG.E R11, [R4.64] ;  /* 0x00000006040b1981 */ /* 0x000362000c1e1900 */
[----:B--2---:R-:W-:-:S04]  /*1e90*/  LEA R2, P3, R74, c[0x0][0x350], 0x2 ;  /* 0x0000d4004a027a11 */ /* 0x004fc800078610ff */
[----:B------:R-:W-:-:S05]  /*1ea0*/  LEA.HI.X R3, R74, c[0x0][0x354], R75, 0x2, P3 ;  /* 0x0000d5004a037a11 */ /* 0x000fca00018f144b */
[----:B------:R1:W5:Y:S01]  /*1eb0*/  @P0 LDG.E R9, [R2.64] ;  /* 0x0000000602090981 */ /* 0x000362000c1e1900 */
[----:B---3--:R-:W-:-:S05]  /*1ec0*/  LOP3.LUT R76, R10, 0xffff, RZ, 0xc0, !PT ;  /* 0x0000ffff0a4c7812 */ /* 0x008fca00078ec0ff */
[----:B------:R1:W-:Y:S01]  /*1ed0*/  STL [R1+0x2c], R76 ;  /* 0x00002c4c01007387 */ /* 0x0003e20000100800 */
[----:B------:R-:W-:Y:S03]  /*1ee0*/  YIELD ;  /* 0x0000000000007946 */ /* 0x000fe60003800000 */
[----:B----4-:R1:W-:Y:S01]  /*1ef0*/  @P5 STL [R1+0x10], R0 ;  /* 0x0000100001005387 */ /* 0x0103e20000100800 */
[----:B------:R-:W-:Y:S05]  /*1f00*/  @P5 BRA `(.L_x_1057) ;  /* 0x0000007000005947 */ /* 0x000fea0003800000 */
[----:B-1----:R-:W-:-:S05]  /*1f10*/  MOV R0, c[0x0][0x168] ;  /* 0x00005a0000007a02 */ /* 0x002fca0000000f00 */
[----:B------:R1:W-:Y:S01]  /*1f20*/  STL [R1+0x10], R0 ;  /* 0x0000100001007387 */ /* 0x0003e20000100800 */
[----:B------:R-:W-:Y:S05]  /*1f30*/  @!P1 BRA `(.L_x_1057) ;  /* 0x0000004000009947 */ /* 0x000fea0003800000 */
[----:B------:R-:W2:Y:S04]  /*1f40*/  LDG.E R6, [R4.64] ;  /* 0x0000000604067981 */ /* 0x000ea8000c1e1900 */
[----:B-1----:R-:W2:Y:S02]  /*1f50*/  LDG.E R0, [R4.64+0x4] ;  /* 0x0000040604007981 */ /* 0x002ea4000c1e1900 */
[----:B--2---:R-:W-:-:S05]  /*1f60*/  IADD3 R0, -R6, R0, RZ ;  /* 0x0000000006007210 */ /* 0x004fca0007ffe1ff */
[----:B------:R1:W-:Y:S02]  /*1f70*/  STL [R1+0x10], R0 ;  /* 0x0000100001007387 */ /* 0x0003e40000100800 */
.L_x_1057:
[----:B------:R-:W-:-:S04]  /*1f80*/  ISETP.NE.U32.AND P2, PT, RZ, c[0x0][0x368], PT ;  /* 0x0000da00ff007a0c */ /* 0x000fc80003f45070 */
[----:B------:R-:W-:-:S13]  /*1f90*/  ISETP.NE.AND.EX P2, PT, RZ, c[0x0][0x36c], PT, P2 ;  /* 0x0000db00ff007a0c */ /* 0x000fda0003f45320 */
[----:B------:R-:W-:Y:S05]  /*1fa0*/  @!P2 BRA `(.L_x_1058) ;  /* 0x000000400000a947 */ /* 0x000fea0003800000 */
[----:B-1----:R-:W-:-:S04]  /*1fb0*/  LEA R2, P2, R74, c[0x0][0x368], 0x2 ;  /* 0x0000da004a027a11 */ /* 0x002fc800078410ff */
[----:B------:R-:W-:-:S05]  /*1fc0*/  LEA.HI.X R3, R74, c[0x0][0x36c], R75, 0x2, P2 ;  /* 0x0000db004a037a11 */ /* 0x000fca00010f144b */
[----:B------:R1:W5:Y:S01]  /*1fd0*/  LDG.E R0, [R2.64] ;  /* 0x0000000602007981 */ /* 0x000362000c1e1900 */
[----:B------:R-:W-:Y:S05]  /*1fe0*/  BRA `(.L_x_1059) ;  /* 0x0000005000007947 */ /* 0x000fea0003800000 */
.L_x_1058:
[----:B-1----:R-:W-:Y:S01]  /*1ff0*/  MOV R0, c[0x0][0x1d0] ;  /* 0x0000740000007a02 */ /* 0x002fe20000000f00 */
[----:B------:R-:W-:Y:S05]  /*2000*/  @!P0 BRA `(.L_x_1059) ;  /* 0x0000003000008947 */ /* 0x000fea0003800000 */
[----:B------:R-:W2:Y:S04]  /*2010*/  LDG.E R4, [R2.64] ;  /* 0x0000000602047981 */ /* 0x000ea8000c1e1900 */
[----:B------:R-:W2:Y:S02]  /*2020*/  LDG.E R0, [R2.64+0x4] ;  /* 0x0000040602007981 */ /* 0x000ea4000c1e1900 */
[----:B--2---:R-:W-:Y:S02]  /*2030*/  IADD3 R0, -R4, R0, RZ ;  /* 0x0000000004007210 */ /* 0x004fe40007ffe1ff */
.L_x_1059:
[----:B-1----:R-:W2:Y:S04]  /*2040*/  LDL R2, [R1+0x10] ;  /* 0x0000100001027983 */ /* 0x002ea80000100800 */
[----:B------:R-:W3:Y:S01]  /*2050*/  LDL.LU R3, [R1+0x4] ;  /* 0x0000040001037983 */ /* 0x000ee20000300800 */
[--C-:B-----5:R-:W-:Y:S01]  /*2060*/  IMAD.IADD R4, R0, 0x1, -R8.reuse ;  /* 0x0000000100047824 */ /* 0x120fe200078e0a08 */
[----:B------:R-:W-:Y:S01]  /*2070*/  BSSY B0, `(.L_x_1060) ;  /* 0x000003f000007945 */ /* 0x000fe20003800000 */
[----:B------:R-:W-:-:S02]  /*2080*/  IMAD.IADD R12, R9, 0x1, R8 ;  /* 0x00000001090c7824 */ /* 0x000fc400078e0208 */
[----:B--2---:R-:W-:Y:S02]  /*2090*/  IMAD.MOV.U32 R5, RZ, RZ, R2 ;  /* 0x000000ffff057224 */ /* 0x004fe400078e0002 */
[----:B------:R-:W-:Y:S02]  /*20a0*/  IMAD.MOV.U32 R2, RZ, RZ, c[0x0][0x2c4] ;  /* 0x0000b100ff027624 */ /* 0x000fe400078e00ff */
[----:B---3--:R-:W-:-:S03]  /*20b0*/  IMAD.SHL.U32 R16, R3, 0x80, RZ ;  /* 0x0000008003107824 */ /* 0x008fc600078e00ff */
[----:B------:R-:W-:Y:S02]  /*20c0*/  ISETP.NE.AND P3, PT, R2, 0x1, PT ;  /* 0x000000010200780c */ /* 0x000fe40003f65270 */
[----:B------:R-:W-:Y:S01]  /*20d0*/  IADD3 R2, R16, 0x7f, RZ ;  /* 0x0000007f10027810 */ /* 0x000fe20007ffe0ff */
[----:B------:R-:W-:Y:S04]  /*20e0*/  STL [R1+0x30], R16 ;  /* 0x0000301001007387 */ /* 0x000fe80000100800 */
[----:B------:R-:W-:Y:S01]  /*20f0*/  IMAD.MOV.U32 R0, RZ, RZ, R2 ;  /* 0x000000ffff007224 */ /* 0x000fe200078e0002 */
[----:B------:R1:W-:Y:S05]  /*2100*/  STL [R1+0x4], R4 ;  /* 0x0000040401007387 */ /* 0x0003ea0000100800 */
[----:B------:R-:W-:Y:S01]  /*2110*/  @P3 IMAD.HI.U32 R3, R2, c[0x0][0x2c8], RZ ;  /* 0x0000b20002033a27 */ /* 0x000fe200078e00ff */
[----:B------:R-:W-:-:S04]  /*2120*/  IADD3 R2, R4, 0x30, -R5 ;  /* 0x0000003004027810 */ /* 0x000fc80007ffe805 */
[----:B------:R-:W-:Y:S02]  /*2130*/  @P3 SHF.R.U32.HI R0, RZ, c[0x0][0x2cc], R3 ;  /* 0x0000b300ff003a19 */ /* 0x000fe40000011603 */
[----:B------:R-:W-:-:S03]  /*2140*/  IADD3 R3, R4, 0x2f, RZ ;  /* 0x0000002f04037810 */ /* 0x000fc60007ffe0ff */
[----:B------:R-:W-:Y:S02]  /*2150*/  IMAD.IADD R0, R2, 0x1, R0 ;  /* 0x0000000102007824 */ /* 0x000fe400078e0200 */
[----:B------:R-:W-:-:S04]  /*2160*/  IMAD.HI R2, R3, 0x2aaaaaab, RZ ;  /* 0x2aaaaaab03027827 */ /* 0x000fc800078e02ff */
[----:B------:R-:W-:Y:S01]  /*2170*/  IMAD.HI R0, R0, 0x2aaaaaab, RZ ;  /* 0x2aaaaaab00007827 */ /* 0x000fe200078e02ff */
[----:B-1----:R-:W-:-:S04]  /*2180*/  SHF.R.U32.HI R4, RZ, 0x1f, R2 ;  /* 0x0000001fff047819 */ /* 0x002fc80000011602 */
[----:B------:R-:W-:Y:S02]  /*2190*/  SHF.R.U32.HI R3, RZ, 0x1f, R0 ;  /* 0x0000001fff037819 */ /* 0x000fe40000011600 */
[----:B------:R-:W-:Y:S02]  /*21a0*/  LEA.HI.SX32 R4, R2, R4, 0x1d ;  /* 0x0000000402047211 */ /* 0x000fe400078feaff */
[----:B------:R-:W-:Y:S02]  /*21b0*/  LOP3.LUT R2, R10, 0xff000000, RZ, 0xc0, !PT ;  /* 0xff0000000a027812 */ /* 0x000fe400078ec0ff */
[----:B------:R-:W-:Y:S02]  /*21c0*/  LEA.HI.SX32 R0, R0, R3, 0x1d ;  /* 0x0000000300007211 */ /* 0x000fe400078feaff */
[----:B------:R-:W-:Y:S02]  /*21d0*/  LOP3.LUT R3, R10, 0xff0000, RZ, 0xc0, !PT ;  /* 0x00ff00000a037812 */ /* 0x000fe400078ec0ff */
[----:B------:R-:W-:-:S02]  /*21e0*/  SHF.R.U32.HI R2, RZ, 0x8, R2 ;  /* 0x00000008ff027819 */ /* 0x000fc40000011602 */
[----:B------:R-:W-:Y:S02]  /*21f0*/  IMNMX R6, R4, R0, PT ;  /* 0x0000000004067217 */ /* 0x000fe40003800200 */
[----:B------:R-:W-:Y:S01]  /*2200*/  LEA.HI R3, R3, R2, RZ, 0x10 ;  /* 0x0000000203037211 */ /* 0x000fe200078f80ff */
[----:B------:R-:W-:Y:S01]  /*2210*/  IMAD.MOV.U32 R2, RZ, RZ, RZ ;  /* 0x000000ffff027224 */ /* 0x000fe200078e00ff */
[----:B------:R-:W-:Y:S02]  /*2220*/  ISETP.GE.AND P2, PT, R6, 0x1, PT ;  /* 0x000000010600780c */ /* 0x000fe40003f46270 */
        /* <DEDUP_REMOVED lines=35> */
.L_x_1061:
[----:B------:R-:W-:Y:S05]  /*2460*/  BSYNC B0 ;  /* 0x0000000000007941 */ /* 0x000fea0003800000 */
.L_x_1060:
[----:B------:R-:W-:Y:S01]  /*2470*/  IMAD R248, R14, R2, RZ ;  /* 0x000000020ef87224 */ /* 0x000fe200078e02ff */
[----:B------:R-:W-:Y:S01]  /*2480*/  PRMT R0, RZ, 0x7610, R0 ;  /* 0x00007610ff007816 */ /* 0x000fe20000000000 */
[----:B------:R-:W-:Y:S01]  /*2490*/  CS2R R22, SRZ ;  /* 0x0000000000167805 */ /* 0x000fe2000001ff00 */
[----:B------:R-:W-:Y:S01]  /*24a0*/  CS2R R24, SRZ ;  /* 0x0000000000187805 */ /* 0x000fe2000001ff00 */
[----:B------:R-:W-:Y:S01]  /*24b0*/  IMAD.IADD R2, R248, 0x1, R2 ;  /* 0x00000001f8027824 */ /* 0x000fe200078e0202 */
[----:B------:R-:W-:Y:S01]  /*24c0*/  CS2R R26, SRZ ;  /* 0x00000000001a7805 */ /* 0x000fe2000001ff00 */
        /* <DEDUP_REMOVED lines=50> */
[----:B------:R-:W2:Y:S01]  /*27f0*/  LDL.64 R20, [R1+0x18] ;  /* 0x0000180001147983 */ /* 0x000ea20000100a00 */
[----:B------:R-:W-:-:S03]  /*2800*/  ISETP.NE.U32.AND P2, PT, RZ, c[0x0][0x340], PT ;  /* 0x0000d000ff007a0c */ /* 0x000fc60003f45070 */
[----:B------:R-:W3:Y:S01]  /*2810*/  LDL R19, [R1+0x14] ;  /* 0x0000140001137983 */ /* 0x000ee20000100800 */
[----:B------:R-:W-:-:S03]  /*2820*/  ISETP.NE.AND.EX P2, PT, RZ, c[0x0][0x344], PT, P2 ;  /* 0x0000d100ff007a0c */ /* 0x000fc60003f45320 */
[----:B------:R-:W4:Y:S04]  /*2830*/  LDL.LU R18, [R1+0x34] ;  /* 0x0000340001127983 */ /* 0x000f280000300800 */
[----:B------:R-:W5:Y:S04]  /*2840*/  LDL R17, [R1+0x20] ;  /* 0x0000200001117983 */ /* 0x000f680000100800 */
[----:B-1----:R-:W1:Y:S02]  /*2850*/  S2R R5, SR_TID.X ;  /* 0x0000000000057919 */ /* 0x002e640000002100 */
[----:B------:R-:W-:-:S05]  /*2860*/  @P2 IMAD.WIDE R2, R74, R13, c[0x0][0x340] ;  /* 0x0000d0004a022625 */ /* 0x000fca00078e020d */
[----:B------:R1:W4:Y:S01]  /*2870*/  @P2 LDG.E R15, [R2.64] ;  /* 0x00000006020f2981 */ /* 0x000322000c1e1900 */
[----:B------:R-:W-:-:S05]  /*2880*/  SHF.R.S32.HI R0, RZ, 0x1f, R11 ;  /* 0x0000001fff007819 */ /* 0x000fca000001140b */
[----:B------:R-:W-:-:S04]  /*2890*/  IMAD R0, R0, c[0x0][0x178], RZ ;  /* 0x00005e0000007a24 */ /* 0x000fc800078e02ff */
[----:B------:R-:W-:Y:S01]  /*28a0*/  IMAD R0, R11, c[0x0][0x17c], R0 ;  /* 0x00005f000b007a24 */ /* 0x000fe200078e0200 */
[----:B-1----:R-:W-:-:S04]  /*28b0*/  SHF.R.S32.HI R4, RZ, 0x1f, R5 ;  /* 0x0000001fff047819 */ /* 0x002fc80000011405 */
[----:B------:R-:W-:-:S04]  /*28c0*/  LEA.HI R4, R4, R5, RZ, 0x2 ;  /* 0x0000000504047211 */ /* 0x000fc800078f10ff */
[----:B------:R-:W-:Y:S01]  /*28d0*/  LOP3.LUT R4, R4, 0xfffffffc, RZ, 0xc0, !PT ;  /* 0xfffffffc04047812 */ /* 0x000fe200078ec0ff */
[----:B------:R-:W-:-:S04]  /*28e0*/  IMAD.WIDE.U32 R2, R11, c[0x0][0x178], RZ ;  /* 0x00005e000b027a25 */ /* 0x000fc800078e00ff */
[----:B------:R-:W-:Y:S01]  /*28f0*/  IMAD.IADD R4, R5, 0x1, -R4 ;  /* 0x0000000105047824 */ /* 0x000fe200078e0a04 */
[----:B------:R-:W-:-:S03]  /*2900*/  IADD3 R3, R3, R0, RZ ;  /* 0x0000000003037210 */ /* 0x000fc60007ffe0ff */
[----:B------:R-:W-:Y:S01]  /*2910*/  IMAD R4, R4, 0x20, R250 ;  /* 0x0000002004047824 */ /* 0x000fe200078e02fa */
[----:B------:R-:W-:-:S03]  /*2920*/  SEL R8, R75, RZ, !P1 ;  /* 0x000000ff4b087207 */ /* 0x000fc60004800000 */
[----:B------:R-:W-:Y:S01]  /*2930*/  IMAD.IADD R10, R16, 0x1, R4 ;  /* 0x00000001100a7824 */ /* 0x000fe200078e0204 */
[----:B------:R-:W-:Y:S01]  /*2940*/  SHF.R.S32.HI R6, RZ, 0x1f, R12 ;  /* 0x0000001fff067819 */ /* 0x000fe2000001140c */
[----:B------:R-:W-:Y:S01]  /*2950*/  IMAD.WIDE.U32 R4, R76, c[0x0][0x1b8], R2 ;  /* 0x00006e004c047a25 */ /* 0x000fe200078e0002 */
[----:B------:R-:W-:-:S03]  /*2960*/  IADD3 R2, P4, R250, R12, RZ ;  /* 0x0000000cfa027210 */ /* 0x000fc60007f9e0ff */
[----:B------:R-:W-:Y:S01]  /*2970*/  @P3 IMAD.HI.U32 R7, R10, c[0x0][0x2c8], RZ ;  /* 0x0000b2000a073a27 */ /* 0x000fe200078e00ff */
[----:B------:R-:W-:Y:S02]  /*2980*/  MOV R0, R10 ;  /* 0x0000000a00007202 */ /* 0x000fe40000000f00 */
[----:B------:R-:W-:Y:S01]  /*2990*/  SEL R3, R74, RZ, !P1 ;  /* 0x000000ff4a037207 */ /* 0x000fe20004800000 */
[----:B------:R-:W-:Y:S01]  /*29a0*/  IMAD R9, R8, c[0x0][0x1c0], RZ ;  /* 0x0000700008097a24 */ /* 0x000fe200078e02ff */
[----:B------:R-:W-:Y:S01]  /*29b0*/  @P3 SHF.R.U32.HI R0, RZ, c[0x0][0x2cc], R7 ;  /* 0x0000b300ff003a19 */ /* 0x000fe20000011607 */
[----:B------:R-:W-:Y:S01]  /*29c0*/  IMAD R5, R76, c[0x0][0x1bc], R5 ;  /* 0x00006f004c057a24 */ /* 0x000fe200078e0205 */
[----:B------:R-:W-:Y:S01]  /*29d0*/  LEA.HI.X.SX32 R8, R250, R6, 0x1, P4 ;  /* 0x00000006fa087211 */ /* 0x000fe200020f0eff */
[C---:B------:R-:W-:Y:S01]  /*29e0*/  IMAD R12, R3.reuse, c[0x0][0x1c4], R9 ;  /* 0x00007100030c7a24 */ /* 0x040fe200078e0209 */
[----:B------:R-:W-:Y:S01]  /*29f0*/  SHF.R.S32.HI R11, RZ, 0x1f, R0 ;  /* 0x0000001fff0b7819 */ /* 0x000fe20000011400 */
[----:B------:R-:W-:-:S04]  /*2a00*/  IMAD.WIDE.U32 R4, R3, c[0x0][0x1c0], R4 ;  /* 0x0000700003047a25 */ /* 0x000fc800078e0004 */
[C---:B------:R-:W-:Y:S02]  /*2a10*/  IMAD R14, R8.reuse, c[0x0][0x1e0], RZ ;  /* 0x00007800080e7a24 */ /* 0x040fe400078e02ff */
[----:B------:R-:W-:Y:S02]  /*2a20*/  IMAD R13, R8, c[0x0][0x208], RZ ;  /* 0x00008200080d7a24 */ /* 0x000fe400078e02ff */
[----:B------:R-:W-:Y:S02]  /*2a30*/  IMAD.IADD R3, R5, 0x1, R12 ;  /* 0x0000000105037824 */ /* 0x000fe400078e020c */
[C---:B------:R-:W-:Y:S02]  /*2a40*/  IMAD R12, R2.reuse, c[0x0][0x1e4], R14 ;  /* 0x00007900020c7a24 */ /* 0x040fe400078e020e */
[----:B------:R-:W-:Y:S02]  /*2a50*/  IMAD R13, R2, c[0x0][0x20c], R13 ;  /* 0x00008300020d7a24 */ /* 0x000fe400078e020d */
[----:B------:R-:W-:Y:S01]  /*2a60*/  IMAD R5, R11, c[0x0][0x1b0], RZ ;  /* 0x00006c000b057a24 */ /* 0x000fe200078e02ff */
[----:B------:R-:W-:-:S02]  /*2a70*/  IADD3 R11, -R0, RZ, RZ ;  /* 0x000000ff000b7210 */ /* 0x000fc40007ffe1ff */
[----:B------:R-:W-:Y:S01]  /*2a80*/  IADD3 R96, R203, -0x1, RZ ;  /* 0xffffffffcb607810 */ /* 0x000fe20007ffe0ff */
[----:B--2---:R-:W-:-:S04]  /*2a90*/  IMAD.WIDE.U32 R6, R2, c[0x0][0x1e0], R20 ;  /* 0x0000780002067a25 */ /* 0x004fc800078e0014 */
[----:B------:R-:W-:-:S04]  /*2aa0*/  IMAD.WIDE.U32 R8, R2, c[0x0][0x208], R20 ;  /* 0x0000820002087a25 */ /* 0x000fc800078e0014 */
[----:B------:R-:W-:Y:S02]  /*2ab0*/  IMAD.MOV.U32 R2, RZ, RZ, R4 ;  /* 0x000000ffff027224 */ /* 0x000fe400078e0004 */
[C---:B------:R-:W-:Y:S02]  /*2ac0*/  IMAD R4, R0.reuse, c[0x0][0x1b4], R5 ;  /* 0x00006d0000047a24 */ /* 0x040fe400078e0205 */
[----:B------:R-:W-:-:S04]  /*2ad0*/  IMAD.WIDE.U32 R2, R0, c[0x0][0x1b0], R2 ;  /* 0x00006c0000027a25 */ /* 0x000fc800078e0002 */
[----:B------:R-:W-:Y:S01]  /*2ae0*/  IMAD R0, R11, c[0x0][0x2c4], R10 ;  /* 0x0000b1000b007a24 */ /* 0x000fe200078e020a */
[----:B---3--:R-:W-:Y:S02]  /*2af0*/  ISETP.GE.AND P5, PT, R19, c[0x0][0x1d4], PT ;  /* 0x0000750013007a0c */ /* 0x008fe40003fa6270 */
[----:B------:R-:W-:Y:S02]  /*2b00*/  IADD3 R3, R3, R4, RZ ;  /* 0x0000000403037210 */ /* 0x000fe40007ffe0ff */
[----:B------:R-:W-:Y:S01]  /*2b10*/  SHF.R.S32.HI R10, RZ, 0x1f, R0 ;  /* 0x0000001fff0a7819 */ /* 0x000fe20000011400 */
[----:B------:R-:W-:Y:S01]  /*2b20*/  IMAD.MOV.U32 R4, RZ, RZ, R8 ;  /* 0x000000ffff047224 */ /* 0x000fe200078e0008 */
[----:B------:R-:W-:Y:S02]  /*2b30*/  IADD3 R7, R7, R12, RZ ;  /* 0x0000000c07077210 */ /* 0x000fe40007ffe0ff */
[----:B------:R-:W-:Y:S01]  /*2b40*/  SEL R8, RZ, 0xffffffff, P5 ;  /* 0xffffffffff087807 */ /* 0x000fe20002800000 */
[----:B------:R-:W-:Y:S01]  /*2b50*/  IMAD R10, R10, c[0x0][0x1a8], RZ ;  /* 0x00006a000a0a7a24 */ /* 0x000fe200078e02ff */
[----:B------:R-:W-:Y:S01]  /*2b60*/  ISETP.GE.AND P6, PT, R20, c[0x0][0x1d4], PT ;  /* 0x0000750014007a0c */ /* 0x000fe20003fc6270 */
[----:B------:R-:W-:Y:S01]  /*2b70*/  IMAD.IADD R5, R9, 0x1, R13 ;  /* 0x0000000109057824 */ /* 0x000fe200078e020d */
[----:B------:R-:W-:Y:S01]  /*2b80*/  SHF.L.U32 R11, R8, 0x1, RZ ;  /* 0x00000001080b7819 */ /* 0x000fe200000006ff */
[----:B------:R-:W-:Y:S01]  /*2b90*/  IMAD.WIDE.U32 R8, R76, c[0x0][0x1e8], R6 ;  /* 0x00007a004c087a25 */ /* 0x000fe200078e0006 */
[----:B------:R-:W-:-:S03]  /*2ba0*/  SEL R12, RZ, 0x1, P6 ;  /* 0x00000001ff0c7807 */ /* 0x000fc60003000000 */
[C---:B------:R-:W-:Y:S02]  /*2bb0*/  IMAD R10, R0.reuse, c[0x0][0x1ac], R10 ;  /* 0x00006b00000a7a24 */ /* 0x040fe400078e020a */
[----:B------:R-:W-:Y:S01]  /*2bc0*/  IMAD.WIDE.U32 R6, R0, c[0x0][0x1a8], R2 ;  /* 0x00006a0000067a25 */ /* 0x000fe200078e0002 */
[----:B------:R-:W-:-:S03]  /*2bd0*/  LOP3.LUT R13, R11, 0x2, R12, 0xe2, !PT ;  /* 0x000000020b0d7812 */ /* 0x000fc600078ee20c */
[----:B------:R-:W-:Y:S01]  /*2be0*/  IMAD.IADD R7, R7, 0x1, R10 ;  /* 0x0000000107077824 */ /* 0x000fe200078e020a */
[C---:B------:R-:W-:Y:S02]  /*2bf0*/  LEA R12, P1, R6.reuse, c[0x0][0x160], 0x1 ;  /* 0x00005800060c7a11 */ /* 0x040fe400078208ff */
[----:B----4-:R-:W-:Y:S02]  /*2c00*/  @P2 SHF.R.S32.HI R0, RZ, 0x1f, R15 ;  /* 0x0000001fff002819 */ /* 0x010fe4000001140f */
[----:B------:R-:W-:Y:S01]  /*2c10*/  LEA.HI.X R11, R6, c[0x0][0x164], R7, 0x1, P1 ;  /* 0x00005900060b7a11 */ /* 0x000fe200008f0c07 */
[----:B------:R-:W-:Y:S01]  /*2c20*/  @!P2 IMAD.MOV.U32 R0, RZ, RZ, R75 ;  /* 0x000000ffff00a224 */ /* 0x000fe200078e004b */
[----:B------:R-:W-:Y:S02]  /*2c30*/  ISETP.GE.AND P1, PT, R20, c[0x0][0x198], PT ;  /* 0x0000660014007a0c */ /* 0x000fe40003f26270 */
[----:B------:R-:W-:Y:S02]  /*2c40*/  @!P2 MOV R15, R74 ;  /* 0x0000004a000fa202 */ /* 0x000fe40000000f00 */
[----:B------:R-:W-:-:S02]  /*2c50*/  SEL R6, R0, RZ, !P0 ;  /* 0x000000ff00067207 */ /* 0x000fc40004000000 */
[----:B------:R-:W-:Y:S02]  /*2c60*/  SEL R0, R15, RZ, !P0 ;  /* 0x000000ff0f007207 */ /* 0x000fe40004000000 */
[----:B------:R-:W-:Y:S02]  /*2c70*/  ISETP.GE.AND P0, PT, R19, c[0x0][0x198], PT ;  /* 0x0000660013007a0c */ /* 0x000fe40003f06270 */
[----:B------:R-:W-:-:S04]  /*2c80*/  LOP3.LUT R18, R18, 0xfffffffd, RZ, 0xc0, !PT ;  /* 0xfffffffd12127812 */ /* 0x000fc800078ec0ff */
[----:B------:R-:W-:-:S04]  /*2c90*/  @P1 LOP3.LUT R18, R18, 0x2, RZ, 0xfc, !PT ;  /* 0x0000000212121812 */ /* 0x000fc800078efcff */
[----:B------:R-:W-:-:S04]  /*2ca0*/  LOP3.LUT R18, R18, 0xfffffffe, RZ, 0xc0, !PT ;  /* 0xfffffffe12127812 */ /* 0x000fc800078ec0ff */
[----:B------:R-:W-:-:S05]  /*2cb0*/  @P0 LOP3.LUT R18, R18, 0x1, RZ, 0xfc, !PT ;  /* 0x0000000112120812 */ /* 0x000fca00078efcff */
[----:B------:R1:W-:Y:S01]  /*2cc0*/  STL [R1+0x34], R18 ;  /* 0x0000341201007387 */ /* 0x0003e20000100800 */
[C---:B------:R-:W-:Y:S01]  /*2cd0*/  IMAD.WIDE.U32 R2, R76.reuse, c[0x0][0x210], R4 ;  /* 0x000084004c027a25 */ /* 0x040fe200078e0004 */
[----:B------:R-:W-:Y:S02]  /*2ce0*/  MOV R4, R8 ;  /* 0x0000000800047202 */ /* 0x000fe40000000f00 */
[----:B-----5:R-:W-:Y:S01]  /*2cf0*/  ISETP.GE.AND P4, PT, R17, c[0x0][0x1d4], PT ;  /* 0x0000750011007a0c */ /* 0x020fe20003f86270 */
[----:B------:R-:W-:Y:S02]  /*2d00*/  IMAD R5, R76, c[0x0][0x1ec], R9 ;  /* 0x00007b004c057a24 */ /* 0x000fe400078e0209 */
[----:B------:R-:W-:Y:S02]  /*2d10*/  IMAD R8, R6, c[0x0][0x1f0], RZ ;  /* 0x00007c0006087a24 */ /* 0x000fe400078e02ff */
[----:B------:R-:W-:Y:S02]  /*2d20*/  IMAD R3, R76, c[0x0][0x214], R3 ;  /* 0x000085004c037a24 */ /* 0x000fe400078e0203 */
[----:B------:R-:W-:Y:S01]  /*2d30*/  IMAD R7, R6, c[0x0][0x218], RZ ;  /* 0x0000860006077a24 */ /* 0x000fe200078e02ff */
[----:B------:R-:W-:Y:S01]  /*2d40*/  SEL R6, RZ, 0x4, P4 ;  /* 0x00000004ff067807 */ /* 0x000fe20002000000 */
[----:B------:R-:W-:-:S02]  /*2d50*/  IMAD R8, R0, c[0x0][0x1f4], R8 ;  /* 0x00007d0000087a24 */ /* 0x000fc400078e0208 */
[----:B------:R-:W-:-:S04]  /*2d60*/  IMAD.WIDE.U32 R242, R0, c[0x0][0x1f0], R4 ;  /* 0x00007c0000f27a25 */ /* 0x000fc800078e0004 */
[C---:B------:R-:W-:Y:S02]  /*2d70*/  IMAD R7, R0.reuse, c[0x0][0x21c], R7 ;  /* 0x0000870000077a24 */ /* 0x040fe400078e0207 */
[----:B------:R-:W-:Y:S01]  /*2d80*/  IMAD.WIDE.U32 R238, R0, c[0x0][0x218], R2 ;  /* 0x0000860000ee7a25 */ /* 0x000fe200078e0002 */
[----:B------:R-:W-:Y:S02]  /*2d90*/  ISETP.GE.AND P2, PT, R17, c[0x0][0x198], PT ;  /* 0x0000660011007a0c */ /* 0x000fe40003f46270 */
[----:B------:R-:W-:Y:S01]  /*2da0*/  LOP3.LUT R14, R13, R6, RZ, 0xfc, !PT ;  /* 0x000000060d0e7212 */ /* 0x000fe200078efcff */
[----:B------:R-:W-:Y:S01]  /*2db0*/  IMAD.IADD R9, R250, 0x1, R16 ;  /* 0x00000001fa097824 */ /* 0x000fe200078e0210 */
[----:B------:R-:W-:Y:S01]  /*2dc0*/  IADD3 R241, R243, R8, RZ ;  /* 0x00000008f3f17210 */ /* 0x000fe20007ffe0ff */
[----:B------:R-:W-:Y:S01]  /*2dd0*/  IMAD.IADD R240, R239, 0x1, R7 ;  /* 0x00000001eff07824 */ /* 0x000fe200078e0207 */
[----:B------:R-:W-:Y:S05]  /*2de0*/  BRA.DIV ~URZ, `(.L_x_1063) ;  /* 0x0000f7927f007947 */ /* 0x000fea000b800000 */
[----:B-1----:R1:W2:Y:S02]  /*2df0*/  SHFL.IDX PT, R8, R11, RZ, 0x1c1f ;  /* 0x001c1fff0b087589 */ /* 0x0022a400000e0000 */
.L_x_1161:
[----:B------:R-:W-:Y:S05]  /*2e00*/  BRA.DIV ~URZ, `(.L_x_1064) ;  /* 0x0000f7e27f007947 */ /* 0x000fea000b800000 */
[----:B------:R3:W4:Y:S02]  /*2e10*/  SHFL.IDX PT, R0, R12, RZ, 0x1c1f ;  /* 0x001c1fff0c007589 */ /* 0x00072400000e0000 */
.L_x_1162:
[----:B------:R-:W5:Y:S01]  /*2e20*/  LDL R2, [R1+0x10] ;  /* 0x0000100001027983 */ /* 0x000f620000100800 */
[----:B------:R-:W-:Y:S01]  /*2e30*/  BSSY B0, `(.L_x_1065) ;  /* 0x000001a000007945 */ /* 0x000fe20003800000 */
[----:B-----5:R-:W-:-:S05]  /*2e40*/  IMAD R10, R2, c[0x0][0x2c4], RZ ;  /* 0x0000b100020a7a24 */ /* 0x020fca00078e02ff */
[----:B------:R-:W-:-:S13]  /*2e50*/  ISETP.GE.AND P0, PT, R9, R10, PT ;  /* 0x0000000a0900720c */ /* 0x000fda0003f06270 */
[----:B------:R-:W-:Y:S05]  /*2e60*/  @P0 BRA `(.L_x_1066) ;  /* 0x0000016000000947 */ /* 0x000fea0003800000 */
[----:B------:R-:W5:Y:S04]  /*2e70*/  LDL.64 R4, [R1+0x18] ;  /* 0x0000180001047983 */ /* 0x000f680000100a00 */
[----:B---3--:R-:W3:Y:S04]  /*2e80*/  LDL R2, [R1+0x14] ;  /* 0x0000140001027983 */ /* 0x008ee80000100800 */
[----:B----4-:R-:W4:Y:S04]  /*2e90*/  LDL R3, [R1+0x7c] ;  /* 0x00007c0001037983 */ /* 0x010f280000100800 */
[----:B--2---:R-:W2:Y:S04]  /*2ea0*/  LDL R16, [R1+0x20] ;  /* 0x0000200001107983 */ /* 0x004ea80000100800 */
[----:B------:R-:W2:Y:S04]  /*2eb0*/  LDL R17, [R1+0x78] ;  /* 0x0000780001117983 */ /* 0x000ea80000100800 */
[----:B------:R-:W2:Y:S04]  /*2ec0*/  LDL R15, [R1+0x34] ;  /* 0x00003400010f7983 */ /* 0x000ea80000100800 */
[----:B------:R-:W2:Y:S01]  /*2ed0*/  LDL R13, [R1+0x84] ;  /* 0x00008400010d7983 */ /* 0x000ea20000100800 */
[----:B-----5:R-:W-:-:S04]  /*2ee0*/  LEA R6, P0, R4, R0, 0x1 ;  /* 0x0000000004067211 */ /* 0x020fc800078008ff */
[----:B------:R-:W-:Y:S02]  /*2ef0*/  LEA.HI.X R7, R4, R8, R5, 0x1, P0 ;  /* 0x0000000804077211 */ /* 0x000fe400000f0c05 */
[----:B---3--:R-:W-:-:S04]  /*2f00*/  LEA R4, P0, R2, R0, 0x1 ;  /* 0x0000000002047211 */ /* 0x008fc800078008ff */
[----:B----4-:R-:W-:Y:S02]  /*2f10*/  LEA.HI.X R5, R2, R8, R3, 0x1, P0 ;  /* 0x0000000802057211 */ /* 0x010fe400000f0c03 */
[----:B--2---:R-:W-:-:S04]  /*2f20*/  LEA R2, P0, R16, R0, 0x1 ;  /* 0x0000000010027211 */ /* 0x004fc800078008ff */
[----:B------:R-:W-:Y:S02]  /*2f30*/  LEA.HI.X R3, R16, R8, R17, 0x1, P0 ;  /* 0x0000000810037211 */ /* 0x000fe400000f0c11 */
[C---:B------:R-:W-:Y:S02]  /*2f40*/  LOP3.LUT P0, RZ, R15.reuse, 0x2, RZ, 0xc0, !PT ;  /* 0x000000020fff7812 */ /* 0x040fe4000780c0ff */
[----:B------:R-:W-:Y:S01]  /*2f50*/  LOP3.LUT P1, RZ, R15, 0x1, RZ, 0xc0, !PT ;  /* 0x000000010fff7812 */ /* 0x000fe2000782c0ff */
[----:B------:R-:W-:-:S10]  /*2f60*/  IMAD.SHL.U32 R0, R13, 0x2, RZ ;  /* 0x000000020d007824 */ /* 0x000fd400078e00ff */
[----:B------:R-:W-:Y:S01]  /*2f70*/  @!PT LDS RZ, [RZ] ;  /* 0x00000000fffff984 */ /* 0x000fe20000000800 */
[----:B------:R-:W-:Y:S01]  /*2f80*/  @!PT LDS RZ, [RZ] ;  /* 0x00000000fffff984 */ /* 0x000fe20000000800 */
[----:B------:R-:W-:Y:S01]  /*2f90*/  @!PT LDS RZ, [RZ] ;  /* 0x00000000fffff984 */ /* 0x000fe20000000800 */
[----:B------:R2:W-:Y:S04]  /*2fa0*/  LDGSTS.E.BYPASS.LTC128B.128 [R0+0x6080], [R6.64], !P0 ;  /* 0x0608000006007fae */ /* 0x0005e8000c101d46 */
[----:B------:R2:W-:Y:S04]  /*2fb0*/  LDGSTS.E.BYPASS.LTC128B.128 [R0+0x8080], [R4.64], !P1 ;  /* 0x0808000004007fae */ /* 0x0005e8000c901d46 */
[----:B------:R2:W-:Y:S02]  /*2fc0*/  LDGSTS.E.BYPASS.LTC128B.128 [R0+0xa080], [R2.64], !P2 ;  /* 0x0a08000002007fae */ /* 0x0005e4000d101d46 */
.L_x_1066:
[----:B------:R-:W-:Y:S05]  /*2fd0*/  BSYNC B0 ;  /* 0x0000000000007941 */ /* 0x000fea0003800000 */
.L_x_1065:
[----:B------:R-:W-:Y:S05]  /*2fe0*/  BRA.DIV ~URZ, `(.L_x_1067) ;  /* 0x0000f6627f007947 */ /* 0x000fea000b800000 */
[----:B--2---:R2:W1:Y:S04]  /*2ff0*/  SHFL.IDX PT, R8, R11, 0x1, 0x1c1f ;  /* 0x003c1f000b087f89 */ /* 0x00446800000e0000 */
[----:B----4-:R2:W4:Y:S02]  /*3000*/  SHFL.IDX PT, R0, R12, 0x1, 0x1c1f ;  /* 0x003c1f000c007f89 */ /* 0x01052400000e0000 */
.L_x_1163:
        /* <DEDUP_REMOVED lines=9> */
[----:B------:R-:W4:Y:S04]  /*30a0*/  LDL R15, [R1+0x34] ;  /* 0x00003400010f7983 */ /* 0x000f280000100800 */
[----:B------:R-:W4:Y:S01]  /*30b0*/  LDL R13, [R1+0x84] ;  /* 0x00008400010d7983 */ /* 0x000f220000100800 */
[----:B-----5:R-:W-:-:S04]  /*30c0*/  LEA R6, P0, R4, R0, 0x1 ;  /* 0x0000000004067211 */ /* 0x020fc800078008ff */
[----:B-1----:R-:W-:Y:S02]  /*30d0*/  LEA.HI.X R7, R4, R8, R5, 0x1, P0 ;  /* 0x0000000804077211 */ /* 0x002fe400000f0c05 */
[----:B--2---:R-:W-:-:S04]  /*30e0*/  LEA R4, P0, R3, R0, 0x1 ;  /* 0x0000000003047211 */ /* 0x004fc800078008ff */
[----:B---3--:R-:W-:Y:S02]  /*30f0*/  LEA.HI.X R5, R3, R8, R18, 0x1, P0 ;  /* 0x0000000803057211 */ /* 0x008fe400000f0c12 */
[----:B----4-:R-:W-:-:S04]  /*3100*/  LEA R2, P0, R16, R0, 0x1 ;  /* 0x0000000010027211 */ /* 0x010fc800078008ff */
        /* <DEDUP_REMOVED lines=10> */
.L_x_1069:
[----:B------:R-:W-:Y:S05]  /*31b0*/  BSYNC B0 ;  /* 0x0000000000007941 */ /* 0x000fea0003800000 */
.L_x_1068:
[----:B------:R-:W-:Y:S05]  /*31c0*/  BRA.DIV ~URZ, `(.L_x_1070) ;  /* 0x0000f5427f007947 */ /* 0x000fea000b800000 */
[----:B-1----:R1:W2:Y:S02]  /*31d0*/  SHFL.IDX PT, R8, R11, 0x2, 0x1c1f ;  /* 0x005c1f000b087f89 */ /* 0x0022a400000e0000 */
.L_x_1164:
[----:B------:R-:W-:Y:S05]  /*31e0*/  BRA.DIV ~URZ, `(.L_x_1071) ;  /* 0x0000f5927f007947 */ /* 0x000fea000b800000 */
[----:B----4-:R4:W1:Y:S02]  /*31f0*/  SHFL.IDX PT, R0, R12, 0x2, 0x1c1f ;  /* 0x005c1f000c007f89 */ /* 0x01086400000e0000 */
.L_x_1165:
        /* <DEDUP_REMOVED lines=11> */
[----:B-1---5:R-:W-:-:S04]  /*32b0*/  LEA R6, P0, R4, R0, 0x1 ;  /* 0x0000000004067211 */ /* 0x022fc800078008ff */
        /* <DEDUP_REMOVED lines=14> */
.L_x_1073:
[----:B------:R-:W-:Y:S05]  /*33a0*/  BSYNC B0 ;  /* 0x0000000000007941 */ /* 0x000fea0003800000 */
.L_x_1072:
[----:B------:R-:W-:Y:S05]  /*33b0*/  BRA.DIV ~URZ, `(.L_x_1074) ;  /* 0x0000f4227f007947 */ /* 0x000fea000b800000 */
[----:B-1----:R1:W3:Y:S04]  /*33c0*/  SHFL.IDX PT, R6, R11, 0x3, 0x1c1f ;  /* 0x007c1f000b067f89 */ /* 0x0022e800000e0000 */
[----:B------:R1:W4:Y:S02]  /*33d0*/  SHFL.IDX PT, R0, R12, 0x3, 0x1c1f ;  /* 0x007c1f000c007f89 */ /* 0x00032400000e0000 */
.L_x_1166:
[----:B------:R-:W5:Y:S04]  /*33e0*/  LDL.64 R16, [R1+0x18] ;  /* 0x0000180001107983 */ /* 0x000f680000100a00 */
[----:B----4-:R-:W4:Y:S04]  /*33f0*/  LDL R13, [R1+0x14] ;  /* 0x00001400010d7983 */ /* 0x010f280000100800 */
[----:B---3--:R-:W3:Y:S04]  /*3400*/  LDL R15, [R1+0x7c] ;  /* 0x00007c00010f7983 */ /* 0x008ee80000100800 */
[----:B--2---:R-:W2:Y:S04]  /*3410*/  LDL R8, [R1+0x34] ;  /* 0x0000340001087983 */ /* 0x004ea80000100800 */
[----:B------:R-:W2:Y:S04]  /*3420*/  LDL R7, [R1+0x84] ;  /* 0x0000840001077983 */ /* 0x000ea80000100800 */
[----:B------:R-:W2:Y:S04]  /*3430*/  LDL R249, [R1+0x4] ;  /* 0x0000040001f97983 */ /* 0x000ea80000100800 */
[----:B-1----:R-:W2:Y:S04]  /*3440*/  LDL R11, [R1+0x20] ;  /* 0x00002000010b7983 */ /* 0x002ea80000100800 */
[----:B------:R-:W2:Y:S01]  /*3450*/  LDL R12, [R1+0x78] ;  /* 0x00007800010c7983 */ /* 0x000ea20000100800 */
[----:B------:R-:W-:-:S04]  /*3460*/  IADD3 R2, R9, 0x60, RZ ;  /* 0x0000006009027810 */ /* 0x000fc80007ffe0ff */
[----:B------:R-:W-:Y:S02]  /*3470*/  ISETP.GE.AND P1, PT, R2, R10, PT ;  /* 0x0000000a0200720c */ /* 0x000fe40003f26270 */
[----:B------:R-:W-:Y:S02]  /*3480*/  MOV R9, 0x30 ;  /* 0x0000003000097802 */ /* 0x000fe40000000f00 */
[----:B------:R-:W-:-:S03]  /*3490*/  P2R R24, PR, RZ, 0x8 ;  /* 0x00000008ff187803 */ /* 0x000fc60000000000 */
[----:B------:R-:W-:Y:S01]  /*34a0*/  IMAD R9, R203, -0x30, R9 ;  /* 0xffffffd0cb097824 */ /* 0x000fe200078e0209 */
[----:B------:R-:W-:Y:S02]  /*34b0*/  MOV R98, R242 ;  /* 0x000000f200627202 */ /* 0x000fe40000000f00 */
[----:B------:R-:W-:Y:S02]  /*34c0*/  MOV R99, R241 ;  /* 0x000000f100637202 */ /* 0x000fe40000000f00 */
[----:B------:R-:W-:Y:S02]  /*34d0*/  MOV R10, 0x20 ;  /* 0x00000020000a7802 */ /* 0x000fe40000000f00 */
[----:B-----5:R-:W-:-:S04]  /*34e0*/  @!P1 LEA R4, P0, R16, R0, 0x1 ;  /* 0x0000000010049211 */ /* 0x020fc800078008ff */
[----:B------:R-:W-:Y:S02]  /*34f0*/  @!P1 LEA.HI.X R5, R16, R6, R17, 0x1, P0 ;  /* 0x0000000610059211 */ /* 0x000fe400000f0c11 */
[----:B----4-:R-:W-:-:S04]  /*3500*/  @!P1 LEA R2, P0, R13, R0, 0x1 ;  /* 0x000000000d029211 */ /* 0x010fc800078008ff */
[----:B---3--:R-:W-:Y:S02]  /*3510*/  @!P1 LEA.HI.X R3, R13, R6, R15, 0x1, P0 ;  /* 0x000000060d039211 */ /* 0x008fe400000f0c0f */
[C---:B--2---:R-:W-:Y:S02]  /*3520*/  LOP3.LUT P0, RZ, R8.reuse, 0x2, RZ, 0xc0, !PT ;  /* 0x0000000208ff7812 */ /* 0x044fe4000780c0ff */
[----:B------:R-:W-:Y:S02]  /*3530*/  LOP3.LUT P3, RZ, R8, 0x1, RZ, 0xc0, !PT ;  /* 0x0000000108ff7812 */ /* 0x000fe4000786c0ff */
[----:B------:R-:W-:Y:S02]  /*3540*/  SHF.L.U32 R198, R7, 0x1, RZ ;  /* 0x0000000107c67819 */ /* 0x000fe400000006ff */
[----:B------:R-:W-:Y:S02]  /*3550*/  SHF.R.S32.HI R8, RZ, 0x1f, R96 ;  /* 0x0000001fff087819 */ /* 0x000fe40000011460 */
[----:B------:R-:W-:-:S05]  /*3560*/  IADD3 R97, R249, R9, RZ ;  /* 0x00000009f9617210 */ /* 0x000fca0007ffe0ff */
[----:B------:R-:W-:Y:S01]  /*3570*/  @!PT LDS RZ, [RZ] ;  /* 0x00000000fffff984 */ /* 0x000fe20000000800 */
[----:B------:R-:W-:Y:S01]  /*3580*/  @!PT LDS RZ, [RZ] ;  /* 0x00000000fffff984 */ /* 0x000fe20000000800 */
[----:B------:R-:W-:Y:S01]  /*3590*/  @!PT LDS RZ, [RZ] ;  /* 0x00000000fffff984 */ /* 0x000fe20000000800 */
[----:B------:R1:W-:Y:S01]  /*35a0*/  @!P1 LDGSTS.E.BYPASS.LTC128B.128 [R198+0x7880], [R4.64], !P0 ;  /* 0x0788000004c69fae */ /* 0x0003e2000c101d46 */
[----:B------:R-:W-:-:S03]  /*35b0*/  IMAD R7, R8, c[0x0][0x1e0], RZ ;  /* 0x0000780008077a24 */ /* 0x000fc600078e02ff */
[----:B------:R2:W-:Y:S01]  /*35c0*/  @!P1 LDGSTS.E.BYPASS.LTC128B.128 [R198+0x9880], [R2.64], !P3 ;  /* 0x0988000002c69fae */ /* 0x0005e2000d901d46 */
[----:B------:R-:W-:Y:S01]  /*35d0*/  IMAD R7, R96, c[0x0][0x1e4], R7 ;  /* 0x0000790060077a24 */ /* 0x000fe200078e0207 */
[----:B-1----:R-:W-:Y:S02]  /*35e0*/  @!P1 LEA R4, P0, R11, R0, 0x1 ;  /* 0x000000000b049211 */ /* 0x002fe400078008ff */
[----:B------:R-:W-:Y:S02]  /*35f0*/  IMNMX R0, R97, 0x30, PT ;  /* 0x0000003061007817 */ /* 0x000fe40003800200 */
[----:B------:R-:W-:Y:S02]  /*3600*/  @!P1 LEA.HI.X R5, R11, R6, R12, 0x1, P0 ;  /* 0x000000060b059211 */ /* 0x000fe400000f0c0c */
[----:B------:R-:W-:Y:S01]  /*3610*/  IADD3 R0, -R250, R0, RZ ;  /* 0x00000000fa007210 */ /* 0x000fe20007ffe1ff */
[----:B--2---:R-:W-:Y:S02]  /*3620*/  IMAD.WIDE.U32 R2, R96, c[0x0][0x1e0], RZ ;  /* 0x0000780060027a25 */ /* 0x004fe400078e00ff */
[----:B------:R1:W-:Y:S01]  /*3630*/  @!P1 LDGSTS.E.BYPASS.LTC128B.128 [R198+0xb880], [R4.64], !P2 ;  /* 0x0b88000004c69fae */ /* 0x0003e2000d101d46 */
[----:B------:R-:W-:-:S02]  /*3640*/  ISETP.GE.AND P0, PT, R0, 0x1, PT ;  /* 0x000000010000780c */ /* 0x000fc40003f06270 */
[----:B------:R-:W-:Y:S01]  /*3650*/  IADD3 R7, R3, R7, RZ ;  /* 0x0000000703077210 */ /* 0x000fe20007ffe0ff */
[----:B------:R-:W0:Y:S01]  /*3660*/  LDGDEPBAR ;  /* 0x00000000000079af */ /* 0x000e220000000000 */
[----:B------:R-:W-:Y:S03]  /*3670*/  WARPSYNC 0xffffffff ;  /* 0xffffffff00007948 */ /* 0x000fe60003800000 */
[----:B------:R-:W-:Y:S01]  /*3680*/  BAR.SYNC.DEFER_BLOCKING 0x0 ;  /* 0x0000000000007b1d */ /* 0x000fe20000010000 */
[----:B------:R-:W-:Y:S01]  /*3690*/  ISETP.GE.AND P1, PT, R0, 0x21, PT ;  /* 0x000000210000780c */ /* 0x000fe20003f26270 */
[----:B------:R-:W-:-:S04]  /*36a0*/  IMAD.WIDE.U32 R2, R2, 0x30, R98 ;  /* 0x0000003002027825 */ /* 0x000fc800078e0062 */
[----:B------:R-:W-:Y:S02]  /*36b0*/  IMAD R0, R7, 0x30, RZ ;  /* 0x0000003007007824 */ /* 0x000fe400078e02ff */
[----:B------:R-:W-:-:S03]  /*36c0*/  IMAD.WIDE.U32 R6, R10, c[0x0][0x1e0], RZ ;  /* 0x000078000a067a25 */ /* 0x000fc600078e00ff */
[----:B------:R-:W-:Y:S01]  /*36d0*/  IADD3 R0, R3, R0, RZ ;  /* 0x0000000003007210 */ /* 0x000fe20007ffe0ff */
[----:B------:R-:W-:Y:S01]  /*36e0*/  IMAD R10, R10, c[0x0][0x1e4], RZ ;  /* 0x000079000a0a7a24 */ /* 0x000fe200078e02ff */
[----:B-1----:R-:W-:-:S04]  /*36f0*/  @P0 LEA R4, P2, R2, c[0x0][0x1c8], 0x1 ;  /* 0x0000720002040a11 */ /* 0x002fc800078408ff */
[C---:B------:R-:W-:Y:S02]  /*3700*/  @P0 LEA.HI.X R5, R2.reuse, c[0x0][0x1cc], R0, 0x1, P2 ;  /* 0x0000730002050a11 */ /* 0x040fe400010f0c00 */
[----:B------:R-:W-:Y:S01]  /*3710*/  @P1 IADD3 R3, P2, R2, R6, RZ ;  /* 0x0000000602031210 */ /* 0x000fe20007f5e0ff */
[----:B------:R-:W1:Y:S03]  /*3720*/  S2R R11, SR_TID.X ;  /* 0x00000000000b7919 */ /* 0x000e660000002100 */
[----:B------:R-:W-:Y:S01]  /*3730*/  @P1 IADD3.X R0, R0, R7, R10, P2, !PT ;  /* 0x0000000700001210 */ /* 0x000fe200017fe40a */
[----:B------:R-:W-:Y:S01]  /*3740*/  @!PT LDS RZ, [RZ] ;  /* 0x00000000fffff984 */ /* 0x000fe20000000800 */
[----:B------:R-:W-:Y:S01]  /*3750*/  @!PT LDS RZ, [RZ] ;  /* 0x00000000fffff984 */ /* 0x000fe20000000800 */
[----:B------:R-:W-:Y:S01]  /*3760*/  @!PT LDS RZ, [RZ] ;  /* 0x00000000fffff984 */ /* 0x000fe20000000800 */
[----:B------:R2:W-:Y:S01]  /*3770*/  @P0 LDGSTS.E.BYPASS.LTC128B.128 [R198+0x3c80], [R4.64], !P6 ;  /* 0x03c8000004c60fae */ /* 0x0005e2000f101d46 */
[----:B------:R-:W-:-:S03]  /*3780*/  @P1 LEA R2, P2, R3, c[0x0][0x1c8], 0x1 ;  /* 0x0000720003021a11 */ /* 0x000fc600078408ff */
[----:B------:R2:W-:Y:S01]  /*3790*/  @P0 LDGSTS.E.BYPASS.LTC128B.128 [R198+0x4880], [R4.64+0x40], !P5 ;  /* 0x0488004004c60fae */ /* 0x0005e2000e901d46 */
[----:B------:R-:W-:-:S03]  /*37a0*/  @P1 LEA.HI.X R3, R3, c[0x0][0x1cc], R0, 0x1, P2 ;  /* 0x0000730003031a11 */ /* 0x000fc600010f0c00 */
[----:B------:R2:W-:Y:S04]  /*37b0*/  @P0 LDGSTS.E.BYPASS.LTC128B.128 [R198+0x5480], [R4.64+0x80], !P4 ;  /* 0x0548008004c60fae */ /* 0x0005e8000e101d46 */
[----:B------:R3:W-:Y:S04]  /*37c0*/  @P1 LDGSTS.E.BYPASS.LTC128B.128 [R198+0x4480], [R2.64], !P6 ;  /* 0x0448000002c61fae */ /* 0x0007e8000f101d46 */
[----:B------:R3:W-:Y:S04]  /*37d0*/  @P1 LDGSTS.E.BYPASS.LTC128B.128 [R198+0x5080], [R2.64+0x40], !P5 ;  /* 0x0508004002c61fae */ /* 0x0007e8000e901d46 */
[----:B------:R3:W-:Y:S04]  /*37e0*/  @P1 LDGSTS.E.BYPASS.LTC128B.128 [R198+0x5c80], [R2.64+0x80], !P4 ;  /* 0x05c8008002c61fae */ /* 0x0007e8000e101d46 */
[----:B------:R-:W0:Y:S01]  /*37f0*/  LDGDEPBAR ;  /* 0x00000000000079af */ /* 0x000e220000000000 */
[----:B------:R-:W-:-:S02]  /*3800*/  IMAD R8, R8, c[0x0][0x208], RZ ;  /* 0x0000820008087a24 */ /* 0x000fc400078e02ff */
[----:B------:R-:W-:Y:S01]  /*3810*/  IMAD.WIDE.U32 R6, R96, c[0x0][0x208], RZ ;  /* 0x0000820060067a25 */ /* 0x000fe200078e00ff */
[----:B-1----:R-:W-:-:S03]  /*3820*/  ISETP.GT.AND P0, PT, R11, 0x3f, PT ;  /* 0x0000003f0b00780c */ /* 0x002fc60003f04270 */
[----:B------:R-:W-:-:S05]  /*3830*/  IMAD R0, R96, c[0x0][0x20c], R8 ;  /* 0x0000830060007a24 */ /* 0x000fca00078e0208 */
[----:B------:R-:W-:-:S05]  /*3840*/  IADD3 R0, R7, R0, RZ ;  /* 0x0000000007007210 */ /* 0x000fca0007ffe0ff */
[----:B------:R-:W-:Y:S01]  /*3850*/  IMAD R0, R0, 0x30, RZ ;  /* 0x0000003000007824 */ /* 0x000fe200078e02ff */
[----:B---3--:R-:W-:Y:S01]  /*3860*/  MOV R2, R238 ;  /* 0x000000ee00027202 */ /* 0x008fe20000000f00 */
[----:B------:R-:W-:-:S04]  /*3870*/  DEPBAR.LE SB0, 0x1 ;  /* 0x000080400000791a */ /* 0x000fc80000000000 */
[----:B------:R-:W-:Y:S01]  /*3880*/  MOV R3, R240 ;  /* 0x000000f000037202 */ /* 0x000fe20000000f00 */
[----:B------:R-:W-:-:S04]  /*3890*/  DEPBAR.LE SB0, 0x0 ;  /* 0x000080000000791a */ /* 0x000fc80000000000 */
[----:B------:R-:W-:Y:S01]  /*38a0*/  BAR.SYNC.DEFER_BLOCKING 0x0 ;  /* 0x0000000000007b1d */ /* 0x000fe20000010000 */
[----:B--2---:R-:W-:-:S05]  /*38b0*/  IMAD.WIDE.U32 R4, R6, 0x30, R2 ;  /* 0x0000003006047825 */ /* 0x004fca00078e0002 */
[C---:B------:R-:W-:Y:S02]  /*38c0*/  LEA R2, P1, R4.reuse, c[0x0][0x1f8], 0x1 ;  /* 0x00007e0004027a11 */ /* 0x040fe400078208ff */
[----:B------:R-:W-:Y:S02]  /*38d0*/  IADD3 R0, R5, R0, RZ ;  /* 0x0000000005007210 */ /* 0x000fe40007ffe0ff */
[----:B------:R-:W-:Y:S02]  /*38e0*/  @!P0 MOV R5, c[0x0][0x208] ;  /* 0x0000820000058a02 */ /* 0x000fe40000000f00 */
[----:B------:R-:W-:Y:S02]  /*38f0*/  LEA.HI.X R3, R4, c[0x0][0x1fc], R0, 0x1, P1 ;  /* 0x00007f0004037a11 */ /* 0x000fe400008f0c00 */
[----:B------:R-:W-:Y:S02]  /*3900*/  @!P0 MOV R4, c[0x0][0x20c] ;  /* 0x0000830000048a02 */ /* 0x000fe40000000f00 */
[----:B------:R-:W-:-:S02]  /*3910*/  @!P0 LEA R12, P1, R5, R2, 0x6 ;  /* 0x00000002050c8211 */ /* 0x000fc400078230ff */
[----:B------:R-:W-:Y:S02]  /*3920*/  LOP3.LUT P3, RZ, R14, 0x1, RZ, 0xc0, !PT ;  /* 0x000000010eff7812 */ /* 0x000fe4000786c0ff */
[----:B------:R-:W-:Y:S02]  /*3930*/  IADD3 R0, R9, R249, -R250 ;  /* 0x000000f909007210 */ /* 0x000fe40007ffe8fa */
[----:B------:R-:W-:Y:S02]  /*3940*/  @!P0 LEA.HI.X R13, R5, R3, R4, 0x6, P1 ;  /* 0x00000003050d8211 */ /* 0x000fe400008f3404 */
[----:B------:R-:W-:Y:S01]  /*3950*/  ISETP.LT.OR P1, PT, R0, 0x1, !P3 ;  /* 0x000000010000780c */ /* 0x000fe20005f21670 */
[----:B------:R-:W-:Y:S01]  /*3960*/  LDSM.16.M88.4 R8, [R187] ;  /* 0x00000000bb08783b */ /* 0x000fe20000000200 */
[----:B------:R-:W-:-:S03]  /*3970*/  LOP3.LUT P2, RZ, R14, 0x2, RZ, 0xc0, !PT ;  /* 0x000000020eff7812 */ /* 0x000fc6000784c0ff */
[----:B------:R-:W1:Y:S04]  /*3980*/  LDSM.16.M88.4 R16, [R184] ;  /* 0x00000000b810783b */ /* 0x000e680000000200 */
[----:B------:R-:W2:Y:S04]  /*3990*/  LDSM.16.M88.4 R4, [R187+0x1000] ;  /* 0x00100000bb04783b */ /* 0x000ea80000000200 */
[----:B------:R-:W3:Y:S04]  /*39a0*/  LDSM.16.M88.4 R20, [R184+0x400] ;  /* 0x00040000b814783b */ /* 0x000ee80000000200 */
[----:B------:R-:W4:Y:S04]  /*39b0*/  LDSM.16.M88.4 R44, [R184+0x800] ;  /* 0x00080000b82c783b */ /* 0x000f280000000200 */
[----:B------:R-:W-:Y:S04]  /*39c0*/  LDSM.16.M88.4 R40, [R188] ;  /* 0x00000000bc28783b */ /* 0x000fe80000000200 */
[----:B------:R-:W-:Y:S04]  /*39d0*/  LDSM.16.M88.4 R32, [R188+0x1000] ;  /* 0x00100000bc20783b */ /* 0x000fe80000000200 */
[----:B------:R-:W5:Y:S04]  /*39e0*/  LDSM.16.M88.4 R48, [R189] ;  /* 0x00000000bd30783b */ /* 0x000f680000000200 */
[----:B------:R-:W-:Y:S04]  /*39f0*/  LDSM.16.M88.4 R88, [R197] ;  /* 0x00000000c558783b */ /* 0x000fe80000000200 */
[----:B------:R-:W-:Y:S04]  /*3a00*/  LDSM.16.M88.4 R92, [R196] ;  /* 0x00000000c45c783b */ /* 0x000fe80000000200 */
[----:B------:R-:W-:Y:S01]  /*3a10*/  @!PT LDS RZ, [RZ] ;  /* 0x00000000fffff984 */ /* 0x000fe20000000800 */
[----:B------:R-:W-:Y:S01]  /*3a20*/  @!PT LDS RZ, [RZ] ;  /* 0x00000000fffff984 */ /* 0x000fe20000000800 */
[----:B------:R-:W-:Y:S01]  /*3a30*/  @!PT LDS RZ, [RZ] ;  /* 0x00000000fffff984 */ /* 0x000fe20000000800 */
[----:B------:R1:W-:Y:S01]  /*3a40*/  LDGSTS.E.BYPASS.LTC128B.128 [R198+0x1880], [R2.64], !P1 ;  /* 0x0188000002c67fae */ /* 0x0003e2000c901d46 */
[----:B------:R-:W-:-:S02]  /*3a50*/  ISETP.LT.OR P1, PT, R0, 0x1, !P2 ;  /* 0x000000010000780c */ /* 0x000fc40005721670 */
[----:B------:R-:W-:Y:S02]  /*3a60*/  P2R R15, PR, RZ, 0x40 ;  /* 0x00000040ff0f7803 */ /* 0x000fe40000000000 */
[----:B------:R-:W-:-:S09]  /*3a70*/  @!P0 ISETP.LT.OR P3, PT, R0, 0x21, !P3 ;  /* 0x000000210000880c */ /* 0x000fd20005f61670 */
[----:B------:R2:W-:Y:S01]  /*3a80*/  LDGSTS.E.BYPASS.LTC128B.128 [R198+0x2480], [R2.64+0x40], !P1 ;  /* 0x0248004002c67fae */ /* 0x0005e2000c901d46 */
[----:B------:R-:W-:-:S04]  /*3a90*/  LOP3.LUT P1, RZ, R14, 0x4, RZ, 0xc0, !PT ;  /* 0x000000040eff7812 */ /* 0x000fc8000782c0ff */
[C---:B------:R-:W-:Y:S02]  /*3aa0*/  ISETP.LT.OR P6, PT, R0.reuse, 0x1, !P1 ;  /* 0x000000010000780c */ /* 0x040fe40004fc1670 */
[C---:B------:R-:W-:Y:S02]  /*3ab0*/  @!P0 ISETP.LT.OR P2, PT, R0.reuse, 0x21, !P2 ;  /* 0x000000210000880c */ /* 0x040fe40005741670 */
[----:B------:R-:W-:-:S09]  /*3ac0*/  @!P0 ISETP.LT.OR P1, PT, R0, 0x21, !P1 ;  /* 0x000000210000880c */ /* 0x000fd20004f21670 */
[----:B------:R3:W-:Y:S04]  /*3ad0*/  LDGSTS.E.BYPASS.LTC128B.128 [R198+0x3080], [R2.64+0x80], !P6 ;  /* 0x0308008002c67fae */ /* 0x0007e8000f101d46 */
[----:B------:R4:W-:Y:S01]  /*3ae0*/  @!P0 LDGSTS.E.BYPASS.LTC128B.128 [R198+0x2080], [R12.64], !P3 ;  /* 0x020800000cc68fae */ /* 0x0009e2000d901d46 */
[----:B------:R-:W-:Y:S02]  /*3af0*/  ISETP.NE.AND P3, PT, R24, RZ, PT ;  /* 0x000000ff1800720c */ /* 0x000fe40003f65270 */
[-C--:B-1----:R-:W-:Y:S01]  /*3b00*/  HMMA.16816.F32.BF16 R24, R8, R16.reuse, RZ ;  /* 0x000000100818723c */ /* 0x082fe200000418ff */
[----:B------:R1:W-:Y:S04]  /*3b10*/  @!P0 LDGSTS.E.BYPASS.LTC128B.128 [R198+0x2c80], [R12.64+0x40], !P2 ;  /* 0x02c800400cc68fae */ /* 0x0003e8000d101d46 */
[----:B------:R1:W-:Y:S04]  /*3b20*/  @!P0 LDGSTS.E.BYPASS.LTC128B.128 [R198+0x3880], [R12.64+0x80], !P1 ;  /* 0x038800800cc68fae */ /* 0x0003e8000c901d46 */
[----:B------:R-:W-:Y:S04]  /*3b30*/  LDSM.16.M88.4 R60, [R184+0xc00] ;  /* 0x000c0000b83c783b */ /* 0x000fe80000000200 */
[----:B------:R-:W5:Y:S01]  /*3b40*/  LDSM.16.M88.4 R36, [R187+0x2000] ;  /* 0x00200000bb24783b */ /* 0x000f620000000200 */
[----:B--2---:R-:W-:Y:S01]  /*3b50*/  HMMA.16816.F32.BF16 R52, R4, R16, RZ ;  /* 0x000000100434723c */ /* 0x004fe200000418ff */
[----:B------:R-:W-:-:S02]  /*3b60*/  ISETP.NE.AND P6, PT, R15, RZ, PT ;  /* 0x000000ff0f00720c */ /* 0x000fc40003fc5270 */
[----:B------:R-:W2:Y:S04]  /*3b70*/  LDSM.16.M88.4 R28, [R187+0x3000] ;  /* 0x00300000bb1c783b */ /* 0x000ea80000000200 */
[----:B------:R-:W-:Y:S01]  /*3b80*/  LDSM.16.M88.4 R56, [R195] ;  /* 0x00000000c338783b */ /* 0x000fe20000000200 */
[C---:B---3--:R-:W-:Y:S03]  /*3b90*/  HMMA.16816.F32.BF16 R76, R4.reuse, R20, RZ ;  /* 0x00000014044c723c */ /* 0x048fe600000418ff */
[----:B------:R-:W0:Y:S05]  /*3ba0*/  LDGDEPBAR ;  /* 0x00000000000079af */ /* 0x000e2a0000000000 */
[C---:B----4-:R-:W-:Y:S08]  /*3bb0*/  HMMA.16816.F32.BF16 R64, R4.reuse, R44, RZ ;  /* 0x0000002c0440723c */ /* 0x050ff000000418ff */
[C---:B-1----:R-:W-:Y:S08]  /*3bc0*/  HMMA.16816.F32.BF16 R12, R4.reuse, R18, RZ ;  /* 0x00000012040c723c */ /* 0x042ff000000418ff */
[C---:B------:R-:W-:Y:S08]  /*3bd0*/  HMMA.16816.F32.BF16 R68, R4.reuse, R22, RZ ;  /* 0x000000160444723c */ /* 0x040ff000000418ff */
[----:B------:R-:W-:Y:S08]  /*3be0*/  HMMA.16816.F32.BF16 R80, R4, R46, RZ ;  /* 0x0000002e0450723c */ /* 0x000ff000000418ff */
[----:B-----5:R-:W-:Y:S01]  /*3bf0*/  HMMA.16816.F32.BF16 R4, R40, R48, R24 ;  /* 0x000000302804723c */ /* 0x020fe20000041818 */
        /* <DEDUP_REMOVED lines=13> */
[----:B------:R-:W5:Y:S07]  /*3cd0*/  LDSM.16.M88.4 R12, [R187+0x5000] ;  /* 0x00500000bb0c783b */ /* 0x000f6e0000000200 */
        /* <DEDUP_REMOVED lines=16> */
[----:B-----5:R-:W-:Y:S08]  /*3de0*/  HMMA.16816.F32.BF16 R32, R12, R52, R32 ;  /* 0x000000340c20723c */ /* 0x020ff00000041820 */
[-C--:B------:R-:W-:Y:S08]  /*3df0*/  HMMA.16816.F32.BF16 R64, R24, R58.reuse, R72 ;  /* 0x0000003a1840723c */ /* 0x080ff00000041848 */
[----:B------:R-:W-:Y:S08]  /*3e00*/  HMMA.16816.F32.BF16 R72, R20, R58, R76 ;  /* 0x0000003a1448723c */ /* 0x000ff0000004184c */
[----:B--2---:R-:W-:Y:S08]  /*3e10*/  HMMA.16816.F32.BF16 R80, R8, R44, R68 ;  /* 0x0000002c0850723c */ /* 0x004ff00000041844 */
[----:B-1----:R-:W-:Y:S08]  /*3e20*/  HMMA.16816.F32.BF16 R68, R36, R48, R84 ;  /* 0x000000302444723c */ /* 0x002ff00000041854 */
[----:B------:R-:W-:Y:S08]  /*3e30*/  HMMA.16816.F32.BF16 R100, R40, R90, R116 ;  /* 0x0000005a2864723c */ /* 0x000ff00000041874 */
        /* <DEDUP_REMOVED lines=14> */
[----:B------:R-:W-:Y:S01]  /*3f20*/  LDSM.16.M88.4 R56, [R191] ;  /* 0x00000000bf38783b */ /* 0x000fe20000000200 */
[----:B------:R2:W3:Y:S06]  /*3f30*/  MUFU.TANH R117, R0 ;  /* 0x0000000000757308 */ /* 0x0004ec0000002400 */
        /* <DEDUP_REMOVED lines=133> */
[----:B------:R-:W-:-:S03]  /*4790*/  ISETP.GE.AND P2, PT, R3, 0x1, PT ;  /* 0x000000010300780c */ /* 0x000fc60003f46270 */
        /* <DEDUP_REMOVED lines=9> */
[----:B------:R-:W-:Y:S01]  /*4830*/  @P2 IMAD.WIDE.U32 R2, R6, 0x30, R98 ;  /* 0x0000003006022825 */ /* 0x000fe200078e0062 */
[----:B------:R-:W-:-:S03]  /*4840*/  @P1 IADD3 R6, P0, R242, R4, RZ ;  /* 0x00000004f2061210 */ /* 0x000fc60007f1e0ff */
[C---:B------:R-:W-:Y:S02]  /*4850*/  @P1 IMAD R7, R0.reuse, 0x30, RZ ;  /* 0x0000003000071824 */ /* 0x040fe400078e02ff */
[----:B------:R-:W-:-:S03]  /*4860*/  @P2 IMAD R0, R0, 0x30, RZ ;  /* 0x0000003000002824 */ /* 0x000fc600078e02ff */
[----:B------:R-:W-:Y:S01]  /*4870*/  @P1 IADD3.X R7, R241, R7, R5, P0, !PT ;  /* 0x00000007f1071210 */ /* 0x000fe200007fe405 */
[----:B------:R-:W-:Y:S01]  /*4880*/  @P2 IMAD.IADD R0, R3, 0x1, R0 ;  /* 0x0000000103002824 */ /* 0x000fe200078e0200 */
[----:B------:R-:W-:-:S04]  /*4890*/  @P2 LEA R4, P0, R2, c[0x0][0x1c8], 0x1 ;  /* 0x0000720002042a11 */ /* 0x000fc800078008ff */
        /* <DEDUP_REMOVED lines=12> */
.L_x_1076:
[----:B--234-:R-:W-:Y:S05]  /*4960*/  BSYNC B0 ;  /* 0x0000000000007941 */ /* 0x01cfea0003800000 */
.L_x_1075:
[----:B------:R-:W2:Y:S04]  /*4970*/  LDL R237, [R1+0x30] ;  /* 0x0000300001ed7983 */ /* 0x000ea80000100800 */
[----:B------:R-:W2:Y:S04]  /*4980*/  LDL R236, [R1+0xb8] ;  /* 0x0000b80001ec7983 */ /* 0x000ea80000100800 */
[----:B-1----:R-:W3:Y:S04]  /*4990*/  LDL R5, [R1+0x24] ;  /* 0x0000240001057983 */ /* 0x002ee80000100800 */
[----:B------:R-:W4:Y:S04]  /*49a0*/  LDL R251, [R1+0x10] ;  /* 0x0000100001fb7983 */ /* 0x000f280000100800 */
[----:B------:R-:W-:Y:S04]  /*49b0*/  LDSM.16.MT88.4 R72, [R186+0xc00] ;  /* 0x000c0000ba48783b */ /* 0x000fe80000004200 */
        /* <DEDUP_REMOVED lines=9> */
[----:B------:R-:W-:-:S05]  /*4a50*/  @P3 IMAD.HI.U32 R0, R3, c[0x0][0x2c8], RZ ;  /* 0x0000b20003003a27 */ /* 0x000fca00078e00ff */
[----:B------:R-:W-:-:S05]  /*4a60*/  @P3 SHF.R.U32.HI R3, RZ, c[0x0][0x2cc], R0 ;  /* 0x0000b300ff033a19 */ /* 0x000fca0000011600 */
[----:B------:R-:W1:Y:S01]  /*4a70*/  SHFL.IDX PT, R2, R3, 0x2, 0x1c1f ;  /* 0x005c1f0003027f89 */ /* 0x000e6200000e0000 */
[----:B---3--:R-:W-:-:S03]  /*4a80*/  IADD3 R0, -R5, 0x1, R97 ;  /* 0x0000000105007810 */ /* 0x008fc60007ffe161 */
[----:B------:R-:W2:Y:S02]  /*4a90*/  SHFL.IDX PT, R4, R3, 0x3, 0x1c1f ;  /* 0x007c1f0003047f89 */ /* 0x000ea400000e0000 */
[----:B----4-:R-:W-:Y:S02]  /*4aa0*/  IMAD.IADD R7, R0, 0x1, -R251 ;  /* 0x0000000100077824 */ /* 0x010fe400078e0afb */
[----:B------:R-:W-:Y:S02]  /*4ab0*/  IMAD.IADD R8, R97, 0x1, -R5 ;  /* 0x0000000161087824 */ /* 0x000fe400078e0a05 */
[----:B------:R-:W-:Y:S01]  /*4ac0*/  LDSM.16.MT88.4 R96, [R185+0x1000] ;  /* 0x00100000b960783b */ /* 0x000fe20000004200 */
[----:B-1----:R-:W-:-:S05]  /*4ad0*/  IMAD.IADD R2, R7, 0x1, R2 ;  /* 0x0000000107027824 */ /* 0x002fca00078e0202 */
[----:B------:R-:W-:-:S04]  /*4ae0*/  IMNMX R2, R8, R2, PT ;  /* 0x0000000208027217 */ /* 0x000fc80003800200 */
[C---:B------:R-:W-:Y:S02]  /*4af0*/  ISETP.GT.AND P2, PT, R2.reuse, RZ, PT ;  /* 0x000000ff0200720c */ /* 0x040fe40003f44270 */
[C---:B------:R-:W-:Y:S02]  /*4b00*/  ISETP.GT.AND P1, PT, R2.reuse, 0x1, PT ;  /* 0x000000010200780c */ /* 0x040fe40003f24270 */
[C---:B------:R-:W-:Y:S02]  /*4b10*/  ISETP.GT.AND P0, PT, R2.reuse, 0x8, PT ;  /* 0x000000080200780c */ /* 0x040fe40003f04270 */
[----:B------:R-:W-:Y:S02]  /*4b20*/  FSEL R9, R93, -INF , P2 ;  /* 0xff8000005d097808 */ /* 0x000fe40001000000 */
[----:B------:R-:W-:Y:S02]  /*4b30*/  FSEL R10, R89, -INF , P1 ;  /* 0xff800000590a7808 */ /* 0x000fe40000800000 */
[----:B------:R-:W-:-:S02]  /*4b40*/  ISETP.GT.AND P2, PT, R2, 0x9, PT ;  /* 0x000000090200780c */ /* 0x000fc40003f44270 */
[----:B------:R-:W-:Y:S02]  /*4b50*/  ISETP.GT.AND P1, PT, R2, 0x10, PT ;  /* 0x000000100200780c */ /* 0x000fe40003f24270 */
[----:B------:R-:W-:Y:S02]  /*4b60*/  FSEL R11, R88, -INF , P0 ;  /* 0xff800000580b7808 */ /* 0x000fe40000000000 */
[----:B------:R-:W-:Y:S01]  /*4b70*/  ISETP.GT.AND P0, PT, R2, 0x11, PT ;  /* 0x000000110200780c */ /* 0x000fe20003f04270 */
[----:B--2---:R-:W-:Y:S01]  /*4b80*/  IMAD.IADD R0, R7, 0x1, R4 ;  /* 0x0000000107007824 */ /* 0x004fe200078e0204 */
[----:B------:R-:W-:Y:S02]  /*4b90*/  FSEL R18, R80, -INF , P2 ;  /* 0xff80000050127808 */ /* 0x000fe40001000000 */
[----:B------:R-:W-:Y:S02]  /*4ba0*/  FSEL R19, R56, -INF , P1 ;  /* 0xff80000038137808 */ /* 0x000fe40000800000 */
[----:B------:R-:W-:-:S02]  /*4bb0*/  ISETP.GT.AND P2, PT, R2, 0x18, PT ;  /* 0x000000180200780c */ /* 0x000fc40003f44270 */
[----:B------:R-:W-:Y:S02]  /*4bc0*/  ISETP.GT.AND P1, PT, R2, 0x19, PT ;  /* 0x000000190200780c */ /* 0x000fe40003f24270 */
[----:B------:R-:W-:Y:S02]  /*4bd0*/  FMNMX.FTZ R4, R9, R10, !PT ;  /* 0x0000000a09047209 */ /* 0x000fe40007810000 */
[----:B------:R-:W-:Y:S02]  /*4be0*/  FSEL R20, R52, -INF , P0 ;  /* 0xff80000034147808 */ /* 0x000fe40000000000 */
[----:B------:R-:W-:Y:S02]  /*4bf0*/  ISETP.GT.AND P0, PT, R2, 0x20, PT ;  /* 0x000000200200780c */ /* 0x000fe40003f04270 */
[----:B------:R-:W-:Y:S02]  /*4c00*/  FSEL R22, R45, -INF , P2 ;  /* 0xff8000002d167808 */ /* 0x000fe40001000000 */
[----:B------:R-:W-:-:S02]  /*4c10*/  FSEL R29, R44, -INF , P1 ;  /* 0xff8000002c1d7808 */ /* 0x000fc40000800000 */
[C---:B------:R-:W-:Y:S02]  /*4c20*/  ISETP.GT.AND P2, PT, R2.reuse, 0x21, PT ;  /* 0x000000210200780c */ /* 0x040fe40003f44270 */
[----:B------:R-:W-:Y:S02]  /*4c30*/  ISETP.GT.AND P1, PT, R2, 0x28, PT ;  /* 0x000000280200780c */ /* 0x000fe40003f24270 */
[----:B------:R-:W-:Y:S02]  /*4c40*/  FMNMX.FTZ R4, R11, R4, !PT ;  /* 0x000000040b047209 */ /* 0x000fe40007810000 */
[----:B------:R-:W-:Y:S02]  /*4c50*/  IMNMX R0, R8, R0, PT ;  /* 0x0000000008007217 */ /* 0x000fe40003800200 */
[----:B------:R-:W-:Y:S02]  /*4c60*/  FSEL R151, R17, -INF , P0 ;  /* 0xff80000011977808 */ /* 0x000fe40000000000 */
[----:B------:R-:W-:-:S02]  /*4c70*/  ISETP.GT.AND P0, PT, R2, 0x29, PT ;  /* 0x000000290200780c */ /* 0x000fc40003f04270 */
[----:B------:R-:W-:Y:S02]  /*4c80*/  FSEL R149, R16, -INF , P2 ;  /* 0xff80000010957808 */ /* 0x000fe40001000000 */
[----:B------:R-:W-:Y:S02]  /*4c90*/  FMNMX.FTZ R2, R18, R4, !PT ;  /* 0x0000000412027209 */ /* 0x000fe40007810000 */
[----:B------:R-:W-:Y:S02]  /*4ca0*/  FSEL R148, R13, -INF , P1 ;  /* 0xff8000000d947808 */ /* 0x000fe40000800000 */
[C---:B------:R-:W-:Y:S02]  /*4cb0*/  ISETP.GT.AND P2, PT, R0.reuse, RZ, PT ;  /* 0x000000ff0000720c */ /* 0x040fe40003f44270 */
[----:B------:R-:W-:Y:S02]  /*4cc0*/  ISETP.GT.AND P1, PT, R0, 0x1, PT ;  /* 0x000000010000780c */ /* 0x000fe40003f24270 */
[----:B------:R-:W-:-:S02]  /*4cd0*/  FSEL R150, R12, -INF , P0 ;  /* 0xff8000000c967808 */ /* 0x000fc40000000000 */
[----:B------:R-:W-:Y:S02]  /*4ce0*/  FMNMX.FTZ R2, R19, R2, !PT ;  /* 0x0000000213027209 */ /* 0x000fe40007810000 */
[----:B------:R-:W-:Y:S02]  /*4cf0*/  ISETP.GT.AND P0, PT, R0, 0x8, PT ;  /* 0x000000080000780c */ /* 0x000fe40003f04270 */
[----:B------:R-:W-:Y:S02]  /*4d00*/  FSEL R14, R92, -INF , P2 ;  /* 0xff8000005c0e7808 */ /* 0x000fe40001000000 */
[----:B------:R-:W-:Y:S02]  /*4d10*/  FSEL R17, R90, -INF , P1 ;  /* 0xff8000005a117808 */ /* 0x000fe40000800000 */
        /* <DEDUP_REMOVED lines=9> */
[C---:B------:R-:W-:Y:S02]  /*4db0*/  ISETP.GT.AND P1, PT, R0.reuse, 0x11, PT ;  /* 0x000000110000780c */ /* 0x040fe40003f24270 */
[----:B------:R-:W-:Y:S02]  /*4dc0*/  FSEL R26, R57, -INF , P0 ;  /* 0xff800000391a7808 */ /* 0x000fe40000000000 */
        /* <DEDUP_REMOVED lines=15> */
[----:B------:R-:W-:Y:S02]  /*4ec0*/  FSEL R143, R25, -INF , P0 ;  /* 0xff800000198f7808 */ /* 0x000fe40000000000 */
[----:B------:R-:W-:Y:S02]  /*4ed0*/  FMNMX.FTZ R2, R31, R5, !PT ;  /* 0x000000051f027209 */ /* 0x000fe40007810000 */
[----:B------:R-:W-:Y:S02]  /*4ee0*/  ISETP.GT.AND P0, PT, R0, 0x28, PT ;  /* 0x000000280000780c */ /* 0x000fe40003f04270 */
[----:B------:R-:W-:Y:S02]  /*4ef0*/  FSEL R142, R24, -INF , P1 ;  /* 0xff800000188e7808 */ /* 0x000fe40000800000 */
[----:B------:R-:W-:Y:S01]  /*4f00*/  FMNMX.FTZ R2, R143, R2, !PT ;  /* 0x000000028f027209 */ /* 0x000fe20007810000 */
[----:B------:R-:W1:Y:S01]  /*4f10*/  SHFL.BFLY PT, R6, R4, 0x2, 0x1f ;  /* 0x0c401f0004067f89 */ /* 0x000e6200000e0000 */
[----:B------:R-:W-:-:S02]  /*4f20*/  ISETP.GT.AND P1, PT, R0, 0x29, PT ;  /* 0x000000290000780c */ /* 0x000fc40003f24270 */
[----:B------:R-:W-:Y:S02]  /*4f30*/  FSEL R141, R23, -INF , P0 ;  /* 0xff800000178d7808 */ /* 0x000fe40000000000 */
[----:B------:R-:W-:Y:S02]  /*4f40*/  FMNMX.FTZ R2, R142, R2, !PT ;  /* 0x000000028e027209 */ /* 0x000fe40007810000 */
[----:B------:R-:W-:Y:S02]  /*4f50*/  FSEL R140, R21, -INF , P1 ;  /* 0xff800000158c7808 */ /* 0x000fe40000800000 */
[----:B------:R-:W-:-:S04]  /*4f60*/  FMNMX.FTZ R2, R141, R2, !PT ;  /* 0x000000028d027209 */ /* 0x000fc80007810000 */
[----:B------:R-:W-:-:S05]  /*4f70*/  FMNMX.FTZ R2, R140, R2, !PT ;  /* 0x000000028c027209 */ /* 0x000fca0007810000 */
[----:B------:R-:W2:Y:S01]  /*4f80*/  SHFL.BFLY PT, R5, R2, 0x2, 0x1f ;  /* 0x0c401f0002057f89 */ /* 0x000ea200000e0000 */
[----:B-1----:R-:W-:-:S05]  /*4f90*/  FMNMX.FTZ R0, R4, R6, !PT ;  /* 0x0000000604007209 */ /* 0x002fca0007810000 */
[----:B------:R-:W1:Y:S01]  /*4fa0*/  SHFL.BFLY PT, R4, R0, 0x1, 0x1f ;  /* 0x0c201f0000047f89 */ /* 0x000e6200000e0000 */
[----:B--2---:R-:W-:-:S05]  /*4fb0*/  FMNMX.FTZ R2, R2, R5, !PT ;  /* 0x0000000502027209 */ /* 0x004fca0007810000 */
[----:B------:R-:W2:Y:S01]  /*4fc0*/  SHFL.BFLY PT, R5, R2, 0x1, 0x1f ;  /* 0x0c201f0002057f89 */ /* 0x000ea200000e0000 */
[----:B-1----:R-:W-:-:S04]  /*4fd0*/  FMNMX.FTZ R106, R0, R4, !PT ;  /* 0x00000004006a7209 */ /* 0x002fc80007810000 */
[C---:B------:R-:W-:Y:S01]  /*4fe0*/  FSETP.NEU.FTZ.AND P0, PT, R106.reuse, -INF , PT ;  /* 0xff8000006a00780b */ /* 0x040fe20003f1d000 */
[----:B------:R-:W-:-:S05]  /*4ff0*/  FMUL.FTZ R0, R106, c[0x0][0x2d0] ;  /* 0x0000b4006a007a20 */ /* 0x000fca0000410000 */
[----:B------:R-:W-:Y:S02]  /*5000*/  FSEL R13, R0, RZ, P0 ;  /* 0x000000ff000d7208 */ /* 0x000fe40000000000 */
[----:B--2---:R-:W-:-:S03]  /*5010*/  FMNMX.FTZ R102, R2, R5, !PT ;  /* 0x0000000502667209 */ /* 0x004fc60007810000 */
[----:B------:R-:W-:-:S04]  /*5020*/  FFMA.FTZ R2, R11, c[0x0][0x2d0], -R13 ;  /* 0x0000b4000b027a23 */ /* 0x000fc8000001080d */
[----:B------:R1:W-:Y:S01]  /*5030*/  MUFU.EX2 R202, R2 ;  /* 0x0000000200ca7308 */ /* 0x0003e20000000800 */
[--C-:B------:R-:W-:Y:S01]  /*5040*/  FFMA.FTZ R0, R9, c[0x0][0x2d0], -R13.reuse ;  /* 0x0000b40009007a23 */ /* 0x100fe2000001080d */
[----:B-1----:R-:W1:Y:S06]  /*5050*/  SHFL.IDX PT, R2, R3, RZ, 0x1c1f ;  /* 0x001c1fff03027589 */ /* 0x002e6c00000e0000 */
[----:B------:R2:W-:Y:S01]  /*5060*/  MUFU.EX2 R200, R0 ;  /* 0x0000000000c87308 */ /* 0x0005e20000000800 */
[----:B------:R-:W-:Y:S01]  /*5070*/  FSETP.NEU.FTZ.AND P0, PT, R102, -INF , PT ;  /* 0xff8000006600780b */ /* 0x000fe20003f1d000 */
[----:B------:R-:W3:Y:S01]  /*5080*/  SHFL.IDX PT, R3, R3, 0x1, 0x1c1f ;  /* 0x003c1f0003037f89 */ /* 0x000ee200000e0000 */
[----:B--2---:R-:W-:-:S05]  /*5090*/  FFMA.FTZ R0, R10, c[0x0][0x2d0], -R13 ;  /* 0x0000b4000a007a23 */ /* 0x004fca000001080d */
[----:B------:R2:W-:Y:S01]  /*50a0*/  MUFU.EX2 R199, R0 ;  /* 0x0000000000c77308 */ /* 0x0005e20000000800 */
[----:B-1----:R-:W-:Y:S02]  /*50b0*/  IMAD.IADD R2, R7, 0x1, R2 ;  /* 0x0000000107027824 */ /* 0x002fe400078e0202 */
[----:B--2---:R-:W-:-:S05]  /*50c0*/  FMUL.FTZ R0, R102, c[0x0][0x2d0] ;  /* 0x0000b40066007a20 */ /* 0x004fca0000410000 */
[----:B------:R-:W-:Y:S01]  /*50d0*/  FSEL R12, R0, RZ, P0 ;  /* 0x000000ff000c7208 */ /* 0x000fe20000000000 */
[----:B------:R-:W-:Y:S01]  /*50e0*/  FFMA.FTZ R0, R18, c[0x0][0x2d0], -R13 ;  /* 0x0000b40012007a23 */ /* 0x000fe2000001080d */
[----:B------:R-:W-:-:S03]  /*50f0*/  IMNMX R2, R8, R2, PT ;  /* 0x0000000208027217 */ /* 0x000fc60003800200 */
[----:B------:R1:W2:Y:S01]  /*5100*/  MUFU.EX2 R201, R0 ;  /* 0x0000000000c97308 */ /* 0x0002a20000000800 */
[C---:B------:R-:W-:Y:S02]  /*5110*/  ISETP.GT.AND P2, PT, R2.reuse, RZ, PT ;  /* 0x000000ff0200720c */ /* 0x040fe40003f44270 */
[C---:B------:R-:W-:Y:S02]  /*5120*/  ISETP.GT.AND P1, PT, R2.reuse, 0x1, PT ;  /* 0x000000010200780c */ /* 0x040fe40003f24270 */
[----:B------:R-:W-:Y:S02]  /*5130*/  ISETP.GT.AND P0, PT, R2, 0x8, PT ;  /* 0x000000080200780c */ /* 0x000fe40003f04270 */
[----:B------:R-:W-:Y:S01]  /*5140*/  FSEL R18, R116, -INF , P2 ;  /* 0xff80000074127808 */ /* 0x000fe20001000000 */
[----:B-1----:R-:W-:-:S04]  /*5150*/  FFMA.FTZ R0, R14, c[0x0][0x2d0], -R12 ;  /* 0x0000b4000e007a23 */ /* 0x002fc8000001080c */
[----:B------:R1:W-:Y:S01]  /*5160*/  MUFU.EX2 R179, R0 ;  /* 0x0000000000b37308 */ /* 0x0003e20000000800 */
[----:B------:R-:W-:Y:S02]  /*5170*/  FSEL R21, R108, -INF , P1 ;  /* 0xff8000006c157808 */ /* 0x000fe40000800000 */
[----:B------:R-:W-:Y:S02]  /*5180*/  FSEL R23, R95, -INF , P0 ;  /* 0xff8000005f177808 */ /* 0x000fe40000000000 */
[C---:B------:R-:W-:Y:S02]  /*5190*/  ISETP.GT.AND P2, PT, R2.reuse, 0x9, PT ;  /* 0x000000090200780c */ /* 0x040fe40003f44270 */
[C---:B------:R-:W-:Y:S02]  /*51a0*/  ISETP.GT.AND P1, PT, R2.reuse, 0x10, PT ;  /* 0x000000100200780c */ /* 0x040fe40003f24270 */
[----:B------:R-:W-:Y:S01]  /*51b0*/  ISETP.GT.AND P0, PT, R2, 0x11, PT ;  /* 0x000000110200780c */ /* 0x000fe20003f04270 */
[----:B-1----:R-:W-:-:S04]  /*51c0*/  FFMA.FTZ R0, R17, c[0x0][0x2d0], -R12 ;  /* 0x0000b40011007a23 */ /* 0x002fc8000001080c */
[----:B------:R1:W4:Y:S01]  /*51d0*/  MUFU.EX2 R176, R0 ;  /* 0x0000000000b07308 */ /* 0x0003220000000800 */
[----:B------:R-:W-:Y:S02]  /*51e0*/  FSEL R24, R94, -INF , P2 ;  /* 0xff8000005e187808 */ /* 0x000fe40001000000 */
[----:B------:R-:W-:Y:S01]  /*51f0*/  FSEL R25, R91, -INF , P1 ;  /* 0xff8000005b197808 */ /* 0x000fe20000800000 */
[----:B---3--:R-:W-:Y:S01]  /*5200*/  IMAD.IADD R3, R7, 0x1, R3 ;  /* 0x0000000107037824 */ /* 0x008fe200078e0203 */
[----:B------:R-:W-:Y:S01]  /*5210*/  FSEL R27, R83, -INF , P0 ;  /* 0xff800000531b7808 */ /* 0x000fe20000000000 */
[----:B------:R-:W-:Y:S01]  /*5220*/  LDSM.16.MT88.4 R92, [R186+0x1000] ;  /* 0x00100000ba5c783b */ /* 0x000fe20000004200 */
[C---:B------:R-:W-:Y:S02]  /*5230*/  ISETP.GT.AND P2, PT, R2.reuse, 0x18, PT ;  /* 0x000000180200780c */ /* 0x040fe40003f44270 */
[----:B------:R-:W-:Y:S01]  /*5240*/  ISETP.GT.AND P1, PT, R2, 0x19, PT ;  /* 0x000000190200780c */ /* 0x000fe20003f24270 */
[--C-:B------:R-:W-:Y:S01]  /*5250*/  FFMA.FTZ R4, R30, c[0x0][0x2d0], -R12.reuse ;  /* 0x0000b4001e047a23 */ /* 0x100fe2000001080c */
[----:B------:R-:W-:Y:S01]  /*5260*/  ISETP.GT.AND P0, PT, R2, 0x20, PT ;  /* 0x000000200200780c */ /* 0x000fe20003f04270 */
[----:B------:R-:W-:Y:S01]  /*5270*/  LDSM.16.MT88.4 R88, [R186+0x400] ;  /* 0x00040000ba58783b */ /* 0x000fe20000004200 */
[----:B-1----:R-:W-:Y:S01]  /*5280*/  FFMA.FTZ R0, R16, c[0x0][0x2d0], -R12 ;  /* 0x0000b40010007a23 */ /* 0x002fe2000001080c */
[----:B--2---:R-:W-:-:S02]  /*5290*/  F2FP.BF16.PACK_AB R10, R201, R202 ;  /* 0x000000cac90a723e */ /* 0x004fc400000010ff */
[----:B------:R-:W-:Y:S01]  /*52a0*/  LDSM.16.MT88.4 R80, [R185+0x400] ;  /* 0x00040000b950783b */ /* 0x000fe20000004200 */
[----:B------:R1:W-:Y:S01]  /*52b0*/  MUFU.EX2 R183, R0 ;  /* 0x0000000000b77308 */ /* 0x0003e20000000800 */
[----:B------:R-:W-:Y:S02]  /*52c0*/  FSEL R33, R58, -INF , P2 ;  /* 0xff8000003a217808 */ /* 0x000fe40001000000 */
[----:B------:R-:W-:Y:S02]  /*52d0*/  FSEL R34, R54, -INF , P1 ;  /* 0xff80000036227808 */ /* 0x000fe40000800000 */
[----:B------:R-:W-:Y:S02]  /*52e0*/  FSEL R104, R104, -INF , P0 ;  /* 0xff80000068687808 */ /* 0x000fe40000000000 */
[C---:B------:R-:W-:Y:S02]  /*52f0*/  ISETP.GT.AND P2, PT, R2.reuse, 0x21, PT ;  /* 0x000000210200780c */ /* 0x040fe40003f44270 */
[----:B------:R-:W-:-:S02]  /*5300*/  ISETP.GT.AND P1, PT, R2, 0x28, PT ;  /* 0x000000280200780c */ /* 0x000fc40003f24270 */
[----:B------:R-:W-:Y:S01]  /*5310*/  ISETP.GT.AND P0, PT, R2, 0x29, PT ;  /* 0x000000290200780c */ /* 0x000fe20003f04270 */
[----:B-1----:R-:W-:Y:S02]  /*5320*/  FFMA.FTZ R0, R15, c[0x0][0x2d0], -R12 ;  /* 0x0000b4000f007a23 */ /* 0x002fe4000001080c */
[----:B------:R-:W-:Y:S02]  /*5330*/  FFMA.FTZ R2, R19, c[0x0][0x2d0], -R13 ;  /* 0x0000b40013027a23 */ /* 0x000fe4000001080d */
[----:B------:R1:W2:Y:S08]  /*5340*/  MUFU.EX2 R182, R0 ;  /* 0x0000000000b67308 */ /* 0x0002b00000000800 */
[----:B------:R3:W-:Y:S01]  /*5350*/  MUFU.EX2 R181, R2 ;  /* 0x0000000200b57308 */ /* 0x0007e20000000800 */
[----:B-1----:R-:W-:-:S02]  /*5360*/  IMNMX R0, R8, R3, PT ;  /* 0x0000000308007217 */ /* 0x002fc40003800200 */
[----:B------:R-:W-:-:S04]  /*5370*/  FMNMX.FTZ R3, R18, R21, !PT ;  /* 0x0000001512037209 */ /* 0x000fc80007810000 */
[----:B---3--:R-:W-:Y:S01]  /*5380*/  FMNMX.FTZ R2, R23, R3, !PT ;  /* 0x0000000317027209 */ /* 0x008fe20007810000 */
[----:B------:R-:W-:-:S03]  /*5390*/  FFMA.FTZ R3, R20, c[0x0][0x2d0], -R13 ;  /* 0x0000b40014037a23 */ /* 0x000fc6000001080d */
[----:B------:R-:W-:Y:S01]  /*53a0*/  FMNMX.FTZ R2, R24, R2, !PT ;  /* 0x0000000218027209 */ /* 0x000fe20007810000 */
[----:B------:R1:W3:Y:S03]  /*53b0*/  MUFU.EX2 R180, R3 ;  /* 0x0000000300b47308 */ /* 0x0002e60000000800 */
[----:B------:R-:W-:-:S04]  /*53c0*/  FMNMX.FTZ R2, R25, R2, !PT ;  /* 0x0000000219027209 */ /* 0x000fc80007810000 */
[----:B------:R-:W-:Y:S01]  /*53d0*/  FMNMX.FTZ R2, R27, R2, !PT ;  /* 0x000000021b027209 */ /* 0x000fe20007810000 */
[----:B-1----:R-:W-:-:S03]  /*53e0*/  FFMA.FTZ R3, R22, c[0x0][0x2d0], -R13 ;  /* 0x0000b40016037a23 */ /* 0x002fc6000001080d */
[----:B------:R-:W-:Y:S01]  /*53f0*/  FMNMX.FTZ R2, R33, R2, !PT ;  /* 0x0000000221027209 */ /* 0x000fe20007810000 */
[----:B------:R1:W-:Y:S03]  /*5400*/  MUFU.EX2 R178, R3 ;  /* 0x0000000300b27308 */ /* 0x0003e60000000800 */
[----:B------:R-:W-:Y:S02]  /*5410*/  FMNMX.FTZ R2, R34, R2, !PT ;  /* 0x0000000222027209 */ /* 0x000fe40007810000 */
[----:B------:R-:W-:Y:S02]  /*5420*/  FSEL R103, R103, -INF , P2 ;  /* 0xff80000067677808 */ /* 0x000fe40001000000 */
[----:B------:R-:W-:Y:S02]  /*5430*/  FSEL R101, R101, -INF , P1 ;  /* 0xff80000065657808 */ /* 0x000fe40000800000 */
[----:B------:R-:W-:-:S02]  /*5440*/  ISETP.GT.AND P2, PT, R0, RZ, PT ;  /* 0x000000ff0000720c */ /* 0x000fc40003f44270 */
[----:B------:R-:W-:Y:S01]  /*5450*/  ISETP.GT.AND P1, PT, R0, 0x1, PT ;  /* 0x000000010000780c */ /* 0x000fe20003f24270 */
[----:B-1----:R-:W-:-:S04]  /*5460*/  FFMA.FTZ R3, R29, c[0x0][0x2d0], -R13 ;  /* 0x0000b4001d037a23 */ /* 0x002fc8000001080d */
[----:B------:R1:W-:Y:S01]  /*5470*/  MUFU.EX2 R177, R3 ;  /* 0x0000000300b17308 */ /* 0x0003e20000000800 */
[----:B------:R-:W-:Y:S02]  /*5480*/  FMNMX.FTZ R2, R104, R2, !PT ;  /* 0x0000000268027209 */ /* 0x000fe40007810000 */
[----:B------:R-:W-:Y:S02]  /*5490*/  FSEL R100, R100, -INF , P0 ;  /* 0xff80000064647808 */ /* 0x000fe40000000000 */
[----:B------:R-:W-:Y:S02]  /*54a0*/  ISETP.GT.AND P0, PT, R0, 0x8, PT ;  /* 0x000000080000780c */ /* 0x000fe40003f04270 */
[----:B------:R-:W-:Y:S02]  /*54b0*/  FSEL R22, R117, -INF , P2 ;  /* 0xff80000075167808 */ /* 0x000fe40001000000 */
[----:B------:R-:W-:Y:S01]  /*54c0*/  FSEL R20, R146, -INF , P1 ;  /* 0xff80000092147808 */ /* 0x000fe20000800000 */
[----:B-1----:R-:W-:-:S04]  /*54d0*/  FFMA.FTZ R3, R26, c[0x0][0x2d0], -R12 ;  /* 0x0000b4001a037a23 */ /* 0x002fc8000001080c */
[----:B------:R1:W-:Y:S01]  /*54e0*/  MUFU.EX2 R173, R3 ;  /* 0x0000000300ad7308 */ /* 0x0003e20000000800 */
[----:B------:R-:W-:Y:S02]  /*54f0*/  FMNMX.FTZ R2, R103, R2, !PT ;  /* 0x0000000267027209 */ /* 0x000fe40007810000 */
[----:B------:R-:W-:Y:S02]  /*5500*/  ISETP.GT.AND P2, PT, R0, 0x9, PT ;  /* 0x000000090000780c */ /* 0x000fe40003f44270 */
[----:B------:R-:W-:Y:S02]  /*5510*/  FSEL R17, R145, -INF , P0 ;  /* 0xff80000091117808 */ /* 0x000fe40000000000 */
[----:B------:R-:W-:Y:S01]  /*5520*/  FMNMX.FTZ R2, R101, R2, !PT ;  /* 0x0000000265027209 */ /* 0x000fe20007810000 */
[----:B-1----:R-:W-:-:S04]  /*5530*/  FFMA.FTZ R3, R28, c[0x0][0x2d0], -R12 ;  /* 0x0000b4001c037a23 */ /* 0x002fc8000001080c */
[----:B------:R1:W5:Y:S01]  /*5540*/  MUFU.EX2 R172, R3 ;  /* 0x0000000300ac7308 */ /* 0x0003620000000800 */
[----:B------:R-:W-:Y:S02]  /*5550*/  ISETP.GT.AND P1, PT, R0, 0x10, PT ;  /* 0x000000100000780c */ /* 0x000fe40003f24270 */
[----:B------:R-:W-:Y:S02]  /*5560*/  FSEL R16, R144, -INF , P2 ;  /* 0xff80000090107808 */ /* 0x000fe40001000000 */
[----:B------:R-:W-:Y:S02]  /*5570*/  FMNMX.FTZ R2, R100, R2, !PT ;  /* 0x0000000264027209 */ /* 0x000fe40007810000 */
[----:B------:R-:W-:Y:S02]  /*5580*/  ISETP.GT.AND P0, PT, R0, 0x11, PT ;  /* 0x000000110000780c */ /* 0x000fe40003f04270 */
[----:B-1----:R-:W-:-:S04]  /*5590*/  FMNMX.FTZ R3, R22, R20, !PT ;  /* 0x0000001416037209 */ /* 0x002fc80007810000 */
[----:B------:R-:W-:Y:S02]  /*55a0*/  FMNMX.FTZ R3, R17, R3, !PT ;  /* 0x0000000311037209 */ /* 0x000fe40007810000 */
[----:B------:R-:W-:Y:S02]  /*55b0*/  FSEL R15, R105, -INF , P1 ;  /* 0xff800000690f7808 */ /* 0x000fe40000800000 */
[----:B------:R-:W-:Y:S01]  /*55c0*/  FMNMX.FTZ R3, R16, R3, !PT ;  /* 0x0000000310037209 */ /* 0x000fe20007810000 */
[----:B------:R-:W1:Y:S01]  /*55d0*/  SHFL.BFLY PT, R5, R2, 0x2, 0x1f ;  /* 0x0c401f0002057f89 */ /* 0x000e6200000e0000 */
[----:B------:R-:W-:Y:S02]  /*55e0*/  ISETP.GT.AND P2, PT, R0, 0x18, PT ;  /* 0x000000180000780c */ /* 0x000fe40003f44270 */
[----:B------:R-:W-:Y:S02]  /*55f0*/  FSEL R14, R107, -INF , P0 ;  /* 0xff8000006b0e7808 */ /* 0x000fe40000000000 */
[----:B------:R-:W-:-:S02]  /*5600*/  FMNMX.FTZ R3, R15, R3, !PT ;  /* 0x000000030f037209 */ /* 0x000fc40007810000 */
[----:B------:R-:W-:Y:S02]  /*5610*/  ISETP.GT.AND P1, PT, R0, 0x19, PT ;  /* 0x000000190000780c */ /* 0x000fe40003f24270 */
[----:B------:R-:W-:Y:S02]  /*5620*/  FSEL R19, R60, -INF , P2 ;  /* 0xff8000003c137808 */ /* 0x000fe40001000000 */
[----:B------:R-:W-:Y:S02]  /*5630*/  FMNMX.FTZ R3, R14, R3, !PT ;  /* 0x000000030e037209 */ /* 0x000fe40007810000 */
[----:B------:R-:W-:Y:S02]  /*5640*/  ISETP.GT.AND P0, PT, R0, 0x20, PT ;  /* 0x000000200000780c */ /* 0x000fe40003f04270 */
[----:B------:R-:W-:Y:S02]  /*5650*/  FSEL R32, R59, -INF , P1 ;  /* 0xff8000003b207808 */ /* 0x000fe40000800000 */
[----:B------:R-:W-:-:S02]  /*5660*/  FMNMX.FTZ R3, R19, R3, !PT ;  /* 0x0000000313037209 */ /* 0x000fc40007810000 */
[----:B----4-:R-:W-:Y:S01]  /*5670*/  F2FP.BF16.PACK_AB R9, R176, R179 ;  /* 0x000000b3b009723e */ /* 0x010fe200000010ff */
[----:B------:R4:W-:Y:S01]  /*5680*/  MUFU.EX2 R175, R4 ;  /* 0x0000000400af7308 */ /* 0x0009e20000000800 */
[----:B------:R-:W-:Y:S01]  /*5690*/  FSEL R63, R63, -INF , P0 ;  /* 0xff8000003f3f7808 */ /* 0x000fe20000000000 */
[----:B------:R-:W-:Y:S01]  /*56a0*/  LDSM.16.MT88.4 R56, [R186+0x1c00] ;  /* 0x001c0000ba38783b */ /* 0x000fe20000004200 */
[C---:B------:R-:W-:Y:S02]  /*56b0*/  ISETP.GT.AND P2, PT, R0.reuse, 0x21, PT ;  /* 0x000000210000780c */ /* 0x040fe40003f44270 */
[C---:B------:R-:W-:Y:S02]  /*56c0*/  ISETP.GT.AND P1, PT, R0.reuse, 0x28, PT ;  /* 0x000000280000780c */ /* 0x040fe40003f24270 */
[----:B------:R-:W-:Y:S02]  /*56d0*/  ISETP.GT.AND P0, PT, R0, 0x29, PT ;  /* 0x000000290000780c */ /* 0x000fe40003f04270 */
[----:B------:R-:W-:-:S02]  /*56e0*/  FMNMX.FTZ R0, R32, R3, !PT ;  /* 0x0000000320007209 */ /* 0x000fc40007810000 */
[----:B------:R-:W-:Y:S02]  /*56f0*/  FSEL R62, R62, -INF , P2 ;  /* 0xff8000003e3e7808 */ /* 0x000fe40001000000 */
[----:B------:R-:W-:Y:S02]  /*5700*/  FMNMX.FTZ R0, R63, R0, !PT ;  /* 0x000000003f007209 */ /* 0x000fe40007810000 */
[----:B------:R-:W-:Y:S02]  /*5710*/  F2FP.BF16.PACK_AB R8, R199, R200 ;  /* 0x000000c8c708723e */ /* 0x000fe400000010ff */
[----:B--2---:R-:W-:Y:S02]  /*5720*/  F2FP.BF16.PACK_AB R11, R182, R183 ;  /* 0x000000b7b60b723e */ /* 0x004fe400000010ff */
[----:B------:R-:W-:Y:S02]  /*5730*/  FSEL R61, R61, -INF , P1 ;  /* 0xff8000003d3d7808 */ /* 0x000fe40000800000 */
[----:B------:R-:W-:Y:S01]  /*5740*/  FMNMX.FTZ R0, R62, R0, !PT ;  /* 0x000000003e007209 */ /* 0x000fe20007810000 */
[----:B----4-:R-:W-:Y:S01]  /*5750*/  FFMA.FTZ R4, R31, c[0x0][0x2d0], -R12 ;  /* 0x0000b4001f047a23 */ /* 0x010fe2000001080c */
[----:B-1----:R-:W-:-:S02]  /*5760*/  FMNMX.FTZ R2, R2, R5, !PT ;  /* 0x0000000502027209 */ /* 0x002fc40007810000 */
[----:B------:R-:W-:Y:S02]  /*5770*/  FSEL R60, R35, -INF , P0 ;  /* 0xff800000233c7808 */ /* 0x000fe40000000000 */
[----:B------:R-:W-:Y:S01]  /*5780*/  FMNMX.FTZ R0, R61, R0, !PT ;  /* 0x000000003d007209 */ /* 0x000fe20007810000 */
[----:B------:R-:W-:Y:S01]  /*5790*/  HMMA.16816.F32.BF16 R108, R8, R72, RZ ;  /* 0x00000048086c723c */ /* 0x000fe200000418ff */
[----:B------:R3:W1:Y:S01]  /*57a0*/  MUFU.EX2 R174, R4 ;  /* 0x0000000400ae7308 */ /* 0x0006620000000800 */
[----:B------:R-:W2:Y:S01]  /*57b0*/  SHFL.BFLY PT, R3, R2, 0x1, 0x1f ;  /* 0x0c201f0002037f89 */ /* 0x000ea200000e0000 */
[----:B------:R-:W-:-:S05]  /*57c0*/  FMNMX.FTZ R0, R60, R0, !PT ;  /* 0x000000003c007209 */ /* 0x000fca0007810000 */
        /* <DEDUP_REMOVED lines=10> */
[----:B------:R-:W-:Y:S01]  /*5870*/  HMMA.16816.F32.BF16 R28, R8, R114, RZ ;  /* 0x00000072081c723c */ /* 0x000fe200000418ff */
[----:B------:R-:W4:Y:S01]  /*5880*/  SHFL.BFLY PT, R8, R0, 0x2, 0x1f ;  /* 0x0c401f0000087f89 */ /* 0x000f2200000e0000 */
[----:B---3--:R-:W-:-:S02]  /*5890*/  F2FP.BF16.PACK_AB R4, R180, R181 ;  /* 0x000000b5b404723e */ /* 0x008fc400000010ff */
[----:B-----5:R-:W-:Y:S02]  /*58a0*/  F2FP.BF16.PACK_AB R5, R172, R173 ;  /* 0x000000adac05723e */ /* 0x020fe400000010ff */
[----:B------:R-:W-:Y:S02]  /*58b0*/  F2FP.BF16.PACK_AB R6, R177, R178 ;  /* 0x000000b2b106723e */ /* 0x000fe400000010ff */
[----:B-1----:R-:W-:-:S07]  /*58c0*/  F2FP.BF16.PACK_AB R7, R174, R175 ;  /* 0x000000afae07723e */ /* 0x002fce00000010ff */
[----:B------:R-:W-:Y:S07]  /*58d0*/  HMMA.16816.F32.BF16 R244, R4, R92, R108 ;  /* 0x0000005c04f4723c */ /* 0x000fee000004186c */
[----:B--2---:R-:W-:Y:S02]  /*58e0*/  FMNMX.FTZ R108, R2, R3, !PT ;  /* 0x00000003026c7209 */ /* 0x004fe40007810000 */
[----:B----4-:R-:W-:-:S03]  /*58f0*/  FMNMX.FTZ R0, R0, R8, !PT ;  /* 0x0000000800007209 */ /* 0x010fc60007810000 */
[C---:B------:R-:W-:Y:S01]  /*5900*/  FMUL.FTZ R2, R108.reuse, c[0x0][0x2d0] ;  /* 0x0000b4006c027a20 */ /* 0x040fe20000410000 */
[----:B------:R-:W-:Y:S01]  /*5910*/  FSETP.NEU.FTZ.AND P0, PT, R108, -INF , PT ;  /* 0xff8000006c00780b */ /* 0x000fe20003f1d000 */
[----:B------:R-:W1:Y:S03]  /*5920*/  SHFL.BFLY PT, R8, R0, 0x1, 0x1f ;  /* 0x0c201f0000087f89 */ /* 0x000e6600000e0000 */
[----:B------:R-:W-:-:S05]  /*5930*/  FSEL R2, R2, RZ, P0 ;  /* 0x000000ff02027208 */ /* 0x000fca0000000000 */
[----:B------:R-:W-:-:S04]  /*5940*/  FFMA.FTZ R3, R18, c[0x0][0x2d0], -R2 ;  /* 0x0000b40012037a23 */ /* 0x000fc80000010802 */
[----:B------:R2:W-:Y:S02]  /*5950*/  MUFU.EX2 R171, R3 ;  /* 0x0000000300ab7308 */ /* 0x0005e40000000800 */
[----:B--2---:R-:W-:-:S06]  /*5960*/  FFMA.FTZ R3, R21, c[0x0][0x2d0], -R2 ;  /* 0x0000b40015037a23 */ /* 0x004fcc0000010802 */
[----:B------:R2:W3:Y:S01]  /*5970*/  MUFU.EX2 R168, R3 ;  /* 0x0000000300a87308 */ /* 0x0004e20000000800 */
[----:B-1----:R-:W-:Y:S01]  /*5980*/  FMNMX.FTZ R107, R0, R8, !PT ;  /* 0x00000008006b7209 */ /* 0x002fe20007810000 */
[--C-:B------:R-:W-:Y:S02]  /*5990*/  FFMA.FTZ R0, R27, c[0x0][0x2d0], -R2.reuse ;  /* 0x0000b4001b007a23 */ /* 0x100fe40000010802 */
[----:B--2---:R-:W-:-:S04]  /*59a0*/  FFMA.FTZ R3, R23, c[0x0][0x2d0], -R2 ;  /* 0x0000b40017037a23 */ /* 0x004fc80000010802 */
[----:B------:R1:W-:Y:S01]  /*59b0*/  MUFU.EX2 R167, R3 ;  /* 0x0000000300a77308 */ /* 0x0003e20000000800 */
[----:B------:R-:W-:Y:S01]  /*59c0*/  FSETP.NEU.FTZ.AND P0, PT, R107, -INF , PT ;  /* 0xff8000006b00780b */ /* 0x000fe20003f1d000 */
[----:B-1----:R-:W-:-:S06]  /*59d0*/  FFMA.FTZ R3, R24, c[0x0][0x2d0], -R2 ;  /* 0x0000b40018037a23 */ /* 0x002fcc0000010802 */
[----:B------:R1:W2:Y:S08]  /*59e0*/  MUFU.EX2 R169, R3 ;  /* 0x0000000300a97308 */ /* 0x0002b00000000800 */
[----:B------:R4:W-:Y:S01]  /*59f0*/  MUFU.EX2 R166, R0 ;  /* 0x0000000000a67308 */ /* 0x0009e20000000800 */
[----:B-1----:R-:W-:-:S07]  /*5a00*/  FFMA.FTZ R3, R25, c[0x0][0x2d0], -R2 ;  /* 0x0000b40019037a23 */ /* 0x002fce0000010802 */
[----:B------:R1:W-:Y:S01]  /*5a10*/  MUFU.EX2 R170, R3 ;  /* 0x0000000300aa7308 */ /* 0x0003e20000000800 */
[----:B----4-:R-:W-:-:S05]  /*5a20*/  FMUL.FTZ R0, R107, c[0x0][0x2d0] ;  /* 0x0000b4006b007a20 */ /* 0x010fca0000410000 */
[----:B------:R-:W-:Y:S01]  /*5a30*/  FSEL R0, R0, RZ, P0 ;  /* 0x000000ff00007208 */ /* 0x000fe20000000000 */
[----:B-1----:R-:W-:-:S04]  /*5a40*/  FFMA.FTZ R3, R33, c[0x0][0x2d0], -R2 ;  /* 0x0000b40021037a23 */ /* 0x002fc80000010802 */
[----:B------:R1:W-:Y:S02]  /*5a50*/  MUFU.EX2 R164, R3 ;  /* 0x0000000300a47308 */ /* 0x0003e40000000800 */
[----:B-1----:R-:W-:-:S06]  /*5a60*/  FFMA.FTZ R3, R34, c[0x0][0x2d0], -R2 ;  /* 0x0000b40022037a23 */ /* 0x002fcc0000010802 */
[----:B------:R1:W-:Y:S02]  /*5a70*/  MUFU.EX2 R165, R3 ;  /* 0x0000000300a57308 */ /* 0x0003e40000000800 */
[----:B-1----:R-:W-:-:S06]  /*5a80*/  FFMA.FTZ R3, R22, c[0x0][0x2d0], -R0 ;  /* 0x0000b40016037a23 */ /* 0x002fcc0000010800 */
[----:B------:R1:W-:Y:S02]  /*5a90*/  MUFU.EX2 R109, R3 ;  /* 0x00000003006d7308 */ /* 0x0003e40000000800 */
[----:B-1----:R-:W-:-:S06]  /*5aa0*/  FFMA.FTZ R3, R20, c[0x0][0x2d0], -R0 ;  /* 0x0000b40014037a23 */ /* 0x002fcc0000010800 */
[----:B------:R1:W4:Y:S02]  /*5ab0*/  MUFU.EX2 R105, R3 ;  /* 0x0000000300697308 */ /* 0x0003240000000800 */
[----:B-1----:R-:W-:-:S06]  /*5ac0*/  FFMA.FTZ R3, R17, c[0x0][0x2d0], -R0 ;  /* 0x0000b40011037a23 */ /* 0x002fcc0000010800 */
[----:B------:R1:W-:Y:S02]  /*5ad0*/  MUFU.EX2 R110, R3 ;  /* 0x00000003006e7308 */ /* 0x0003e40000000800 */
[----:B-1----:R-:W-:-:S06]  /*5ae0*/  FFMA.FTZ R3, R16, c[0x0][0x2d0], -R0 ;  /* 0x0000b40010037a23 */ /* 0x002fcc0000010800 */
[----:B------:R1:W5:Y:S01]  /*5af0*/  MUFU.EX2 R111, R3 ;  /* 0x00000003006f7308 */ /* 0x0003620000000800 */
[----:B---3--:R-:W-:Y:S02]  /*5b00*/  F2FP.BF16.PACK_AB R8, R168, R171 ;  /* 0x000000aba808723e */ /* 0x008fe400000010ff */
[----:B--2---:R-:W-:Y:S02]  /*5b10*/  F2FP.BF16.PACK_AB R10, R169, R167 ;  /* 0x000000a7a90a723e */ /* 0x004fe400000010ff */
[----:B----4-:R-:W-:Y:S01]  /*5b20*/  F2FP.BF16.PACK_AB R9, R105, R109 ;  /* 0x0000006d6909723e */ /* 0x010fe200000010ff */
[----:B-1----:R-:W-:-:S04]  /*5b30*/  FFMA.FTZ R3, R15, c[0x0][0x2d0], -R0 ;  /* 0x0000b4000f037a23 */ /* 0x002fc80000010800 */
[----:B------:R1:W-:Y:S01]  /*5b40*/  MUFU.EX2 R161, R3 ;  /* 0x0000000300a17308 */ /* 0x0003e20000000800 */
[----:B-----5:R-:W-:Y:S01]  /*5b50*/  F2FP.BF16.PACK_AB R11, R111, R110 ;  /* 0x0000006e6f0b723e */ /* 0x020fe200000010ff */
[----:B-1----:R-:W-:-:S06]  /*5b60*/  FFMA.FTZ R3, R14, c[0x0][0x2d0], -R0 ;  /* 0x0000b4000e037a23 */ /* 0x002fcc0000010800 */
[----:B------:R1:W2:Y:S01]  /*5b70*/  MUFU.EX2 R163, R3 ;  /* 0x0000000300a37308 */ /* 0x0002a20000000800 */
[----:B------:R-:W-:Y:S01]  /*5b80*/  HMMA.16816.F32.BF16 R20, R8, R76, RZ ;  /* 0x0000004c0814723c */ /* 0x000fe200000418ff */
[----:B-1----:R-:W-:-:S06]  /*5b90*/  FFMA.FTZ R3, R19, c[0x0][0x2d0], -R0 ;  /* 0x0000b40013037a23 */ /* 0x002fcc0000010800 */
[----:B------:R1:W-:Y:S02]  /*5ba0*/  MUFU.EX2 R162, R3 ;  /* 0x0000000300a27308 */ /* 0x0003e40000000800 */
[----:B-1----:R-:W-:-:S06]  /*5bb0*/  FFMA.FTZ R3, R32, c[0x0][0x2d0], -R0 ;  /* 0x0000b40020037a23 */ /* 0x002fcc0000010800 */
[----:B------:R-:W1:Y:S01]  /*5bc0*/  MUFU.EX2 R160, R3 ;  /* 0x0000000300a07308 */ /* 0x000e620000000800 */
[----:B------:R-:W-:Y:S08]  /*5bd0*/  HMMA.16816.F32.BF16 R24, R8, R68, RZ ;  /* 0x000000440818723c */ /* 0x000ff000000418ff */
        /* <DEDUP_REMOVED lines=10> */
[----:B------:R-:W-:Y:S07]  /*5c80*/  HMMA.16816.F32.BF16 R204, R4, R58, R28 ;  /* 0x0000003a04cc723c */ /* 0x000fee000004181c */
[----:B------:R-:W-:-:S02]  /*5c90*/  F2FP.BF16.PACK_AB R4, R166, R170 ;  /* 0x000000aaa604723e */ /* 0x000fc400000010ff */
[----:B--2---:R-:W-:Y:S02]  /*5ca0*/  F2FP.BF16.PACK_AB R5, R163, R161 ;  /* 0x000000a1a305723e */ /* 0x004fe400000010ff */
[----:B------:R-:W-:Y:S02]  /*5cb0*/  F2FP.BF16.PACK_AB R6, R165, R164 ;  /* 0x000000a4a506723e */ /* 0x000fe400000010ff */
[----:B-1----:R-:W-:Y:S01]  /*5cc0*/  F2FP.BF16.PACK_AB R7, R160, R162 ;  /* 0x000000a2a007723e */ /* 0x002fe200000010ff */
[----:B------:R-:W-:Y:S08]  /*5cd0*/  HMMA.16816.F32.BF16 R28, R8, R64, RZ ;  /* 0x00000040081c723c */ /* 0x000ff000000418ff */
[----:B------:R-:W-:Y:S08]  /*5ce0*/  HMMA.16816.F32.BF16 R144, R4, R96, R20 ;  /* 0x000000600490723c */ /* 0x000ff00000041814 */
[C---:B------:R-:W-:Y:S08]  /*5cf0*/  HMMA.16816.F32.BF16 R20, R8.reuse, R84, RZ ;  /* 0x000000540814723c */ /* 0x040ff000000418ff */
[----:B------:R-:W-:Y:S08]  /*5d00*/  HMMA.16816.F32.BF16 R16, R8, R72, RZ ;  /* 0x000000480810723c */ /* 0x000ff000000418ff */
[----:B------:R-:W-:Y:S08]  /*5d10*/  HMMA.16816.F32.BF16 R128, R4, R88, R24 ;  /* 0x000000580480723c */ /* 0x000ff00000041818 */
[----:B------:R-:W-:Y:S08]  /*5d20*/  HMMA.16816.F32.BF16 R24, R8, R78, RZ ;  /* 0x0000004e0818723c */ /* 0x000ff000000418ff */
[----:B------:R-:W-:Y:S08]  /*5d30*/  HMMA.16816.F32.BF16 R116, R4, R80, R28 ;  /* 0x000000500474723c */ /* 0x000ff0000004181c */
[----:B------:R-:W-:Y:S08]  /*5d40*/  HMMA.16816.F32.BF16 R28, R8, R70, RZ ;  /* 0x00000046081c723c */ /* 0x000ff000000418ff */
[----:B------:R-:W-:Y:S08]  /*5d50*/  HMMA.16816.F32.BF16 R68, R4, R124, R20 ;  /* 0x0000007c0444723c */ /* 0x000ff00000041814 */
[----:B------:R-:W-:Y:S01]  /*5d60*/  HMMA.16816.F32.BF16 R20, R8, R74, RZ ;  /* 0x0000004a0814723c */ /* 0x000fe200000418ff */
[----:B------:R-:W-:-:S07]  /*5d70*/  FFMA.FTZ R3, R104, c[0x0][0x2d0], -R2 ;  /* 0x0000b40068037a23 */ /* 0x000fce0000010802 */
[----:B------:R-:W-:Y:S08]  /*5d80*/  HMMA.16816.F32.BF16 R52, R4, R92, R16 ;  /* 0x0000005c0434723c */ /* 0x000ff00000041810 */
[----:B------:R-:W-:Y:S08]  /*5d90*/  HMMA.16816.F32.BF16 R16, R8, R112, RZ ;  /* 0x000000700810723c */ /* 0x000ff000000418ff */
[C---:B------:R-:W-:Y:S01]  /*5da0*/  HMMA.16816.F32.BF16 R48, R4.reuse, R98, R24 ;  /* 0x000000620430723c */ /* 0x040fe20000041818 */
[----:B------:R1:W-:Y:S07]  /*5db0*/  MUFU.EX2 R24, R3 ;  /* 0x0000000300187308 */ /* 0x0003ee0000000800 */
[----:B------:R-:W-:Y:S01]  /*5dc0*/  HMMA.16816.F32.BF16 R40, R4, R94, R20 ;  /* 0x0000005e0428723c */ /* 0x000fe20000041814 */
[----:B-1----:R-:W-:-:S04]  /*5dd0*/  FFMA.FTZ R3, R103, c[0x0][0x2d0], -R2 ;  /* 0x0000b40067037a23 */ /* 0x002fc80000010802 */
[----:B------:R1:W2:Y:S03]  /*5de0*/  MUFU.EX2 R25, R3 ;  /* 0x0000000300197308 */ /* 0x0002a60000000800 */
[----:B------:R-:W-:Y:S01]  /*5df0*/  HMMA.16816.F32.BF16 R36, R8, R86, RZ ;  /* 0x000000560824723c */ /* 0x000fe200000418ff */
[--C-:B-1----:R-:W-:Y:S02]  /*5e00*/  FFMA.FTZ R3, R101, c[0x0][0x2d0], -R2.reuse ;  /* 0x0000b40065037a23 */ /* 0x102fe40000010802 */
[----:B------:R-:W-:-:S04]  /*5e10*/  FFMA.FTZ R2, R100, c[0x0][0x2d0], -R2 ;  /* 0x0000b40064027a23 */ /* 0x000fc80000010802 */
[----:B------:R1:W-:Y:S01]  /*5e20*/  MUFU.EX2 R22, R2 ;  /* 0x0000000200167308 */ /* 0x0003e20000000800 */
[----:B------:R-:W-:Y:S08]  /*5e30*/  HMMA.16816.F32.BF16 R84, R4, R56, R16 ;  /* 0x000000380454723c */ /* 0x000ff00000041810 */
[----:B------:R-:W-:Y:S01]  /*5e40*/  HMMA.16816.F32.BF16 R32, R8, R66, RZ ;  /* 0x000000420820723c */ /* 0x000fe200000418ff */
[----:B------:R-:W-:Y:S07]  /*5e50*/  MUFU.EX2 R26, R3 ;  /* 0x00000003001a7308 */ /* 0x000fee0000000800 */
[----:B------:R-:W-:Y:S01]  /*5e60*/  HMMA.16816.F32.BF16 R28, R4, R90, R28 ;  /* 0x0000005a041c723c */ /* 0x000fe2000004181c */
[--C-:B-1----:R-:W-:Y:S01]  /*5e70*/  FFMA.FTZ R2, R63, c[0x0][0x2d0], -R0.reuse ;  /* 0x0000b4003f027a23 */ /* 0x102fe20000010800 */
[----:B--2---:R-:W-:Y:S01]  /*5e80*/  F2FP.BF16.PACK_AB R96, R25, R24 ;  /* 0x000000181960723e */ /* 0x004fe200000010ff */
[----:B------:R-:W-:Y:S02]  /*5e90*/  LDSM.16.MT88.4 R64, [R186+0x1400] ;  /* 0x00140000ba40783b */ /* 0x000fe40000004200 */
[----:B------:R1:W-:Y:S03]  /*5ea0*/  MUFU.EX2 R18, R2 ;  /* 0x0000000200127308 */ /* 0x0003e60000000800 */
[----:B------:R-:W-:Y:S01]  /*5eb0*/  HMMA.16816.F32.BF16 R8, R8, R114, RZ ;  /* 0x000000720808723c */ /* 0x000fe200000418ff */
[----:B-1----:R-:W-:-:S04]  /*5ec0*/  FFMA.FTZ R2, R62, c[0x0][0x2d0], -R0 ;  /* 0x0000b4003e027a23 */ /* 0x002fc80000010800 */
[----:B------:R1:W2:Y:S02]  /*5ed0*/  MUFU.EX2 R19, R2 ;  /* 0x0000000200137308 */ /* 0x0002a40000000800 */
[--C-:B-1----:R-:W-:Y:S02]  /*5ee0*/  FFMA.FTZ R2, R61, c[0x0][0x2d0], -R0.reuse ;  /* 0x0000b4003d027a23 */ /* 0x102fe40000010800 */
[----:B------:R-:W-:-:S04]  /*5ef0*/  FFMA.FTZ R0, R60, c[0x0][0x2d0], -R0 ;  /* 0x0000b4003c007a23 */ /* 0x000fc80000010800 */
[----:B------:R1:W-:Y:S02]  /*5f00*/  MUFU.EX2 R20, R0 ;  /* 0x0000000000147308 */ /* 0x0003e40000000800 */
[----:B-1----:R-:W-:-:S06]  /*5f10*/  FFMA.FTZ R0, R151, c[0x0][0x2d0], -R13 ;  /* 0x0000b40097007a23 */ /* 0x002fcc000001080d */
[----:B------:R1:W-:Y:S01]  /*5f20*/  MUFU.EX2 R15, R0 ;  /* 0x00000000000f7308 */ /* 0x0003e20000000800 */
[C---:B------:R-:W-:Y:S08]  /*5f30*/  HMMA.16816.F32.BF16 R32, R4.reuse, R82, R32 ;  /* 0x000000520420723c */ /* 0x040ff00000041820 */
[C---:B------:R-:W-:Y:S08]  /*5f40*/  HMMA.16816.F32.BF16 R36, R4.reuse, R126, R36 ;  /* 0x0000007e0424723c */ /* 0x040ff00000041824 */
[----:B------:R-:W-:Y:S01]  /*5f50*/  HMMA.16816.F32.BF16 R44, R4, R58, R8 ;  /* 0x0000003a042c723c */ /* 0x000fe20000041808 */
[----:B-1----:R-:W-:Y:S01]  /*5f60*/  FFMA.FTZ R0, R149, c[0x0][0x2d0], -R13 ;  /* 0x0000b40095007a23 */ /* 0x002fe2000001080d */
[----:B------:R-:W1:Y:S03]  /*5f70*/  LDSM.16.MT88.4 R4, [R186+0x2000] ;  /* 0x00200000ba04783b */ /* 0x000e660000004200 */
[----:B------:R3:W-:Y:S01]  /*5f80*/  MUFU.EX2 R16, R0 ;  /* 0x0000000000107308 */ /* 0x0007e20000000800 */
[----:B------:R-:W4:Y:S01]  /*5f90*/  LDSM.16.MT88.4 R124, [R185+0x800] ;  /* 0x00080000b97c783b */ /* 0x000f220000004200 */
[----:B--2---:R-:W-:-:S02]  /*5fa0*/  F2FP.BF16.PACK_AB R97, R19, R18 ;  /* 0x000000121361723e */ /* 0x004fc400000010ff */
[----:B------:R-:W-:Y:S01]  /*5fb0*/  F2FP.BF16.PACK_AB R98, R22, R26 ;  /* 0x0000001a1662723e */ /* 0x000fe200000010ff */
[----:B------:R-:W-:Y:S01]  /*5fc0*/  LDSM.16.MT88.4 R80, [R185+0x2000] ;  /* 0x00200000b950783b */ /* 0x000fe20000004200 */
[----:B---3--:R-:W-:-:S04]  /*5fd0*/  FFMA.FTZ R0, R148, c[0x0][0x2d0], -R13 ;  /* 0x0000b40094007a23 */ /* 0x008fc8000001080d */
[----:B------:R2:W-:Y:S02]  /*5fe0*/  MUFU.EX2 R17, R0 ;  /* 0x0000000000117308 */ /* 0x0005e40000000800 */
[----:B--2---:R-:W-:-:S06]  /*5ff0*/  FFMA.FTZ R0, R150, c[0x0][0x2d0], -R13 ;  /* 0x0000b40096007a23 */ /* 0x004fcc000001080d */
[----:B------:R2:W-:Y:S08]  /*6000*/  MUFU.EX2 R14, R0 ;  /* 0x00000000000e7308 */ /* 0x0005f00000000800 */
[----:B------:R3:W5:Y:S01]  /*6010*/  MUFU.EX2 R21, R2 ;  /* 0x0000000200157308 */ /* 0x0007620000000800 */
[----:B--2---:R-:W-:-:S07]  /*6020*/  FFMA.FTZ R0, R143, c[0x0][0x2d0], -R12 ;  /* 0x0000b4008f007a23 */ /* 0x004fce000001080c */
[----:B------:R2:W-:Y:S01]  /*6030*/  MUFU.EX2 R3, R0 ;  /* 0x0000000000037308 */ /* 0x0005e20000000800 */
[--C-:B---3--:R-:W-:Y:S02]  /*6040*/  FFMA.FTZ R2, R141, c[0x0][0x2d0], -R12.reuse ;  /* 0x0000b4008d027a23 */ /* 0x108fe4000001080c */
[----:B--2---:R-:W-:-:S05]  /*6050*/  FFMA.FTZ R0, R142, c[0x0][0x2d0], -R12 ;  /* 0x0000b4008e007a23 */ /* 0x004fca000001080c */
[----:B------:R2:W3:Y:S02]  /*6060*/  MUFU.EX2 R11, R0 ;  /* 0x00000000000b7308 */ /* 0x0004e40000000800 */
[----:B--2---:R-:W-:-:S06]  /*6070*/  FFMA.FTZ R0, R140, c[0x0][0x2d0], -R12 ;  /* 0x0000b4008c007a23 */ /* 0x004fcc000001080c */
[----:B------:R2:W-:Y:S01]  /*6080*/  MUFU.EX2 R12, R2 ;  /* 0x00000002000c7308 */ /* 0x0005e20000000800 */
[----:B-----5:R-:W-:Y:S01]  /*6090*/  F2FP.BF16.PACK_AB R99, R20, R21 ;  /* 0x000000151463723e */ /* 0x020fe200000010ff */
[----:B------:R-:W5:Y:S06]  /*60a0*/  LDSM.16.MT88.4 R140, [R186+0x800] ;  /* 0x00080000ba8c783b */ /* 0x000f6c0000004200 */
[----:B------:R1:W1:Y:S01]  /*60b0*/  MUFU.EX2 R13, R0 ;  /* 0x00000000000d7308 */ /* 0x0002620000000800 */
[----:B--2---:R-:W-:-:S04]  /*60c0*/  @P3 IMAD.HI.U32 R2, R237, c[0x0][0x2c8], RZ ;  /* 0x0000b200ed023a27 */ /* 0x004fc800078e00ff */
[----:B-1----:R-:W-:Y:S01]  /*60d0*/  IMAD.MOV.U32 R0, RZ, RZ, R237 ;  /* 0x000000ffff007224 */ /* 0x002fe200078e00ed */
[----:B------:R-:W-:-:S04]  /*60e0*/  @P3 SHF.R.U32.HI R0, RZ, c[0x0][0x2cc], R2 ;  /* 0x0000b300ff003a19 */ /* 0x000fc80000011602 */
[----:B------:R-:W-:-:S05]  /*60f0*/  IADD3 R0, R0, R249, -R251 ;  /* 0x000000f900007210 */ /* 0x000fca0007ffe8fb */
[----:B------:R-:W-:Y:S01]  /*6100*/  IMAD.HI R9, R0, 0x2aaaaaab, RZ ;  /* 0x2aaaaaab00097827 */ /* 0x000fe200078e02ff */
[----:B------:R-:W-:Y:S02]  /*6110*/  F2FP.BF16.PACK_AB R92, R16, R15 ;  /* 0x0000000f105c723e */ /* 0x000fe400000010ff */
[----:B---3--:R-:W-:Y:S02]  /*6120*/  F2FP.BF16.PACK_AB R93, R11, R3 ;  /* 0x000000030b5d723e */ /* 0x008fe400000010ff */
[----:B------:R-:W-:Y:S02]  /*6130*/  F2FP.BF16.PACK_AB R94, R14, R17 ;  /* 0x000000110e5e723e */ /* 0x000fe400000010ff */
[----:B------:R-:W-:Y:S02]  /*6140*/  F2FP.BF16.PACK_AB R95, R13, R12 ;  /* 0x0000000c0d5f723e */ /* 0x000fe400000010ff */
[----:B------:R-:W-:Y:S01]  /*6150*/  SHF.R.U32.HI R10, RZ, 0x1f, R9 ;  /* 0x0000001fff0a7819 */ /* 0x000fe20000011609 */
[----:B------:R-:W-:-:S02]  /*6160*/  FADD.FTZ R2, R171, R168 ;  /* 0x000000a8ab027221 */ /* 0x000fc40000010000 */
[----:B------:R-:W-:Y:S01]  /*6170*/  FADD.FTZ R0, R109, R105 ;  /* 0x000000696d007221 */ /* 0x000fe20000010000 */
[----:B------:R-:W-:Y:S01]  /*6180*/  LEA.HI.SX32 R23, R9, R10, 0x1d ;  /* 0x0000000a09177211 */ /* 0x000fe200078feaff */
[----:B------:R-:W-:Y:S01]  /*6190*/  FADD.FTZ R8, R200, R199 ;  /* 0x000000c7c8087221 */ /* 0x000fe20000010000 */
[----:B------:R-:W-:Y:S01]  /*61a0*/  HMMA.16816.F32.BF16 R88, R92, R4, R228 ;  /* 0x000000045c58723c */ /* 0x000fe200000418e4 */
[----:B------:R-:W-:Y:S02]  /*61b0*/  FADD.FTZ R10, R179, R176 ;  /* 0x000000b0b30a7221 */ /* 0x000fe40000010000 */
        /* <DEDUP_REMOVED lines=17> */
[----:B------:R-:W-:Y:S01]  /*62d0*/  FADD.FTZ R4, R178, R4 ;  /* 0x00000004b2047221 */ /* 0x000fe20000010000 */
[----:B------:R-:W-:Y:S01]  /*62e0*/  IADD3 R110, R203, -0x2, RZ ;  /* 0xfffffffecb6e7810 */ /* 0x000fe20007ffe0ff */
[----:B------:R-:W-:Y:S01]  /*62f0*/  FADD.FTZ R0, R164, R0 ;  /* 0x00000000a4007221 */ /* 0x000fe20000010000 */
[----:B------:R-:W-:Y:S01]  /*6300*/  IMNMX R251, R248, R23, !PT ;  /* 0x00000017f8fb7217 */ /* 0x000fe20007800200 */
[----:B------:R-:W-:Y:S02]  /*6310*/  FADD.FTZ R2, R162, R2 ;  /* 0x00000002a2027221 */ /* 0x000fe40000010000 */
[----:B------:R-:W-:Y:S02]  /*6320*/  FADD.FTZ R5, R175, R5 ;  /* 0x00000005af057221 */ /* 0x000fe40000010000 */
[----:B------:R-:W-:Y:S01]  /*6330*/  FADD.FTZ R4, R177, R4 ;  /* 0x00000004b1047221 */ /* 0x000fe20000010000 */
[----:B------:R-:W-:Y:S01]  /*6340*/  ISETP.GE.AND P0, PT, R110, R251, PT ;  /* 0x000000fb6e00720c */ /* 0x000fe20003f06270 */
        /* <DEDUP_REMOVED lines=11> */
[----:B----4-:R-:W-:Y:S01]  /*6400*/  HMMA.16816.F32.BF16 R112, R92, R124, R152 ;  /* 0x0000007c5c70723c */ /* 0x010fe20000041898 */
[----:B------:R-:W-:Y:S02]  /*6410*/  FADD.FTZ R0, R26, R0 ;  /* 0x000000001a007221 */ /* 0x000fe40000010000 */
[----:B------:R-:W-:-:S02]  /*6420*/  FADD.FTZ R2, R21, R2 ;  /* 0x0000000215027221 */ /* 0x000fc40000010000 */
[----:B------:R-:W-:Y:S02]  /*6430*/  FADD.FTZ R3, R17, R3 ;  /* 0x0000000311037221 */ /* 0x000fe40000010000 */
[----:B------:R-:W-:Y:S01]  /*6440*/  FADD.FTZ R4, R12, R4 ;  /* 0x000000040c047221 */ /* 0x000fe20000010000 */
[----:B------:R-:W-:Y:S08]  /*6450*/  HMMA.16816.F32.BF16 R116, R96, R124, R116 ;  /* 0x0000007c6074723c */ /* 0x000ff00000041874 */
[----:B------:R-:W-:Y:S08]  /*6460*/  HMMA.16816.F32.BF16 R120, R92, R126, R120 ;  /* 0x0000007e5c78723c */ /* 0x000ff00000041878 */
[-C--:B-----5:R-:W-:Y:S08]  /*6470*/  HMMA.16816.F32.BF16 R128, R96, R140.reuse, R128 ;  /* 0x0000008c6080723c */ /* 0x0a0ff00000041880 */
[C---:B------:R-:W-:Y:S08]  /*6480*/  HMMA.16816.F32.BF16 R132, R92.reuse, R140, R212 ;  /* 0x0000008c5c84723c */ /* 0x040ff000000418d4 */
[----:B------:R-:W-:Y:S08]  /*6490*/  HMMA.16816.F32.BF16 R136, R92, R142, R136 ;  /* 0x0000008e5c88723c */ /* 0x000ff00000041888 */
[-C--:B------:R-:W-:Y:S08]  /*64a0*/  HMMA.16816.F32.BF16 R144, R96, R156.reuse, R144 ;  /* 0x0000009c6090723c */ /* 0x080ff00000041890 */
[C---:B------:R-:W-:Y:S08]  /*64b0*/  HMMA.16816.F32.BF16 R148, R92.reuse, R156, R224 ;  /* 0x0000009c5c94723c */ /* 0x040ff000000418e0 */
[C---:B------:R-:W-:Y:S08]  /*64c0*/  HMMA.16816.F32.BF16 R56, R92.reuse, R64, R244 ;  /* 0x000000405c38723c */ /* 0x040ff000000418f4 */
[----:B------:R-:W-:Y:S01]  /*64d0*/  HMMA.16816.F32.BF16 R72, R92, R80, R232 ;  /* 0x000000505c48723c */ /* 0x000fe200000418e8 */
[----:B------:R-:W-:-:S02]  /*64e0*/  FADD.FTZ R244, R22, R0 ;  /* 0x0000000016f47221 */ /* 0x000fc40000010000 */
[----:B------:R-:W-:-:S05]  /*64f0*/  FADD.FTZ R246, R20, R2 ;  /* 0x0000000214f67221 */ /* 0x000fca0000010000 */
[----:B------:R-:W-:Y:S01]  /*6500*/  HMMA.16816.F32.BF16 R152, R92, R158, R220 ;  /* 0x0000009e5c98723c */ /* 0x000fe200000418dc */
[----:B------:R-:W-:Y:S02]  /*6510*/  FADD.FTZ R245, R14, R3 ;  /* 0x000000030ef57221 */ /* 0x000fe40000010000 */
[----:B------:R-:W-:-:S05]  /*6520*/  FADD.FTZ R247, R13, R4 ;  /* 0x000000040df77221 */ /* 0x000fca0000010000 */
        /* <DEDUP_REMOVED lines=8> */
[----:B------:R-:W-:Y:S08]  /*65b0*/  HMMA.16816.F32.BF16 R80, R96, R82, R36 ;  /* 0x000000526050723c */ /* 0x000ff00000041824 */
[-C--:B------:R-:W-:Y:S08]  /*65c0*/  HMMA.16816.F32.BF16 R92, R92, R6.reuse, R204 ;  /* 0x000000065c5c723c */ /* 0x080ff000000418cc */
[----:B------:R-:W-:Y:S01]  /*65d0*/  HMMA.16816.F32.BF16 R96, R96, R6, R44 ;  /* 0x000000066060723c */ /* 0x000fe2000004182c */
[----:B------:R-:W-:Y:S07]  /*65e0*/  @!P0 BRA `(.L_x_1077) ;  /* 0x000035d000008947 */ /* 0x000fee0003800000 */
[----:B------:R-:W-:Y:S01]  /*65f0*/  IMAD.IADD R249, R236, 0x1, R237 ;  /* 0x00000001ecf97824 */ /* 0x000fe200078e02ed */
[----:B------:R-:W-:Y:S01]  /*6600*/  MOV R3, R108 ;  /* 0x0000006c00037202 */ /* 0x000fe20000000f00 */
[----:B------:R-:W-:Y:S01]  /*6610*/  IMAD.MOV.U32 R100, RZ, RZ, R107 ;  /* 0x000000ffff647224 */ /* 0x000fe200078e006b */
[----:B------:R-:W-:Y:S01]  /*6620*/  MOV R104, R106 ;  /* 0x0000006a00687202 */ /* 0x000fe20000000f00 */
[----:B------:R-:W-:Y:S01]  /*6630*/  @P3 IMAD.HI.U32 R0, R249, c[0x0][0x2c8], RZ ;  /* 0x0000b200f9003a27 */ /* 0x000fe200078e00ff */
[----:B------:R-:W-:-:S03]  /*6640*/  MOV R180, R110 ;  /* 0x0000006e00b47202 */ /* 0x000fc60000000f00 */
[----:B------:R-:W-:Y:S01]  /*6650*/  IMAD.MOV.U32 R105, RZ, RZ, R102 ;  /* 0x000000ffff697224 */ /* 0x000fe200078e0066 */
[----:B------:R-:W-:-:S07]  /*6660*/  @P3 SHF.R.U32.HI R252, RZ, c[0x0][0x2cc], R0 ;  /* 0x0000b300fffc3a19 */ /* 0x000fce0000011600 */
.L_x_1082:
[----:B------:R-:W-:Y:S04]  /*6670*/  DEPBAR.LE SB0, 0x0 ;  /* 0x000080000000791a */ /* 0x000fe80000000000 */
[----:B------:R-:W-:Y:S01]  /*6680*/  WARPSYNC 0xffffffff ;  /* 0xffffffff00007948 */ /* 0x000fe20003800000 */
[----:B------:R-:W-:Y:S01]  /*6690*/  BAR.SYNC.DEFER_BLOCKING 0x0 ;  /* 0x0000000000007b1d */ /* 0x000fe20000010000 */
[----:B------:R-:W-:Y:S05]  /*66a0*/  ISETP.GT.AND P0, PT, R248, R180, PT ;  /* 0x000000b4f800720c */ /* 0x000fea0003f04270 */
[----:B------:R1:W2:Y:S01]  /*66b0*/  LDSM.16.M88.4 R48, [R187] ;  /* 0x00000000bb30783b */ /* 0x0002a20000000200 */
[----:B------:R-:W-:Y:S03]  /*66c0*/  BSSY B0, `(.L_x_1078) ;  /* 0x000002a000007945 */ /* 0x000fe60003800000 */
[----:B------:R1:W3:Y:S04]  /*66d0*/  LDSM.16.M88.4 R44, [R187+0x1000] ;  /* 0x00100000bb2c783b */ /* 0x0002e80000000200 */
[----:B------:R1:W4:Y:S04]  /*66e0*/  LDSM.16.M88.4 R16, [R184] ;  /* 0x00000000b810783b */ /* 0x0003280000000200 */
[----:B------:R1:W1:Y:S04]  /*66f0*/  LDSM.16.M88.4 R32, [R184+0x400] ;  /* 0x00040000b820783b */ /* 0x0002680000000200 */
[----:B------:R1:W1:Y:S04]  /*6700*/  LDSM.16.M88.4 R108, [R184+0x800] ;  /* 0x00080000b86c783b */ /* 0x0002680000000200 */
[----:B------:R1:W1:Y:S04]  /*6710*/  LDSM.16.M88.4 R160, [R188] ;  /* 0x00000000bca0783b */ /* 0x0002680000000200 */
[----:B------:R1:W1:Y:S04]  /*6720*/  LDSM.16.M88.4 R168, [R188+0x1000] ;  /* 0x00100000bca8783b */ /* 0x0002680000000200 */
[----:B------:R1:W1:Y:S04]  /*6730*/  LDSM.16.M88.4 R164, [R189] ;  /* 0x00000000bda4783b */ /* 0x0002680000000200 */
[----:B------:R1:W1:Y:S04]  /*6740*/  LDSM.16.M88.4 R172, [R197] ;  /* 0x00000000c5ac783b */ /* 0x0002680000000200 */
[----:B------:R1:W1:Y:S01]  /*6750*/  LDSM.16.M88.4 R176, [R196] ;  /* 0x00000000c4b0783b */ /* 0x0002620000000200 */
[----:B------:R-:W-:-:S05]  /*6760*/  @P0 BRA `(.L_x_1079) ;  /* 0x000001f000000947 */ /* 0x000fca0003800000 */
[----:B------:R-:W5:Y:S01]  /*6770*/  S2R R2, SR_TID.X ;  /* 0x0000000000027919 */ /* 0x000f620000002100 */
[----:B------:R-:W-:Y:S01]  /*6780*/  SHF.R.S32.HI R0, RZ, 0x1f, R180 ;  /* 0x0000001fff007819 */ /* 0x000fe200000114b4 */
[----:B------:R-:W-:Y:S04]  /*6790*/  IMAD.WIDE.U32 R4, R180, c[0x0][0x208], RZ ;  /* 0x00008200b4047a25 */ /* 0x000fe800078e00ff */
[----:B------:R-:W-:Y:S04]  /*67a0*/  IMAD R0, R0, c[0x0][0x208], RZ ;  /* 0x0000820000007a24 */ /* 0x000fe800078e02ff */
[----:B------:R-:W-:Y:S04]  /*67b0*/  IMAD R0, R180, c[0x0][0x20c], R0 ;  /* 0x00008300b4007a24 */ /* 0x000fe800078e0200 */
[----:B------:R-:W-:Y:S02]  /*67c0*/  IMAD.IADD R0, R5, 0x1, R0 ;  /* 0x0000000105007824 */ /* 0x000fe400078e0200 */
[----:B------:R-:W-:Y:S04]  /*67d0*/  IMAD.WIDE.U32 R4, R4, 0x30, RZ ;  /* 0x0000003004047825 */ /* 0x000fe800078e00ff */
[----:B------:R-:W-:Y:S01]  /*67e0*/  IMAD R0, R0, 0x30, RZ ;  /* 0x0000003000007824 */ /* 0x000fe200078e02ff */
[----:B-----5:R-:W-:Y:S02]  /*67f0*/  ISETP.GT.AND P0, PT, R2, 0x3f, PT ;  /* 0x0000003f0200780c */ /* 0x020fe40003f04270 */
[----:B------:R-:W-:Y:S02]  /*6800*/  IADD3 R2, P2, R238, R4, RZ ;  /* 0x00000004ee027210 */ /* 0x000fe40007f5e0ff */
[----:B------:R-:W-:Y:S09]  /*6810*/  IADD3 R0, R5, R0, RZ ;  /* 0x0000000005007210 */ /* 0x000ff20007ffe0ff */
[----:B------:R-:W-:Y:S02]  /*6820*/  @!P0 IMAD.MOV.U32 R7, RZ, RZ, c[0x0][0x208] ;  /* 0x00008200ff078624 */ /* 0x000fe400078e00ff */
[----:B------:R-:W-:Y:S03]  /*6830*/  @!P0 IMAD.MOV.U32 R8, RZ, RZ, c[0x0][0x20c] ;  /* 0x00008300ff088624 */ /* 0x000fe600078e00ff */
[C---:B------:R-:W-:Y:S04]  /*6840*/  @!P0 LEA R6, P1, R7.reuse, R4, 0x5 ;  /* 0x0000000407068211 */ /* 0x040fe800078228ff */
[----:B------:R-:W-:Y:S01]  /*6850*/  @!P0 LEA.HI.X R4, R7, R0, R8, 0x5, P1 ;  /* 0x0000000007048211 */ /* 0x000fe200008f2c08 */
[----:B------:R-:W-:Y:S01]  /*6860*/  IMAD.X R7, R0, 0x1, R240, P2 ;  /* 0x0000000100077824 */ /* 0x000fe200010e06f0 */
[----:B------:R-:W-:Y:S02]  /*6870*/  @!P0 IADD3 R5, P1, R6, R238, RZ ;  /* 0x000000ee06058210 */ /* 0x000fe40007f3e0ff */
[----:B------:R-:W-:Y:S02]  /*6880*/  LEA R6, P2, R2, c[0x0][0x1f8], 0x1 ;  /* 0x00007e0002067a11 */ /* 0x000fe400078408ff */
[----:B------:R-:W-:Y:S02]  /*6890*/  @!P0 IADD3.X R0, R4, R240, RZ, P1, !PT ;  /* 0x000000f004008210 */ /* 0x000fe40000ffe4ff */
[----:B------:R-:W-:Y:S02]  /*68a0*/  LEA.HI.X R7, R2, c[0x0][0x1fc], R7, 0x1, P2 ;  /* 0x00007f0002077a11 */ /* 0x000fe400010f0c07 */
[C---:B------:R-:W-:Y:S03]  /*68b0*/  @!P0 LEA R4, P1, R5.reuse, c[0x0][0x1f8], 0x1 ;  /* 0x00007e0005048a11 */ /* 0x040fe600078208ff */
[----:B------:R-:W-:Y:S01]  /*68c0*/  @!PT LDS RZ, [RZ] ;  /* 0x00000000fffff984 */ /* 0x000fe20000000800 */
[----:B------:R-:W-:Y:S01]  /*68d0*/  @!PT LDS RZ, [RZ] ;  /* 0x00000000fffff984 */ /* 0x000fe20000000800 */
[----:B------:R-:W-:Y:S01]  /*68e0*/  @!PT LDS RZ, [RZ] ;  /* 0x00000000fffff984 */ /* 0x000fe20000000800 */
[----:B------:R4:W-:Y:S01]  /*68f0*/  LDGSTS.E.BYPASS.LTC128B.128 [R198+0x1880], [R6.64], !P6 ;  /* 0x0188000006c67fae */ /* 0x0009e2000f101d46 */
[----:B------:R-:W-:Y:S03]  /*6900*/  @!P0 LEA.HI.X R5, R5, c[0x0][0x1fc], R0, 0x1, P1 ;  /* 0x00007f0005058a11 */ /* 0x000fe600008f0c00 */
[----:B------:R4:W-:Y:S04]  /*6910*/  LDGSTS.E.BYPASS.LTC128B.128 [R198+0x2480], [R6.64+0x40], !P5 ;  /* 0x0248004006c67fae */ /* 0x0009e8000e901d46 */
[----:B------:R4:W-:Y:S04]  /*6920*/  LDGSTS.E.BYPASS.LTC128B.128 [R198+0x3080], [R6.64+0x80], !P4 ;  /* 0x0308008006c67fae */ /* 0x0009e8000e101d46 */
[----:B------:R4:W-:Y:S04]  /*6930*/  @!P0 LDGSTS.E.BYPASS.LTC128B.128 [R198+0x2080], [R4.64], !P6 ;  /* 0x0208000004c68fae */ /* 0x0009e8000f101d46 */
[----:B------:R4:W-:Y:S04]  /*6940*/  @!P0 LDGSTS.E.BYPASS.LTC128B.128 [R198+0x2c80], [R4.64+0x40], !P5 ;  /* 0x02c8004004c68fae */ /* 0x0009e8000e901d46 */
[----:B------:R4:W-:Y:S02]  /*6950*/  @!P0 LDGSTS.E.BYPASS.LTC128B.128 [R198+0x3880], [R4.64+0x80], !P4 ;  /* 0x0388008004c68fae */ /* 0x0009e4000e101d46 */
.L_x_1079:
[----:B------:R-:W-:Y:S05]  /*6960*/  BSYNC B0 ;  /* 0x0000000000007941 */ /* 0x000fea0003800000 */
.L_x_1078:
[-C--:B--2-4-:R-:W-:Y:S01]  /*6970*/  HMMA.16816.F32.BF16 R4, R48, R16.reuse, RZ ;  /* 0x000000103004723c */ /* 0x094fe200000418ff */
[----:B------:R-:W0:Y:S01]  /*6980*/  LDGDEPBAR ;  /* 0x00000000000079af */ /* 0x000e220000000000 */
[----:B------:R-:W-:Y:S01]  /*6990*/  BSSY B0, `(.L_x_1080) ;  /* 0x00000eb000007945 */ /* 0x000fe20003800000 */
[----:B------:R-:W-:Y:S05]  /*69a0*/  ISETP.GT.AND P0, PT, R180, R248, PT ;  /* 0x000000f8b400720c */ /* 0x000fea0003f04270 */
[C---:B---3--:R-:W-:Y:S08]  /*69b0*/  HMMA.16816.F32.BF16 R8, R44.reuse, R16, RZ ;  /* 0x000000102c08723c */ /* 0x048ff000000418ff */
[-C--:B------:R-:W-:Y:S08]  /*69c0*/  HMMA.16816.F32.BF16 R12, R44, R18.reuse, RZ ;  /* 0x000000122c0c723c */ /* 0x080ff000000418ff */
[C---:B------:R-:W-:Y:S08]  /*69d0*/  HMMA.16816.F32.BF16 R16, R48.reuse, R18, RZ ;  /* 0x000000123010723c */ /* 0x040ff000000418ff */
[-C--:B-1----:R-:W-:Y:S08]  /*69e0*/  HMMA.16816.F32.BF16 R20, R48, R32.reuse, RZ ;  /* 0x000000203014723c */ /* 0x082ff000000418ff */
        /* <DEDUP_REMOVED lines=188> */
[----:B-1234-:R-:W-:Y:S04]  /*75b0*/  IADD3 R0, -R250, 0x30, RZ ;  /* 0x00000030fa007810 */ /* 0x01efe80007ffe1ff */
[C---:B------:R-:W-:Y:S02]  /*75c0*/  ISETP.GE.AND P0, PT, R0.reuse, 0x21, PT ;  /* 0x000000210000780c */ /* 0x040fe40003f06270 */
[----:B------:R-:W-:Y:S11]  /*75d0*/  ISETP.GE.AND P1, PT, R0, 0x1, PT ;  /* 0x000000010000780c */ /* 0x000ff60003f26270 */
[----:B------:R-:W-:Y:S01]  /*75e0*/  @P0 IMAD.MOV.U32 R6, RZ, RZ, c[0x0][0x1e0] ;  /* 0x00007800ff060624 */ /* 0x000fe200078e00ff */
[C---:B------:R-:W-:Y:S01]  /*75f0*/  @P0 IADD3 R0, R180.reuse, -0x1, RZ ;  /* 0xffffffffb4000810 */ /* 0x040fe20007ffe0ff */
[----:B------:R-:W-:Y:S01]  /*7600*/  @P0 IMAD.MOV.U32 R7, RZ, RZ, 0x5 ;  /* 0x00000005ff070424 */ /* 0x000fe200078e00ff */
[----:B------:R-:W-:Y:S02]  /*7610*/  @P1 IADD3 R2, R180, -0x1, RZ ;  /* 0xffffffffb4021810 */ /* 0x000fe40007ffe0ff */
[----:B------:R-:W-:Y:S02]  /*7620*/  @P0 SHF.R.S32.HI R4, RZ, 0x1f, R0 ;  /* 0x0000001fff040819 */ /* 0x000fe40000011400 */
[----:B------:R-:W-:Y:S02]  /*7630*/  @P1 SHF.R.S32.HI R5, RZ, 0x1f, R2 ;  /* 0x0000001fff051819 */ /* 0x000fe40000011402 */
[----:B------:R-:W-:Y:S01]  /*7640*/  @P0 SHF.L.U64.HI R7, R6, R7, c[0x0][0x1e4] ;  /* 0x0000790006070619 */ /* 0x000fe20000010207 */
[----:B------:R-:W-:Y:S01]  /*7650*/  @P0 IMAD R4, R4, c[0x0][0x1e0], RZ ;  /* 0x0000780004040a24 */ /* 0x000fe200078e02ff */
[----:B------:R-:W-:Y:S01]  /*7660*/  @P0 SHF.L.U32 R6, R6, 0x5, RZ ;  /* 0x0000000506060819 */ /* 0x000fe200000006ff */
[----:B------:R-:W-:Y:S02]  /*7670*/  @P1 IMAD R8, R5, c[0x0][0x1e0], RZ ;  /* 0x0000780005081a24 */ /* 0x000fe400078e02ff */
[C---:B------:R-:W-:Y:S02]  /*7680*/  @P0 IMAD R10, R0.reuse, c[0x0][0x1e4], R4 ;  /* 0x00007900000a0a24 */ /* 0x040fe400078e0204 */
[----:B------:R-:W-:Y:S04]  /*7690*/  @P0 IMAD.WIDE.U32 R4, R0, c[0x0][0x1e0], RZ ;  /* 0x0000780000040a25 */ /* 0x000fe800078e00ff */
[C---:B------:R-:W-:Y:S02]  /*76a0*/  @P1 IMAD R0, R2.reuse, c[0x0][0x1e4], R8 ;  /* 0x0000790002001a24 */ /* 0x040fe400078e0208 */
[----:B------:R-:W-:Y:S04]  /*76b0*/  @P1 IMAD.WIDE.U32 R8, R2, c[0x0][0x1e0], RZ ;  /* 0x0000780002081a25 */ /* 0x000fe800078e00ff */
[----:B------:R-:W-:Y:S01]  /*76c0*/  @P0 IMAD.WIDE.U32 R6, R4, 0x30, R6 ;  /* 0x0000003004060825 */ /* 0x000fe200078e0006 */
[----:B------:R-:W-:Y:S03]  /*76d0*/  @P1 MOV R4, R242 ;  /* 0x000000f200041202 */ /* 0x000fe60000000f00 */
[----:B------:R-:W-:Y:S01]  /*76e0*/  @P1 IMAD.IADD R9, R9, 0x1, R0 ;  /* 0x0000000109091824 */ /* 0x000fe200078e0200 */
[----:B------:R-:W-:Y:S01]  /*76f0*/  @P0 IADD3 R0, P2, R242, R6, RZ ;  /* 0x00000006f2000210 */ /* 0x000fe20007f5e0ff */
[----:B------:R-:W-:Y:S02]  /*7700*/  @P0 IMAD.IADD R2, R5, 0x1, R10 ;  /* 0x0000000105020824 */ /* 0x000fe400078e020a */
[----:B------:R-:W-:Y:S02]  /*7710*/  @P1 IMAD.MOV.U32 R5, RZ, RZ, R241 ;  /* 0x000000ffff051224 */ /* 0x000fe400078e00f1 */
[----:B------:R-:W-:Y:S02]  /*7720*/  @P0 IMAD R2, R2, 0x30, RZ ;  /* 0x0000003002020824 */ /* 0x000fe400078e02ff */
[----:B------:R-:W-:Y:S04]  /*7730*/  @P1 IMAD.WIDE.U32 R4, R8, 0x30, R4 ;  /* 0x0000003008041825 */ /* 0x000fe800078e0004 */
[----:B------:R-:W-:Y:S01]  /*7740*/  @P1 IMAD R8, R9, 0x30, RZ ;  /* 0x0000003009081824 */ /* 0x000fe200078e02ff */
[----:B------:R-:W-:Y:S02]  /*7750*/  @P0 IADD3.X R9, R241, R2, R7, P2, !PT ;  /* 0x00000002f1090210 */ /* 0x000fe400017fe407 */
[C---:B------:R-:W-:Y:S02]  /*7760*/  @P1 LEA R6, P2, R4.reuse, c[0x0][0x1c8], 0x1 ;  /* 0x0000720004061a11 */ /* 0x040fe400078408ff */
[----:B------:R-:W-:Y:S04]  /*7770*/  @P1 IADD3 R2, R5, R8, RZ ;  /* 0x0000000805021210 */ /* 0x000fe80007ffe0ff */
[----:B------:R-:W-:Y:S02]  /*7780*/  @P1 LEA.HI.X R7, R4, c[0x0][0x1cc], R2, 0x1, P2 ;  /* 0x0000730004071a11 */ /* 0x000fe400010f0c02 */
[C---:B------:R-:W-:Y:S03]  /*7790*/  @P0 LEA R4, P2, R0.reuse, c[0x0][0x1c8], 0x1 ;  /* 0x0000720000040a11 */ /* 0x040fe600078408ff */
[----:B------:R-:W-:Y:S01]  /*77a0*/  @!PT LDS RZ, [RZ] ;  /* 0x00000000fffff984 */ /* 0x000fe20000000800 */
[----:B------:R-:W-:Y:S01]  /*77b0*/  @!PT LDS RZ, [RZ] ;  /* 0x00000000fffff984 */ /* 0x000fe20000000800 */
[----:B------:R-:W-:Y:S01]  /*77c0*/  @!PT LDS RZ, [RZ] ;  /* 0x00000000fffff984 */ /* 0x000fe20000000800 */
[----:B------:R1:W-:Y:S01]  /*77d0*/  @P1 LDGSTS.E.BYPASS.LTC128B.128 [R198+0x3c80], [R6.64], !P6 ;  /* 0x03c8000006c61fae */ /* 0x0003e2000f101d46 */
[----:B------:R-:W-:Y:S04]  /*77e0*/  @P0 LEA.HI.X R5, R0, c[0x0][0x1cc], R9, 0x1, P2 ;  /* 0x0000730000050a11 */ /* 0x000fe800010f0c09 */
[----:B------:R1:W-:Y:S05]  /*77f0*/  @P1 LDGSTS.E.BYPASS.LTC128B.128 [R198+0x4880], [R6.64+0x40], !P5 ;  /* 0x0488004006c61fae */ /* 0x0003ea000e901d46 */
[----:B------:R1:W-:Y:S05]  /*7800*/  @P1 LDGSTS.E.BYPASS.LTC128B.128 [R198+0x5480], [R6.64+0x80], !P4 ;  /* 0x0548008006c61fae */ /* 0x0003ea000e101d46 */
[----:B------:R1:W-:Y:S05]  /*7810*/  @P0 LDGSTS.E.BYPASS.LTC128B.128 [R198+0x4480], [R4.64], !P6 ;  /* 0x0448000004c60fae */ /* 0x0003ea000f101d46 */
[----:B------:R1:W-:Y:S05]  /*7820*/  @P0 LDGSTS.E.BYPASS.LTC128B.128 [R198+0x5080], [R4.64+0x40], !P5 ;  /* 0x0508004004c60fae */ /* 0x0003ea000e901d46 */
[----:B------:R1:W-:Y:S02]  /*7830*/  @P0 LDGSTS.E.BYPASS.LTC128B.128 [R198+0x5c80], [R4.64+0x80], !P4 ;  /* 0x05c8008004c60fae */ /* 0x0003e4000e101d46 */
.L_x_1081:
[----:B--234-:R-:W-:Y:S05]  /*7840*/  BSYNC B0 ;  /* 0x0000000000007941 */ /* 0x01cfea0003800000 */
.L_x_1080:
[----:B-1----:R-:W2:Y:S01]  /*7850*/  LDL R7, [R1+0x24] ;  /* 0x0000240001077983 */ /* 0x002ea20000100800 */
[----:B------:R-:W-:Y:S01]  /*7860*/  MOV R4, R249 ;  /* 0x000000f900047202 */ /* 0x000fe20000000f00 */
[----:B------:R-:W-:Y:S01]  /*7870*/  IMAD R0, R180, -0x30, RZ ;  /* 0xffffffd0b4007824 */ /* 0x000fe200078e02ff */
[----:B------:R-:W-:Y:S01]  /*7880*/  @P3 MOV R4, R252 ;  /* 0x000000fc00043202 */ /* 0x000fe20000000f00 */
[----:B------:R-:W3:Y:S04]  /*7890*/  LDL R6, [R1+0x4] ;  /* 0x0000040001067983 */ /* 0x000ee80000100800 */
[----:B------:R-:W3:Y:S04]  /*78a0*/  LDL R5, [R1+0x10] ;  /* 0x0000100001057983 */ /* 0x000ee80000100800 */
[----:B------:R-:W1:Y:S08]  /*78b0*/  SHFL.IDX PT, R2, R4, RZ, 0x1c1f ;  /* 0x001c1fff04027589 */ /* 0x000e7000000e0000 */
[----:B------:R-:W-:Y:S08]  /*78c0*/  LDSM.16.MT88.4 R36, [R186] ;  /* 0x00000000ba24783b */ /* 0x000ff00000004200 */
[----:B------:R-:W0:Y:S01]  /*78d0*/  LDGDEPBAR ;  /* 0x00000000000079af */ /* 0x000e220000000000 */
[----:B--2---:R-:W-:Y:S04]  /*78e0*/  IADD3 R0, -R7, 0x1, R0 ;  /* 0x0000000107007810 */ /* 0x004fe80007ffe100 */
[----:B---3--:R-:W-:Y:S03]  /*78f0*/  IADD3 R5, -R5, R0, R6 ;  /* 0x0000000005057210 */ /* 0x008fe60007ffe106 */
[----:B------:R-:W2:Y:S01]  /*7900*/  SHFL.IDX PT, R6, R4, 0x1, 0x1c1f ;  /* 0x003c1f0004067f89 */ /* 0x000ea200000e0000 */
[----:B-1----:R-:W-:Y:S04]  /*7910*/  IADD3 R0, R5, R2, RZ ;  /* 0x0000000205007210 */ /* 0x002fe80007ffe0ff */
[C---:B------:R-:W-:Y:S02]  /*7920*/  ISETP.GT.AND P0, PT, R0.reuse, RZ, PT ;  /* 0x000000ff0000720c */ /* 0x040fe40003f04270 */
[C---:B------:R-:W-:Y:S02]  /*7930*/  ISETP.GT.AND P1, PT, R0.reuse, 0x1, PT ;  /* 0x000000010000780c */ /* 0x040fe40003f24270 */
[----:B------:R-:W-:Y:S02]  /*7940*/  FSEL R7, R173, -INF , P0 ;  /* 0xff800000ad077808 */ /* 0x000fe40000000000 */
[----:B------:R-:W-:Y:S02]  /*7950*/  ISETP.GT.AND P0, PT, R0, 0x8, PT ;  /* 0x000000080000780c */ /* 0x000fe40003f04270 */
[----:B------:R-:W-:Y:S02]  /*7960*/  FMNMX.FTZ R2, R7, R3, !PT ;  /* 0x0000000307027209 */ /* 0x000fe40007810000 */
[----:B------:R-:W-:Y:S02]  /*7970*/  FSEL R8, R172, -INF , P1 ;  /* 0xff800000ac087808 */ /* 0x000fe40000800000 */
[----:B------:R-:W-:Y:S02]  /*7980*/  FSEL R10, R103, -INF , P0 ;  /* 0xff800000670a7808 */ /* 0x000fe40000000000 */
[----:B------:R-:W-:Y:S02]  /*7990*/  FMNMX.FTZ R2, R8, R2, !PT ;  /* 0x0000000208027209 */ /* 0x000fe40007810000 */
[----:B------:R-:W-:Y:S02]  /*79a0*/  ISETP.GT.AND P1, PT, R0, 0x9, PT ;  /* 0x000000090000780c */ /* 0x000fe40003f24270 */
[----:B------:R-:W-:Y:S02]  /*79b0*/  FMNMX.FTZ R2, R10, R2, !PT ;  /* 0x000000020a027209 */ /* 0x000fe40007810000 */
[----:B------:R-:W-:Y:S02]  /*79c0*/  FSEL R15, R15, -INF , P1 ;  /* 0xff8000000f0f7808 */ /* 0x000fe40000800000 */
[C---:B------:R-:W-:Y:S02]  /*79d0*/  ISETP.GT.AND P0, PT, R0.reuse, 0x10, PT ;  /* 0x000000100000780c */ /* 0x040fe40003f04270 */
[----:B------:R-:W-:Y:S02]  /*79e0*/  FMNMX.FTZ R2, R15, R2, !PT ;  /* 0x000000020f027209 */ /* 0x000fe40007810000 */
[----:B------:R-:W-:Y:S02]  /*79f0*/  ISETP.GT.AND P1, PT, R0, 0x11, PT ;  /* 0x000000110000780c */ /* 0x000fe40003f24270 */
[----:B------:R-:W-:Y:S02]  /*7a00*/  FSEL R182, R102, -INF , P0 ;  /* 0xff80000066b67808 */ /* 0x000fe40000000000 */
[----:B------:R-:W-:Y:S02]  /*7a10*/  FSEL R181, R101, -INF , P1 ;  /* 0xff80000065b57808 */ /* 0x000fe40000800000 */
[----:B------:R-:W-:Y:S02]  /*7a20*/  ISETP.GT.AND P0, PT, R0, 0x18, PT ;  /* 0x000000180000780c */ /* 0x000fe40003f04270 */
[----:B------:R-:W-:Y:S02]  /*7a30*/  FMNMX.FTZ R2, R182, R2, !PT ;  /* 0x00000002b6027209 */ /* 0x000fe40007810000 */
[----:B------:R-:W-:Y:S02]  /*7a40*/  FSEL R199, R18, -INF , P0 ;  /* 0xff80000012c77808 */ /* 0x000fe40000000000 */
[----:B------:R-:W-:Y:S02]  /*7a50*/  ISETP.GT.AND P1, PT, R0, 0x19, PT ;  /* 0x000000190000780c */ /* 0x000fe40003f24270 */
[----:B------:R-:W-:Y:S02]  /*7a60*/  FMNMX.FTZ R2, R181, R2, !PT ;  /* 0x00000002b5027209 */ /* 0x000fe40007810000 */
[----:B------:R-:W-:Y:S02]  /*7a70*/  FSEL R183, R16, -INF , P1 ;  /* 0xff80000010b77808 */ /* 0x000fe40000800000 */
[----:B------:R-:W-:Y:S01]  /*7a80*/  FMNMX.FTZ R2, R199, R2, !PT ;  /* 0x00000002c7027209 */ /* 0x000fe20007810000 */
[----:B------:R-:W-:Y:S01]  /*7a90*/  SHFL.IDX PT, R16, R4, 0x3, 0x1c1f ;  /* 0x007c1f0004107f89 */ /* 0x000fe200000e0000 */
[C---:B------:R-:W-:Y:S02]  /*7aa0*/  ISETP.GT.AND P2, PT, R0.reuse, 0x20, PT ;  /* 0x000000200000780c */ /* 0x040fe40003f44270 */
[C---:B------:R-:W-:Y:S02]  /*7ab0*/  ISETP.GT.AND P1, PT, R0.reuse, 0x28, PT ;  /* 0x000000280000780c */ /* 0x040fe40003f24270 */
[----:B------:R-:W-:Y:S02]  /*7ac0*/  ISETP.GT.AND P0, PT, R0, 0x21, PT ;  /* 0x000000210000780c */ /* 0x000fe40003f04270 */
[----:B------:R-:W-:Y:S02]  /*7ad0*/  FSEL R226, R12, -INF , P2 ;  /* 0xff8000000ce27808 */ /* 0x000fe40001000000 */
[----:B------:R-:W-:Y:S01]  /*7ae0*/  ISETP.GT.AND P2, PT, R0, 0x29, PT ;  /* 0x000000290000780c */ /* 0x000fe20003f44270 */
[----:B------:R1:W3:Y:S01]  /*7af0*/  SHFL.IDX PT, R12, R4, 0x2, 0x1c1f ;  /* 0x005c1f00040c7f89 */ /* 0x0002e200000e0000 */
[----:B------:R-:W-:Y:S02]  /*7b00*/  FMNMX.FTZ R0, R183, R2, !PT ;  /* 0x00000002b7007209 */ /* 0x000fe40007810000 */
[----:B------:R-:W-:Y:S02]  /*7b10*/  FSEL R225, R14, -INF , P0 ;  /* 0xff8000000ee17808 */ /* 0x000fe40000000000 */
[----:B------:R-:W-:Y:S02]  /*7b20*/  FMNMX.FTZ R0, R226, R0, !PT ;  /* 0x00000000e2007209 */ /* 0x000fe40007810000 */
[----:B------:R-:W-:Y:S02]  /*7b30*/  FSEL R224, R11, -INF , P1 ;  /* 0xff8000000be07808 */ /* 0x000fe40000800000 */
[----:B------:R-:W-:Y:S02]  /*7b40*/  FMNMX.FTZ R0, R225, R0, !PT ;  /* 0x00000000e1007209 */ /* 0x000fe40007810000 */
[----:B------:R-:W-:Y:S02]  /*7b50*/  FSEL R223, R13, -INF , P2 ;  /* 0xff8000000ddf7808 */ /* 0x000fe40001000000 */
[----:B------:R-:W-:Y:S02]  /*7b60*/  FMNMX.FTZ R0, R224, R0, !PT ;  /* 0x00000000e0007209 */ /* 0x000fe40007810000 */
[----:B--2---:R-:W-:Y:S02]  /*7b70*/  IADD3 R2, R5, R6, RZ ;  /* 0x0000000605027210 */ /* 0x004fe40007ffe0ff */
[----:B------:R-:W-:Y:S02]  /*7b80*/  FMNMX.FTZ R6, R223, R0, !PT ;  /* 0x00000000df067209 */ /* 0x000fe40007810000 */
[C---:B------:R-:W-:Y:S02]  /*7b90*/  ISETP.GT.AND P0, PT, R2.reuse, RZ, PT ;  /* 0x000000ff0200720c */ /* 0x040fe40003f04270 */
[----:B------:R-:W-:Y:S01]  /*7ba0*/  ISETP.GT.AND P1, PT, R2, 0x1, PT ;  /* 0x000000010200780c */ /* 0x000fe20003f24270 */
[----:B------:R-:W2:Y:S01]  /*7bb0*/  SHFL.BFLY PT, R13, R6, 0x2, 0x1f ;  /* 0x0c401f00060d7f89 */ /* 0x000ea200000e0000 */
[----:B------:R-:W-:Y:S02]  /*7bc0*/  FSEL R9, R177, -INF , P0 ;  /* 0xff800000b1097808 */ /* 0x000fe40000000000 */
[----:B------:R-:W-:Y:S02]  /*7bd0*/  FSEL R11, R176, -INF , P1 ;  /* 0xff800000b00b7808 */ /* 0x000fe40000800000 */
[----:B-1----:R-:W-:Y:S02]  /*7be0*/  FMNMX.FTZ R4, R9, R100, !PT ;  /* 0x0000006409047209 */ /* 0x002fe40007810000 */
[C---:B------:R-:W-:Y:S02]  /*7bf0*/  ISETP.GT.AND P0, PT, R2.reuse, 0x8, PT ;  /* 0x000000080200780c */ /* 0x040fe40003f04270 */
[----:B------:R-:W-:Y:S02]  /*7c00*/  FMNMX.FTZ R0, R11, R4, !PT ;  /* 0x000000040b007209 */ /* 0x000fe40007810000 */
[C---:B------:R-:W-:Y:S02]  /*7c10*/  ISETP.GT.AND P1, PT, R2.reuse, 0x9, PT ;  /* 0x000000090200780c */ /* 0x040fe40003f24270 */
[----:B------:R-:W-:Y:S02]  /*7c20*/  FSEL R14, R109, -INF , P0 ;  /* 0xff8000006d0e7808 */ /* 0x000fe40000000000 */
[----:B------:R-:W-:Y:S02]  /*7c30*/  ISETP.GT.AND P0, PT, R2, 0x10, PT ;  /* 0x000000100200780c */ /* 0x000fe40003f04270 */
[----:B------:R-:W-:Y:S02]  /*7c40*/  FSEL R18, R111, -INF , P1 ;  /* 0xff8000006f127808 */ /* 0x000fe40000800000 */
[----:B------:R-:W-:Y:S02]  /*7c50*/  FMNMX.FTZ R0, R14, R0, !PT ;  /* 0x000000000e007209 */ /* 0x000fe40007810000 */
[C---:B------:R-:W-:Y:S02]  /*7c60*/  ISETP.GT.AND P1, PT, R2.reuse, 0x11, PT ;  /* 0x000000110200780c */ /* 0x040fe40003f24270 */
[----:B------:R-:W-:Y:S02]  /*7c70*/  FSEL R179, R107, -INF , P0 ;  /* 0xff8000006bb37808 */ /* 0x000fe40000000000 */
[----:B------:R-:W-:Y:S02]  /*7c80*/  ISETP.GT.AND P0, PT, R2, 0x18, PT ;  /* 0x000000180200780c */ /* 0x000fe40003f04270 */
[----:B------:R-:W-:Y:S02]  /*7c90*/  FMNMX.FTZ R4, R18, R0, !PT ;  /* 0x0000000012047209 */ /* 0x000fe40007810000 */
[----:B---3--:R-:W-:Y:S02]  /*7ca0*/  IADD3 R0, R5, R12, RZ ;  /* 0x0000000c05007210 */ /* 0x008fe40007ffe0ff */
[----:B------:R-:W-:Y:S02]  /*7cb0*/  FSEL R178, R106, -INF , P1 ;  /* 0xff8000006ab27808 */ /* 0x000fe40000800000 */
[C---:B------:R-:W-:Y:S02]  /*7cc0*/  ISETP.GT.AND P2, PT, R2.reuse, 0x21, PT ;  /* 0x000000210200780c */ /* 0x040fe40003f44270 */
[C---:B------:R-:W-:Y:S02]  /*7cd0*/  ISETP.GT.AND P1, PT, R2.reuse, 0x19, PT ;  /* 0x000000190200780c */ /* 0x040fe40003f24270 */
[----:B------:R-:W-:Y:S02]  /*7ce0*/  FSEL R177, R23, -INF , P0 ;  /* 0xff80000017b17808 */ /* 0x000fe40000000000 */
[----:B------:R-:W-:Y:S02]  /*7cf0*/  ISETP.GT.AND P0, PT, R2, 0x20, PT ;  /* 0x000000200200780c */ /* 0x000fe40003f04270 */
[----:B------:R-:W-:Y:S02]  /*7d00*/  FSEL R221, R21, -INF , P2 ;  /* 0xff80000015dd7808 */ /* 0x000fe40001000000 */
[----:B------:R-:W-:Y:S02]  /*7d10*/  FSEL R176, R22, -INF , P1 ;  /* 0xff80000016b07808 */ /* 0x000fe40000800000 */
[----:B------:R-:W-:Y:S02]  /*7d20*/  ISETP.GT.AND P1, PT, R2, 0x28, PT ;  /* 0x000000280200780c */ /* 0x000fe40003f24270 */
[----:B------:R-:W-:Y:S02]  /*7d30*/  ISETP.GT.AND P2, PT, R0, RZ, PT ;  /* 0x000000ff0000720c */ /* 0x000fe40003f44270 */
[----:B------:R-:W-:Y:S02]  /*7d40*/  FSEL R222, R20, -INF , P0 ;  /* 0xff80000014de7808 */ /* 0x000fe40000000000 */
[----:B------:R-:W-:Y:S02]  /*7d50*/  ISETP.GT.AND P0, PT, R2, 0x29, PT ;  /* 0x000000290200780c */ /* 0x000fe40003f04270 */
[----:B--2---:R-:W-:Y:S02]  /*7d60*/  FMNMX.FTZ R2, R6, R13, !PT ;  /* 0x0000000d06027209 */ /* 0x004fe40007810000 */
[----:B------:R-:W-:Y:S02]  /*7d70*/  FSEL R220, R19, -INF , P1 ;  /* 0xff80000013dc7808 */ /* 0x000fe40000800000 */
[C---:B------:R-:W-:Y:S01]  /*7d80*/  ISETP.GT.AND P1, PT, R0.reuse, 0x1, PT ;  /* 0x000000010000780c */ /* 0x040fe20003f24270 */
[----:B------:R-:W1:Y:S01]  /*7d90*/  SHFL.BFLY PT, R23, R2, 0x1, 0x1f ;  /* 0x0c201f0002177f89 */ /* 0x000e6200000e0000 */
[----:B------:R-:W-:Y:S02]  /*7da0*/  FSEL R6, R205, -INF , P2 ;  /* 0xff800000cd067808 */ /* 0x000fe40001000000 */
[----:B------:R-:W-:Y:S02]  /*7db0*/  FSEL R219, R17, -INF , P0 ;  /* 0xff80000011db7808 */ /* 0x000fe40000000000 */
[----:B------:R-:W-:Y:S02]  /*7dc0*/  ISETP.GT.AND P0, PT, R0, 0x8, PT ;  /* 0x000000080000780c */ /* 0x000fe40003f04270 */
[----:B------:R-:W-:Y:S02]  /*7dd0*/  FSEL R13, R204, -INF , P1 ;  /* 0xff800000cc0d7808 */ /* 0x000fe40000800000 */
[----:B------:R-:W-:Y:S02]  /*7de0*/  FMNMX.FTZ R19, R6, R104, !PT ;  /* 0x0000006806137209 */ /* 0x000fe40007810000 */
[----:B------:R-:W-:Y:S02]  /*7df0*/  ISETP.GT.AND P2, PT, R0, 0x9, PT ;  /* 0x000000090000780c */ /* 0x000fe40003f44270 */
[----:B------:R-:W-:Y:S02]  /*7e00*/  FMNMX.FTZ R19, R13, R19, !PT ;  /* 0x000000130d137209 */ /* 0x000fe40007810000 */
[----:B------:R-:W-:Y:S02]  /*7e10*/  FMNMX.FTZ R12, R179, R4, !PT ;  /* 0x00000004b30c7209 */ /* 0x000fe40007810000 */
[----:B------:R-:W-:Y:S02]  /*7e20*/  IADD3 R4, R5, R16, RZ ;  /* 0x0000001005047210 */ /* 0x000fe40007ffe0ff */
[----:B------:R-:W-:Y:S02]  /*7e30*/  FSEL R16, R201, -INF , P0 ;  /* 0xff800000c9107808 */ /* 0x000fe40000000000 */
[----:B------:R-:W-:Y:S02]  /*7e40*/  FSEL R17, R200, -INF , P2 ;  /* 0xff800000c8117808 */ /* 0x000fe40001000000 */
[----:B------:R-:W-:Y:S02]  /*7e50*/  FMNMX.FTZ R21, R16, R19, !PT ;  /* 0x0000001310157209 */ /* 0x000fe40007810000 */
[C---:B------:R-:W-:Y:S02]  /*7e60*/  ISETP.GT.AND P1, PT, R0.reuse, 0x10, PT ;  /* 0x000000100000780c */ /* 0x040fe40003f24270 */
[----:B------:R-:W-:Y:S02]  /*7e70*/  ISETP.GT.AND P0, PT, R0, 0x11, PT ;  /* 0x000000110000780c */ /* 0x000fe40003f04270 */
[----:B------:R-:W-:Y:S02]  /*7e80*/  ISETP.GT.AND P2, PT, R4, RZ, PT ;  /* 0x000000ff0400720c */ /* 0x000fe40003f44270 */
[----:B------:R-:W-:Y:S02]  /*7e90*/  FMNMX.FTZ R5, R178, R12, !PT ;  /* 0x0000000cb2057209 */ /* 0x000fe40007810000 */
[----:B------:R-:W-:Y:S02]  /*7ea0*/  FMNMX.FTZ R21, R17, R21, !PT ;  /* 0x0000001511157209 */ /* 0x000fe40007810000 */
[----:B------:R-:W-:Y:S02]  /*7eb0*/  FSEL R169, R165, -INF , P1 ;  /* 0xff800000a5a97808 */ /* 0x000fe40000800000 */
[----:B------:R-:W-:Y:S02]  /*7ec0*/  ISETP.GT.AND P1, PT, R0, 0x18, PT ;  /* 0x000000180000780c */ /* 0x000fe40003f24270 */
[----:B------:R-:W-:Y:S02]  /*7ed0*/  FSEL R171, R164, -INF , P0 ;  /* 0xff800000a4ab7808 */ /* 0x000fe40000000000 */
[----:B------:R-:W-:Y:S02]  /*7ee0*/  ISETP.GT.AND P0, PT, R4, 0x1, PT ;  /* 0x000000010400780c */ /* 0x000fe40003f04270 */
[----:B------:R-:W-:Y:S02]  /*7ef0*/  FSEL R12, R206, -INF , P2 ;  /* 0xff800000ce0c7808 */ /* 0x000fe40001000000 */
[----:B------:R-:W-:Y:S02]  /*7f00*/  ISETP.GT.AND P2, PT, R0, 0x19, PT ;  /* 0x000000190000780c */ /* 0x000fe40003f44270 */
[----:B------:R-:W-:Y:S02]  /*7f10*/  FMNMX.FTZ R5, R177, R5, !PT ;  /* 0x00000005b1057209 */ /* 0x000fe40007810000 */
[----:B------:R-:W-:Y:S02]  /*7f20*/  FSEL R20, R207, -INF , P0 ;  /* 0xff800000cf147808 */ /* 0x000fe40000000000 */
[----:B------:R-:W-:Y:S02]  /*7f30*/  FSEL R172, R108, -INF , P2 ;  /* 0xff8000006cac7808 */ /* 0x000fe40001000000 */
[----:B------:R-:W-:Y:S02]  /*7f40*/  FSEL R173, R110, -INF , P1 ;  /* 0xff8000006ead7808 */ /* 0x000fe40000800000 */
[----:B------:R-:W-:Y:S02]  /*7f50*/  ISETP.GT.AND P1, PT, R4, 0x8, PT ;  /* 0x000000080400780c */ /* 0x000fe40003f24270 */
[----:B------:R-:W-:Y:S02]  /*7f60*/  ISETP.GT.AND P0, PT, R0, 0x20, PT ;  /* 0x000000200000780c */ /* 0x000fe40003f04270 */
[----:B------:R-:W-:Y:S02]  /*7f70*/  ISETP.GT.AND P2, PT, R4, 0x9, PT ;  /* 0x000000090400780c */ /* 0x000fe40003f44270 */
[----:B------:R-:W-:Y:S02]  /*7f80*/  FMNMX.FTZ R21, R169, R21, !PT ;  /* 0x00000015a9157209 */ /* 0x000fe40007810000 */
[----:B------:R-:W-:Y:S02]  /*7f90*/  FMNMX.FTZ R5, R176, R5, !PT ;  /* 0x00000005b0057209 */ /* 0x000fe40007810000 */
[----:B------:R-:W-:Y:S02]  /*7fa0*/  FSEL R19, R202, -INF , P1 ;  /* 0xff800000ca137808 */ /* 0x000fe40000800000 */
[----:B------:R-:W-:Y:S02]  /*7fb0*/  ISETP.GT.AND P1, PT, R0, 0x21, PT ;  /* 0x000000210000780c */ /* 0x000fe40003f24270 */
[----:B------:R-:W-:Y:S02]  /*7fc0*/  FSEL R218, R24, -INF , P0 ;  /* 0xff80000018da7808 */ /* 0x000fe40000000000 */
[C---:B------:R-:W-:Y:S02]  /*7fd0*/  ISETP.GT.AND P0, PT, R0.reuse, 0x28, PT ;  /* 0x000000280000780c */ /* 0x040fe40003f04270 */
[----:B------:R-:W-:Y:S02]  /*7fe0*/  FSEL R24, R203, -INF , P2 ;  /* 0xff800000cb187808 */ /* 0x000fe40001000000 */
[----:B------:R-:W-:Y:S02]  /*7ff0*/  ISETP.GT.AND P2, PT, R0, 0x29, PT ;  /* 0x000000290000780c */ /* 0x000fe40003f44270 */
[----:B------:R-:W-:Y:S02]  /*8000*/  FMNMX.FTZ R0, R171, R21, !PT ;  /* 0x00000015ab007209 */ /* 0x000fe40007810000 */
[----:B------:R-:W-:Y:S02]  /*8010*/  FMNMX.FTZ R21, R12, R105, !PT ;  /* 0x000000690c157209 */ /* 0x000fe40007810000 */
[----:B------:R-:W-:Y:S02]  /*8020*/  FMNMX.FTZ R5, R222, R5, !PT ;  /* 0x00000005de057209 */ /* 0x000fe40007810000 */
[----:B-1----:R-:W-:Y:S02]  /*8030*/  FMNMX.FTZ R108, R2, R23, !PT ;  /* 0x00000017026c7209 */ /* 0x002fe40007810000 */
[----:B------:R-:W-:Y:S02]  /*8040*/  FMNMX.FTZ R2, R173, R0, !PT ;  /* 0x00000000ad027209 */ /* 0x000fe40007810000 */
[----:B------:R-:W-:Y:S02]  /*8050*/  FMNMX.FTZ R0, R20, R21, !PT ;  /* 0x0000001514007209 */ /* 0x000fe40007810000 */
[----:B------:R-:W-:Y:S02]  /*8060*/  FMNMX.FTZ R5, R221, R5, !PT ;  /* 0x00000005dd057209 */ /* 0x000fe40007810000 */
[----:B------:R-:W-:Y:S02]  /*8070*/  FMNMX.FTZ R0, R19, R0, !PT ;  /* 0x0000000013007209 */ /* 0x000fe40007810000 */
[----:B------:R-:W-:Y:S02]  /*8080*/  FSEL R217, R27, -INF , P1 ;  /* 0xff8000001bd97808 */ /* 0x000fe40000800000 */
[----:B------:R-:W-:Y:S02]  /*8090*/  ISETP.GT.AND P1, PT, R4, 0x10, PT ;  /* 0x000000100400780c */ /* 0x000fe40003f24270 */
[----:B------:R-:W-:Y:S02]  /*80a0*/  FMNMX.FTZ R5, R220, R5, !PT ;  /* 0x00000005dc057209 */ /* 0x000fe40007810000 */
[----:B------:R-:W-:Y:S02]  /*80b0*/  FSEL R167, R167, -INF , P1 ;  /* 0xff800000a7a77808 */ /* 0x000fe40000800000 */
[----:B------:R-:W-:Y:S02]  /*80c0*/  FMNMX.FTZ R0, R24, R0, !PT ;  /* 0x0000000018007209 */ /* 0x000fe40007810000 */
[----:B------:R-:W-:Y:S02]  /*80d0*/  ISETP.GT.AND P1, PT, R4, 0x11, PT ;  /* 0x000000110400780c */ /* 0x000fe40003f24270 */
[----:B------:R-:W-:Y:S02]  /*80e0*/  FSEL R215, R26, -INF , P0 ;  /* 0xff8000001ad77808 */ /* 0x000fe40000000000 */
[----:B------:R-:W-:Y:S02]  /*80f0*/  ISETP.GT.AND P0, PT, R4, 0x18, PT ;  /* 0x000000180400780c */ /* 0x000fe40003f04270 */
[----:B------:R-:W-:Y:S02]  /*8100*/  FMNMX.FTZ R5, R219, R5, !PT ;  /* 0x00000005db057209 */ /* 0x000fe40007810000 */
[----:B------:R-:W-:Y:S01]  /*8110*/  FMNMX.FTZ R21, R167, R0, !PT ;  /* 0x00000000a7157209 */ /* 0x000fe20007810000 */
[----:B------:R-:W-:Y:S01]  /*8120*/  FMUL.FTZ R0, R108, c[0x0][0x2d0] ;  /* 0x0000b4006c007a20 */ /* 0x000fe20000410000 */
[----:B------:R-:W-:Y:S01]  /*8130*/  FSEL R168, R174, -INF , P1 ;  /* 0xff800000aea87808 */ /* 0x000fe20000800000 */
[----:B------:R-:W1:Y:S01]  /*8140*/  SHFL.BFLY PT, R22, R5, 0x2, 0x1f ;  /* 0x0c401f0005167f89 */ /* 0x000e6200000e0000 */
[----:B------:R-:W-:Y:S02]  /*8150*/  FSEL R174, R166, -INF , P0 ;  /* 0xff800000a6ae7808 */ /* 0x000fe40000000000 */
[----:B------:R-:W-:Y:S02]  /*8160*/  FSETP.NEU.FTZ.AND P0, PT, R108, -INF , PT ;  /* 0xff8000006c00780b */ /* 0x000fe40003f1d000 */
[----:B------:R-:W-:Y:S02]  /*8170*/  FMNMX.FTZ R2, R172, R2, !PT ;  /* 0x00000002ac027209 */ /* 0x000fe40007810000 */
[----:B------:R-:W-:Y:S02]  /*8180*/  FSEL R111, R0, RZ, P0 ;  /* 0x000000ff006f7208 */ /* 0x000fe40000000000 */
[----:B------:R-:W-:Y:S02]  /*8190*/  FMNMX.FTZ R21, R168, R21, !PT ;  /* 0x00000015a8157209 */ /* 0x000fe40007810000 */
[----:B------:R-:W-:Y:S01]  /*81a0*/  ISETP.GT.AND P1, PT, R4, 0x19, PT ;  /* 0x000000190400780c */ /* 0x000fe20003f24270 */
[--C-:B------:R-:W-:Y:S01]  /*81b0*/  FFMA.FTZ R0, R7, c[0x0][0x2d0], -R111.reuse ;  /* 0x0000b40007007a23 */ /* 0x100fe2000001086f */
[----:B------:R-:W-:Y:S02]  /*81c0*/  FMNMX.FTZ R2, R218, R2, !PT ;  /* 0x00000002da027209 */ /* 0x000fe40007810000 */
[----:B------:R-:W-:Y:S01]  /*81d0*/  FMNMX.FTZ R21, R174, R21, !PT ;  /* 0x00000015ae157209 */ /* 0x000fe20007810000 */
[----:B------:R2:W-:Y:S01]  /*81e0*/  MUFU.EX2 R201, R0 ;  /* 0x0000000000c97308 */ /* 0x0005e20000000800 */
[----:B------:R-:W-:Y:S02]  /*81f0*/  FSEL R175, R175, -INF , P1 ;  /* 0xff800000afaf7808 */ /* 0x000fe40000800000 */
[----:B------:R-:W-:Y:S02]  /*8200*/  FSEL R212, R25, -INF , P2 ;  /* 0xff80000019d47808 */ /* 0x000fe40001000000 */
[C---:B------:R-:W-:Y:S02]  /*8210*/  ISETP.GT.AND P2, PT, R4.reuse, 0x20, PT ;  /* 0x000000200400780c */ /* 0x040fe40003f44270 */
[----:B------:R-:W-:Y:S02]  /*8220*/  FMNMX.FTZ R2, R217, R2, !PT ;  /* 0x00000002d9027209 */ /* 0x000fe40007810000 */
[----:B-1----:R-:W-:Y:S02]  /*8230*/  FMNMX.FTZ R5, R5, R22, !PT ;  /* 0x0000001605057209 */ /* 0x002fe40007810000 */
[----:B------:R-:W-:Y:S02]  /*8240*/  FMNMX.FTZ R7, R175, R21, !PT ;  /* 0x00000015af077209 */ /* 0x000fe40007810000 */
[----:B------:R-:W-:Y:S01]  /*8250*/  ISETP.GT.AND P1, PT, R4, 0x21, PT ;  /* 0x000000210400780c */ /* 0x000fe20003f24270 */
[----:B------:R-:W1:Y:S01]  /*8260*/  SHFL.BFLY PT, R23, R5, 0x1, 0x1f ;  /* 0x0c201f0005177f89 */ /* 0x000e6200000e0000 */
[----:B------:R-:W-:Y:S02]  /*8270*/  FSEL R211, R31, -INF , P2 ;  /* 0xff8000001fd37808 */ /* 0x000fe40001000000 */
[----:B------:R-:W-:Y:S02]  /*8280*/  FMNMX.FTZ R2, R215, R2, !PT ;  /* 0x00000002d7027209 */ /* 0x000fe40007810000 */
[----:B------:R-:W-:Y:S02]  /*8290*/  FSEL R207, R30, -INF , P1 ;  /* 0xff8000001ecf7808 */ /* 0x000fe40000800000 */
[----:B------:R-:W-:Y:S02]  /*82a0*/  FMNMX.FTZ R7, R211, R7, !PT ;  /* 0x00000007d3077209 */ /* 0x000fe40007810000 */
[----:B------:R-:W-:Y:S01]  /*82b0*/  FMNMX.FTZ R2, R212, R2, !PT ;  /* 0x00000002d4027209 */ /* 0x000fe20007810000 */
[--C-:B--2---:R-:W-:Y:S01]  /*82c0*/  FFMA.FTZ R0, R8, c[0x0][0x2d0], -R111.reuse ;  /* 0x0000b40008007a23 */ /* 0x104fe2000001086f */
[C---:B------:R-:W-:Y:S02]  /*82d0*/  ISETP.GT.AND P2, PT, R4.reuse, 0x28, PT ;  /* 0x000000280400780c */ /* 0x040fe40003f44270 */
[----:B------:R-:W-:Y:S01]  /*82e0*/  ISETP.GT.AND P1, PT, R4, 0x29, PT ;  /* 0x000000290400780c */ /* 0x000fe20003f24270 */
[----:B------:R2:W3:Y:S01]  /*82f0*/  MUFU.EX2 R209, R0 ;  /* 0x0000000000d17308 */ /* 0x0004e20000000800 */
[----:B------:R-:W-:Y:S01]  /*8300*/  FMNMX.FTZ R4, R207, R7, !PT ;  /* 0x00000007cf047209 */ /* 0x000fe20007810000 */
[--C-:B------:R-:W-:Y:S01]  /*8310*/  FFMA.FTZ R7, R10, c[0x0][0x2d0], -R111.reuse ;  /* 0x0000b4000a077a23 */ /* 0x100fe2000001086f */
[----:B------:R-:W4:Y:S01]  /*8320*/  SHFL.BFLY PT, R22, R2, 0x2, 0x1f ;  /* 0x0c401f0002167f89 */ /* 0x000f2200000e0000 */
[----:B------:R-:W-:Y:S02]  /*8330*/  FSEL R205, R29, -INF , P2 ;  /* 0xff8000001dcd7808 */ /* 0x000fe40001000000 */
[----:B------:R-:W-:Y:S04]  /*8340*/  FSEL R103, R28, -INF , P1 ;  /* 0xff8000001c677808 */ /* 0x000fe80000800000 */
[----:B------:R5:W-:Y:S01]  /*8350*/  MUFU.EX2 R234, R7 ;  /* 0x0000000700ea7308 */ /* 0x000be20000000800 */
[----:B-1----:R-:W-:Y:S01]  /*8360*/  FMNMX.FTZ R107, R5, R23, !PT ;  /* 0x00000017056b7209 */ /* 0x002fe20007810000 */
[----:B------:R-:W-:Y:S03]  /*8370*/  FFMA.FTZ R5, R15, c[0x0][0x2d0], -R111 ;  /* 0x0000b4000f057a23 */ /* 0x000fe6000001086f */
[----:B------:R-:W-:Y:S05]  /*8380*/  FSETP.NEU.FTZ.AND P2, PT, R107, -INF , PT ;  /* 0xff8000006b00780b */ /* 0x000fea0003f5d000 */
[----:B------:R1:W1:Y:S01]  /*8390*/  MUFU.EX2 R235, R5 ;  /* 0x0000000500eb7308 */ /* 0x0002620000000800 */
[----:B--2---:R-:W-:Y:S02]  /*83a0*/  FMNMX.FTZ R0, R205, R4, !PT ;  /* 0x00000004cd007209 */ /* 0x004fe40007810000 */
[----:B---3--:R-:W-:Y:S02]  /*83b0*/  F2FP.BF16.PACK_AB R160, R209, R201 ;  /* 0x000000c9d1a0723e */ /* 0x008fe400000010ff */
[----:B------:R-:W-:Y:S02]  /*83c0*/  FMNMX.FTZ R0, R103, R0, !PT ;  /* 0x0000000067007209 */ /* 0x000fe40007810000 */
[----:B----4-:R-:W-:Y:S03]  /*83d0*/  FMNMX.FTZ R4, R2, R22, !PT ;  /* 0x0000001602047209 */ /* 0x010fe60007810000 */
[----:B------:R-:W2:Y:S01]  /*83e0*/  SHFL.BFLY PT, R2, R0, 0x2, 0x1f ;  /* 0x0c401f0000027f89 */ /* 0x000ea200000e0000 */
[----:B-----5:R-:W-:Y:S05]  /*83f0*/  FMUL.FTZ R7, R107, c[0x0][0x2d0] ;  /* 0x0000b4006b077a20 */ /* 0x020fea0000410000 */
[----:B------:R-:W-:Y:S02]  /*8400*/  FSEL R109, R7, RZ, P2 ;  /* 0x000000ff076d7208 */ /* 0x000fe40001000000 */
[----:B------:R-:W3:Y:S03]  /*8410*/  SHFL.BFLY PT, R8, R4, 0x1, 0x1f ;  /* 0x0c201f0004087f89 */ /* 0x000ee600000e0000 */
[--C-:B-1----:R-:W-:Y:S01]  /*8420*/  FFMA.FTZ R5, R9, c[0x0][0x2d0], -R109.reuse ;  /* 0x0000b40009057a23 */ /* 0x102fe2000001086d */
[----:B------:R-:W-:Y:S03]  /*8430*/  F2FP.BF16.PACK_AB R162, R235, R234 ;  /* 0x000000eaeba2723e */ /* 0x000fe600000010ff */
[----:B------:R1:W-:Y:S01]  /*8440*/  MUFU.EX2 R170, R5 ;  /* 0x0000000500aa7308 */ /* 0x0003e20000000800 */
[----:B--2---:R-:W-:Y:S01]  /*8450*/  FMNMX.FTZ R0, R0, R2, !PT ;  /* 0x0000000200007209 */ /* 0x004fe20007810000 */
[--C-:B------:R-:W-:Y:S08]  /*8460*/  FFMA.FTZ R2, R14, c[0x0][0x2d0], -R109.reuse ;  /* 0x0000b4000e027a23 */ /* 0x100ff0000001086d */
[----:B------:R2:W-:Y:S01]  /*8470*/  MUFU.EX2 R232, R2 ;  /* 0x0000000200e87308 */ /* 0x0005e20000000800 */
[----:B---3--:R-:W-:Y:S01]  /*8480*/  FMNMX.FTZ R106, R4, R8, !PT ;  /* 0x00000008046a7209 */ /* 0x008fe20007810000 */
[--C-:B------:R-:W-:Y:S03]  /*8490*/  FFMA.FTZ R4, R18, c[0x0][0x2d0], -R109.reuse ;  /* 0x0000b40012047a23 */ /* 0x100fe6000001086d */
[C---:B------:R-:W-:Y:S01]  /*84a0*/  FSETP.NEU.FTZ.AND P1, PT, R106.reuse, -INF , PT ;  /* 0xff8000006a00780b */ /* 0x040fe20003f3d000 */
[----:B-1----:R-:W-:Y:S04]  /*84b0*/  FFMA.FTZ R5, R11, c[0x0][0x2d0], -R109 ;  /* 0x0000b4000b057a23 */ /* 0x002fe8000001086d */
[----:B------:R-:W1:Y:S10]  /*84c0*/  MUFU.EX2 R237, R4 ;  /* 0x0000000400ed7308 */ /* 0x000e740000000800 */
[----:B------:R3:W4:Y:S01]  /*84d0*/  MUFU.EX2 R233, R5 ;  /* 0x0000000500e97308 */ /* 0x0007220000000800 */
[----:B--2---:R-:W2:Y:S01]  /*84e0*/  SHFL.BFLY PT, R2, R0, 0x1, 0x1f ;  /* 0x0c201f0000027f89 */ /* 0x004ea200000e0000 */
[----:B-1----:R-:W-:Y:S01]  /*84f0*/  F2FP.BF16.PACK_AB R163, R237, R232 ;  /* 0x000000e8eda3723e */ /* 0x002fe200000010ff */
[----:B---3--:R-:W-:Y:S01]  /*8500*/  FMUL.FTZ R5, R106, c[0x0][0x2d0] ;  /* 0x0000b4006a057a20 */ /* 0x008fe20000410000 */
[----:B----4-:R-:W-:Y:S02]  /*8510*/  F2FP.BF16.PACK_AB R161, R233, R170 ;  /* 0x000000aae9a1723e */ /* 0x010fe400000010ff */
[----:B--2---:R-:W-:Y:S02]  /*8520*/  FMNMX.FTZ R102, R0, R2, !PT ;  /* 0x0000000200667209 */ /* 0x004fe40007810000 */
[----:B------:R-:W-:Y:S05]  /*8530*/  FSEL R110, R5, RZ, P1 ;  /* 0x000000ff056e7208 */ /* 0x000fea0000800000 */
[--C-:B------:R-:W-:Y:S02]  /*8540*/  FFMA.FTZ R4, R13, c[0x0][0x2d0], -R110.reuse ;  /* 0x0000b4000d047a23 */ /* 0x100fe4000001086e */
[--C-:B------:R-:W-:Y:S02]  /*8550*/  FFMA.FTZ R0, R16, c[0x0][0x2d0], -R110.reuse ;  /* 0x0000b40010007a23 */ /* 0x100fe4000001086e */
[----:B------:R1:W-:Y:S01]  /*8560*/  MUFU.EX2 R230, R4 ;  /* 0x0000000400e67308 */ /* 0x0003e20000000800 */
[--C-:B------:R-:W-:Y:S02]  /*8570*/  FFMA.FTZ R2, R17, c[0x0][0x2d0], -R110.reuse ;  /* 0x0000b40011027a23 */ /* 0x100fe4000001086e */
[----:B------:R-:W-:Y:S07]  /*8580*/  FFMA.FTZ R6, R6, c[0x0][0x2d0], -R110 ;  /* 0x0000b40006067a23 */ /* 0x000fee000001086e */
[----:B------:R2:W-:Y:S10]  /*8590*/  MUFU.EX2 R229, R0 ;  /* 0x0000000000e57308 */ /* 0x0005f40000000800 */
[----:B------:R3:W-:Y:S01]  /*85a0*/  MUFU.EX2 R236, R2 ;  /* 0x0000000200ec7308 */ /* 0x0007e20000000800 */
[----:B-1----:R-:W-:Y:S09]  /*85b0*/  FMUL.FTZ R4, R102, c[0x0][0x2d0] ;  /* 0x0000b40066047a20 */ /* 0x002ff20000410000 */
[----:B------:R-:W-:Y:S01]  /*85c0*/  MUFU.EX2 R166, R6 ;  /* 0x0000000600a67308 */ /* 0x000fe20000000800 */
[----:B--2---:R-:W-:Y:S02]  /*85d0*/  FSEL R0, R108, RZ, P0 ;  /* 0x000000ff6c007208 */ /* 0x004fe40000000000 */
[----:B------:R-:W-:Y:S03]  /*85e0*/  FSETP.NEU.FTZ.AND P0, PT, R102, -INF , PT ;  /* 0xff8000006600780b */ /* 0x000fe60003f1d000 */
[----:B------:R-:W-:Y:S01]  /*85f0*/  FADD.FTZ R0, -R0, R3 ;  /* 0x0000000300007221 */ /* 0x000fe20000010100 */
[----:B------:R-:W-:Y:S03]  /*8600*/  FSEL R164, R4, RZ, P0 ;  /* 0x000000ff04a47208 */ /* 0x000fe60000000000 */
[----:B------:R-:W-:Y:S02]  /*8610*/  FMUL.FTZ R0, R0, c[0x0][0x2d0] ;  /* 0x0000b40000007a20 */ /* 0x000fe40000410000 */
[--C-:B---3--:R-:W-:Y:S02]  /*8620*/  FFMA.FTZ R2, R12, c[0x0][0x2d0], -R164.reuse ;  /* 0x0000b4000c027a23 */ /* 0x108fe400000108a4 */
[----:B------:R-:W1:Y:S10]  /*8630*/  MUFU.EX2 R101, R0 ;  /* 0x0000000000657308 */ /* 0x000e740000000800 */
[----:B------:R2:W-:Y:S01]  /*8640*/  MUFU.EX2 R165, R2 ;  /* 0x0000000200a57308 */ /* 0x0005e20000000800 */
[C---:B-1----:R-:W-:Y:S01]  /*8650*/  FMUL.FTZ R4, R101.reuse, R116 ;  /* 0x0000007465047220 */ /* 0x042fe20000410000 */
[----:B------:R-:W-:Y:S01]  /*8660*/  F2FP.BF16.PACK_AB R116, R230, R166 ;  /* 0x000000a6e674723e */ /* 0x000fe200000010ff */
[C---:B------:R-:W-:Y:S02]  /*8670*/  FMUL.FTZ R5, R101.reuse, R117 ;  /* 0x0000007565057220 */ /* 0x040fe40000410000 */
[C---:B------:R-:W-:Y:S02]  /*8680*/  FMUL.FTZ R16, R101.reuse, R124 ;  /* 0x0000007c65107220 */ /* 0x040fe40000410000 */
[C---:B------:R-:W-:Y:S02]  /*8690*/  FMUL.FTZ R17, R101.reuse, R125 ;  /* 0x0000007d65117220 */ /* 0x040fe40000410000 */
[C---:B------:R-:W-:Y:S02]  /*86a0*/  FMUL.FTZ R33, R101.reuse, R141 ;  /* 0x0000008d65217220 */ /* 0x040fe40000410000 */
[--C-:B--2---:R-:W-:Y:S02]  /*86b0*/  FFMA.FTZ R2, R20, c[0x0][0x2d0], -R164.reuse ;  /* 0x0000b40014027a23 */ /* 0x104fe400000108a4 */
[----:B------:R-:W1:Y:S01]  /*86c0*/  LDSM.16.MT88.4 R20, [R185] ;  /* 0x00000000b914783b */ /* 0x000e620000004200 */
[C---:B------:R-:W-:Y:S01]  /*86d0*/  FMUL.FTZ R32, R101.reuse, R140 ;  /* 0x0000008c65207220 */ /* 0x040fe20000410000 */
[----:B------:R-:W2:Y:S01]  /*86e0*/  MUFU.EX2 R227, R2 ;  /* 0x0000000200e37308 */ /* 0x000ea20000000800 */
[C---:B------:R-:W-:Y:S02]  /*86f0*/  FMUL.FTZ R48, R101.reuse, R156 ;  /* 0x0000009c65307220 */ /* 0x040fe40000410000 */
        /* <DEDUP_REMOVED lines=10> */
[----:B------:R-:W-:Y:S01]  /*87a0*/  FMUL.FTZ R85, R101, R85 ;  /* 0x0000005565557220 */ /* 0x000fe20000410000 */
[----:B--2---:R-:W-:Y:S01]  /*87b0*/  F2FP.BF16.PACK_AB R117, R227, R165 ;  /* 0x000000a5e375723e */ /* 0x004fe200000010ff */
[----:B------:R-:W-:Y:S02]  /*87c0*/  FFMA.FTZ R2, R19, c[0x0][0x2d0], -R164 ;  /* 0x0000b40013027a23 */ /* 0x000fe400000108a4 */
[C---:B------:R-:W-:Y:S02]  /*87d0*/  FMUL.FTZ R96, R101.reuse, R96 ;  /* 0x0000006065607220 */ /* 0x040fe40000410000 */
[----:B------:R2:W-:Y:S01]  /*87e0*/  MUFU.EX2 R228, R2 ;  /* 0x0000000200e47308 */ /* 0x0005e20000000800 */
[----:B------:R-:W-:Y:S01]  /*87f0*/  FMUL.FTZ R97, R101, R97 ;  /* 0x0000006165617220 */ /* 0x000fe20000410000 */
[----:B--2---:R-:W-:Y:S05]  /*8800*/  FSEL R2, R107, RZ, P2 ;  /* 0x000000ff6b027208 */ /* 0x004fea0001000000 */
[----:B------:R-:W-:Y:S01]  /*8810*/  FADD.FTZ R0, -R2, R100 ;  /* 0x0000006402007221 */ /* 0x000fe20000010100 */
[----:B------:R-:W-:Y:S03]  /*8820*/  FSEL R2, R106, RZ, P1 ;  /* 0x000000ff6a027208 */ /* 0x000fe60000800000 */
[----:B------:R-:W-:Y:S04]  /*8830*/  FMUL.FTZ R0, R0, c[0x0][0x2d0] ;  /* 0x0000b40000007a20 */ /* 0x000fe80000410000 */
[----:B------:R2:W3:Y:S02]  /*8840*/  MUFU.EX2 R100, R0 ;  /* 0x0000000000647308 */ /* 0x0004e40000000800 */
[----:B--2---:R-:W-:Y:S01]  /*8850*/  FADD.FTZ R0, -R2, R104 ;  /* 0x0000006802007221 */ /* 0x004fe20000010100 */
[----:B------:R-:W-:Y:S01]  /*8860*/  FSEL R2, R102, RZ, P0 ;  /* 0x000000ff66027208 */ /* 0x000fe20000000000 */
[----:B---3--:R-:W-:Y:S01]  /*8870*/  FMUL.FTZ R6, R100, R118 ;  /* 0x0000007664067220 */ /* 0x008fe20000410000 */
[----:B------:R-:W-:Y:S01]  /*8880*/  F2FP.BF16.PACK_AB R118, R236, R229 ;  /* 0x000000e5ec76723e */ /* 0x000fe200000010ff */
[----:B------:R-:W-:Y:S01]  /*8890*/  FMUL.FTZ R0, R0, c[0x0][0x2d0] ;  /* 0x0000b40000007a20 */ /* 0x000fe20000410000 */
[----:B------:R-:W-:Y:S01]  /*88a0*/  ISETP.GT.AND P0, PT, R180, R251, PT ;  /* 0x000000fbb400720c */ /* 0x000fe20003f04270 */
[C---:B------:R-:W-:Y:S02]  /*88b0*/  FMUL.FTZ R7, R100.reuse, R119 ;  /* 0x0000007764077220 */ /* 0x040fe40000410000 */
[----:B------:R2:W3:Y:S01]  /*88c0*/  MUFU.EX2 R3, R0 ;  /* 0x0000000000037308 */ /* 0x0004e20000000800 */
[C---:B------:R-:W-:Y:S02]  /*88d0*/  FMUL.FTZ R18, R100.reuse, R126 ;  /* 0x0000007e64127220 */ /* 0x040fe40000410000 */
[C---:B------:R-:W-:Y:S02]  /*88e0*/  FMUL.FTZ R19, R100.reuse, R127 ;  /* 0x0000007f64137220 */ /* 0x040fe40000410000 */
[-C--:B-1----:R-:W-:Y:S01]  /*88f0*/  HMMA.16816.F32.BF16 R4, R160, R20.reuse, R4 ;  /* 0x00000014a004723c */ /* 0x082fe20000041804 */
[C---:B------:R-:W-:Y:S01]  /*8900*/  FMUL.FTZ R34, R100.reuse, R142 ;  /* 0x0000008e64227220 */ /* 0x040fe20000410000 */
[----:B------:R-:W-:Y:S01]  /*8910*/  LDSM.16.MT88.4 R124, [R186+0x400] ;  /* 0x00040000ba7c783b */ /* 0x000fe20000004200 */
[C---:B------:R-:W-:Y:S02]  /*8920*/  FMUL.FTZ R35, R100.reuse, R143 ;  /* 0x0000008f64237220 */ /* 0x040fe40000410000 */
[C---:B------:R-:W-:Y:S02]  /*8930*/  FMUL.FTZ R50, R100.reuse, R158 ;  /* 0x0000009e64327220 */ /* 0x040fe40000410000 */
[C---:B------:R-:W-:Y:S02]  /*8940*/  FMUL.FTZ R51, R100.reuse, R159 ;  /* 0x0000009f64337220 */ /* 0x040fe40000410000 */
[----:B------:R-:W-:Y:S01]  /*8950*/  FFMA.FTZ R104, R183, c[0x0][0x2d0], -R111 ;  /* 0x0000b400b7687a23 */ /* 0x000fe2000001086f */
[----:B------:R-:W-:Y:S02]  /*8960*/  LDSM.16.MT88.4 R156, [R185+0x1400] ;  /* 0x00140000b99c783b */ /* 0x000fe40000004200 */
[C---:B------:R-:W-:Y:S01]  /*8970*/  FMUL.FTZ R54, R100.reuse, R54 ;  /* 0x0000003664367220 */ /* 0x040fe20000410000 */
[----:B------:R-:W-:Y:S01]  /*8980*/  MUFU.EX2 R216, R104 ;  /* 0x0000006800d87308 */ /* 0x000fe20000000800 */
[C---:B------:R-:W-:Y:S02]  /*8990*/  FMUL.FTZ R55, R100.reuse, R55 ;  /* 0x0000003764377220 */ /* 0x040fe40000410000 */
[C---:B------:R-:W-:Y:S02]  /*89a0*/  FFMA.FTZ R140, R100.reuse, R246, R170 ;  /* 0x000000f6648c7223 */ /* 0x040fe400000100aa */
[----:B------:R-:W-:Y:S02]  /*89b0*/  FMUL.FTZ R66, R100, R66 ;  /* 0x0000004264427220 */ /* 0x000fe40000410000 */
[----:B--2---:R-:W-:Y:S02]  /*89c0*/  FADD.FTZ R0, -R2, R105 ;  /* 0x0000006902007221 */ /* 0x004fe40000010100 */
[----:B------:R-:W-:Y:S02]  /*89d0*/  FFMA.FTZ R2, R24, c[0x0][0x2d0], -R164 ;  /* 0x0000b40018027a23 */ /* 0x000fe400000108a4 */
[----:B------:R-:W-:Y:S02]  /*89e0*/  FMUL.FTZ R0, R0, c[0x0][0x2d0] ;  /* 0x0000b40000007a20 */ /* 0x000fe40000410000 */
[----:B------:R-:W1:Y:S01]  /*89f0*/  MUFU.EX2 R231, R2 ;  /* 0x0000000200e77308 */ /* 0x000e620000000800 */
[C---:B---3--:R-:W-:Y:S02]  /*8a00*/  FMUL.FTZ R8, R3.reuse, R112 ;  /* 0x0000007003087220 */ /* 0x048fe40000410000 */
[C---:B------:R-:W-:Y:S02]  /*8a10*/  FMUL.FTZ R9, R3.reuse, R113 ;  /* 0x0000007103097220 */ /* 0x040fe40000410000 */
[C---:B------:R-:W-:Y:S02]  /*8a20*/  FMUL.FTZ R12, R3.reuse, R120 ;  /* 0x00000078030c7220 */ /* 0x040fe40000410000 */
[C---:B------:R-:W-:Y:S02]  /*8a30*/  FMUL.FTZ R13, R3.reuse, R121 ;  /* 0x00000079030d7220 */ /* 0x040fe40000410000 */
        /* <DEDUP_REMOVED lines=10> */
[--C-:B------:R-:W-:Y:S02]  /*8ae0*/  FFMA.FTZ R2, R182, c[0x0][0x2d0], -R111.reuse ;  /* 0x0000b400b6027a23 */ /* 0x100fe4000001086f */
[----:B------:R-:W-:Y:S02]  /*8af0*/  FFMA.FTZ R105, R199, c[0x0][0x2d0], -R111 ;  /* 0x0000b400c7697a23 */ /* 0x000fe4000001086f */
[----:B------:R1:W-:Y:S01]  /*8b00*/  MUFU.EX2 R202, R2 ;  /* 0x0000000200ca7308 */ /* 0x0003e20000000800 */
[C---:B------:R-:W-:Y:S02]  /*8b10*/  FMUL.FTZ R56, R3.reuse, R56 ;  /* 0x0000003803387220 */ /* 0x040fe40000410000 */
[----:B------:R-:W-:Y:S02]  /*8b20*/  FMUL.FTZ R57, R3, R57 ;  /* 0x0000003903397220 */ /* 0x000fe40000410000 */
[C---:B--2---:R-:W-:Y:S02]  /*8b30*/  FMUL.FTZ R10, R0.reuse, R114 ;  /* 0x00000072000a7220 */ /* 0x044fe40000410000 */
[----:B------:R-:W-:Y:S02]  /*8b40*/  FMUL.FTZ R11, R0, R115 ;  /* 0x00000073000b7220 */ /* 0x000fe40000410000 */
[----:B------:R-:W2:Y:S01]  /*8b50*/  LDSM.16.MT88.4 R112, [R185+0xc00] ;  /* 0x000c0000b970783b */ /* 0x000ea20000004200 */
[--C-:B------:R-:W-:Y:S01]  /*8b60*/  FFMA.FTZ R133, R221, c[0x0][0x2d0], -R109.reuse ;  /* 0x0000b400dd857a23 */ /* 0x100fe2000001086d */
[----:B------:R-:W-:Y:S01]  /*8b70*/  MUFU.EX2 R208, R105 ;  /* 0x0000006900d07308 */ /* 0x000fe20000000800 */
[----:B------:R-:W-:Y:S02]  /*8b80*/  FFMA.FTZ R132, R220, c[0x0][0x2d0], -R109 ;  /* 0x0000b400dc847a23 */ /* 0x000fe4000001086d */
[C---:B------:R-:W-:Y:S01]  /*8b90*/  HMMA.16816.F32.BF16 R8, R116.reuse, R20, R8 ;  /* 0x000000147408723c */ /* 0x040fe20000041808 */
[C---:B------:R-:W-:Y:S02]  /*8ba0*/  FMUL.FTZ R14, R0.reuse, R122 ;  /* 0x0000007a000e7220 */ /* 0x040fe40000410000 */
[C---:B------:R-:W-:Y:S02]  /*8bb0*/  FMUL.FTZ R15, R0.reuse, R123 ;  /* 0x0000007b000f7220 */ /* 0x040fe40000410000 */
[----:B------:R-:W-:Y:S02]  /*8bc0*/  FMUL.FTZ R26, R0, R134 ;  /* 0x00000086001a7220 */ /* 0x000fe40000410000 */
[C---:B------:R-:W-:Y:S02]  /*8bd0*/  FMUL.FTZ R20, R101.reuse, R128 ;  /* 0x0000008065147220 */ /* 0x040fe40000410000 */
[----:B------:R-:W-:Y:S01]  /*8be0*/  FMUL.FTZ R21, R101, R129 ;  /* 0x0000008165157220 */ /* 0x000fe20000410000 */
[-C--:B------:R-:W-:Y:S02]  /*8bf0*/  HMMA.16816.F32.BF16 R12, R116, R22.reuse, R12 ;  /* 0x00000016740c723c */ /* 0x080fe4000004180c */
[----:B-1----:R-:W-:Y:S02]  /*8c00*/  FFMA.FTZ R2, R181, c[0x0][0x2d0], -R111 ;  /* 0x0000b400b5027a23 */ /* 0x002fe4000001086f */
[----:B------:R-:W-:Y:S02]  /*8c10*/  FFMA.FTZ R134, R222, c[0x0][0x2d0], -R109 ;  /* 0x0000b400de867a23 */ /* 0x000fe4000001086d */
[----:B------:R1:W-:Y:S01]  /*8c20*/  MUFU.EX2 R210, R2 ;  /* 0x0000000200d27308 */ /* 0x0003e20000000800 */
[C---:B------:R-:W-:Y:S01]  /*8c30*/  FMUL.FTZ R27, R0.reuse, R135 ;  /* 0x00000087001b7220 */ /* 0x040fe20000410000 */
[C---:B------:R-:W-:Y:S01]  /*8c40*/  HMMA.16816.F32.BF16 R16, R160.reuse, R22, R16 ;  /* 0x00000016a010723c */ /* 0x040fe20000041810 */
[C---:B------:R-:W-:Y:S03]  /*8c50*/  FMUL.FTZ R30, R0.reuse, R138 ;  /* 0x0000008a001e7220 */ /* 0x040fe60000410000 */
[C---:B------:R-:W-:Y:S02]  /*8c60*/  FMUL.FTZ R31, R0.reuse, R139 ;  /* 0x0000008b001f7220 */ /* 0x040fe40000410000 */
[----:B------:R-:W-:Y:S02]  /*8c70*/  FMUL.FTZ R42, R0, R150 ;  /* 0x00000096002a7220 */ /* 0x000fe40000410000 */
[C---:B------:R-:W-:Y:S01]  /*8c80*/  FMUL.FTZ R22, R100.reuse, R130 ;  /* 0x0000008264167220 */ /* 0x040fe20000410000 */
[----:B------:R-:W-:Y:S03]  /*8c90*/  MUFU.EX2 R170, R134 ;  /* 0x0000008600aa7308 */ /* 0x000fe60000000800 */
[----:B------:R-:W-:Y:S02]  /*8ca0*/  FMUL.FTZ R23, R100, R131 ;  /* 0x0000008364177220 */ /* 0x000fe40000410000 */
[----:B------:R-:W-:Y:S01]  /*8cb0*/  LDSM.16.MT88.4 R128, [R185+0x1000] ;  /* 0x00100000b980783b */ /* 0x000fe20000004200 */
[----:B------:R-:W-:Y:S02]  /*8cc0*/  FFMA.FTZ R135, R224, c[0x0][0x2d0], -R111 ;  /* 0x0000b400e0877a23 */ /* 0x000fe4000001086f */
[C---:B------:R-:W-:Y:S02]  /*8cd0*/  FMUL.FTZ R43, R0.reuse, R151 ;  /* 0x00000097002b7220 */ /* 0x040fe40000410000 */
[-C--:B------:R-:W-:Y:S01]  /*8ce0*/  HMMA.16816.F32.BF16 R20, R160, R36.reuse, R20 ;  /* 0x00000024a014723c */ /* 0x080fe20000041814 */
[C---:B------:R-:W-:Y:S02]  /*8cf0*/  FMUL.FTZ R46, R0.reuse, R154 ;  /* 0x0000009a002e7220 */ /* 0x040fe40000410000 */
[--C-:B-1----:R-:W-:Y:S02]  /*8d00*/  FFMA.FTZ R2, R179, c[0x0][0x2d0], -R109.reuse ;  /* 0x0000b400b3027a23 */ /* 0x102fe4000001086d */
[C---:B------:R-:W-:Y:S02]  /*8d10*/  FMUL.FTZ R47, R0.reuse, R155 ;  /* 0x0000009b002f7220 */ /* 0x040fe40000410000 */
[----:B------:R1:W-:Y:S01]  /*8d20*/  MUFU.EX2 R200, R2 ;  /* 0x0000000200c87308 */ /* 0x0003e20000000800 */
[C---:B------:R-:W-:Y:S01]  /*8d30*/  HMMA.16816.F32.BF16 R24, R116.reuse, R36, R24 ;  /* 0x000000247418723c */ /* 0x040fe20000041818 */
[C---:B------:R-:W-:Y:S03]  /*8d40*/  FMUL.FTZ R58, R0.reuse, R58 ;  /* 0x0000003a003a7220 */ /* 0x040fe60000410000 */
[C---:B------:R-:W-:Y:S02]  /*8d50*/  FMUL.FTZ R59, R0.reuse, R59 ;  /* 0x0000003b003b7220 */ /* 0x040fe40000410000 */
[----:B------:R-:W-:Y:S02]  /*8d60*/  FMUL.FTZ R60, R3, R60 ;  /* 0x0000003c033c7220 */ /* 0x000fe40000410000 */
[-C--:B------:R-:W-:Y:S01]  /*8d70*/  HMMA.16816.F32.BF16 R28, R116, R38.reuse, R28 ;  /* 0x00000026741c723c */ /* 0x080fe2000004181c */
[C---:B------:R-:W-:Y:S03]  /*8d80*/  FMUL.FTZ R36, R101.reuse, R144 ;  /* 0x0000009065247220 */ /* 0x040fe60000410000 */
[----:B------:R-:W-:Y:S02]  /*8d90*/  FMUL.FTZ R37, R101, R145 ;  /* 0x0000009165257220 */ /* 0x000fe40000410000 */
[C---:B------:R-:W-:Y:S02]  /*8da0*/  FMUL.FTZ R61, R3.reuse, R61 ;  /* 0x0000003d033d7220 */ /* 0x040fe40000410000 */
[C---:B------:R-:W-:Y:S01]  /*8db0*/  HMMA.16816.F32.BF16 R32, R160.reuse, R38, R32 ;  /* 0x00000026a020723c */ /* 0x040fe20000041820 */
[C---:B------:R-:W-:Y:S03]  /*8dc0*/  FMUL.FTZ R62, R0.reuse, R62 ;  /* 0x0000003e003e7220 */ /* 0x040fe60000410000 */
[----:B------:R-:W-:Y:S02]  /*8dd0*/  FMUL.FTZ R63, R0, R63 ;  /* 0x0000003f003f7220 */ /* 0x000fe40000410000 */
[----:B------:R-:W-:Y:S02]  /*8de0*/  FMUL.FTZ R67, R100, R67 ;  /* 0x0000004364437220 */ /* 0x000fe40000410000 */
[--C-:B-1----:R-:W-:Y:S04]  /*8df0*/  FFMA.FTZ R2, R178, c[0x0][0x2d0], -R109.reuse ;  /* 0x0000b400b2027a23 */ /* 0x102fe8000001086d */
[----:B------:R1:W-:Y:S01]  /*8e00*/  MUFU.EX2 R206, R2 ;  /* 0x0000000200ce7308 */ /* 0x0003e20000000800 */
[C---:B------:R-:W-:Y:S02]  /*8e10*/  FMUL.FTZ R38, R100.reuse, R146 ;  /* 0x0000009264267220 */ /* 0x040fe40000410000 */
[C---:B------:R-:W-:Y:S02]  /*8e20*/  FMUL.FTZ R39, R100.reuse, R147 ;  /* 0x0000009364277220 */ /* 0x040fe40000410000 */
[C---:B------:R-:W-:Y:S02]  /*8e30*/  FMUL.FTZ R70, R100.reuse, R70 ;  /* 0x0000004664467220 */ /* 0x040fe40000410000 */
[----:B------:R-:W-:Y:S02]  /*8e40*/  FMUL.FTZ R71, R100, R71 ;  /* 0x0000004764477220 */ /* 0x000fe40000410000 */
[C---:B------:R-:W-:Y:S01]  /*8e50*/  FMUL.FTZ R72, R3.reuse, R72 ;  /* 0x0000004803487220 */ /* 0x040fe20000410000 */
[-C--:B--2---:R-:W-:Y:S01]  /*8e60*/  HMMA.16816.F32.BF16 R36, R160, R112.reuse, R36 ;  /* 0x00000070a024723c */ /* 0x084fe20000041824 */
[C---:B------:R-:W-:Y:S02]  /*8e70*/  FMUL.FTZ R73, R3.reuse, R73 ;  /* 0x0000004903497220 */ /* 0x040fe40000410000 */
[C---:B------:R-:W-:Y:S02]  /*8e80*/  FMUL.FTZ R74, R0.reuse, R74 ;  /* 0x0000004a004a7220 */ /* 0x040fe40000410000 */
[C---:B------:R-:W-:Y:S02]  /*8e90*/  FMUL.FTZ R75, R0.reuse, R75 ;  /* 0x0000004b004b7220 */ /* 0x040fe40000410000 */
[C---:B------:R-:W-:Y:S01]  /*8ea0*/  FMUL.FTZ R76, R3.reuse, R76 ;  /* 0x0000004c034c7220 */ /* 0x040fe20000410000 */
[C---:B------:R-:W-:Y:S01]  /*8eb0*/  HMMA.16816.F32.BF16 R40, R116.reuse, R112, R40 ;  /* 0x000000707428723c */ /* 0x040fe20000041828 */
[----:B------:R-:W-:Y:S03]  /*8ec0*/  FMUL.FTZ R77, R3, R77 ;  /* 0x0000004d034d7220 */ /* 0x000fe60000410000 */
[C---:B------:R-:W-:Y:S02]  /*8ed0*/  FMUL.FTZ R78, R0.reuse, R78 ;  /* 0x0000004e004e7220 */ /* 0x040fe40000410000 */
[--C-:B-1----:R-:W-:Y:S02]  /*8ee0*/  FFMA.FTZ R2, R177, c[0x0][0x2d0], -R109.reuse ;  /* 0x0000b400b1027a23 */ /* 0x102fe4000001086d */
[-C--:B------:R-:W-:Y:S01]  /*8ef0*/  HMMA.16816.F32.BF16 R44, R116, R114.reuse, R44 ;  /* 0x00000072742c723c */ /* 0x080fe2000004182c */
[----:B------:R-:W-:Y:S01]  /*8f00*/  FMUL.FTZ R79, R0, R79 ;  /* 0x0000004f004f7220 */ /* 0x000fe20000410000 */
[----:B------:R1:W-:Y:S02]  /*8f10*/  MUFU.EX2 R213, R2 ;  /* 0x0000000200d57308 */ /* 0x0003e40000000800 */
[C---:B------:R-:W-:Y:S02]  /*8f20*/  FMUL.FTZ R82, R100.reuse, R82 ;  /* 0x0000005264527220 */ /* 0x040fe40000410000 */
[----:B------:R-:W-:Y:S02]  /*8f30*/  FMUL.FTZ R83, R100, R83 ;  /* 0x0000005364537220 */ /* 0x000fe40000410000 */
[C---:B------:R-:W-:Y:S01]  /*8f40*/  HMMA.16816.F32.BF16 R48, R160.reuse, R114, R48 ;  /* 0x00000072a030723c */ /* 0x040fe20000041830 */
[----:B------:R-:W2:Y:S03]  /*8f50*/  LDSM.16.MT88.4 R112, [R186+0xc00] ;  /* 0x000c0000ba70783b */ /* 0x000ea60000004200 */
[C---:B------:R-:W-:Y:S02]  /*8f60*/  FMUL.FTZ R88, R3.reuse, R88 ;  /* 0x0000005803587220 */ /* 0x040fe40000410000 */
[C---:B------:R-:W-:Y:S02]  /*8f70*/  FMUL.FTZ R89, R3.reuse, R89 ;  /* 0x0000005903597220 */ /* 0x040fe40000410000 */
[C---:B------:R-:W-:Y:S04]  /*8f80*/  FMUL.FTZ R90, R0.reuse, R90 ;  /* 0x0000005a005a7220 */ /* 0x040fe80000410000 */
[----:B------:R-:W-:Y:S02]  /*8f90*/  FMUL.FTZ R91, R0, R91 ;  /* 0x0000005b005b7220 */ /* 0x000fe40000410000 */
[C---:B------:R-:W-:Y:S02]  /*8fa0*/  FMUL.FTZ R92, R3.reuse, R92 ;  /* 0x0000005c035c7220 */ /* 0x040fe40000410000 */
[C---:B------:R-:W-:Y:S02]  /*8fb0*/  FMUL.FTZ R93, R3.reuse, R93 ;  /* 0x0000005d035d7220 */ /* 0x040fe40000410000 */
[----:B-1----:R-:W-:Y:S02]  /*8fc0*/  FFMA.FTZ R2, R176, c[0x0][0x2d0], -R109 ;  /* 0x0000b400b0027a23 */ /* 0x002fe4000001086d */
[C---:B------:R-:W-:Y:S02]  /*8fd0*/  FMUL.FTZ R94, R0.reuse, R94 ;  /* 0x0000005e005e7220 */ /* 0x040fe40000410000 */
[----:B------:R1:W-:Y:S01]  /*8fe0*/  MUFU.EX2 R214, R2 ;  /* 0x0000000200d67308 */ /* 0x0003e20000000800 */
[----:B------:R-:W-:Y:S02]  /*8ff0*/  FMUL.FTZ R95, R0, R95 ;  /* 0x0000005f005f7220 */ /* 0x000fe40000410000 */
[C---:B------:R-:W-:Y:S02]  /*9000*/  FMUL.FTZ R86, R100.reuse, R86 ;  /* 0x0000005664567220 */ /* 0x040fe40000410000 */
[C---:B------:R-:W-:Y:S02]  /*9010*/  FMUL.FTZ R87, R100.reuse, R87 ;  /* 0x0000005764577220 */ /* 0x040fe40000410000 */
[C---:B------:R-:W-:Y:S02]  /*9020*/  FMUL.FTZ R98, R100.reuse, R98 ;  /* 0x0000006264627220 */ /* 0x040fe40000410000 */
[----:B------:R-:W-:Y:S02]  /*9030*/  FMUL.FTZ R99, R100, R99 ;  /* 0x0000006364637220 */ /* 0x000fe40000410000 */
[----:B------:R-:W-:Y:S02]  /*9040*/  FFMA.FTZ R166, R3, R245, R166 ;  /* 0x000000f503a67223 */ /* 0x000fe400000100a6 */
[----:B------:R-:W-:Y:S02]  /*9050*/  FFMA.FTZ R3, R211, c[0x0][0x2d0], -R164 ;  /* 0x0000b400d3037a23 */ /* 0x000fe400000108a4 */
[----:B------:R-:W-:Y:S02]  /*9060*/  FFMA.FTZ R165, R0, R247, R165 ;  /* 0x000000f700a57223 */ /* 0x000fe400000100a5 */
[----:B------:R-:W-:Y:S01]  /*9070*/  FFMA.FTZ R137, R226, c[0x0][0x2d0], -R111 ;  /* 0x0000b400e2897a23 */ /* 0x000fe2000001086f */
[-C--:B--2---:R-:W-:Y:S01]  /*9080*/  HMMA.16816.F32.BF16 R52, R160, R112.reuse, R52 ;  /* 0x00000070a034723c */ /* 0x084fe20000041834 */
[----:B------:R-:W-:Y:S02]  /*9090*/  FADD.FTZ R0, R227, R165 ;  /* 0x000000a5e3007221 */ /* 0x000fe40000010000 */
[--C-:B------:R-:W-:Y:S02]  /*90a0*/  FFMA.FTZ R136, R225, c[0x0][0x2d0], -R111.reuse ;  /* 0x0000b400e1887a23 */ /* 0x100fe4000001086f */
[--C-:B-1----:R-:W-:Y:S02]  /*90b0*/  FFMA.FTZ R2, R169, c[0x0][0x2d0], -R110.reuse ;  /* 0x0000b400a9027a23 */ /* 0x102fe4000001086e */
[----:B------:R-:W-:Y:S01]  /*90c0*/  FFMA.FTZ R111, R223, c[0x0][0x2d0], -R111 ;  /* 0x0000b400df6f7a23 */ /* 0x000fe2000001086f */
[C---:B------:R-:W-:Y:S01]  /*90d0*/  HMMA.16816.F32.BF16 R56, R116.reuse, R112, R56 ;  /* 0x000000707438723c */ /* 0x040fe20000041838 */
[----:B------:R1:W-:Y:S03]  /*90e0*/  MUFU.EX2 R183, R2 ;  /* 0x0000000200b77308 */ /* 0x0003e60000000800 */
[----:B------:R-:W-:Y:S02]  /*90f0*/  FFMA.FTZ R109, R219, c[0x0][0x2d0], -R109 ;  /* 0x0000b400db6d7a23 */ /* 0x000fe4000001086d */
[--C-:B------:R-:W-:Y:S02]  /*9100*/  FFMA.FTZ R105, R218, c[0x0][0x2d0], -R110.reuse ;  /* 0x0000b400da697a23 */ /* 0x100fe4000001086e */
[-C--:B------:R-:W-:Y:S01]  /*9110*/  HMMA.16816.F32.BF16 R60, R116, R114.reuse, R60 ;  /* 0x00000072743c723c */ /* 0x080fe2000004183c */
[--C-:B------:R-:W-:Y:S02]  /*9120*/  FFMA.FTZ R104, R217, c[0x0][0x2d0], -R110.reuse ;  /* 0x0000b400d9687a23 */ /* 0x100fe4000001086e */
[----:B------:R-:W-:Y:S01]  /*9130*/  MUFU.EX2 R177, R111 ;  /* 0x0000006f00b17308 */ /* 0x000fe20000000800 */
[----:B------:R-:W-:Y:S02]  /*9140*/  FFMA.FTZ R138, R215, c[0x0][0x2d0], -R110 ;  /* 0x0000b400d78a7a23 */ /* 0x000fe4000001086e */
[----:B------:R-:W-:Y:S02]  /*9150*/  FFMA.FTZ R100, R207, c[0x0][0x2d0], -R164 ;  /* 0x0000b400cf647a23 */ /* 0x000fe400000108a4 */
[C---:B------:R-:W-:Y:S01]  /*9160*/  HMMA.16816.F32.BF16 R64, R160.reuse, R114, R64 ;  /* 0x00000072a040723c */ /* 0x040fe20000041840 */
[----:B------:R-:W2:Y:S04]  /*9170*/  LDSM.16.MT88.4 R112, [R185+0x1800] ;  /* 0x00180000b970783b */ /* 0x000ea80000004200 */
[----:B------:R3:W-:Y:S01]  /*9180*/  MUFU.EX2 R111, R3 ;  /* 0x00000003006f7308 */ /* 0x0007e20000000800 */
[----:B-1----:R-:W-:Y:S09]  /*9190*/  FFMA.FTZ R2, R171, c[0x0][0x2d0], -R110 ;  /* 0x0000b400ab027a23 */ /* 0x002ff2000001086e */
[----:B------:R1:W4:Y:S10]  /*91a0*/  MUFU.EX2 R199, R2 ;  /* 0x0000000200c77308 */ /* 0x0003340000000800 */
[----:B------:R-:W-:Y:S01]  /*91b0*/  MUFU.EX2 R171, R137 ;  /* 0x0000008900ab7308 */ /* 0x000fe20000000800 */
[----:B---3--:R-:W-:Y:S02]  /*91c0*/  FADD.FTZ R3, R233, R140 ;  /* 0x0000008ce9037221 */ /* 0x008fe40000010000 */
[----:B------:R-:W-:Y:S07]  /*91d0*/  LDSM.16.MT88.4 R140, [R186+0x800] ;  /* 0x00080000ba8c783b */ /* 0x000fee0000004200 */
[----:B------:R-:W-:Y:S01]  /*91e0*/  MUFU.EX2 R176, R109 ;  /* 0x0000006d00b07308 */ /* 0x000fe20000000800 */
[--C-:B-1----:R-:W-:Y:S01]  /*91f0*/  FFMA.FTZ R2, R173, c[0x0][0x2d0], -R110.reuse ;  /* 0x0000b400ad027a23 */ /* 0x102fe2000001086e */
[----:B----4-:R-:W-:Y:S01]  /*9200*/  F2FP.BF16.PACK_AB R120, R199, R183 ;  /* 0x000000b7c778723e */ /* 0x010fe200000010ff */
[-C--:B--2---:R-:W-:Y:S07]  /*9210*/  HMMA.16816.F32.BF16 R68, R160, R112.reuse, R68 ;  /* 0x00000070a044723c */ /* 0x084fee0000041844 */
[----:B------:R1:W-:Y:S01]  /*9220*/  MUFU.EX2 R203, R2 ;  /* 0x0000000200cb7308 */ /* 0x0003e20000000800 */
[C---:B------:R-:W-:Y:S09]  /*9230*/  HMMA.16816.F32.BF16 R72, R116.reuse, R112, R72 ;  /* 0x000000707448723c */ /* 0x040ff20000041848 */
[----:B------:R-:W-:Y:S01]  /*9240*/  MUFU.EX2 R173, R136 ;  /* 0x0000008800ad7308 */ /* 0x000fe20000000800 */
[-C--:B------:R-:W-:Y:S08]  /*9250*/  HMMA.16816.F32.BF16 R76, R116, R114.reuse, R76 ;  /* 0x00000072744c723c */ /* 0x080ff0000004184c */
[C---:B------:R-:W-:Y:S01]  /*9260*/  HMMA.16816.F32.BF16 R80, R160.reuse, R114, R80 ;  /* 0x00000072a050723c */ /* 0x040fe20000041850 */
[----:B------:R-:W2:Y:S01]  /*9270*/  LDSM.16.MT88.4 R112, [R186+0x1800] ;  /* 0x00180000ba70783b */ /* 0x000ea20000004200 */
[----:B------:R-:W-:Y:S02]  /*9280*/  MUFU.EX2 R169, R104 ;  /* 0x0000006800a97308 */ /* 0x000fe40000000800 */
[--C-:B-1----:R-:W-:Y:S02]  /*9290*/  FFMA.FTZ R2, R172, c[0x0][0x2d0], -R110.reuse ;  /* 0x0000b400ac027a23 */ /* 0x102fe4000001086e */
[----:B------:R-:W-:Y:S06]  /*92a0*/  FFMA.FTZ R110, R212, c[0x0][0x2d0], -R110 ;  /* 0x0000b400d46e7a23 */ /* 0x000fec000001086e */
[----:B------:R1:W3:Y:S10]  /*92b0*/  MUFU.EX2 R204, R2 ;  /* 0x0000000200cc7308 */ /* 0x0002f40000000800 */
[----:B------:R-:W-:Y:S10]  /*92c0*/  MUFU.EX2 R172, R133 ;  /* 0x0000008500ac7308 */ /* 0x000ff40000000800 */
[----:B------:R-:W4:Y:S01]  /*92d0*/  MUFU.EX2 R109, R100 ;  /* 0x00000064006d7308 */ /* 0x000f220000000800 */
[--C-:B-1----:R-:W-:Y:S01]  /*92e0*/  FFMA.FTZ R2, R167, c[0x0][0x2d0], -R164.reuse ;  /* 0x0000b400a7027a23 */ /* 0x102fe200000108a4 */
[----:B---3--:R-:W-:Y:S01]  /*92f0*/  F2FP.BF16.PACK_AB R122, R204, R203 ;  /* 0x000000cbcc7a723e */ /* 0x008fe200000010ff */
[-C--:B--2---:R-:W-:Y:S07]  /*9300*/  HMMA.16816.F32.BF16 R84, R160, R112.reuse, R84 ;  /* 0x00000070a054723c */ /* 0x084fee0000041854 */
[----:B------:R1:W-:Y:S01]  /*9310*/  MUFU.EX2 R182, R2 ;  /* 0x0000000200b67308 */ /* 0x0003e20000000800 */
[C---:B------:R-:W-:Y:S09]  /*9320*/  HMMA.16816.F32.BF16 R88, R116.reuse, R112, R88 ;  /* 0x000000707458723c */ /* 0x040ff20000041858 */
[----:B------:R2:W-:Y:S03]  /*9330*/  MUFU.EX2 R104, R110 ;  /* 0x0000006e00687308 */ /* 0x0005e60000000800 */
[----:B------:R-:W-:Y:S01]  /*9340*/  F2FP.BF16.PACK_AB R112, R210, R202 ;  /* 0x000000cad270723e */ /* 0x000fe200000010ff */
[-C--:B------:R-:W-:Y:S01]  /*9350*/  HMMA.16816.F32.BF16 R92, R116, R114.reuse, R92 ;  /* 0x00000072745c723c */ /* 0x080fe2000004185c */
[----:B------:R-:W3:Y:S01]  /*9360*/  LDSM.16.MT88.4 R116, [R185+0x400] ;  /* 0x00040000b974783b */ /* 0x000ee20000004200 */
[----:B------:R-:W-:Y:S02]  /*9370*/  F2FP.BF16.PACK_AB R113, R206, R200 ;  /* 0x000000c8ce71723e */ /* 0x000fe400000010ff */
[----:B----4-:R-:W-:Y:S04]  /*9380*/  F2FP.BF16.PACK_AB R165, R109, R111 ;  /* 0x0000006f6da5723e */ /* 0x010fe800000010ff */
[----:B------:R-:W-:Y:S01]  /*9390*/  HMMA.16816.F32.BF16 R96, R160, R114, R96 ;  /* 0x00000072a060723c */ /* 0x000fe20000041860 */
[--C-:B-1----:R-:W-:Y:S02]  /*93a0*/  FFMA.FTZ R2, R168, c[0x0][0x2d0], -R164.reuse ;  /* 0x0000b400a8027a23 */ /* 0x102fe400000108a4 */
[----:B------:R-:W-:Y:S04]  /*93b0*/  MUFU.EX2 R168, R105 ;  /* 0x0000006900a87308 */ /* 0x000fe80000000800 */
[----:B------:R-:W-:Y:S02]  /*93c0*/  F2FP.BF16.PACK_AB R114, R216, R208 ;  /* 0x000000d0d872723e */ /* 0x000fe400000010ff */
[----:B------:R-:W-:Y:S03]  /*93d0*/  F2FP.BF16.PACK_AB R115, R214, R213 ;  /* 0x000000d5d673723e */ /* 0x000fe600000010ff */
[----:B------:R-:W-:Y:S01]  /*93e0*/  F2FP.BF16.PACK_AB R160, R173, R171 ;  /* 0x000000abada0723e */ /* 0x000fe200000010ff */
[----:B------:R1:W4:Y:S01]  /*93f0*/  MUFU.EX2 R181, R2 ;  /* 0x0000000200b57308 */ /* 0x0003220000000800 */
[----:B------:R-:W-:Y:S01]  /*9400*/  F2FP.BF16.PACK_AB R161, R172, R170 ;  /* 0x000000aaaca1723e */ /* 0x000fe200000010ff */
[----:B--2---:R-:W-:Y:S08]  /*9410*/  FADD.FTZ R110, R232, R3 ;  /* 0x00000003e86e7221 */ /* 0x004ff00000010000 */
[----:B------:R-:W-:Y:S01]  /*9420*/  MUFU.EX2 R105, R138 ;  /* 0x0000008a00697308 */ /* 0x000fe20000000800 */
[-C--:B---3--:R-:W-:Y:S01]  /*9430*/  HMMA.16816.F32.BF16 R4, R112, R116.reuse, R4 ;  /* 0x000000747004723c */ /* 0x088fe20000041804 */
[--C-:B-1----:R-:W-:Y:S01]  /*9440*/  FFMA.FTZ R2, R174, c[0x0][0x2d0], -R164.reuse ;  /* 0x0000b400ae027a23 */ /* 0x102fe200000108a4 */
[----:B----4-:R-:W-:Y:S07]  /*9450*/  F2FP.BF16.PACK_AB R121, R181, R182 ;  /* 0x000000b6b579723e */ /* 0x010fee00000010ff */
[----:B------:R-:W1:Y:S10]  /*9460*/  MUFU.EX2 R174, R132 ;  /* 0x0000008400ae7308 */ /* 0x000e740000000800 */
[----:B------:R2:W-:Y:S01]  /*9470*/  MUFU.EX2 R178, R2 ;  /* 0x0000000200b27308 */ /* 0x0005e20000000800 */
[----:B-1----:R-:W-:Y:S01]  /*9480*/  F2FP.BF16.PACK_AB R163, R176, R174 ;  /* 0x000000aeb0a3723e */ /* 0x002fe200000010ff */
[--C-:B--2---:R-:W-:Y:S08]  /*9490*/  FFMA.FTZ R2, R175, c[0x0][0x2d0], -R164.reuse ;  /* 0x0000b400af027a23 */ /* 0x104ff000000108a4 */
[----:B------:R1:W2:Y:S10]  /*94a0*/  MUFU.EX2 R175, R135 ;  /* 0x0000008700af7308 */ /* 0x0002b40000000800 */
[----:B------:R-:W3:Y:S01]  /*94b0*/  MUFU.EX2 R179, R2 ;  /* 0x0000000200b37308 */ /* 0x000ee20000000800 */
[----:B-1----:R-:W-:Y:S01]  /*94c0*/  LDSM.16.MT88.4 R132, [R185+0x800] ;  /* 0x00080000b984783b */ /* 0x002fe20000004200 */
[----:B--2---:R-:W-:Y:S02]  /*94d0*/  F2FP.BF16.PACK_AB R162, R177, R175 ;  /* 0x000000afb1a2723e */ /* 0x004fe400000010ff */
[----:B---3--:R-:W-:Y:S01]  /*94e0*/  F2FP.BF16.PACK_AB R123, R179, R178 ;  /* 0x000000b2b37b723e */ /* 0x008fe200000010ff */
[----:B------:R-:W-:Y:S02]  /*94f0*/  FFMA.FTZ R2, R101, R244, R201 ;  /* 0x000000f465027223 */ /* 0x000fe400000100c9 */
[--C-:B------:R-:W-:Y:S02]  /*9500*/  FFMA.FTZ R101, R205, c[0x0][0x2d0], -R164.reuse ;  /* 0x0000b400cd657a23 */ /* 0x100fe400000108a4 */
[----:B------:R-:W-:Y:S02]  /*9510*/  FFMA.FTZ R164, R103, c[0x0][0x2d0], -R164 ;  /* 0x0000b40067a47a23 */ /* 0x000fe400000108a4 */
[C---:B------:R-:W-:Y:S01]  /*9520*/  HMMA.16816.F32.BF16 R8, R120.reuse, R116, R8 ;  /* 0x000000747808723c */ /* 0x040fe20000041808 */
[----:B------:R-:W-:Y:S01]  /*9530*/  MUFU.EX2 R103, R101 ;  /* 0x0000006500677308 */ /* 0x000fe20000000800 */
[----:B------:R-:W-:Y:S02]  /*9540*/  FADD.FTZ R139, R209, R2 ;  /* 0x00000002d18b7221 */ /* 0x000fe40000010000 */
[----:B------:R-:W-:Y:S01]  /*9550*/  FADD.FTZ R2, R230, R166 ;  /* 0x000000a6e6027221 */ /* 0x000fe20000010000 */
[----:B------:R-:W-:Y:S01]  /*9560*/  F2FP.BF16.PACK_AB R166, R104, R105 ;  /* 0x0000006968a6723e */ /* 0x000fe200000010ff */
[----:B------:R-:W-:Y:S02]  /*9570*/  FADD.FTZ R100, R234, R139 ;  /* 0x0000008bea647221 */ /* 0x000fe40000010000 */
[-C--:B------:R-:W-:Y:S01]  /*9580*/  HMMA.16816.F32.BF16 R12, R120, R118.reuse, R12 ;  /* 0x00000076780c723c */ /* 0x080fe2000004180c */
[----:B------:R-:W-:Y:S02]  /*9590*/  FADD.FTZ R3, R229, R2 ;  /* 0x00000002e5037221 */ /* 0x000fe40000010000 */
[----:B------:R1:W2:Y:S01]  /*95a0*/  MUFU.EX2 R101, R164 ;  /* 0x000000a400657308 */ /* 0x0002a20000000800 */
[----:B------:R-:W-:Y:S02]  /*95b0*/  FADD.FTZ R2, R228, R0 ;  /* 0x00000000e4027221 */ /* 0x000fe40000010000 */
[----:B------:R-:W-:Y:S02]  /*95c0*/  FADD.FTZ R100, R235, R100 ;  /* 0x00000064eb647221 */ /* 0x000fe40000010000 */
[C---:B------:R-:W-:Y:S01]  /*95d0*/  HMMA.16816.F32.BF16 R16, R112.reuse, R118, R16 ;  /* 0x000000767010723c */ /* 0x040fe20000041810 */
[----:B------:R-:W3:Y:S03]  /*95e0*/  LDSM.16.MT88.4 R116, [R186+0x1000] ;  /* 0x00100000ba74783b */ /* 0x000ee60000004200 */
[----:B------:R-:W-:Y:S01]  /*95f0*/  FADD.FTZ R0, R237, R110 ;  /* 0x0000006eed007221 */ /* 0x000fe20000010000 */
[----:B------:R-:W-:Y:S01]  /*9600*/  IADD3 R110, R180, -0x1, RZ ;  /* 0xffffffffb46e7810 */ /* 0x000fe20007ffe0ff */
[----:B------:R-:W-:Y:S02]  /*9610*/  FADD.FTZ R3, R236, R3 ;  /* 0x00000003ec037221 */ /* 0x000fe40000010000 */
[-C--:B------:R-:W-:Y:S01]  /*9620*/  HMMA.16816.F32.BF16 R20, R112, R124.reuse, R20 ;  /* 0x0000007c7014723c */ /* 0x080fe20000041814 */
[----:B------:R-:W-:Y:S03]  /*9630*/  FADD.FTZ R2, R231, R2 ;  /* 0x00000002e7027221 */ /* 0x000fe60000010000 */
[----:B------:R-:W-:Y:S01]  /*9640*/  FADD.FTZ R3, R183, R3 ;  /* 0x00000003b7037221 */ /* 0x000fe20000010000 */
[----:B------:R-:W-:Y:S01]  /*9650*/  MOV R180, R110 ;  /* 0x0000006e00b47202 */ /* 0x000fe20000000f00 */
[----:B------:R-:W-:Y:S02]  /*9660*/  FADD.FTZ R2, R182, R2 ;  /* 0x00000002b6027221 */ /* 0x000fe40000010000 */
[C---:B------:R-:W-:Y:S01]  /*9670*/  HMMA.16816.F32.BF16 R24, R120.reuse, R124, R24 ;  /* 0x0000007c7818723c */ /* 0x040fe20000041818 */
[----:B-1----:R-:W-:Y:S03]  /*9680*/  F2FP.BF16.PACK_AB R164, R169, R168 ;  /* 0x000000a8a9a4723e */ /* 0x002fe600000010ff */
[----:B--2---:R-:W-:Y:S04]  /*9690*/  F2FP.BF16.PACK_AB R167, R101, R103 ;  /* 0x0000006765a7723e */ /* 0x004fe800000010ff */
        /* <DEDUP_REMOVED lines=8> */
[-C--:B---3--:R-:W-:Y:S08]  /*9720*/  HMMA.16816.F32.BF16 R52, R112, R116.reuse, R52 ;  /* 0x000000747034723c */ /* 0x088ff00000041834 */
[C---:B------:R-:W-:Y:S08]  /*9730*/  HMMA.16816.F32.BF16 R56, R120.reuse, R116, R56 ;  /* 0x000000747838723c */ /* 0x040ff00000041838 */
[-C--:B------:R-:W-:Y:S08]  /*9740*/  HMMA.16816.F32.BF16 R60, R120, R118.reuse, R60 ;  /* 0x00000076783c723c */ /* 0x080ff0000004183c */
[C---:B------:R-:W-:Y:S08]  /*9750*/  HMMA.16816.F32.BF16 R64, R112.reuse, R118, R64 ;  /* 0x000000767040723c */ /* 0x040ff00000041840 */
        /* <DEDUP_REMOVED lines=31> */
[----:B------:R-:W-:Y:S06]  /*9950*/  FADD.FTZ R5, R181, R2 ;  /* 0x00000002b5057221 */ /* 0x000fec0000010000 */
        /* <DEDUP_REMOVED lines=28> */
[----:B------:R-:W-:Y:S01]  /*9b20*/  MOV R105, R102 ;  /* 0x0000006600697202 */ /* 0x000fe20000000f00 */
[----:B------:R-:W-:Y:S02]  /*9b30*/  FADD.FTZ R0, R103, R0 ;  /* 0x0000000067007221 */ /* 0x000fe40000010000 */
[----:B------:R-:W-:Y:S01]  /*9b40*/  HMMA.16816.F32.BF16 R96, R160, R14, R96 ;  /* 0x0000000ea060723c */ /* 0x000fe20000041860 */
[----:B------:R-:W-:Y:S03]  /*9b50*/  FADD.FTZ R244, R177, R4 ;  /* 0x00000004b1f47221 */ /* 0x000fe60000010000 */
[----:B------:R-:W-:Y:S01]  /*9b60*/  FADD.FTZ R246, R176, R3 ;  /* 0x00000003b0f67221 */ /* 0x000fe20000010000 */
[----:B------:R-:W-:Y:S01]  /*9b70*/  MOV R3, R108 ;  /* 0x0000006c00037202 */ /* 0x000fe20000000f00 */
[----:B------:R-:W-:Y:S01]  /*9b80*/  FADD.FTZ R245, R104, R2 ;  /* 0x0000000268f57221 */ /* 0x000fe20000010000 */
[----:B------:R-:W-:Y:S01]  /*9b90*/  MOV R104, R106 ;  /* 0x0000006a00687202 */ /* 0x000fe20000000f00 */
[----:B------:R-:W-:Y:S01]  /*9ba0*/  FADD.FTZ R247, R101, R0 ;  /* 0x0000000065f77221 */ /* 0x000fe20000010000 */
[----:B------:R-:W-:-:S05]  /*9bb0*/  @P0 BRA `(.L_x_1082) ;  /* 0xffffcab000000947 */ /* 0x000fca000383ffff */
.L_x_1077:
[----:B------:R-:W-:-:S13]  /*9bc0*/  ISETP.GE.AND P0, PT, R110, R248, PT ;  /* 0x000000f86e00720c */ /* 0x000fda0003f06270 */
[----:B------:R-:W-:Y:S05]  /*9bd0*/  @!P0 BRA `(.L_x_1083) ;  /* 0x00002f9000008947 */ /* 0x000fea0003800000 */
.L_x_1086:
[----:B------:R-:W-:Y:S04]  /*9be0*/  DEPBAR.LE SB0, 0x0 ;  /* 0x000080000000791a */ /* 0x000fe80000000000 */
[----:B------:R-:W-:Y:S01]  /*9bf0*/  WARPSYNC 0xffffffff ;  /* 0xffffffff00007948 */ /* 0x000fe20003800000 */
[----:B------:R-:W-:Y:S01]  /*9c00*/  BAR.SYNC.DEFER_BLOCKING 0x0 ;  /* 0x0000000000007b1d */ /* 0x000fe20000010000 */
[----:B------:R-:W-:Y:S05]  /*9c10*/  SHF.R.S32.HI R0, RZ, 0x1f, R110 ;  /* 0x0000001fff007819 */ /* 0x000fea000001146e */
[----:B------:R-:W-:Y:S04]  /*9c20*/  IMAD R0, R0, c[0x0][0x208], RZ ;  /* 0x0000820000007a24 */ /* 0x000fe800078e02ff */
[----:B------:R-:W-:Y:S01]  /*9c30*/  IMAD R0, R110, c[0x0][0x20c], R0 ;  /* 0x000083006e007a24 */ /* 0x000fe200078e0200 */
[----:B------:R-:W-:Y:S01]  /*9c40*/  LDSM.16.M88.4 R48, [R187] ;  /* 0x00000000bb30783b */ /* 0x000fe20000000200 */
[----:B------:R-:W-:Y:S07]  /*9c50*/  BSSY B0, `(.L_x_1084) ;  /* 0x000013b000007945 */ /* 0x000fee0003800000 */
[----:B------:R-:W1:Y:S08]  /*9c60*/  S2R R2, SR_TID.X ;  /* 0x0000000000027919 */ /* 0x000e700000002100 */
[----:B------:R-:W2:Y:S08]  /*9c70*/  LDSM.16.M88.4 R16, [R184] ;  /* 0x00000000b810783b */ /* 0x000eb00000000200 */
[----:B------:R-:W3:Y:S08]  /*9c80*/  LDSM.16.M88.4 R44, [R187+0x1000] ;  /* 0x00100000bb2c783b */ /* 0x000ef00000000200 */
[----:B------:R-:W4:Y:S08]  /*9c90*/  LDSM.16.M88.4 R32, [R184+0x400] ;  /* 0x00040000b820783b */ /* 0x000f300000000200 */
[----:B------:R-:W5:Y:S08]  /*9ca0*/  LDSM.16.M88.4 R160, [R184+0x800] ;  /* 0x00080000b8a0783b */ /* 0x000f700000000200 */
[----:B------:R-:W-:Y:S08]  /*9cb0*/  LDSM.16.M88.4 R164, [R188] ;  /* 0x00000000bca4783b */ /* 0x000ff00000000200 */
[----:B------:R-:W2:Y:S08]  /*9cc0*/  LDSM.16.M88.4 R168, [R189] ;  /* 0x00000000bda8783b */ /* 0x000eb00000000200 */
[----:B------:R-:W2:Y:S08]  /*9cd0*/  LDSM.16.M88.4 R172, [R188+0x1000] ;  /* 0x00100000bcac783b */ /* 0x000eb00000000200 */
[----:B------:R-:W3:Y:S08]  /*9ce0*/  LDSM.16.M88.4 R176, [R197] ;  /* 0x00000000c5b0783b */ /* 0x000ef00000000200 */
[----:B------:R-:W4:Y:S01]  /*9cf0*/  LDSM.16.M88.4 R180, [R196] ;  /* 0x00000000c4b4783b */ /* 0x000f220000000200 */
[----:B-1----:R-:W-:Y:S01]  /*9d00*/  ISETP.GT.AND P0, PT, R2, 0x3f, PT ;  /* 0x0000003f0200780c */ /* 0x002fe20003f04270 */
[----:B------:R-:W-:Y:S05]  /*9d10*/  IMAD.WIDE.U32 R2, R110, c[0x0][0x208], RZ ;  /* 0x000082006e027a25 */ /* 0x000fea00078e00ff */
[----:B------:R-:W-:Y:S01]  /*9d20*/  IADD3 R0, R3, R0, RZ ;  /* 0x0000000003007210 */ /* 0x000fe20007ffe0ff */
[----:B------:R-:W-:Y:S04]  /*9d30*/  IMAD.WIDE.U32 R2, R2, 0x30, RZ ;  /* 0x0000003002027825 */ /* 0x000fe800078e00ff */
[----:B------:R-:W-:Y:S01]  /*9d40*/  IMAD R0, R0, 0x30, RZ ;  /* 0x0000003000007824 */ /* 0x000fe200078e02ff */
[----:B------:R-:W-:Y:S02]  /*9d50*/  IADD3 R8, P1, R238, R2, RZ ;  /* 0x00000002ee087210 */ /* 0x000fe40007f3e0ff */
[----:B------:R-:W-:Y:S02]  /*9d60*/  @!P0 MOV R4, c[0x0][0x208] ;  /* 0x0000820000048a02 */ /* 0x000fe40000000f00 */
[----:B------:R-:W-:Y:S02]  /*9d70*/  IADD3 R0, R3, R0, RZ ;  /* 0x0000000003007210 */ /* 0x000fe40007ffe0ff */
[----:B------:R-:W-:Y:S02]  /*9d80*/  @!P0 MOV R5, c[0x0][0x20c] ;  /* 0x0000830000058a02 */ /* 0x000fe40000000f00 */
[----:B------:R-:W-:Y:S02]  /*9d90*/  IADD3.X R9, R0, R240, RZ, P1, !PT ;  /* 0x000000f000097210 */ /* 0x000fe40000ffe4ff */
[----:B------:R-:W-:Y:S02]  /*9da0*/  LEA R26, P1, R8, c[0x0][0x1f8], 0x1 ;  /* 0x00007e00081a7a11 */ /* 0x000fe400078208ff */
[----:B------:R-:W-:Y:S02]  /*9db0*/  @!P0 LEA R20, P2, R4, R2, 0x5 ;  /* 0x0000000204148211 */ /* 0x000fe400078428ff */
[----:B------:R-:W-:Y:S02]  /*9dc0*/  LEA.HI.X R27, R8, c[0x0][0x1fc], R9, 0x1, P1 ;  /* 0x00007f00081b7a11 */ /* 0x000fe400008f0c09 */
[----:B------:R-:W-:Y:S02]  /*9dd0*/  @!P0 LEA.HI.X R3, R4, R0, R5, 0x5, P2 ;  /* 0x0000000004038211 */ /* 0x000fe400010f2c05 */
[-C--:B--2---:R-:W-:Y:S01]  /*9de0*/  HMMA.16816.F32.BF16 R4, R48, R16.reuse, RZ ;  /* 0x000000103004723c */ /* 0x084fe200000418ff */
[----:B------:R-:W-:Y:S01]  /*9df0*/  @!PT LDS RZ, [RZ] ;  /* 0x00000000fffff984 */ /* 0x000fe20000000800 */
[----:B------:R-:W-:Y:S01]  /*9e00*/  @!PT LDS RZ, [RZ] ;  /* 0x00000000fffff984 */ /* 0x000fe20000000800 */
[----:B------:R-:W-:Y:S01]  /*9e10*/  @!PT LDS RZ, [RZ] ;  /* 0x00000000fffff984 */ /* 0x000fe20000000800 */
[----:B------:R1:W-:Y:S02]  /*9e20*/  LDGSTS.E.BYPASS.LTC128B.128 [R198+0x1880], [R26.64], !P6 ;  /* 0x018800001ac67fae */ /* 0x0003e4000f101d46 */
[----:B------:R-:W-:Y:S04]  /*9e30*/  IADD3 R12, P3, P2, R2, 0x20, R238 ;  /* 0x00000020020c7810 */ /* 0x000fe80007a7e0ee */
[----:B------:R-:W-:Y:S01]  /*9e40*/  IADD3.X R13, R0, RZ, R240, P3, P2 ;  /* 0x000000ff000d7210 */ /* 0x000fe20001fe44f0 */
[C---:B---3--:R-:W-:Y:S04]  /*9e50*/  HMMA.16816.F32.BF16 R8, R44.reuse, R16, RZ ;  /* 0x000000102c08723c */ /* 0x048fe800000418ff */
[----:B------:R-:W-:Y:S02]  /*9e60*/  LEA R30, P3, R12, c[0x0][0x1f8], 0x1 ;  /* 0x00007e000c1e7a11 */ /* 0x000fe400078608ff */
[----:B------:R-:W-:Y:S02]  /*9e70*/  IADD3 R2, P2, P1, R2, 0x40, R238 ;  /* 0x0000004002027810 */ /* 0x000fe4000795e0ee */
[----:B------:R-:W-:Y:S02]  /*9e80*/  LEA.HI.X R31, R12, c[0x0][0x1fc], R13, 0x1, P3 ;  /* 0x00007f000c1f7a11 */ /* 0x000fe400018f0c0d */
[-C--:B------:R-:W-:Y:S02]  /*9e90*/  HMMA.16816.F32.BF16 R12, R44, R18.reuse, RZ ;  /* 0x000000122c0c723c */ /* 0x080fe400000418ff */
[----:B------:R-:W-:Y:S01]  /*9ea0*/  LEA R28, P3, R2, c[0x0][0x1f8], 0x1 ;  /* 0x00007e00021c7a11 */ /* 0x000fe200078608ff */
[----:B------:R2:W-:Y:S01]  /*9eb0*/  LDGSTS.E.BYPASS.LTC128B.128 [R198+0x2480], [R30.64], !P5 ;  /* 0x024800001ec67fae */ /* 0x0005e2000e901d46 */
[----:B------:R-:W-:Y:S02]  /*9ec0*/  IADD3.X R0, R0, RZ, R240, P2, P1 ;  /* 0x000000ff00007210 */ /* 0x000fe400017e24f0 */
[----:B------:R-:W-:Y:S02]  /*9ed0*/  @!P0 IADD3 R24, P2, P1, R20, 0x20, R238 ;  /* 0x0000002014188810 */ /* 0x000fe4000795e0ee */
[C---:B------:R-:W-:Y:S04]  /*9ee0*/  HMMA.16816.F32.BF16 R16, R48.reuse, R18, RZ ;  /* 0x000000123010723c */ /* 0x040fe800000418ff */
[----:B------:R-:W-:Y:S02]  /*9ef0*/  LEA.HI.X R29, R2, c[0x0][0x1fc], R0, 0x1, P3 ;  /* 0x00007f00021d7a11 */ /* 0x000fe400018f0c00 */
[C---:B------:R-:W-:Y:S02]  /*9f00*/  @!P0 IADD3.X R39, R3.reuse, RZ, R240, P2, P1 ;  /* 0x000000ff03278210 */ /* 0x040fe400017e24f0 */
[C---:B------:R-:W-:Y:S01]  /*9f10*/  @!P0 IADD3 R2, P3, P2, R20.reuse, 0x40, R238 ;  /* 0x0000004014028810 */ /* 0x040fe20007a7e0ee */
[----:B------:R2:W-:Y:S03]  /*9f20*/  LDGSTS.E.BYPASS.LTC128B.128 [R198+0x3080], [R28.64], !P4 ;  /* 0x030800001cc67fae */ /* 0x0005e6000e101d46 */
[----:B------:R-:W-:Y:S02]  /*9f30*/  @!P0 IADD3 R0, P1, R20, R238, RZ ;  /* 0x000000ee14008210 */ /* 0x000fe40007f3e0ff */
[-C--:B----4-:R-:W-:Y:S01]  /*9f40*/  HMMA.16816.F32.BF16 R20, R48, R32.reuse, RZ ;  /* 0x000000203014723c */ /* 0x090fe200000418ff */
[C---:B------:R-:W-:Y:S02]  /*9f50*/  @!P0 IADD3.X R25, R3.reuse, RZ, R240, P3, P2 ;  /* 0x000000ff03198210 */ /* 0x040fe40001fe44f0 */
[----:B------:R-:W-:Y:S02]  /*9f60*/  @!P0 LEA R36, P3, R0, c[0x0][0x1f8], 0x1 ;  /* 0x00007e0000248a11 */ /* 0x000fe400078608ff */
[----:B------:R-:W-:Y:S02]  /*9f70*/  @!P0 IADD3.X R3, R3, R240, RZ, P1, !PT ;  /* 0x000000f003038210 */ /* 0x000fe40000ffe4ff */
[----:B------:R-:W-:Y:S02]  /*9f80*/  @!P0 LEA R40, P2, R24, c[0x0][0x1f8], 0x1 ;  /* 0x00007e0018288a11 */ /* 0x000fe400078408ff */
[----:B------:R-:W-:Y:S03]  /*9f90*/  @!P0 LEA.HI.X R37, R0, c[0x0][0x1fc], R3, 0x1, P3 ;  /* 0x00007f0000258a11 */ /* 0x000fe600018f0c03 */
[----:B------:R-:W-:Y:S02]  /*9fa0*/  @!P0 LEA.HI.X R41, R24, c[0x0][0x1fc], R39, 0x1, P2 ;  /* 0x00007f0018298a11 */ /* 0x000fe400010f0c27 */
[----:B------:R5:W-:Y:S01]  /*9fb0*/  @!P0 LDGSTS.E.BYPASS.LTC128B.128 [R198+0x2080], [R36.64], !P6 ;  /* 0x0208000024c68fae */ /* 0x000be2000f101d46 */
[----:B------:R-:W-:Y:S02]  /*9fc0*/  @!P0 LEA R38, P1, R2, c[0x0][0x1f8], 0x1 ;  /* 0x00007e0002268a11 */ /* 0x000fe400078208ff */
[----:B------:R-:W-:Y:S02]  /*9fd0*/  ISETP.GT.AND P2, PT, R110, R248, PT ;  /* 0x000000f86e00720c */ /* 0x000fe40003f44270 */
[----:B------:R-:W-:Y:S02]  /*9fe0*/  @!P0 LEA.HI.X R39, R2, c[0x0][0x1fc], R25, 0x1, P1 ;  /* 0x00007f0002278a11 */ /* 0x000fe400008f0c19 */
[C---:B-1----:R-:W-:Y:S01]  /*9ff0*/  HMMA.16816.F32.BF16 R24, R44.reuse, R32, RZ ;  /* 0x000000202c18723c */ /* 0x042fe200000418ff */
[----:B------:R1:W-:Y:S07]  /*a000*/  @!P0 LDGSTS.E.BYPASS.LTC128B.128 [R198+0x2c80], [R40.64], !P5 ;  /* 0x02c8000028c68fae */ /* 0x0003ee000e901d46 */
[-C--:B--2---:R-:W-:Y:S01]  /*a010*/  HMMA.16816.F32.BF16 R28, R44, R34.reuse, RZ ;  /* 0x000000222c1c723c */ /* 0x084fe200000418ff */
[----:B------:R5:W-:Y:S07]  /*a020*/  @!P0 LDGSTS.E.BYPASS.LTC128B.128 [R198+0x3880], [R38.64], !P4 ;  /* 0x0388000026c68fae */ /* 0x000bee000e101d46 */
[C---:B------:R-:W-:Y:S01]  /*a030*/  HMMA.16816.F32.BF16 R32, R48.reuse, R34, RZ ;  /* 0x000000223020723c */ /* 0x040fe200000418ff */
[----:B------:R-:W0:Y:S07]  /*a040*/  LDGDEPBAR ;  /* 0x00000000000079af */ /* 0x000e2e0000000000 */
[-C--:B-----5:R-:W-:Y:S08]  /*a050*/  HMMA.16816.F32.BF16 R36, R48, R160.reuse, RZ ;  /* 0x000000a03024723c */ /* 0x0a0ff000000418ff */
[C---:B-1----:R-:W-:Y:S08]  /*a060*/  HMMA.16816.F32.BF16 R40, R44.reuse, R160, RZ ;  /* 0x000000a02c28723c */ /* 0x042ff000000418ff */
        /* <DEDUP_REMOVED lines=107> */
[----:B------:R-:W2:Y:S01]  /*a720*/  MUFU.TANH R209, R2 ;  /* 0x0000000200d17308 */ /* 0x000ea20000002400 */
[----:B-1----:R-:W-:Y:S09]  /*a730*/  FMUL.FTZ R0, R12, c[0x0][0x320] ;  /* 0x0000c8000c007a20 */ /* 0x002ff20000410000 */
[----:B------:R1:W1:Y:S10]  /*a740*/  MUFU.TANH R163, R0 ;  /* 0x0000000000a37308 */ /* 0x0002740000002400 */
[----:B------:R-:W3:Y:S01]  /*a750*/  MUFU.TANH R210, R3 ;  /* 0x0000000300d27308 */ /* 0x000ee20000002400 */
[-C--:B--2---:R-:W-:Y:S05]  /*a760*/  HMMA.16816.F32.BF16 R36, R168, R8.reuse, R36 ;  /* 0x00000008a824723c */ /* 0x084fea0000041824 */
[----:B-1----:R-:W-:Y:S03]  /*a770*/  FMUL.FTZ R0, R13, c[0x0][0x320] ;  /* 0x0000c8000d007a20 */ /* 0x002fe60000410000 */
[C---:B------:R-:W-:Y:S01]  /*a780*/  HMMA.16816.F32.BF16 R40, R172.reuse, R8, R40 ;  /* 0x00000008ac28723c */ /* 0x040fe20000041828 */
[----:B------:R1:W2:Y:S07]  /*a790*/  MUFU.TANH R162, R0 ;  /* 0x0000000000a27308 */ /* 0x0002ae0000002400 */
[-C--:B------:R-:W-:Y:S08]  /*a7a0*/  HMMA.16816.F32.BF16 R44, R172, R10.reuse, R44 ;  /* 0x0000000aac2c723c */ /* 0x080ff0000004182c */
[----:B------:R-:W-:Y:S04]  /*a7b0*/  HMMA.16816.F32.BF16 R48, R168, R10, R48 ;  /* 0x0000000aa830723c */ /* 0x000fe80000041830 */
[----:B-1----:R-:W-:Y:S04]  /*a7c0*/  FMUL.FTZ R0, R14, c[0x0][0x320] ;  /* 0x0000c8000e007a20 */ /* 0x002fe80000410000 */
[----:B------:R1:W1:Y:S11]  /*a7d0*/  MUFU.TANH R167, R0 ;  /* 0x0000000000a77308 */ /* 0x0002760000002400 */
[----:B------:R-:W-:Y:S05]  /*a7e0*/  @!UPT UIADD3 URZ, URZ, URZ, URZ ;  /* 0x0000003f3f3ff290 */ /* 0x000fea000fffe03f */
[----:B------:R-:W-:Y:S04]  /*a7f0*/  FMUL.FTZ R2, R48, c[0x0][0x320] ;  /* 0x0000c80030027a20 */ /* 0x000fe80000410000 */
[----:B------:R5:W2:Y:S01]  /*a800*/  MUFU.TANH R170, R2 ;  /* 0x0000000200aa7308 */ /* 0x000aa20000002400 */
[----:B-1----:R-:W-:Y:S09]  /*a810*/  FMUL.FTZ R0, R15, c[0x0][0x320] ;  /* 0x0000c8000f007a20 */ /* 0x002ff20000410000 */
[----:B------:R1:W1:Y:S01]  /*a820*/  MUFU.TANH R166, R0 ;  /* 0x0000000000a67308 */ /* 0x0002620000002400 */
[----:B-----5:R-:W-:Y:S01]  /*a830*/  MOV R2, R107 ;  /* 0x0000006b00027202 */ /* 0x020fe20000000f00 */
        /* <DEDUP_REMOVED lines=62> */
[----:B--234-:R-:W-:Y:S02]  /*ac20*/  IADD3 R3, -R250, 0x30, RZ ;  /* 0x00000030fa037810 */ /* 0x01cfe40007ffe1ff */
[----:B------:R-:W-:Y:S02]  /*ac30*/  P2R R12, PR, RZ, 0x4 ;  /* 0x00000004ff0c7803 */ /* 0x000fe40000000000 */
[----:B------:R-:W-:Y:S11]  /*ac40*/  ISETP.GE.AND P0, PT, R3, 0x21, PT ;  /* 0x000000210300780c */ /* 0x000ff60003f06270 */
[----:B------:R-:W-:Y:S02]  /*ac50*/  @!UPT UIADD3 URZ, URZ, URZ, URZ ;  /* 0x0000003f3f3ff290 */ /* 0x000fe4000fffe03f */
[----:B------:R-:W-:Y:S01]  /*ac60*/  @P0 IADD3 R5, R110, -0x1, RZ ;  /* 0xffffffff6e050810 */ /* 0x000fe20007ffe0ff */
[----:B------:R-:W-:Y:S02]  /*ac70*/  @P0 IMAD.MOV.U32 R11, RZ, RZ, c[0x0][0x1e0] ;  /* 0x00007800ff0b0624 */ /* 0x000fe400078e00ff */
[----:B------:R-:W-:Y:S01]  /*ac80*/  @P0 IMAD.MOV.U32 R7, RZ, RZ, 0x5 ;  /* 0x00000005ff070424 */ /* 0x000fe200078e00ff */
[----:B------:R-:W-:Y:S01]  /*ac90*/  @P0 SHF.R.S32.HI R6, RZ, 0x1f, R5 ;  /* 0x0000001fff060819 */ /* 0x000fe20000011405 */
[----:B------:R-:W-:Y:S03]  /*aca0*/  @P0 IMAD.WIDE.U32 R8, R5, c[0x0][0x1e0], RZ ;  /* 0x0000780005080a25 */ /* 0x000fe600078e00ff */
[----:B------:R-:W-:Y:S01]  /*acb0*/  @P0 SHF.L.U64.HI R7, R11, R7, c[0x0][0x1e4] ;  /* 0x000079000b070619 */ /* 0x000fe20000010207 */
[----:B------:R-:W-:Y:S04]  /*acc0*/  @P0 IMAD R6, R6, c[0x0][0x1e0], RZ ;  /* 0x0000780006060a24 */ /* 0x000fe800078e02ff */
[----:B------:R-:W-:Y:S02]  /*acd0*/  @P0 IMAD R10, R5, c[0x0][0x1e4], R6 ;  /* 0x00007900050a0a24 */ /* 0x000fe400078e0206 */
[----:B------:R-:W-:Y:S02]  /*ace0*/  @P0 IMAD.SHL.U32 R6, R11, 0x20, RZ ;  /* 0x000000200b060824 */ /* 0x000fe400078e00ff */
[----:B------:R-:W-:Y:S02]  /*acf0*/  @P0 IMAD.IADD R5, R9, 0x1, R10 ;  /* 0x0000000109050824 */ /* 0x000fe400078e020a */
[----:B------:R-:W-:Y:S04]  /*ad00*/  @P0 IMAD.WIDE.U32 R6, R8, 0x30, R6 ;  /* 0x0000003008060825 */ /* 0x000fe800078e0006 */
[----:B------:R-:W-:Y:S01]  /*ad10*/  @P0 IMAD R5, R5, 0x30, RZ ;  /* 0x0000003005050824 */ /* 0x000fe200078e02ff */
[C-C-:B------:R-:W-:Y:S03]  /*ad20*/  @P0 IADD3 R18, P3, P1, R6.reuse, 0x20, R242.reuse ;  /* 0x0000002006120810 */ /* 0x140fe6000797e0f2 */
[----:B------:R-:W-:Y:S05]  /*ad30*/  @P0 IMAD.IADD R7, R5, 0x1, R7 ;  /* 0x0000000105070824 */ /* 0x000fea00078e0207 */
[C-C-:B------:R-:W-:Y:S02]  /*ad40*/  @P0 IADD3.X R20, R7.reuse, RZ, R241.reuse, P3, P1 ;  /* 0x000000ff07140210 */ /* 0x140fe40001fe24f1 */
[--C-:B------:R-:W-:Y:S04]  /*ad50*/  @P0 IADD3 R19, P3, P1, R6, 0x40, R242.reuse ;  /* 0x0000004006130810 */ /* 0x100fe8000797e0f2 */
[--C-:B------:R-:W-:Y:S02]  /*ad60*/  @P0 IADD3.X R21, R7, RZ, R241.reuse, P3, P1 ;  /* 0x000000ff07150210 */ /* 0x100fe40001fe24f1 */
        /* <DEDUP_REMOVED lines=11> */
[C---:B------:R-:W-:Y:S02]  /*ae20*/  @P1 IMAD.SHL.U32 R5, R8.reuse, 0x2, RZ ;  /* 0x0000000208051824 */ /* 0x040fe400078e00ff */
[----:B------:R-:W-:Y:S04]  /*ae30*/  @P1 IMAD R3, R3, 0x30, RZ ;  /* 0x0000003003031824 */ /* 0x000fe800078e02ff */
[----:B------:R-:W-:Y:S01]  /*ae40*/  @P1 IMAD.IADD R3, R9, 0x1, R3 ;  /* 0x0000000109031824 */ /* 0x000fe200078e0203 */
[----:B------:R-:W-:Y:S04]  /*ae50*/  @P1 IADD3 R9, P2, R5, 0x40, RZ ;  /* 0x0000004005091810 */ /* 0x000fe80007f5e0ff */
[----:B------:R-:W-:Y:S02]  /*ae60*/  @P1 IADD3 R16, P3, R9, c[0x0][0x1c8], RZ ;  /* 0x0000720009101a10 */ /* 0x000fe40007f7e0ff */
[----:B------:R-:W-:Y:S04]  /*ae70*/  @P1 SHF.L.U64.HI R3, R8, 0x1, R3 ;  /* 0x0000000108031819 */ /* 0x000fe80000010203 */
[--C-:B------:R-:W-:Y:S02]  /*ae80*/  @P1 IADD3.X R17, RZ, c[0x0][0x1cc], R3.reuse, P3, P2 ;  /* 0x00007300ff111a10 */ /* 0x100fe40001fe4403 */
[----:B------:R-:W-:Y:S04]  /*ae90*/  @P1 IADD3 R8, P2, R5, 0x80, RZ ;  /* 0x0000008005081810 */ /* 0x000fe80007f5e0ff */
[----:B------:R-:W-:Y:S04]  /*aea0*/  @P1 IADD3 R14, P3, R8, c[0x0][0x1c8], RZ ;  /* 0x00007200080e1a10 */ /* 0x000fe80007f7e0ff */
[----:B------:R-:W-:Y:S02]  /*aeb0*/  @P1 IADD3.X R15, RZ, c[0x0][0x1cc], R3, P3, P2 ;  /* 0x00007300ff0f1a10 */ /* 0x000fe40001fe4403 */
[----:B------:R-:W-:Y:S02]  /*aec0*/  @P0 IADD3 R6, P3, R242, R6, RZ ;  /* 0x00000006f2060210 */ /* 0x000fe40007f7e0ff */
[----:B------:R-:W-:Y:S03]  /*aed0*/  ISETP.NE.AND P2, PT, R12, RZ, PT ;  /* 0x000000ff0c00720c */ /* 0x000fe60003f45270 */
        /* <DEDUP_REMOVED lines=18> */
.L_x_1085:
[----:B--234-:R-:W-:Y:S05]  /*b000*/  BSYNC B0 ;  /* 0x0000000000007941 */ /* 0x01cfea0003800000 */
.L_x_1084:
        /* <DEDUP_REMOVED lines=14> */
[----:B-1----:R-:W-:Y:S02]  /*b0f0*/  FMNMX.FTZ R6, R180, R106, !PT ;  /* 0x0000006ab4067209 */ /* 0x002fe40007810000 */
        /* <DEDUP_REMOVED lines=14> */
[----:B------:R-:W-:Y:S01]  /*b1e0*/  SHFL.BFLY PT, R8, R5, 0x2, 0x1f ;  /* 0x0c401f0005087f89 */ /* 0x000fe200000e0000 */
[----:B------:R-:W-:Y:S02]  /*b1f0*/  FMNMX.FTZ R3, R207, R3, !PT ;  /* 0x00000003cf037209 */ /* 0x000fe40007810000 */
[----:B------:R-:W-:Y:S02]  /*b200*/  FMNMX.FTZ R6, R211, R6, !PT ;  /* 0x00000006d3067209 */ /* 0x000fe40007810000 */
[----:B------:R-:W-:Y:S02]  /*b210*/  FMNMX.FTZ R3, R170, R3, !PT ;  /* 0x00000003aa037209 */ /* 0x000fe40007810000 */
[----:B------:R-:W-:Y:S02]  /*b220*/  FMNMX.FTZ R6, R216, R6, !PT ;  /* 0x00000006d8067209 */ /* 0x000fe40007810000 */
[----:B------:R-:W-:Y:S02]  /*b230*/  FMNMX.FTZ R3, R169, R3, !PT ;  /* 0x00000003a9037209 */ /* 0x000fe40007810000 */
[----:B------:R-:W-:Y:S02]  /*b240*/  FMNMX.FTZ R6, R217, R6, !PT ;  /* 0x00000006d9067209 */ /* 0x000fe40007810000 */
[----:B------:R-:W-:Y:S01]  /*b250*/  IADD3 R110, R110, -0x1, RZ ;  /* 0xffffffff6e6e7810 */ /* 0x000fe20007ffe0ff */
[----:B------:R-:W-:Y:S01]  /*b260*/  SHFL.BFLY PT, R7, R3, 0x2, 0x1f ;  /* 0x0c401f0003077f89 */ /* 0x000fe200000e0000 */
[----:B------:R-:W-:Y:S04]  /*b270*/  FMNMX.FTZ R6, R205, R6, !PT ;  /* 0x00000006cd067209 */ /* 0x000fe80007810000 */
[----:B------:R-:W-:Y:S04]  /*b280*/  FMNMX.FTZ R6, R175, R6, !PT ;  /* 0x00000006af067209 */ /* 0x000fe80007810000 */
[----:B------:R-:W-:Y:S04]  /*b290*/  FMNMX.FTZ R6, R174, R6, !PT ;  /* 0x00000006ae067209 */ /* 0x000fe80007810000 */
[----:B------:R-:W-:Y:S05]  /*b2a0*/  FMNMX.FTZ R6, R173, R6, !PT ;  /* 0x00000006ad067209 */ /* 0x000fea0007810000 */
[----:B------:R-:W1:Y:S02]  /*b2b0*/  SHFL.BFLY PT, R9, R6, 0x2, 0x1f ;  /* 0x0c401f0006097f89 */ /* 0x000e6400000e0000 */
[----:B-1----:R-:W-:Y:S02]  /*b2c0*/  FMNMX.FTZ R6, R6, R9, !PT ;  /* 0x0000000906067209 */ /* 0x002fe40007810000 */
[----:B------:R-:W-:Y:S02]  /*b2d0*/  FMNMX.FTZ R5, R5, R8, !PT ;  /* 0x0000000805057209 */ /* 0x000fe40007810000 */
[----:B------:R-:W-:Y:S02]  /*b2e0*/  FMNMX.FTZ R3, R3, R7, !PT ;  /* 0x0000000703037209 */ /* 0x000fe40007810000 */
[----:B------:R-:W1:Y:S01]  /*b2f0*/  SHFL.BFLY PT, R9, R6, 0x1, 0x1f ;  /* 0x0c201f0006097f89 */ /* 0x000e6200000e0000 */
[----:B------:R-:W-:Y:S04]  /*b300*/  FMNMX.FTZ R7, R176, R102, !PT ;  /* 0x00000066b0077209 */ /* 0x000fe80007810000 */
[----:B------:R-:W-:Y:S03]  /*b310*/  FMNMX.FTZ R7, R181, R7, !PT ;  /* 0x00000007b5077209 */ /* 0x000fe60007810000 */
[----:B------:R-:W2:Y:S01]  /*b320*/  SHFL.BFLY PT, R8, R5, 0x1, 0x1f ;  /* 0x0c201f0005087f89 */ /* 0x000ea200000e0000 */
[----:B------:R-:W-:Y:S04]  /*b330*/  FMNMX.FTZ R7, R167, R7, !PT ;  /* 0x00000007a7077209 */ /* 0x000fe80007810000 */
[----:B------:R-:W-:Y:S03]  /*b340*/  FMNMX.FTZ R7, R166, R7, !PT ;  /* 0x00000007a6077209 */ /* 0x000fe60007810000 */
[----:B------:R-:W3:Y:S01]  /*b350*/  SHFL.BFLY PT, R10, R3, 0x1, 0x1f ;  /* 0x0c201f00030a7f89 */ /* 0x000ee200000e0000 */
[----:B------:R-:W-:Y:S04]  /*b360*/  FMNMX.FTZ R7, R210, R7, !PT ;  /* 0x00000007d2077209 */ /* 0x000fe80007810000 */
[----:B------:R-:W-:Y:S02]  /*b370*/  FMNMX.FTZ R7, R209, R7, !PT ;  /* 0x00000007d1077209 */ /* 0x000fe40007810000 */
[----:B-1----:R-:W-:Y:S02]  /*b380*/  FMNMX.FTZ R106, R6, R9, !PT ;  /* 0x00000009066a7209 */ /* 0x002fe40007810000 */
[----:B--2---:R-:W-:Y:S05]  /*b390*/  FMNMX.FTZ R107, R5, R8, !PT ;  /* 0x00000008056b7209 */ /* 0x004fea0007810000 */
[----:B------:R-:W-:Y:S01]  /*b3a0*/  FADD.FTZ R2, -R107, R2 ;  /* 0x000000026b027221 */ /* 0x000fe20000010100 */
[----:B---3--:R-:W-:Y:S03]  /*b3b0*/  FMNMX.FTZ R108, R3, R10, !PT ;  /* 0x0000000a036c7209 */ /* 0x008fe60007810000 */
[----:B------:R-:W-:Y:S01]  /*b3c0*/  FMUL.FTZ R2, R2, c[0x0][0x2d0] ;  /* 0x0000b40002027a20 */ /* 0x000fe20000410000 */
[----:B------:R-:W-:Y:S03]  /*b3d0*/  FMNMX.FTZ R3, R219, R7, !PT ;  /* 0x00000007db037209 */ /* 0x000fe60007810000 */
[----:B------:R1:W2:Y:S01]  /*b3e0*/  MUFU.EX2 R101, R2 ;  /* 0x0000000200657308 */ /* 0x0002a20000000800 */
[----:B------:R-:W-:Y:S01]  /*b3f0*/  FMNMX.FTZ R3, R218, R3, !PT ;  /* 0x00000003da037209 */ /* 0x000fe20007810000 */
[C---:B------:R-:W-:Y:S02]  /*b400*/  FADD.FTZ R0, -R108.reuse, R0 ;  /* 0x000000006c007221 */ /* 0x040fe40000010100 */
[----:B------:R-:W-:Y:S01]  /*b410*/  FMUL.FTZ R168, R108, c[0x0][0x2d0] ;  /* 0x0000b4006ca87a20 */ /* 0x000fe20000410000 */
[----:B------:R-:W-:Y:S01]  /*b420*/  FMNMX.FTZ R5, R212, R3, !PT ;  /* 0x00000003d4057209 */ /* 0x000fe20007810000 */
[----:B------:R-:W-:Y:S03]  /*b430*/  FMUL.FTZ R3, R0, c[0x0][0x2d0] ;  /* 0x0000b40000037a20 */ /* 0x000fe60000410000 */
[----:B------:R-:W-:Y:S01]  /*b440*/  FMNMX.FTZ R0, R214, R5, !PT ;  /* 0x00000005d6007209 */ /* 0x000fe20007810000 */
[----:B------:R3:W4:Y:S03]  /*b450*/  MUFU.EX2 R103, R3 ;  /* 0x0000000300677308 */ /* 0x0007260000000800 */
[----:B------:R-:W-:Y:S04]  /*b460*/  FMNMX.FTZ R0, R105, R0, !PT ;  /* 0x0000000069007209 */ /* 0x000fe80007810000 */
[----:B------:R-:W-:Y:S01]  /*b470*/  FMNMX.FTZ R0, R104, R0, !PT ;  /* 0x0000000068007209 */ /* 0x000fe20007810000 */
[----:B-1----:R-:W-:Y:S02]  /*b480*/  FADD.FTZ R2, -R106, R4 ;  /* 0x000000046a027221 */ /* 0x002fe40000010100 */
[--C-:B------:R-:W-:Y:S02]  /*b490*/  FFMA.FTZ R4, R165, c[0x0][0x2d0], -R168.reuse ;  /* 0x0000b400a5047a23 */ /* 0x100fe400000108a8 */
[----:B------:R-:W-:Y:S02]  /*b4a0*/  FMUL.FTZ R2, R2, c[0x0][0x2d0] ;  /* 0x0000b40002027a20 */ /* 0x000fe40000410000 */
[----:B------:R-:W-:Y:S01]  /*b4b0*/  MUFU.EX2 R227, R4 ;  /* 0x0000000400e37308 */ /* 0x000fe20000000800 */
[C---:B--2---:R-:W-:Y:S02]  /*b4c0*/  FMUL.FTZ R6, R101.reuse, R118 ;  /* 0x0000007665067220 */ /* 0x044fe40000410000 */
[----:B------:R-:W-:Y:S01]  /*b4d0*/  FMUL.FTZ R7, R101, R119 ;  /* 0x0000007765077220 */ /* 0x000fe20000410000 */
[----:B---3--:R-:W1:Y:S01]  /*b4e0*/  SHFL.BFLY PT, R3, R0, 0x2, 0x1f ;  /* 0x0c401f0000037f89 */ /* 0x008e6200000e0000 */
[C---:B----4-:R-:W-:Y:S02]  /*b4f0*/  FMUL.FTZ R5, R103.reuse, R117 ;  /* 0x0000007567057220 */ /* 0x050fe40000410000 */
[C---:B------:R-:W-:Y:S02]  /*b500*/  FMUL.FTZ R16, R103.reuse, R124 ;  /* 0x0000007c67107220 */ /* 0x040fe40000410000 */
[----:B------:R-:W-:Y:S01]  /*b510*/  FMUL.FTZ R17, R103, R125 ;  /* 0x0000007d67117220 */ /* 0x000fe20000410000 */
[----:B------:R2:W3:Y:S01]  /*b520*/  MUFU.EX2 R100, R2 ;  /* 0x0000000200647308 */ /* 0x0004e20000000800 */
[C---:B------:R-:W-:Y:S02]  /*b530*/  FMUL.FTZ R18, R101.reuse, R126 ;  /* 0x0000007e65127220 */ /* 0x040fe40000410000 */
[----:B------:R-:W-:Y:S02]  /*b540*/  FMUL.FTZ R19, R101, R127 ;  /* 0x0000007f65137220 */ /* 0x000fe40000410000 */
[C---:B------:R-:W-:Y:S01]  /*b550*/  FMUL.FTZ R32, R103.reuse, R140 ;  /* 0x0000008c67207220 */ /* 0x040fe20000410000 */
[----:B------:R-:W-:Y:S01]  /*b560*/  LDSM.16.MT88.4 R124, [R185+0x400] ;  /* 0x00040000b97c783b */ /* 0x000fe20000004200 */
[----:B------:R-:W-:Y:S02]  /*b570*/  FMUL.FTZ R33, R103, R141 ;  /* 0x0000008d67217220 */ /* 0x000fe40000410000 */
[C---:B------:R-:W-:Y:S02]  /*b580*/  FMUL.FTZ R34, R101.reuse, R142 ;  /* 0x0000008e65227220 */ /* 0x040fe40000410000 */
[----:B------:R-:W-:Y:S02]  /*b590*/  FMUL.FTZ R35, R101, R143 ;  /* 0x0000008f65237220 */ /* 0x000fe40000410000 */
[C---:B------:R-:W-:Y:S01]  /*b5a0*/  FMUL.FTZ R48, R103.reuse, R156 ;  /* 0x0000009c67307220 */ /* 0x040fe20000410000 */
[----:B------:R-:W-:Y:S01]  /*b5b0*/  LDSM.16.MT88.4 R140, [R186+0x800] ;  /* 0x00080000ba8c783b */ /* 0x000fe20000004200 */
[----:B------:R-:W-:Y:S02]  /*b5c0*/  FMUL.FTZ R49, R103, R157 ;  /* 0x0000009d67317220 */ /* 0x000fe40000410000 */
[C---:B------:R-:W-:Y:S01]  /*b5d0*/  FMUL.FTZ R50, R101.reuse, R158 ;  /* 0x0000009e65327220 */ /* 0x040fe20000410000 */
[----:B-1----:R-:W-:Y:S01]  /*b5e0*/  FMNMX.FTZ R0, R0, R3, !PT ;  /* 0x0000000300007209 */ /* 0x002fe20007810000 */
[----:B------:R-:W-:Y:S02]  /*b5f0*/  FMUL.FTZ R51, R101, R159 ;  /* 0x0000009f65337220 */ /* 0x000fe40000410000 */
[C---:B------:R-:W-:Y:S01]  /*b600*/  FMUL.FTZ R52, R103.reuse, R52 ;  /* 0x0000003467347220 */ /* 0x040fe20000410000 */
[----:B------:R-:W-:Y:S01]  /*b610*/  LDSM.16.MT88.4 R156, [R185+0x1400] ;  /* 0x00140000b99c783b */ /* 0x000fe20000004200 */
[----:B------:R-:W-:Y:S02]  /*b620*/  FMUL.FTZ R53, R103, R53 ;  /* 0x0000003567357220 */ /* 0x000fe40000410000 */
[----:B--2---:R-:W-:Y:S02]  /*b630*/  FFMA.FTZ R2, R164, c[0x0][0x2d0], -R168 ;  /* 0x0000b400a4027a23 */ /* 0x004fe400000108a8 */
[----:B------:R-:W-:Y:S02]  /*b640*/  FMUL.FTZ R164, R107, c[0x0][0x2d0] ;  /* 0x0000b4006ba47a20 */ /* 0x000fe40000410000 */
[----:B------:R1:W-:Y:S01]  /*b650*/  MUFU.EX2 R228, R2 ;  /* 0x0000000200e47308 */ /* 0x0003e20000000800 */
[----:B---3--:R-:W-:Y:S02]  /*b660*/  FMUL.FTZ R8, R100, R112 ;  /* 0x0000007064087220 */ /* 0x008fe40000410000 */
[--C-:B------:R-:W-:Y:S02]  /*b670*/  FFMA.FTZ R3, R178, c[0x0][0x2d0], -R164.reuse ;  /* 0x0000b400b2037a23 */ /* 0x100fe400000108a4 */
        /* <DEDUP_REMOVED lines=10> */
[C---:B------:R-:W-:Y:S02]  /*b720*/  FMUL.FTZ R44, R100.reuse, R152 ;  /* 0x00000098642c7220 */ /* 0x040fe40000410000 */
[----:B-1----:R-:W-:Y:S02]  /*b730*/  FFMA.FTZ R2, R177, c[0x0][0x2d0], -R164 ;  /* 0x0000b400b1027a23 */ /* 0x002fe400000108a4 */
[C---:B------:R-:W-:Y:S02]  /*b740*/  FMUL.FTZ R45, R100.reuse, R153 ;  /* 0x00000099642d7220 */ /* 0x040fe40000410000 */
[----:B------:R1:W3:Y:S01]  /*b750*/  MUFU.EX2 R226, R2 ;  /* 0x0000000200e27308 */ /* 0x0002e20000000800 */
[C---:B------:R-:W-:Y:S02]  /*b760*/  FMUL.FTZ R54, R101.reuse, R54 ;  /* 0x0000003665367220 */ /* 0x040fe40000410000 */
[----:B------:R-:W-:Y:S02]  /*b770*/  FMUL.FTZ R55, R101, R55 ;  /* 0x0000003765377220 */ /* 0x000fe40000410000 */
[--C-:B--2---:R-:W-:Y:S02]  /*b780*/  FFMA.FTZ R3, R161, c[0x0][0x2d0], -R168.reuse ;  /* 0x0000b400a1037a23 */ /* 0x104fe400000108a8 */
[C---:B------:R-:W-:Y:S02]  /*b790*/  FMUL.FTZ R56, R100.reuse, R56 ;  /* 0x0000003864387220 */ /* 0x040fe40000410000 */
[C---:B------:R-:W-:Y:S01]  /*b7a0*/  FMUL.FTZ R57, R100.reuse, R57 ;  /* 0x0000003964397220 */ /* 0x040fe20000410000 */
[----:B------:R2:W-:Y:S01]  /*b7b0*/  MUFU.EX2 R236, R3 ;  /* 0x0000000300ec7308 */ /* 0x0005e20000000800 */
[C---:B------:R-:W-:Y:S02]  /*b7c0*/  FMUL.FTZ R60, R100.reuse, R60 ;  /* 0x0000003c643c7220 */ /* 0x040fe40000410000 */
[C---:B------:R-:W-:Y:S02]  /*b7d0*/  FMUL.FTZ R61, R100.reuse, R61 ;  /* 0x0000003d643d7220 */ /* 0x040fe40000410000 */
[C---:B------:R-:W-:Y:S02]  /*b7e0*/  FMUL.FTZ R64, R103.reuse, R64 ;  /* 0x0000004067407220 */ /* 0x040fe40000410000 */
[----:B------:R-:W-:Y:S02]  /*b7f0*/  FMUL.FTZ R65, R103, R65 ;  /* 0x0000004167417220 */ /* 0x000fe40000410000 */
[C---:B------:R-:W-:Y:S02]  /*b800*/  FMUL.FTZ R66, R101.reuse, R66 ;  /* 0x0000004265427220 */ /* 0x040fe40000410000 */
[----:B------:R-:W-:Y:S02]  /*b810*/  FMUL.FTZ R67, R101, R67 ;  /* 0x0000004365437220 */ /* 0x000fe40000410000 */
[----:B------:R-:W-:Y:S01]  /*b820*/  FMUL.FTZ R68, R103, R68 ;  /* 0x0000004467447220 */ /* 0x000fe20000410000 */
[----:B-1----:R-:W1:Y:S01]  /*b830*/  SHFL.BFLY PT, R2, R0, 0x1, 0x1f ;  /* 0x0c201f0000027f89 */ /* 0x002e6200000e0000 */
[----:B---3--:R-:W-:Y:S01]  /*b840*/  F2FP.BF16.PACK_AB R117, R229, R226 ;  /* 0x000000e2e575723e */ /* 0x008fe200000010ff */
[----:B------:R-:W-:Y:S02]  /*b850*/  FMUL.FTZ R69, R103, R69 ;  /* 0x0000004567457220 */ /* 0x000fe40000410000 */
[C---:B------:R-:W-:Y:S02]  /*b860*/  FMUL.FTZ R70, R101.reuse, R70 ;  /* 0x0000004665467220 */ /* 0x040fe40000410000 */
[----:B------:R-:W-:Y:S02]  /*b870*/  FMUL.FTZ R71, R101, R71 ;  /* 0x0000004765477220 */ /* 0x000fe40000410000 */
[C---:B------:R-:W-:Y:S02]  /*b880*/  FMUL.FTZ R72, R100.reuse, R72 ;  /* 0x0000004864487220 */ /* 0x040fe40000410000 */
[----:B--2---:R-:W-:Y:S02]  /*b890*/  FFMA.FTZ R3, R111, c[0x0][0x2d0], -R168 ;  /* 0x0000b4006f037a23 */ /* 0x004fe400000108a8 */
[C---:B------:R-:W-:Y:S02]  /*b8a0*/  FMUL.FTZ R73, R100.reuse, R73 ;  /* 0x0000004964497220 */ /* 0x040fe40000410000 */
[----:B------:R2:W3:Y:S01]  /*b8b0*/  MUFU.EX2 R237, R3 ;  /* 0x0000000300ed7308 */ /* 0x0004e20000000800 */
[C---:B------:R-:W-:Y:S02]  /*b8c0*/  FMUL.FTZ R76, R100.reuse, R76 ;  /* 0x0000004c644c7220 */ /* 0x040fe40000410000 */
[----:B------:R-:W-:Y:S02]  /*b8d0*/  FMUL.FTZ R77, R100, R77 ;  /* 0x0000004d644d7220 */ /* 0x000fe40000410000 */
[C---:B------:R-:W-:Y:S02]  /*b8e0*/  FMUL.FTZ R80, R103.reuse, R80 ;  /* 0x0000005067507220 */ /* 0x040fe40000410000 */
[----:B------:R-:W-:Y:S02]  /*b8f0*/  FMUL.FTZ R81, R103, R81 ;  /* 0x0000005167517220 */ /* 0x000fe40000410000 */
[C---:B------:R-:W-:Y:S01]  /*b900*/  FMUL.FTZ R82, R101.reuse, R82 ;  /* 0x0000005265527220 */ /* 0x040fe20000410000 */
[----:B-1----:R-:W-:Y:S01]  /*b910*/  FMNMX.FTZ R2, R0, R2, !PT ;  /* 0x0000000200027209 */ /* 0x002fe20007810000 */
[--C-:B------:R-:W-:Y:S02]  /*b920*/  FFMA.FTZ R0, R160, c[0x0][0x2d0], -R164.reuse ;  /* 0x0000b400a0007a23 */ /* 0x100fe400000108a4 */
[----:B------:R-:W-:Y:S02]  /*b930*/  FMUL.FTZ R160, R106, c[0x0][0x2d0] ;  /* 0x0000b4006aa07a20 */ /* 0x000fe40000410000 */
[----:B------:R1:W-:Y:S01]  /*b940*/  MUFU.EX2 R234, R0 ;  /* 0x0000000000ea7308 */ /* 0x0003e20000000800 */
[----:B------:R-:W-:Y:S02]  /*b950*/  FMUL.FTZ R83, R101, R83 ;  /* 0x0000005365537220 */ /* 0x000fe40000410000 */
[C---:B------:R-:W-:Y:S02]  /*b960*/  FMUL.FTZ R84, R103.reuse, R84 ;  /* 0x0000005467547220 */ /* 0x040fe40000410000 */
[----:B------:R-:W-:Y:S02]  /*b970*/  FMUL.FTZ R85, R103, R85 ;  /* 0x0000005567557220 */ /* 0x000fe40000410000 */
[----:B------:R-:W-:Y:S02]  /*b980*/  FMUL.FTZ R86, R101, R86 ;  /* 0x0000005665567220 */ /* 0x000fe40000410000 */
[--C-:B--2---:R-:W-:Y:S01]  /*b990*/  FFMA.FTZ R3, R109, c[0x0][0x2d0], -R164.reuse ;  /* 0x0000b4006d037a23 */ /* 0x104fe200000108a4 */
[----:B---3--:R-:W-:Y:S01]  /*b9a0*/  F2FP.BF16.PACK_AB R118, R237, R236 ;  /* 0x000000eced76723e */ /* 0x008fe200000010ff */
[----:B------:R-:W-:Y:S02]  /*b9b0*/  FFMA.FTZ R109, R202, c[0x0][0x2d0], -R164 ;  /* 0x0000b400ca6d7a23 */ /* 0x000fe400000108a4 */
[----:B------:R2:W3:Y:S01]  /*b9c0*/  MUFU.EX2 R235, R3 ;  /* 0x0000000300eb7308 */ /* 0x0004e20000000800 */
[----:B------:R-:W-:Y:S02]  /*b9d0*/  FMUL.FTZ R87, R101, R87 ;  /* 0x0000005765577220 */ /* 0x000fe40000410000 */
[C---:B------:R-:W-:Y:S02]  /*b9e0*/  FMUL.FTZ R88, R100.reuse, R88 ;  /* 0x0000005864587220 */ /* 0x040fe40000410000 */
[C---:B------:R-:W-:Y:S02]  /*b9f0*/  FMUL.FTZ R89, R100.reuse, R89 ;  /* 0x0000005964597220 */ /* 0x040fe40000410000 */
[C---:B------:R-:W-:Y:S02]  /*ba00*/  FMUL.FTZ R92, R100.reuse, R92 ;  /* 0x0000005c645c7220 */ /* 0x040fe40000410000 */
[----:B------:R-:W-:Y:S02]  /*ba10*/  FMUL.FTZ R93, R100, R93 ;  /* 0x0000005d645d7220 */ /* 0x000fe40000410000 */
[----:B-1----:R-:W-:Y:S02]  /*ba20*/  FADD.FTZ R0, -R2, R102 ;  /* 0x0000006602007221 */ /* 0x002fe40000010100 */
[----:B------:R-:W-:Y:S02]  /*ba30*/  FFMA.FTZ R102, R203, c[0x0][0x2d0], -R168 ;  /* 0x0000b400cb667a23 */ /* 0x000fe400000108a8 */
[----:B------:R-:W-:Y:S02]  /*ba40*/  FMUL.FTZ R0, R0, c[0x0][0x2d0] ;  /* 0x0000b40000007a20 */ /* 0x000fe40000410000 */
[----:B------:R1:W-:Y:S01]  /*ba50*/  MUFU.EX2 R222, R102 ;  /* 0x0000006600de7308 */ /* 0x0003e20000000800 */
[C---:B------:R-:W-:Y:S02]  /*ba60*/  FMUL.FTZ R96, R103.reuse, R96 ;  /* 0x0000006067607220 */ /* 0x040fe40000410000 */
[----:B------:R-:W-:Y:S02]  /*ba70*/  FMUL.FTZ R97, R103, R97 ;  /* 0x0000006167617220 */ /* 0x000fe40000410000 */
[C---:B------:R-:W-:Y:S02]  /*ba80*/  FMUL.FTZ R98, R101.reuse, R98 ;  /* 0x0000006265627220 */ /* 0x040fe40000410000 */
[--C-:B--2---:R-:W-:Y:S01]  /*ba90*/  FFMA.FTZ R3, R180, c[0x0][0x2d0], -R160.reuse ;  /* 0x0000b400b4037a23 */ /* 0x104fe200000108a0 */
[----:B---3--:R-:W-:Y:S01]  /*baa0*/  F2FP.BF16.PACK_AB R119, R234, R235 ;  /* 0x000000ebea77723e */ /* 0x008fe200000010ff */
[----:B------:R-:W-:Y:S01]  /*bab0*/  FMUL.FTZ R99, R101, R99 ;  /* 0x0000006365637220 */ /* 0x000fe20000410000 */
[----:B------:R-:W2:Y:S01]  /*bac0*/  MUFU.EX2 R0, R0 ;  /* 0x0000000000007308 */ /* 0x000ea20000000800 */
[--C-:B------:R-:W-:Y:S02]  /*bad0*/  FFMA.FTZ R137, R174, c[0x0][0x2d0], -R160.reuse ;  /* 0x0000b400ae897a23 */ /* 0x100fe400000108a0 */
[----:B------:R-:W-:Y:S02]  /*bae0*/  FFMA.FTZ R136, R173, c[0x0][0x2d0], -R160 ;  /* 0x0000b400ad887a23 */ /* 0x000fe400000108a0 */
[--C-:B------:R-:W-:Y:S02]  /*baf0*/  FFMA.FTZ R111, R208, c[0x0][0x2d0], -R164.reuse ;  /* 0x0000b400d06f7a23 */ /* 0x100fe400000108a4 */
[----:B------:R-:W-:Y:S03]  /*bb00*/  FFMA.FTZ R132, R171, c[0x0][0x2d0], -R164 ;  /* 0x0000b400ab847a23 */ /* 0x000fe600000108a4 */
[----:B------:R3:W-:Y:S01]  /*bb10*/  MUFU.EX2 R224, R3 ;  /* 0x0000000300e07308 */ /* 0x0007e20000000800 */
[----:B-1----:R-:W-:Y:S09]  /*bb20*/  FFMA.FTZ R102, R201, c[0x0][0x2d0], -R168 ;  /* 0x0000b400c9667a23 */ /* 0x002ff200000108a8 */
[----:B------:R1:W-:Y:S01]  /*bb30*/  MUFU.EX2 R223, R102 ;  /* 0x0000006600df7308 */ /* 0x0003e20000000800 */
[C---:B--2---:R-:W-:Y:S02]  /*bb40*/  FMUL.FTZ R10, R0.reuse, R114 ;  /* 0x00000072000a7220 */ /* 0x044fe40000410000 */
[C---:B------:R-:W-:Y:S02]  /*bb50*/  FMUL.FTZ R11, R0.reuse, R115 ;  /* 0x00000073000b7220 */ /* 0x040fe40000410000 */
[C---:B------:R-:W-:Y:S02]  /*bb60*/  FMUL.FTZ R14, R0.reuse, R122 ;  /* 0x0000007a000e7220 */ /* 0x040fe40000410000 */
[C---:B------:R-:W-:Y:S03]  /*bb70*/  FMUL.FTZ R15, R0.reuse, R123 ;  /* 0x0000007b000f7220 */ /* 0x040fe60000410000 */
[----:B------:R-:W-:Y:S01]  /*bb80*/  MUFU.EX2 R201, R109 ;  /* 0x0000006d00c97308 */ /* 0x000fe20000000800 */
[----:B------:R-:W2:Y:S01]  /*bb90*/  LDSM.16.MT88.4 R120, [R185+0xc00] ;  /* 0x000c0000b978783b */ /* 0x000ea20000004200 */
[C---:B------:R-:W-:Y:S02]  /*bba0*/  FMUL.FTZ R26, R0.reuse, R134 ;  /* 0x00000086001a7220 */ /* 0x040fe40000410000 */
[----:B---3--:R-:W-:Y:S02]  /*bbb0*/  FFMA.FTZ R3, R179, c[0x0][0x2d0], -R160 ;  /* 0x0000b400b3037a23 */ /* 0x008fe400000108a0 */
[C---:B------:R-:W-:Y:S02]  /*bbc0*/  FMUL.FTZ R27, R0.reuse, R135 ;  /* 0x00000087001b7220 */ /* 0x040fe40000410000 */
[C---:B------:R-:W-:Y:S02]  /*bbd0*/  FMUL.FTZ R30, R0.reuse, R138 ;  /* 0x0000008a001e7220 */ /* 0x040fe40000410000 */
[----:B------:R-:W3:Y:S01]  /*bbe0*/  MUFU.EX2 R225, R3 ;  /* 0x0000000300e17308 */ /* 0x000ee20000000800 */
[C---:B------:R-:W-:Y:S02]  /*bbf0*/  FMUL.FTZ R31, R0.reuse, R139 ;  /* 0x0000008b001f7220 */ /* 0x040fe40000410000 */
[----:B-1----:R-:W-:Y:S02]  /*bc00*/  FFMA.FTZ R102, R199, c[0x0][0x2d0], -R164 ;  /* 0x0000b400c7667a23 */ /* 0x002fe400000108a4 */
        /* <DEDUP_REMOVED lines=10> */
[C---:B------:R-:W-:Y:S01]  /*bcb0*/  FMUL.FTZ R75, R0.reuse, R75 ;  /* 0x0000004b004b7220 */ /* 0x040fe20000410000 */
[----:B---3--:R-:W-:Y:S01]  /*bcc0*/  F2FP.BF16.PACK_AB R112, R225, R224 ;  /* 0x000000e0e170723e */ /* 0x008fe200000010ff */
[----:B------:R-:W-:Y:S02]  /*bcd0*/  FFMA.FTZ R3, R163, c[0x0][0x2d0], -R160 ;  /* 0x0000b400a3037a23 */ /* 0x000fe400000108a0 */
[C---:B------:R-:W-:Y:S02]  /*bce0*/  FMUL.FTZ R78, R0.reuse, R78 ;  /* 0x0000004e004e7220 */ /* 0x040fe40000410000 */
[----:B------:R3:W-:Y:S01]  /*bcf0*/  MUFU.EX2 R232, R3 ;  /* 0x0000000300e87308 */ /* 0x0007e20000000800 */
[C---:B------:R-:W-:Y:S02]  /*bd00*/  FMUL.FTZ R79, R0.reuse, R79 ;  /* 0x0000004f004f7220 */ /* 0x040fe40000410000 */
[----:B------:R-:W-:Y:S02]  /*bd10*/  FMUL.FTZ R90, R0, R90 ;  /* 0x0000005a005a7220 */ /* 0x000fe40000410000 */
[----:B-1----:R-:W-:Y:S02]  /*bd20*/  FFMA.FTZ R102, R204, c[0x0][0x2d0], -R164 ;  /* 0x0000b400cc667a23 */ /* 0x002fe400000108a4 */
[C---:B------:R-:W-:Y:S02]  /*bd30*/  FMUL.FTZ R91, R0.reuse, R91 ;  /* 0x0000005b005b7220 */ /* 0x040fe40000410000 */
[C---:B------:R-:W-:Y:S01]  /*bd40*/  FMUL.FTZ R94, R0.reuse, R94 ;  /* 0x0000005e005e7220 */ /* 0x040fe20000410000 */
[----:B------:R1:W-:Y:S01]  /*bd50*/  MUFU.EX2 R220, R102 ;  /* 0x0000006600dc7308 */ /* 0x0003e20000000800 */
[----:B------:R-:W-:Y:S02]  /*bd60*/  FMUL.FTZ R95, R0, R95 ;  /* 0x0000005f005f7220 */ /* 0x000fe40000410000 */
[--C-:B------:R-:W-:Y:S02]  /*bd70*/  FFMA.FTZ R138, R175, c[0x0][0x2d0], -R160.reuse ;  /* 0x0000b400af8a7a23 */ /* 0x100fe400000108a0 */
[----:B------:R-:W-:Y:S02]  /*bd80*/  FFMA.FTZ R135, R205, c[0x0][0x2d0], -R160 ;  /* 0x0000b400cd877a23 */ /* 0x000fe400000108a0 */
[----:B------:R-:W-:Y:S04]  /*bd90*/  FFMA.FTZ R109, R206, c[0x0][0x2d0], -R164 ;  /* 0x0000b400ce6d7a23 */ /* 0x000fe800000108a4 */
[----:B------:R-:W-:Y:S01]  /*bda0*/  MUFU.EX2 R173, R109 ;  /* 0x0000006d00ad7308 */ /* 0x000fe20000000800 */
[----:B---3--:R-:W-:Y:S09]  /*bdb0*/  FFMA.FTZ R3, R162, c[0x0][0x2d0], -R160 ;  /* 0x0000b400a2037a23 */ /* 0x008ff200000108a0 */
[----:B------:R3:W4:Y:S01]  /*bdc0*/  MUFU.EX2 R233, R3 ;  /* 0x0000000300e97308 */ /* 0x0007220000000800 */
[--C-:B-1----:R-:W-:Y:S09]  /*bdd0*/  FFMA.FTZ R102, R182, c[0x0][0x2d0], -R168.reuse ;  /* 0x0000b400b6667a23 */ /* 0x102ff200000108a8 */
[----:B------:R1:W-:Y:S01]  /*bde0*/  MUFU.EX2 R204, R102 ;  /* 0x0000006600cc7308 */ /* 0x0003e20000000800 */
[----:B---3--:R-:W-:Y:S01]  /*bdf0*/  FMUL.FTZ R3, R2, c[0x0][0x2d0] ;  /* 0x0000b40002037a20 */ /* 0x008fe20000410000 */
[----:B----4-:R-:W-:Y:S03]  /*be00*/  F2FP.BF16.PACK_AB R114, R233, R232 ;  /* 0x000000e8e972723e */ /* 0x010fe600000010ff */
[--C-:B------:R-:W-:Y:S02]  /*be10*/  FFMA.FTZ R4, R176, c[0x0][0x2d0], -R3.reuse ;  /* 0x0000b400b0047a23 */ /* 0x100fe40000010803 */
[--C-:B------:R-:W-:Y:S03]  /*be20*/  FFMA.FTZ R134, R212, c[0x0][0x2d0], -R3.reuse ;  /* 0x0000b400d4867a23 */ /* 0x100fe60000010803 */
[----:B------:R3:W4:Y:S01]  /*be30*/  MUFU.EX2 R161, R4 ;  /* 0x0000000400a17308 */ /* 0x0007220000000800 */
[--C-:B------:R-:W-:Y:S02]  /*be40*/  FFMA.FTZ R133, R214, c[0x0][0x2d0], -R3.reuse ;  /* 0x0000b400d6857a23 */ /* 0x100fe40000010803 */
[----:B-1----:R-:W-:Y:S02]  /*be50*/  FFMA.FTZ R102, R183, c[0x0][0x2d0], -R168 ;  /* 0x0000b400b7667a23 */ /* 0x002fe400000108a8 */
[--C-:B------:R-:W-:Y:S05]  /*be60*/  FFMA.FTZ R105, R105, c[0x0][0x2d0], -R3.reuse ;  /* 0x0000b40069697a23 */ /* 0x100fea0000010803 */
[----:B------:R1:W-:Y:S10]  /*be70*/  MUFU.EX2 R203, R102 ;  /* 0x0000006600cb7308 */ /* 0x0003f40000000800 */
[----:B------:R-:W-:Y:S01]  /*be80*/  MUFU.EX2 R165, R133 ;  /* 0x0000008500a57308 */ /* 0x000fe20000000800 */
[----:B---3--:R-:W-:Y:S02]  /*be90*/  FFMA.FTZ R4, R181, c[0x0][0x2d0], -R3 ;  /* 0x0000b400b5047a23 */ /* 0x008fe40000010803 */
[----:B----4-:R-:W-:Y:S07]  /*bea0*/  FFMA.FTZ R0, R0, R247, R161 ;  /* 0x000000f700007223 */ /* 0x010fee00000100a1 */
[----:B------:R3:W4:Y:S01]  /*beb0*/  MUFU.EX2 R162, R4 ;  /* 0x0000000400a27308 */ /* 0x0007220000000800 */
[----:B-1----:R-:W-:Y:S09]  /*bec0*/  FFMA.FTZ R102, R200, c[0x0][0x2d0], -R164 ;  /* 0x0000b400c8667a23 */ /* 0x002ff200000108a4 */
[----:B------:R1:W-:Y:S01]  /*bed0*/  MUFU.EX2 R202, R102 ;  /* 0x0000006600ca7308 */ /* 0x0003e20000000800 */
[--C-:B---3--:R-:W-:Y:S01]  /*bee0*/  FFMA.FTZ R4, R167, c[0x0][0x2d0], -R3.reuse ;  /* 0x0000b400a7047a23 */ /* 0x108fe20000010803 */
[C---:B----4-:R-:W-:Y:S08]  /*bef0*/  F2FP.BF16.PACK_AB R113, R162.reuse, R161 ;  /* 0x000000a1a271723e */ /* 0x050ff000000010ff */
[----:B------:R-:W-:Y:S01]  /*bf00*/  MUFU.EX2 R167, R138 ;  /* 0x0000008a00a77308 */ /* 0x000fe20000000800 */
[----:B------:R-:W-:Y:S02]  /*bf10*/  FADD.FTZ R0, R162, R0 ;  /* 0x00000000a2007221 */ /* 0x000fe40000010000 */
[----:B-1----:R-:W-:Y:S07]  /*bf20*/  FFMA.FTZ R102, R215, c[0x0][0x2d0], -R160 ;  /* 0x0000b400d7667a23 */ /* 0x002fee00000108a0 */
[----:B------:R1:W3:Y:S10]  /*bf30*/  MUFU.EX2 R230, R4 ;  /* 0x0000000400e67308 */ /* 0x0002f40000000800 */
[----:B------:R4:W-:Y:S01]  /*bf40*/  MUFU.EX2 R199, R102 ;  /* 0x0000006600c77308 */ /* 0x0009e20000000800 */
[----:B-1----:R-:W-:Y:S09]  /*bf50*/  FFMA.FTZ R4, R166, c[0x0][0x2d0], -R3 ;  /* 0x0000b400a6047a23 */ /* 0x002ff20000010803 */
[----:B------:R1:W-:Y:S01]  /*bf60*/  MUFU.EX2 R166, R105 ;  /* 0x0000006900a67308 */ /* 0x0003e20000000800 */
[----:B---3--:R-:W-:Y:S02]  /*bf70*/  FADD.FTZ R0, R230, R0 ;  /* 0x00000000e6007221 */ /* 0x008fe40000010000 */
[----:B----4-:R-:W-:Y:S07]  /*bf80*/  FFMA.FTZ R102, R211, c[0x0][0x2d0], -R160 ;  /* 0x0000b400d3667a23 */ /* 0x010fee00000108a0 */
[----:B------:R3:W4:Y:S10]  /*bf90*/  MUFU.EX2 R231, R4 ;  /* 0x0000000400e77308 */ /* 0x0007340000000800 */
[----:B------:R5:W-:Y:S01]  /*bfa0*/  MUFU.EX2 R200, R102 ;  /* 0x0000006600c87308 */ /* 0x000be20000000800 */
[----:B-1----:R-:W-:Y:S04]  /*bfb0*/  FFMA.FTZ R105, R101, R246, R226 ;  /* 0x000000f665697223 */ /* 0x002fe800000100e2 */
[----:B------:R-:W-:Y:S02]  /*bfc0*/  FADD.FTZ R105, R229, R105 ;  /* 0x00000069e5697221 */ /* 0x000fe40000010000 */
[----:B---3--:R-:W-:Y:S01]  /*bfd0*/  FMUL.FTZ R4, R103, R116 ;  /* 0x0000007467047220 */ /* 0x008fe20000410000 */
[----:B------:R-:W-:Y:S01]  /*bfe0*/  F2FP.BF16.PACK_AB R116, R228, R227 ;  /* 0x000000e3e474723e */ /* 0x000fe200000010ff */
[C---:B----4-:R-:W-:Y:S01]  /*bff0*/  FADD.FTZ R0, R231.reuse, R0 ;  /* 0x00000000e7007221 */ /* 0x050fe20000010000 */
[----:B------:R-:W-:Y:S05]  /*c000*/  F2FP.BF16.PACK_AB R115, R231, R230 ;  /* 0x000000e6e773723e */ /* 0x000fea00000010ff */
[-C--:B------:R-:W-:Y:S05]  /*c010*/  HMMA.16816.F32.BF16 R4, R116, R20.reuse, R4 ;  /* 0x000000147404723c */ /* 0x080fea0000041804 */
[--C-:B-----5:R-:W-:Y:S03]  /*c020*/  FFMA.FTZ R102, R210, c[0x0][0x2d0], -R3.reuse ;  /* 0x0000b400d2667a23 */ /* 0x120fe60000010803 */
[C---:B------:R-:W-:Y:S01]  /*c030*/  HMMA.16816.F32.BF16 R8, R112.reuse, R20, R8 ;  /* 0x000000147008723c */ /* 0x040fe20000041808 */
[----:B------:R1:W-:Y:S06]  /*c040*/  MUFU.EX2 R182, R102 ;  /* 0x0000006600b67308 */ /* 0x0003ec0000000800 */
[C---:B------:R-:W-:Y:S01]  /*c050*/  FMUL.FTZ R20, R103.reuse, R128 ;  /* 0x0000008067147220 */ /* 0x040fe20000410000 */
[-C--:B------:R-:W-:Y:S04]  /*c060*/  HMMA.16816.F32.BF16 R12, R112, R22.reuse, R12 ;  /* 0x00000016700c723c */ /* 0x080fe8000004180c */
[----:B------:R-:W-:Y:S02]  /*c070*/  FMUL.FTZ R21, R103, R129 ;  /* 0x0000008167157220 */ /* 0x000fe40000410000 */
[--C-:B------:R-:W-:Y:S02]  /*c080*/  FFMA.FTZ R129, R170, c[0x0][0x2d0], -R168.reuse ;  /* 0x0000b400aa817a23 */ /* 0x100fe400000108a8 */
[C---:B------:R-:W-:Y:S01]  /*c090*/  HMMA.16816.F32.BF16 R16, R116.reuse, R22, R16 ;  /* 0x000000167410723c */ /* 0x040fe20000041810 */
[----:B------:R-:W-:Y:S03]  /*c0a0*/  MUFU.EX2 R170, R132 ;  /* 0x0000008400aa7308 */ /* 0x000fe60000000800 */
[--C-:B------:R-:W-:Y:S03]  /*c0b0*/  FFMA.FTZ R128, R169, c[0x0][0x2d0], -R168.reuse ;  /* 0x0000b400a9807a23 */ /* 0x100fe600000108a8 */
[C---:B------:R-:W-:Y:S02]  /*c0c0*/  FMUL.FTZ R22, R101.reuse, R130 ;  /* 0x0000008265167220 */ /* 0x040fe40000410000 */
[----:B------:R-:W-:Y:S02]  /*c0d0*/  FMUL.FTZ R23, R101, R131 ;  /* 0x0000008365177220 */ /* 0x000fe40000410000 */
[----:B------:R-:W-:Y:S01]  /*c0e0*/  MUFU.EX2 R176, R129 ;  /* 0x0000008100b07308 */ /* 0x000fe20000000800 */
[--C-:B-1----:R-:W-:Y:S02]  /*c0f0*/  FFMA.FTZ R102, R209, c[0x0][0x2d0], -R3.reuse ;  /* 0x0000b400d1667a23 */ /* 0x102fe40000010803 */
[--C-:B------:R-:W-:Y:S02]  /*c100*/  FFMA.FTZ R131, R213, c[0x0][0x2d0], -R168.reuse ;  /* 0x0000b400d5837a23 */ /* 0x100fe400000108a8 */
[-C--:B------:R-:W-:Y:S03]  /*c110*/  HMMA.16816.F32.BF16 R20, R116, R36.reuse, R20 ;  /* 0x000000247414723c */ /* 0x080fe60000041814 */
[----:B------:R-:W-:Y:S02]  /*c120*/  FFMA.FTZ R130, R207, c[0x0][0x2d0], -R168 ;  /* 0x0000b400cf827a23 */ /* 0x000fe400000108a8 */
[----:B------:R1:W-:Y:S03]  /*c130*/  MUFU.EX2 R183, R102 ;  /* 0x0000006600b77308 */ /* 0x0003e60000000800 */
[C---:B------:R-:W-:Y:S07]  /*c140*/  HMMA.16816.F32.BF16 R24, R112.reuse, R36, R24 ;  /* 0x000000247018723c */ /* 0x040fee0000041818 */
[C---:B------:R-:W-:Y:S01]  /*c150*/  FMUL.FTZ R36, R103.reuse, R144 ;  /* 0x0000009067247220 */ /* 0x040fe20000410000 */
[-C--:B------:R-:W-:Y:S01]  /*c160*/  HMMA.16816.F32.BF16 R28, R112, R38.reuse, R28 ;  /* 0x00000026701c723c */ /* 0x080fe2000004181c */
[----:B------:R-:W-:Y:S03]  /*c170*/  MUFU.EX2 R171, R131 ;  /* 0x0000008300ab7308 */ /* 0x000fe60000000800 */
[----:B------:R-:W-:Y:S04]  /*c180*/  FMUL.FTZ R37, R103, R145 ;  /* 0x0000009167257220 */ /* 0x000fe80000410000 */
[C---:B------:R-:W-:Y:S03]  /*c190*/  HMMA.16816.F32.BF16 R32, R116.reuse, R38, R32 ;  /* 0x000000267420723c */ /* 0x040fe60000041820 */
[----:B------:R-:W-:Y:S01]  /*c1a0*/  MUFU.EX2 R175, R130 ;  /* 0x0000008200af7308 */ /* 0x000fe20000000800 */
[--C-:B-1----:R-:W-:Y:S03]  /*c1b0*/  FFMA.FTZ R102, R216, c[0x0][0x2d0], -R160.reuse ;  /* 0x0000b400d8667a23 */ /* 0x102fe600000108a0 */
[C---:B------:R-:W-:Y:S02]  /*c1c0*/  FMUL.FTZ R38, R101.reuse, R146 ;  /* 0x0000009265267220 */ /* 0x040fe40000410000 */
[----:B------:R-:W-:Y:S04]  /*c1d0*/  FMUL.FTZ R39, R101, R147 ;  /* 0x0000009365277220 */ /* 0x000fe80000410000 */
[----:B------:R1:W-:Y:S03]  /*c1e0*/  MUFU.EX2 R180, R102 ;  /* 0x0000006600b47308 */ /* 0x0003e60000000800 */
[-C--:B--2---:R-:W-:Y:S07]  /*c1f0*/  HMMA.16816.F32.BF16 R36, R116, R120.reuse, R36 ;  /* 0x000000787424723c */ /* 0x084fee0000041824 */
[----:B------:R-:W-:Y:S01]  /*c200*/  MUFU.EX2 R177, R128 ;  /* 0x0000008000b17308 */ /* 0x000fe20000000800 */
[C---:B------:R-:W-:Y:S08]  /*c210*/  HMMA.16816.F32.BF16 R40, R112.reuse, R120, R40 ;  /* 0x000000787028723c */ /* 0x040ff00000041828 */
[-C--:B------:R-:W-:Y:S01]  /*c220*/  HMMA.16816.F32.BF16 R44, R112, R122.reuse, R44 ;  /* 0x0000007a702c723c */ /* 0x080fe2000004182c */
[----:B------:R-:W-:Y:S03]  /*c230*/  MUFU.EX2 R168, R137 ;  /* 0x0000008900a87308 */ /* 0x000fe60000000800 */
[----:B-1----:R-:W-:Y:S04]  /*c240*/  FFMA.FTZ R102, R217, c[0x0][0x2d0], -R160 ;  /* 0x0000b400d9667a23 */ /* 0x002fe800000108a0 */
[C---:B------:R-:W-:Y:S01]  /*c250*/  HMMA.16816.F32.BF16 R48, R116.reuse, R122, R48 ;  /* 0x0000007a7430723c */ /* 0x040fe20000041830 */
[----:B------:R-:W1:Y:S02]  /*c260*/  LDSM.16.MT88.4 R120, [R186+0xc00] ;  /* 0x000c0000ba78783b */ /* 0x000e640000004200 */
[----:B------:R2:W-:Y:S10]  /*c270*/  MUFU.EX2 R181, R102 ;  /* 0x0000006600b57308 */ /* 0x0005f40000000800 */
[----:B------:R-:W3:Y:S01]  /*c280*/  MUFU.EX2 R169, R136 ;  /* 0x0000008800a97308 */ /* 0x000ee20000000800 */
[--C-:B--2---:R-:W-:Y:S09]  /*c290*/  FFMA.FTZ R102, R219, c[0x0][0x2d0], -R3.reuse ;  /* 0x0000b400db667a23 */ /* 0x104ff20000010803 */
[----:B------:R2:W-:Y:S01]  /*c2a0*/  MUFU.EX2 R179, R102 ;  /* 0x0000006600b37308 */ /* 0x0005e20000000800 */
[----:B---3--:R-:W-:Y:S01]  /*c2b0*/  F2FP.BF16.PACK_AB R162, R169, R168 ;  /* 0x000000a8a9a2723e */ /* 0x008fe200000010ff */
[-C--:B-1----:R-:W-:Y:S08]  /*c2c0*/  HMMA.16816.F32.BF16 R52, R116, R120.reuse, R52 ;  /* 0x000000787434723c */ /* 0x082ff00000041834 */
[C---:B------:R-:W-:Y:S04]  /*c2d0*/  HMMA.16816.F32.BF16 R56, R112.reuse, R120, R56 ;  /* 0x000000787038723c */ /* 0x040fe80000041838 */
[--C-:B--2---:R-:W-:Y:S04]  /*c2e0*/  FFMA.FTZ R102, R218, c[0x0][0x2d0], -R3.reuse ;  /* 0x0000b400da667a23 */ /* 0x104fe80000010803 */
[-C--:B------:R-:W-:Y:S01]  /*c2f0*/  HMMA.16816.F32.BF16 R60, R112, R122.reuse, R60 ;  /* 0x0000007a703c723c */ /* 0x080fe2000004183c */
[----:B------:R1:W-:Y:S03]  /*c300*/  MUFU.EX2 R178, R102 ;  /* 0x0000006600b27308 */ /* 0x0003e60000000800 */
[----:B------:R-:W-:Y:S02]  /*c310*/  FFMA.FTZ R3, R104, c[0x0][0x2d0], -R3 ;  /* 0x0000b40068037a23 */ /* 0x000fe40000010803 */
[----:B------:R-:W-:Y:S01]  /*c320*/  FFMA.FTZ R104, R100, R245, R224 ;  /* 0x000000f564687223 */ /* 0x000fe200000100e0 */
[----:B------:R-:W-:Y:S01]  /*c330*/  F2FP.BF16.PACK_AB R100, R175, R171 ;  /* 0x000000abaf64723e */ /* 0x000fe200000010ff */
[C---:B------:R-:W-:Y:S01]  /*c340*/  HMMA.16816.F32.BF16 R64, R116.reuse, R122, R64 ;  /* 0x0000007a7440723c */ /* 0x040fe20000041840 */
[----:B------:R-:W2:Y:S02]  /*c350*/  LDSM.16.MT88.4 R120, [R185+0x1800] ;  /* 0x00180000b978783b */ /* 0x000ea40000004200 */
[----:B------:R-:W3:Y:S01]  /*c360*/  MUFU.EX2 R109, R3 ;  /* 0x00000003006d7308 */ /* 0x000ee20000000800 */
[----:B------:R-:W-:Y:S02]  /*c370*/  FADD.FTZ R104, R225, R104 ;  /* 0x00000068e1687221 */ /* 0x000fe40000010000 */
[----:B-1----:R-:W-:Y:S07]  /*c380*/  FFMA.FTZ R102, R172, c[0x0][0x2d0], -R164 ;  /* 0x0000b400ac667a23 */ /* 0x002fee00000108a4 */
[----:B------:R-:W1:Y:S01]  /*c390*/  MUFU.EX2 R172, R111 ;  /* 0x0000006f00ac7308 */ /* 0x000e620000000800 */
[----:B---3--:R-:W-:Y:S01]  /*c3a0*/  F2FP.BF16.PACK_AB R163, R109, R166 ;  /* 0x000000a66da3723e */ /* 0x008fe200000010ff */
[----:B------:R-:W-:Y:S08]  /*c3b0*/  FFMA.FTZ R3, R103, R244, R227 ;  /* 0x000000f467037223 */ /* 0x000ff000000100e3 */
[----:B------:R3:W4:Y:S01]  /*c3c0*/  MUFU.EX2 R174, R102 ;  /* 0x0000006600ae7308 */ /* 0x0007220000000800 */
[----:B------:R-:W-:Y:S04]  /*c3d0*/  FADD.FTZ R3, R228, R3 ;  /* 0x00000003e4037221 */ /* 0x000fe80000010000 */
[----:B------:R-:W-:Y:S05]  /*c3e0*/  FADD.FTZ R3, R236, R3 ;  /* 0x00000003ec037221 */ /* 0x000fea0000010000 */
[----:B------:R-:W5:Y:S01]  /*c3f0*/  MUFU.EX2 R164, R135 ;  /* 0x0000008700a47308 */ /* 0x000f620000000800 */
[-C--:B--2---:R-:W-:Y:S03]  /*c400*/  HMMA.16816.F32.BF16 R68, R116, R120.reuse, R68 ;  /* 0x000000787444723c */ /* 0x084fe60000041844 */
[----:B-1----:R-:W-:Y:S01]  /*c410*/  F2FP.BF16.PACK_AB R101, R173, R172 ;  /* 0x000000acad65723e */ /* 0x002fe200000010ff */
[----:B------:R-:W-:Y:S04]  /*c420*/  FADD.FTZ R3, R237, R3 ;  /* 0x00000003ed037221 */ /* 0x000fe80000010000 */
[C---:B------:R-:W-:Y:S01]  /*c430*/  HMMA.16816.F32.BF16 R72, R112.reuse, R120, R72 ;  /* 0x000000787048723c */ /* 0x040fe20000041848 */
[----:B------:R-:W1:Y:S03]  /*c440*/  MUFU.EX2 R111, R134 ;  /* 0x00000086006f7308 */ /* 0x000e660000000800 */
[----:B------:R-:W-:Y:S01]  /*c450*/  FADD.FTZ R3, R222, R3 ;  /* 0x00000003de037221 */ /* 0x000fe20000010000 */
[----:B---3--:R-:W-:Y:S02]  /*c460*/  F2FP.BF16.PACK_AB R102, R177, R176 ;  /* 0x000000b0b166723e */ /* 0x008fe400000010ff */
[----:B----4-:R-:W-:Y:S01]  /*c470*/  F2FP.BF16.PACK_AB R103, R170, R174 ;  /* 0x000000aeaa67723e */ /* 0x010fe200000010ff */
[-C--:B------:R-:W-:Y:S04]  /*c480*/  HMMA.16816.F32.BF16 R76, R112, R122.reuse, R76 ;  /* 0x0000007a704c723c */ /* 0x080fe8000004184c */
[----:B------:R-:W-:Y:S01]  /*c490*/  FADD.FTZ R3, R223, R3 ;  /* 0x00000003df037221 */ /* 0x000fe20000010000 */
[----:B-----5:R-:W-:Y:S03]  /*c4a0*/  F2FP.BF16.PACK_AB R160, R167, R164 ;  /* 0x000000a4a7a0723e */ /* 0x020fe600000010ff */
[C---:B------:R-:W-:Y:S01]  /*c4b0*/  HMMA.16816.F32.BF16 R80, R116.reuse, R122, R80 ;  /* 0x0000007a7450723c */ /* 0x040fe20000041850 */
[----:B------:R-:W2:Y:S03]  /*c4c0*/  LDSM.16.MT88.4 R120, [R186+0x1800] ;  /* 0x00180000ba78783b */ /* 0x000ea60000004200 */
[----:B-1----:R-:W-:Y:S04]  /*c4d0*/  F2FP.BF16.PACK_AB R161, R165, R111 ;  /* 0x0000006fa5a1723e */ /* 0x002fe800000010ff */
[-C--:B--2---:R-:W-:Y:S08]  /*c4e0*/  HMMA.16816.F32.BF16 R84, R116, R120.reuse, R84 ;  /* 0x000000787454723c */ /* 0x084ff00000041854 */
[C---:B------:R-:W-:Y:S08]  /*c4f0*/  HMMA.16816.F32.BF16 R88, R112.reuse, R120, R88 ;  /* 0x000000787058723c */ /* 0x040ff00000041858 */
[-C--:B------:R-:W-:Y:S07]  /*c500*/  HMMA.16816.F32.BF16 R92, R112, R122.reuse, R92 ;  /* 0x0000007a705c723c */ /* 0x080fee000004185c */
[----:B------:R-:W-:Y:S01]  /*c510*/  F2FP.BF16.PACK_AB R112, R223, R222 ;  /* 0x000000dedf70723e */ /* 0x000fe200000010ff */
[----:B------:R-:W-:Y:S01]  /*c520*/  HMMA.16816.F32.BF16 R96, R116, R122, R96 ;  /* 0x0000007a7460723c */ /* 0x000fe20000041860 */
[----:B------:R-:W1:Y:S03]  /*c530*/  LDSM.16.MT88.4 R120, [R186+0x400] ;  /* 0x00040000ba78783b */ /* 0x000e660000004200 */
[----:B------:R-:W-:Y:S02]  /*c540*/  F2FP.BF16.PACK_AB R113, R220, R221 ;  /* 0x000000dddc71723e */ /* 0x000fe400000010ff */
[----:B------:R-:W-:Y:S02]  /*c550*/  F2FP.BF16.PACK_AB R114, R203, R204 ;  /* 0x000000cccb72723e */ /* 0x000fe400000010ff */
[----:B------:R-:W-:Y:S04]  /*c560*/  F2FP.BF16.PACK_AB R115, R202, R201 ;  /* 0x000000c9ca73723e */ /* 0x000fe800000010ff */
[----:B------:R-:W-:Y:S02]  /*c570*/  F2FP.BF16.PACK_AB R116, R200, R199 ;  /* 0x000000c7c874723e */ /* 0x000fe400000010ff */
        /* <DEDUP_REMOVED lines=95> */
.L_x_1083:
[----:B------:R-:W-:Y:S02]  /*cb70*/  MOV R9, 0x1f ;  /* 0x0000001f00097802 */ /* 0x000fe40000000f00 */
[----:B------:R-:W-:Y:S01]  /*cb80*/  MOV R8, 0xffffffff ;  /* 0xffffffff00087802 */ /* 0x000fe20000000f00 */
[----:B------:R-:W-:Y:S05]  /*cb90*/  BRA.DIV ~URZ, `(.L_x_1087) ;  /* 0x00005d027f007947 */ /* 0x000fea000b800000 */
[----:B------:R1:W2:Y:S02]  /*cba0*/  SHFL.BFLY PT, R0, R244, 0x2, 0x1f ;  /* 0x0c401f00f4007f89 */ /* 0x0002a400000e0000 */
.L_x_1167:
        /* <DEDUP_REMOVED lines=15> */
.L_x_1168:
        /* <DEDUP_REMOVED lines=58> */
[----:B------:R-:W-:Y:S01]  /*d040*/  FMUL.FTZ R49, R2, R57 ;  /* 0x0000003902317220 */ /* 0x000fe20000410000 */
        /* <DEDUP_REMOVED lines=75> */
.L_x_1062:
[----:B------:R2:W5:Y:S04]  /*d500*/  LDL R6, [R1] ;  /* 0x0000000001067983 */ /* 0x0005680000100800 */
        /* <DEDUP_REMOVED lines=17> */
[----:B------:R1:W-:Y:S02]  /*d620*/  STL [R1], R6 ;  /* 0x0000000601007387 */ /* 0x0003e40000100800 */
.L_x_1090:
[----:B--2---:R-:W-:Y:S05]  /*d630*/  BSYNC B0 ;  /* 0x0000000000007941 */ /* 0x004fea0003800000 */
.L_x_1089:
        /* <DEDUP_REMOVED lines=130> */
.L_x_1093:
        /* <DEDUP_REMOVED lines=24> */
[----:B--2---:R-:W-:Y:S01]  /*dfe0*/  IMAD.IADD R10, R4, 0x1, R75 ;  /* 0x00000001040a7824 */ /* 0x004fe200078e024b */
        /* <DEDUP_REMOVED lines=37> */
[----:B------:R-:W3:Y:S04]  /*e240*/  SHFL.IDX PT, R9, R3, 0x2, 0x1c1f ;  /* 0x005c1f0003097f89 */ /* 0x000ee800000e0000 */
[----:B------:R4:W-:Y:S01]  /*e250*/  SHFL.IDX PT, R7, R3, 0x3, 0x1c1f ;  /* 0x007c1f0003077f89 */ /* 0x0009e200000e0000 */
[----:B------:R-:W-:-:S03]  /*e260*/  IMAD R4, R11, c[0x0][0x4e8], RZ ;  /* 0x00013a000b047a24 */ /* 0x000fc600078e02ff */
[----:B------:R1:W1:Y:S01]  /*e270*/  SHFL.IDX PT, R6, R5, 0x3, 0x1c1f ;  /* 0x007c1f0005067f89 */ /* 0x00026200000e0000 */
[----:B------:R-:W-:Y:S01]  /*e280*/  LOP3.LUT P0, RZ, R16, 0x3, RZ, 0xc0, !PT ;  /* 0x0000000310ff7812 */ /* 0x000fe2000780c0ff */
[----:B----4-:R-:W-:-:S05]  /*e290*/  IMAD.IADD R3, R77, 0x1, R75 ;  /* 0x000000014d037824 */ /* 0x010fca00078e024b */
[C---:B------:R-:W-:Y:S02]  /*e2a0*/  IADD3 R16, R3.reuse, 0x8, RZ ;  /* 0x0000000803107810 */ /* 0x040fe40007ffe0ff */
[C---:B------:R-:W-:Y:S02]  /*e2b0*/  IADD3 R11, R3.reuse, 0x40, RZ ;  /* 0x00000040030b7810 */ /* 0x040fe40007ffe0ff */
[C---:B-1----:R-:W-:Y:S02]  /*e2c0*/  IADD3 R5, R3.reuse, 0x48, RZ ;  /* 0x0000004803057810 */ /* 0x042fe40007ffe0ff */
[-C--:B------:R-:W-:Y:S02]  /*e2d0*/  ISETP.GE.OR P5, PT, R3, R4.reuse, P0 ;  /* 0x000000040300720c */ /* 0x080fe400007a6670 */
[-C--:B------:R-:W-:Y:S02]  /*e2e0*/  ISETP.GE.OR P4, PT, R16, R4.reuse, P0 ;  /* 0x000000041000720c */ /* 0x080fe40000786670 */
[----:B------:R-:W-:-:S02]  /*e2f0*/  ISETP.GE.OR P1, PT, R11, R4, P0 ;  /* 0x000000040b00720c */ /* 0x000fc40000726670 */
[----:B------:R-:W-:-:S07]  /*e300*/  ISETP.GE.OR P0, PT, R5, R4, P0 ;  /* 0x000000040500720c */ /* 0x000fce0000706670 */
[----:B------:R1:W-:Y:S01]  /*e310*/  @!P5 ST.E [R14.64], R23 ;  /* 0x000000170e00d985 */ /* 0x0003e2000c101906 */
[----:B------:R-:W-:-:S03]  /*e320*/  ISETP.GE.AND P5, PT, R5, R4, PT ;  /* 0x000000040500720c */ /* 0x000fc60003fa6270 */
[----:B--2---:R1:W-:Y:S01]  /*e330*/  @!P4 ST.E [R12.64], R24 ;  /* 0x000000180c00c985 */ /* 0x0043e2000c101906 */
[----:B------:R-:W-:-:S03]  /*e340*/  ISETP.GE.AND P4, PT, R11, R4, PT ;  /* 0x000000040b00720c */ /* 0x000fc60003f86270 */
[----:B---3--:R1:W-:Y:S01]  /*e350*/  @!P1 ST.E [R8.64], R25 ;  /* 0x0000001908009985 */ /* 0x0083e2000c101906 */
[----:B------:R-:W-:-:S03]  /*e360*/  ISETP.GE.AND P1, PT, R3, R4, PT ;  /* 0x000000040300720c */ /* 0x000fc60003f26270 */
        /* <DEDUP_REMOVED lines=8> */
[----:B---3--:R-:W-:-:S04]  /*e3f0*/  SHF.R.S32.HI R77, RZ, 0x1f, R78 ;  /* 0x0000001fff4d7819 */ /* 0x008fc8000001144e */
[----:B------:R-:W-:-:S04]  /*e400*/  LEA.HI R77, R77, R78, RZ, 0x2 ;  /* 0x0000004e4d4d7211 */ /* 0x000fc800078f10ff */
[----:B------:R-:W-:-:S04]  /*e410*/  LOP3.LUT R77, R77, 0xfffffffc, RZ, 0xc0, !PT ;  /* 0xfffffffc4d4d7812 */ /* 0x000fc800078ec0ff */
[----:B------:R-:W-:Y:S02]  /*e420*/  IADD3 R77, -R77, R78, RZ ;  /* 0x0000004e4d4d7210 */ /* 0x000fe40007ffe1ff */
[----:B------:R-:W-:Y:S02]  /*e430*/  IADD3 R3, R7, R2, RZ ;  /* 0x0000000207037210 */ /* 0x000fe40007ffe0ff */
[----:B------:R-:W-:Y:S02]  /*e440*/  LEA R5, R77, R250, 0x5 ;  /* 0x000000fa4d057211 */ /* 0x000fe400078e28ff */
[----:B------:R-:W-:Y:S02]  /*e450*/  MOV R2, R6 ;  /* 0x0000000600027202 */ /* 0x000fe40000000f00 */
[----:B------:R-:W-:-:S03]  /*e460*/  IADD3 R5, R75, R5, RZ ;  /* 0x000000054b057210 */ /* 0x000fc60007ffe0ff */
[----:B------:R-:W-:Y:S01]  /*e470*/  IMAD.WIDE.U32 R6, R76, c[0x0][0x3e8], R2 ;  /* 0x0000fa004c067a25 */ /* 0x000fe200078e0002 */
[----:B------:R-:W-:-:S03]  /*e480*/  SHF.R.S32.HI R3, RZ, 0x1f, R0 ;  /* 0x0000001fff037819 */ /* 0x000fc60000011400 */
[----:B------:R-:W-:-:S04]  /*e490*/  @P2 IMAD.HI.U32 R9, R5, c[0x0][0x4ec], RZ ;  /* 0x00013b0005092a27 */ /* 0x000fc800078e00ff */
[----:B------:R-:W-:Y:S01]  /*e4a0*/  IMAD.MOV.U32 R2, RZ, RZ, R5 ;  /* 0x000000ffff027224 */ /* 0x000fe200078e0005 */
[----:B------:R-:W-:Y:S01]  /*e4b0*/  @P2 SHF.R.U32.HI R2, RZ, c[0x0][0x4f0], R9 ;  /* 0x00013c00ff022a19 */ /* 0x000fe20000011609 */
[----:B------:R-:W-:Y:S02]  /*e4c0*/  IMAD R8, R3, c[0x0][0x3f0], RZ ;  /* 0x0000fc0003087a24 */ /* 0x000fe400078e02ff */
[----:B------:R-:W-:Y:S02]  /*e4d0*/  IMAD R7, R76, c[0x0][0x3ec], R7 ;  /* 0x0000fb004c077a24 */ /* 0x000fe400078e0207 */
[C---:B------:R-:W-:Y:S01]  /*e4e0*/  IMAD R9, R0.reuse, c[0x0][0x3f4], R8 ;  /* 0x0000fd0000097a24 */ /* 0x040fe200078e0208 */
[----:B------:R-:W-:Y:S01]  /*e4f0*/  SHF.R.S32.HI R8, RZ, 0x1f, R2 ;  /* 0x0000001fff087819 */ /* 0x000fe20000011402 */
[----:B------:R-:W-:Y:S01]  /*e500*/  IMAD.WIDE.U32 R6, R0, c[0x0][0x3f0], R6 ;  /* 0x0000fc0000067a25 */ /* 0x000fe200078e0006 */
[----:B------:R-:W-:-:S03]  /*e510*/  IADD3 R0, -R2, RZ, RZ ;  /* 0x000000ff02007210 */ /* 0x000fc60007ffe1ff */
[----:B------:R-:W-:Y:S02]  /*e520*/  IMAD.IADD R7, R7, 0x1, R9 ;  /* 0x0000000107077824 */ /* 0x000fe400078e0209 */
[----:B------:R-:W-:-:S05]  /*e530*/  IMAD R0, R0, c[0x0][0x4e8], R5 ;  /* 0x00013a0000007a24 */ /* 0x000fca00078e0205 */
[----:B------:R-:W-:-:S05]  /*e540*/  SHF.R.S32.HI R5, RZ, 0x1f, R0 ;  /* 0x0000001fff057819 */ /* 0x000fca0000011400 */
[----:B------:R-:W-:Y:S01]  /*e550*/  IMAD R5, R5, c[0x0][0x3d8], RZ ;  /* 0x0000f60005057a24 */ /* 0x000fe200078e02ff */
[----:B------:R-:W-:Y:S02]  /*e560*/  IADD3 R11, R250, R75, RZ ;  /* 0x0000004bfa0b7210 */ /* 0x000fe40007ffe0ff */
[----:B--2---:R-:W-:-:S05]  /*e570*/  SHF.L.U32 R3, R18, 0x1, RZ ;  /* 0x0000000112037819 */ /* 0x004fca00000006ff */
        /* <DEDUP_REMOVED lines=23> */
.L_x_1169:
[----:B------:R-:W-:Y:S05]  /*e6f0*/  BRA.DIV ~URZ, `(.L_x_1096) ;  /* 0x000044a27f007947 */ /* 0x000fea000b800000 */
[----:B------:R3:W4:Y:S02]  /*e700*/  SHFL.IDX PT, R0, R13, RZ, 0x1c1f ;  /* 0x001c1fff0d007589 */ /* 0x00072400000e0000 */
.L_x_1170:
        /* <DEDUP_REMOVED lines=20> */
.L_x_1098:
[----:B------:R-:W-:Y:S05]  /*e850*/  BSYNC B0 ;  /* 0x0000000000007941 */ /* 0x000fea0003800000 */
.L_x_1097:
[----:B------:R-:W-:Y:S05]  /*e860*/  BRA.DIV ~URZ, `(.L_x_1099) ;  /* 0x000043927f007947 */ /* 0x000fea000b800000 */
[----:B--2---:R2:W1:Y:S04]  /*e870*/  SHFL.IDX PT, R10, R12, 0x1, 0x1c1f ;  /* 0x003c1f000c0a7f89 */ /* 0x00446800000e0000 */
[----:B----4-:R2:W4:Y:S02]  /*e880*/  SHFL.IDX PT, R0, R13, 0x1, 0x1c1f ;  /* 0x003c1f000d007f89 */ /* 0x01052400000e0000 */
.L_x_1171:
        /* <DEDUP_REMOVED lines=21> */
.L_x_1101:
[----:B------:R-:W-:Y:S05]  /*e9e0*/  BSYNC B0 ;  /* 0x0000000000007941 */ /* 0x000fea0003800000 */
.L_x_1100:
[----:B------:R-:W-:Y:S05]  /*e9f0*/  BRA.DIV ~URZ, `(.L_x_1102) ;  /* 0x000042c27f007947 */ /* 0x000fea000b800000 */
[----:B-1----:R1:W2:Y:S02]  /*ea00*/  SHFL.IDX PT, R10, R12, 0x2, 0x1c1f ;  /* 0x005c1f000c0a7f89 */ /* 0x0022a400000e0000 */
.L_x_1172:
[----:B------:R-:W-:Y:S05]  /*ea10*/  BRA.DIV ~URZ, `(.L_x_1103) ;  /* 0x000043127f007947 */ /* 0x000fea000b800000 */
[----:B----4-:R4:W1:Y:S02]  /*ea20*/  SHFL.IDX PT, R0, R13, 0x2, 0x1c1f ;  /* 0x005c1f000d007f89 */ /* 0x01086400000e0000 */
.L_x_1173:
        /* <DEDUP_REMOVED lines=21> */
.L_x_1105:
[----:B------:R-:W-:Y:S05]  /*eb80*/  BSYNC B0 ;  /* 0x0000000000007941 */ /* 0x000fea0003800000 */
.L_x_1104:
[----:B------:R-:W-:Y:S05]  /*eb90*/  BRA.DIV ~URZ, `(.L_x_1106) ;  /* 0x000041f27f007947 */ /* 0x000fea000b800000 */
[----:B-1----:R1:W3:Y:S04]  /*eba0*/  SHFL.IDX PT, R6, R12, 0x3, 0x1c1f ;  /* 0x007c1f000c067f89 */ /* 0x0022e800000e0000 */
[----:B------:R1:W4:Y:S02]  /*ebb0*/  SHFL.IDX PT, R0, R13, 0x3, 0x1c1f ;  /* 0x007c1f000d007f89 */ /* 0x00032400000e0000 */
.L_x_1174:
        /* <DEDUP_REMOVED lines=22> */
.L_x_1094:
        /* <DEDUP_REMOVED lines=35> */
.L_x_1175:
[----:B------:R-:W-:Y:S05]  /*ef50*/  BRA.DIV ~URZ, `(.L_x_1109) ;  /* 0x00003f627f007947 */ /* 0x000fea000b800000 */
[----:B------:R3:W4:Y:S02]  /*ef60*/  SHFL.IDX PT, R0, R13, RZ, 0x1c1f ;  /* 0x001c1fff0d007589 */ /* 0x00072400000e0000 */
.L_x_1176:
        /* <DEDUP_REMOVED lines=23> */
[----:B------:R-:W-:-:S04]  /*f0e0*/  @!P6 LEA R2, P2, R5, R0, 0x2 ;  /* 0x000000000502e211 */ /* 0x000fc800078410ff */
[----:B----4-:R-:W-:Y:S02]  /*f0f0*/  @!P6 LEA.HI.X R3, R5, R4, R6, 0x2, P2 ;  /* 0x000000040503e211 */ /* 0x010fe400010f1406 */
[C---:B------:R-:W-:Y:S01]  /*f100*/  @!P3 LEA R6, P2, R9.reuse, R0, 0x2 ;  /* 0x000000000906b211 */ /* 0x040fe200078410ff */
[----:B------:R-:W3:Y:S01]  /*f110*/  LDL R5, [R1+0x44] ;  /* 0x0000440001057983 */ /* 0x000ee20000100800 */
[C---:B--2---:R-:W-:Y:S02]  /*f120*/  ISETP.GE.AND P1, PT, R10.reuse, c[0x0][0x3c8], PT ;  /* 0x0000f2000a007a0c */ /* 0x044fe40003f26270 */
[----:B------:R-:W-:Y:S02]  /*f130*/  @!P3 LEA.HI.X R7, R9, R4, R16, 0x2, P2 ;  /* 0x000000040907b211 */ /* 0x000fe400010f1410 */
        /* <DEDUP_REMOVED lines=9> */
[----:B------:R-:W-:-:S03]  /*f1d0*/  ISETP.GE.AND P3, PT, R23, c[0x0][0x3c8], PT ;  /* 0x0000f20017007a0c */ /* 0x000fc60003f66270 */
[----:B------:R1:W-:Y:S01]  /*f1e0*/  @!P1 ST.E.64 [R2.64], R128 ;  /* 0x0000008002009985 */ /* 0x0003e2000c101b06 */
[----:B------:R-:W-:-:S05]  /*f1f0*/  ISETP.GE.AND P1, PT, R21, c[0x0][0x3c8], PT ;  /* 0x0000f20015007a0c */ /* 0x000fca0003f26270 */
[----:B-1----:R-:W-:-:S04]  /*f200*/  @!P6 LEA R6, P2, R25, R0, 0x2 ;  /* 0x000000001906e211 */ /* 0x002fc800078410ff */
[----:B------:R-:W-:Y:S02]  /*f210*/  @!P6 LEA.HI.X R7, R25, R4, R75, 0x2, P2 ;  /* 0x000000041907e211 */ /* 0x000fe400010f144b */
[----:B------:R-:W-:-:S03]  /*f220*/  @!P3 LEA R2, P2, R23, R0, 0x2 ;  /* 0x000000001702b211 */ /* 0x000fc600078410ff */
[----:B------:R1:W-:Y:S01]  /*f230*/  @!P6 ST.E.64 [R6.64], R140 ;  /* 0x0000008c0600e985 */ /* 0x0003e2000c101b06 */
[----:B------:R-:W-:Y:S02]  /*f240*/  @!P3 LEA.HI.X R3, R23, R4, R24, 0x2, P2 ;  /* 0x000000041703b211 */ /* 0x000fe400010f1418 */
[----:B------:R-:W-:-:S03]  /*f250*/  ISETP.GE.AND P6, PT, R19, c[0x0][0x3c8], PT ;  /* 0x0000f20013007a0c */ /* 0x000fc60003fc6270 */
[----:B------:R1:W-:Y:S01]  /*f260*/  @!P3 ST.E.64 [R2.64], R144 ;  /* 0x000000900200b985 */ /* 0x0003e2000c101b06 */
[----:B------:R-:W-:Y:S02]  /*f270*/  ISETP.GE.AND P3, PT, R17, c[0x0][0x3c8], PT ;  /* 0x0000f20011007a0c */ /* 0x000fe40003f66270 */
[----:B-1----:R-:W-:-:S04]  /*f280*/  @!P1 LEA R6, P2, R21, R0, 0x2 ;  /* 0x0000000015069211 */ /* 0x002fc800078410ff */
[----:B------:R-:W-:-:S03]  /*f290*/  @!P1 LEA.HI.X R7, R21, R4, R22, 0x2, P2 ;  /* 0x0000000415079211 */ /* 0x000fc600010f1416 */
[C---:B------:R-:W-:Y:S02]  /*f2a0*/  @!P6 LEA R2, P2, R19.reuse, R0, 0x2 ;  /* 0x000000001302e211 */ /* 0x040fe400078410ff */
[----:B------:R1:W-:Y:S01]  /*f2b0*/  @!P1 ST.E.64 [R6.64], R156 ;  /* 0x0000009c06009985 */ /* 0x0003e2000c101b06 */
[----:B------:R-:W-:Y:S02]  /*f2c0*/  ISETP.GE.AND P1, PT, R8, c[0x0][0x3c8], PT ;  /* 0x0000f20008007a0c */ /* 0x000fe40003f26270 */
[----:B------:R-:W-:-:S05]  /*f2d0*/  @!P6 LEA.HI.X R3, R19, R4, R20, 0x2, P2 ;  /* 0x000000041303e211 */ /* 0x000fca00010f1414 */
[----:B------:R1:W-:Y:S01]  /*f2e0*/  @!P6 ST.E.64 [R2.64], R164 ;  /* 0x000000a40200e985 */ /* 0x0003e2000c101b06 */
[----:B------:R-:W-:Y:S02]  /*f2f0*/  ISETP.GE.AND P6, PT, R15, c[0x0][0x3c8], PT ;  /* 0x0000f2000f007a0c */ /* 0x000fe40003fc6270 */
[----:B-1----:R-:W-:-:S04]  /*f300*/  @!P3 LEA R6, P2, R17, R0, 0x2 ;  /* 0x000000001106b211 */ /* 0x002fc800078410ff */
[----:B------:R-:W-:Y:S02]  /*f310*/  @!P3 LEA.HI.X R7, R17, R4, R18, 0x2, P2 ;  /* 0x000000041107b211 */ /* 0x000fe400010f1412 */
[----:B------:R-:W-:-:S03]  /*f320*/  @!P1 LEA R2, P2, R8, R0, 0x2 ;  /* 0x0000000008029211 */ /* 0x000fc600078410ff */
[----:B------:R1:W-:Y:S01]  /*f330*/  @!P3 ST.E.64 [R6.64], R166 ;  /* 0x000000a60600b985 */ /* 0x0003e2000c101b06 */
[----:B------:R-:W-:Y:S02]  /*f340*/  ISETP.GE.AND P3, PT, R11, c[0x0][0x3c8], PT ;  /* 0x0000f2000b007a0c */ /* 0x000fe40003f66270 */
[----:B--2---:R-:W-:Y:S02]  /*f350*/  @!P1 LEA.HI.X R3, R8, R4, R9, 0x2, P2 ;  /* 0x0000000408039211 */ /* 0x004fe400010f1409 */
[----:B---3--:R-:W-:-:S03]  /*f360*/  ISETP.GE.AND P2, PT, R5, c[0x0][0x3c8], PT ;  /* 0x0000f20005007a0c */ /* 0x008fc60003f46270 */
[----:B------:R2:W-:Y:S01]  /*f370*/  @!P1 ST.E.64 [R2.64], R100 ;  /* 0x0000006402009985 */ /* 0x0005e2000c101b06 */
[----:B------:R-:W-:-:S04]  /*f380*/  @!P6 LEA R8, P1, R15, R0, 0x2 ;  /* 0x000000000f08e211 */ /* 0x000fc800078210ff */
[----:B-----5:R-:W-:Y:S02]  /*f390*/  @!P6 LEA.HI.X R9, R15, R4, R16, 0x2, P1 ;  /* 0x000000040f09e211 */ /* 0x020fe400008f1410 */
[----:B-1----:R-:W-:-:S03]  /*f3a0*/  @!P3 LEA R6, P1, R11, R0, 0x2 ;  /* 0x000000000b06b211 */ /* 0x002fc600078210ff */
[----:B------:R1:W-:Y:S01]  /*f3b0*/  @!P6 ST.E.64 [R8.64], R170 ;  /* 0x000000aa0800e985 */ /* 0x0003e2000c101b06 */
[----:B----4-:R-:W-:Y:S02]  /*f3c0*/  @!P3 LEA.HI.X R7, R11, R4, R14, 0x2, P1 ;  /* 0x000000040b07b211 */ /* 0x010fe400008f140e */
[----:B--2---:R-:W-:-:S04]  /*f3d0*/  @!P2 LEA R2, P1, R5, R0, 0x2 ;  /* 0x000000000502a211 */ /* 0x004fc800078210ff */
[----:B------:R-:W-:Y:S01]  /*f3e0*/  @!P2 LEA.HI.X R3, R5, R4, R10, 0x2, P1 ;  /* 0x000000040503a211 */ /* 0x000fe200008f140a */
[----:B------:R1:W-:Y:S04]  /*f3f0*/  @!P3 ST.E.64 [R6.64], R168 ;  /* 0x000000a80600b985 */ /* 0x0003e8000c101b06 */
[----:B------:R1:W-:Y:S04]  /*f400*/  @!P2 ST.E.64 [R2.64], R84 ;  /* 0x000000540200a985 */ /* 0x0003e8000c101b06 */
.L_x_1111:
[----:B------:R-:W-:Y:S05]  /*f410*/  BSYNC B0 ;  /* 0x0000000000007941 */ /* 0x000fea0003800000 */
.L_x_1110:
[----:B------:R-:W-:Y:S05]  /*f420*/  BRA.DIV ~URZ, `(.L_x_1112) ;  /* 0x00003af27f007947 */ /* 0x000fea000b800000 */
[----:B--2---:R2:W1:Y:S04]  /*f430*/  SHFL.IDX PT, R4, R12, 0x1, 0x1c1f ;  /* 0x003c1f000c047f89 */ /* 0x00446800000e0000 */
[----:B----4-:R2:W4:Y:S02]  /*f440*/  SHFL.IDX PT, R0, R13, 0x1, 0x1c1f ;  /* 0x003c1f000d007f89 */ /* 0x01052400000e0000 */
.L_x_1177:
[----:B------:R-:W-:Y:S01]  /*f450*/  BSSY B0, `(.L_x_1113) ;  /* 0x000004a000007945 */ /* 0x000fe20003800000 */
[----:B------:R-:W-:Y:S05]  /*f460*/  @P0 BRA `(.L_x_1114) ;  /* 0x0000048000000947 */ /* 0x000fea0003800000 */
[----:B------:R-:W5:Y:S04]  /*f470*/  LDL R5, [R1+0x24] ;  /* 0x0000240001057983 */ /* 0x000f680000100800 */
[----:B--2---:R-:W2:Y:S04]  /*f480*/  LDL R14, [R1+0x6c] ;  /* 0x00006c00010e7983 */ /* 0x004ea80000100800 */
[----:B-1-3--:R-:W3:Y:S04]  /*f490*/  LDL R6, [R1+0xb4] ;  /* 0x0000b40001067983 */ /* 0x00aee80000100800 */
[----:B----4-:R-:W4:Y:S04]  /*f4a0*/  LDL R16, [R1+0xb0] ;  /* 0x0000b00001107983 */ /* 0x010f280000100800 */
        /* <DEDUP_REMOVED lines=19> */
[----:B------:R-:W-:-:S04]  /*f5e0*/  @!P2 LEA R2, P3, R5, R0, 0x2 ;  /* 0x000000000502a211 */ /* 0x000fc800078610ff */
[----:B---3--:R-:W-:Y:S02]  /*f5f0*/  @!P2 LEA.HI.X R3, R5, R4, R6, 0x2, P3 ;  /* 0x000000040503a211 */ /* 0x008fe400018f1406 */
[----:B------:R-:W2:Y:S01]  /*f600*/  LDL R5, [R1+0x44] ;  /* 0x0000440001057983 */ /* 0x000ea20000100800 */
[----:B------:R-:W-:-:S04]  /*f610*/  @!P6 LEA R6, P3, R14, R0, 0x2 ;  /* 0x000000000e06e211 */ /* 0x000fc800078610ff */
[----:B----4-:R-:W-:Y:S02]  /*f620*/  @!P6 LEA.HI.X R7, R14, R4, R16, 0x2, P3 ;  /* 0x000000040e07e211 */ /* 0x010fe400018f1410 */
[----:B------:R-:W3:Y:S04]  /*f630*/  LDL R16, [R1+0x8c] ;  /* 0x00008c0001107983 */ /* 0x000ee80000100800 */
[----:B------:R-:W4:Y:S01]  /*f640*/  LDL R14, [R1+0x88] ;  /* 0x00008800010e7983 */ /* 0x000f220000100800 */
[----:B------:R-:W-:Y:S02]  /*f650*/  ISETP.GE.AND P1, PT, R76, c[0x0][0x3c8], PT ;  /* 0x0000f2004c007a0c */ /* 0x000fe40003f26270 */
[----:B------:R-:W-:Y:S01]  /*f660*/  ISETP.GE.AND P0, PT, R25, c[0x0][0x3c8], PT ;  /* 0x0000f20019007a0c */ /* 0x000fe20003f06270 */
[----:B------:R1:W-:Y:S01]  /*f670*/  @!P2 ST.E.64 [R2.64], R124 ;  /* 0x0000007c0200a985 */ /* 0x0003e2000c101b06 */
[----:B------:R-:W-:-:S03]  /*f680*/  ISETP.GE.AND P2, PT, R8, c[0x0][0x3c8], PT ;  /* 0x0000f20008007a0c */ /* 0x000fc60003f46270 */
[----:B------:R5:W-:Y:S01]  /*f690*/  @!P6 ST.E.64 [R6.64], R126 ;  /* 0x0000007e0600e985 */ /* 0x000be2000c101b06 */
[----:B------:R-:W-:-:S05]  /*f6a0*/  ISETP.GE.AND P6, PT, R23, c[0x0][0x3c8], PT ;  /* 0x0000f20017007a0c */ /* 0x000fca0003fc6270 */
[----:B-1----:R-:W-:-:S04]  /*f6b0*/  @!P1 LEA R2, P3, R76, R0, 0x2 ;  /* 0x000000004c029211 */ /* 0x002fc800078610ff */
[----:B------:R-:W-:Y:S02]  /*f6c0*/  @!P1 LEA.HI.X R3, R76, R4, R77, 0x2, P3 ;  /* 0x000000044c039211 */ /* 0x000fe400018f144d */
[----:B-----5:R-:W-:-:S03]  /*f6d0*/  @!P0 LEA R6, P3, R25, R0, 0x2 ;  /* 0x0000000019068211 */ /* 0x020fc600078610ff */
[----:B------:R1:W-:Y:S01]  /*f6e0*/  @!P1 ST.E.64 [R2.64], R130 ;  /* 0x0000008202009985 */ /* 0x0003e2000c101b06 */
[----:B------:R-:W-:Y:S02]  /*f6f0*/  @!P0 LEA.HI.X R7, R25, R4, R75, 0x2, P3 ;  /* 0x0000000419078211 */ /* 0x000fe400018f144b */
[----:B------:R-:W-:-:S03]  /*f700*/  ISETP.GE.AND P1, PT, R21, c[0x0][0x3c8], PT ;  /* 0x0000f20015007a0c */ /* 0x000fc60003f26270 */
[----:B------:R5:W-:Y:S01]  /*f710*/  @!P0 ST.E.64 [R6.64], R96 ;  /* 0x0000006006008985 */ /* 0x000be2000c101b06 */
[----:B------:R-:W-:Y:S02]  /*f720*/  ISETP.GE.AND P0, PT, R10, c[0x0][0x3c8], PT ;  /* 0x0000f2000a007a0c */ /* 0x000fe40003f06270 */
[----:B-1----:R-:W-:-:S04]  /*f730*/  @!P2 LEA R2, P3, R8, R0, 0x2 ;  /* 0x000000000802a211 */ /* 0x002fc800078610ff */
[----:B------:R-:W-:Y:S02]  /*f740*/  @!P2 LEA.HI.X R3, R8, R4, R9, 0x2, P3 ;  /* 0x000000040803a211 */ /* 0x000fe400018f1409 */
[----:B------:R-:W-:-:S03]  /*f750*/  @!P6 LEA R8, P3, R23, R0, 0x2 ;  /* 0x000000001708e211 */ /* 0x000fc600078610ff */
[----:B------:R1:W-:Y:S01]  /*f760*/  @!P2 ST.E.64 [R2.64], R104 ;  /* 0x000000680200a985 */ /* 0x0003e2000c101b06 */
[----:B------:R-:W-:Y:S02]  /*f770*/  @!P6 LEA.HI.X R9, R23, R4, R24, 0x2, P3 ;  /* 0x000000041709e211 */ /* 0x000fe400018f1418 */
[----:B------:R-:W-:Y:S02]  /*f780*/  ISETP.GE.AND P3, PT, R19, c[0x0][0x3c8], PT ;  /* 0x0000f20013007a0c */ /* 0x000fe40003f66270 */
[C---:B-----5:R-:W-:Y:S01]  /*f790*/  @!P1 LEA R6, P2, R21.reuse, R0, 0x2 ;  /* 0x0000000015069211 */ /* 0x060fe200078410ff */
[----:B------:R5:W-:Y:S03]  /*f7a0*/  @!P6 ST.E.64 [R8.64], R110 ;  /* 0x0000006e0800e985 */ /* 0x000be6000c101b06 */
        /* <DEDUP_REMOVED lines=9> */
[----:B-----5:R-:W-:-:S04]  /*f840*/  @!P2 LEA R8, P6, R17, R0, 0x2 ;  /* 0x000000001108a211 */ /* 0x020fc800078c10ff */
[----:B------:R-:W-:Y:S02]  /*f850*/  @!P2 LEA.HI.X R9, R17, R4, R18, 0x2, P6 ;  /* 0x000000041109a211 */ /* 0x000fe400030f1412 */
[----:B------:R-:W-:Y:S01]  /*f860*/  @!P1 LEA R6, P6, R15, R0, 0x2 ;  /* 0x000000000f069211 */ /* 0x000fe200078c10ff */
[----:B------:R1:W-:Y:S04]  /*f870*/  @!P3 ST.E.64 [R10.64], R146 ;  /* 0x000000920a00b985 */ /* 0x0003e8000c101b06 */
[----:B------:R1:W-:Y:S01]  /*f880*/  @!P2 ST.E.64 [R8.64], R142 ;  /* 0x0000008e0800a985 */ /* 0x0003e2000c101b06 */
[----:B--2---:R-:W-:Y:S02]  /*f890*/  ISETP.GE.AND P0, PT, R5, c[0x0][0x3c8], PT ;  /* 0x0000f20005007a0c */ /* 0x004fe40003f06270 */
[----:B---3--:R-:W-:-:S11]  /*f8a0*/  @!P1 LEA.HI.X R7, R15, R4, R16, 0x2, P6 ;  /* 0x000000040f079211 */ /* 0x008fd600030f1410 */
[----:B-1----:R-:W-:-:S04]  /*f8b0*/  @!P0 LEA R2, P6, R5, R0, 0x2 ;  /* 0x0000000005028211 */ /* 0x002fc800078c10ff */
[----:B----4-:R-:W-:Y:S01]  /*f8c0*/  @!P0 LEA.HI.X R3, R5, R4, R14, 0x2, P6 ;  /* 0x0000000405038211 */ /* 0x010fe200030f140e */
[----:B------:R1:W-:Y:S04]  /*f8d0*/  @!P1 ST.E.64 [R6.64], R82 ;  /* 0x0000005206009985 */ /* 0x0003e8000c101b06 */
[----:B------:R1:W-:Y:S04]  /*f8e0*/  @!P0 ST.E.64 [R2.64], R80 ;  /* 0x0000005002008985 */ /* 0x0003e8000c101b06 */
.L_x_1114:
[----:B------:R-:W-:Y:S05]  /*f8f0*/  BSYNC B0 ;  /* 0x0000000000007941 */ /* 0x000fea0003800000 */
.L_x_1113:
[----:B------:R-:W-:Y:S05]  /*f900*/  BRA.DIV ~URZ, `(.L_x_1115) ;  /* 0x000036d27f007947 */ /* 0x000fea000b800000 */
[----:B-1----:R1:W2:Y:S02]  /*f910*/  SHFL.IDX PT, R4, R12, 0x2, 0x1c1f ;  /* 0x005c1f000c047f89 */ /* 0x0022a400000e0000 */
.L_x_1178:
[----:B------:R-:W-:Y:S05]  /*f920*/  BRA.DIV ~URZ, `(.L_x_1116) ;  /* 0x000037227f007947 */ /* 0x000fea000b800000 */
[----:B----4-:R4:W1:Y:S02]  /*f930*/  SHFL.IDX PT, R0, R13, 0x2, 0x1c1f ;  /* 0x005c1f000d007f89 */ /* 0x01086400000e0000 */
.L_x_1179:
        /* <DEDUP_REMOVED lines=24> */
[----:B-----5:R-:W-:-:S13]  /*fac0*/  ISETP.GE.AND P0, PT, R11, c[0x0][0x3c8], PT ;  /* 0x0000f2000b007a0c */ /* 0x020fda0003f06270 */
[----:B-1----:R-:W-:-:S04]  /*fad0*/  @!P0 LEA R2, P6, R11, R0, 0x2 ;  /* 0x000000000b028211 */ /* 0x002fc800078c10ff */
[----:B---3--:R-:W-:Y:S02]  /*fae0*/  @!P0 LEA.HI.X R3, R11, R4, R14, 0x2, P6 ;  /* 0x000000040b038211 */ /* 0x008fe400030f140e */
[----:B------:R-:W3:Y:S04]  /*faf0*/  LDL R11, [R1+0x98] ;  /* 0x00009800010b7983 */ /* 0x000ee80000100800 */
[----:B------:R-:W5:Y:S01]  /*fb00*/  LDL R14, [R1+0x88] ;  /* 0x00008800010e7983 */ /* 0x000f620000100800 */
[----:B----4-:R-:W-:Y:S02]  /*fb10*/  ISETP.GE.AND P1, PT, R6, c[0x0][0x3c8], PT ;  /* 0x0000f20006007a0c */ /* 0x010fe40003f26270 */
[----:B--2---:R-:W-:Y:S02]  /*fb20*/  ISETP.GE.AND P2, PT, R78, c[0x0][0x3c8], PT ;  /* 0x0000f2004e007a0c */ /* 0x004fe40003f46270 */
[----:B------:R-:W-:Y:S01]  /*fb30*/  ISETP.GE.AND P4, PT, R76, c[0x0][0x3c8], PT ;  /* 0x0000f2004c007a0c */ /* 0x000fe20003f86270 */
[----:B------:R1:W-:Y:S08]  /*fb40*/  @!P0 ST.E.64 [R2.64], R36 ;  /* 0x0000002402008985 */ /* 0x0003f0000c101b06 */
[----:B------:R-:W-:-:S04]  /*fb50*/  @!P1 LEA R8, P3, R6, R0, 0x2 ;  /* 0x0000000006089211 */ /* 0x000fc800078610ff */
[----:B------:R-:W-:Y:S02]  /*fb60*/  @!P1 LEA.HI.X R9, R6, R4, R7, 0x2, P3 ;  /* 0x0000000406099211 */ /* 0x000fe400018f1407 */
[----:B------:R-:W-:Y:S02]  /*fb70*/  ISETP.GE.AND P3, PT, R25, c[0x0][0x3c8], PT ;  /* 0x0000f20019007a0c */ /* 0x000fe40003f66270 */
[C---:B------:R-:W-:Y:S01]  /*fb80*/  @!P2 LEA R6, P0, R78.reuse, R0, 0x2 ;  /* 0x000000004e06a211 */ /* 0x040fe200078010ff */
[----:B------:R2:W-:Y:S01]  /*fb90*/  @!P1 ST.E.64 [R8.64], R38 ;  /* 0x0000002608009985 */ /* 0x0005e2000c101b06 */
[----:B------:R-:W-:Y:S02]  /*fba0*/  ISETP.GE.AND P1, PT, R23, c[0x0][0x3c8], PT ;  /* 0x0000f20017007a0c */ /* 0x000fe40003f26270 */
[----:B------:R-:W-:Y:S02]  /*fbb0*/  @!P2 LEA.HI.X R7, R78, R4, R79, 0x2, P0 ;  /* 0x000000044e07a211 */ /* 0x000fe400000f144f */
[----:B------:R-:W-:-:S02]  /*fbc0*/  ISETP.GE.AND P0, PT, R21, c[0x0][0x3c8], PT ;  /* 0x0000f20015007a0c */ /* 0x000fc40003f06270 */
[----:B-1----:R-:W-:-:S04]  /*fbd0*/  @!P4 LEA R2, P6, R76, R0, 0x2 ;  /* 0x000000004c02c211 */ /* 0x002fc800078c10ff */
[----:B------:R-:W-:Y:S01]  /*fbe0*/  @!P4 LEA.HI.X R3, R76, R4, R77, 0x2, P6 ;  /* 0x000000044c03c211 */ /* 0x000fe200030f144d */
[----:B------:R1:W-:Y:S04]  /*fbf0*/  @!P2 ST.E.64 [R6.64], R40 ;  /* 0x000000280600a985 */ /* 0x0003e8000c101b06 */
[----:B------:R4:W-:Y:S01]  /*fc00*/  @!P4 ST.E.64 [R2.64], R42 ;  /* 0x0000002a0200c985 */ /* 0x0009e2000c101b06 */
[----:B------:R-:W-:Y:S02]  /*fc10*/  ISETP.GE.AND P4, PT, R10, c[0x0][0x3c8], PT ;  /* 0x0000f2000a007a0c */ /* 0x000fe40003f86270 */
[----:B--2---:R-:W-:-:S04]  /*fc20*/  @!P3 LEA R8, P2, R25, R0, 0x2 ;  /* 0x000000001908b211 */ /* 0x004fc800078410ff */
[----:B------:R-:W-:-:S05]  /*fc30*/  @!P3 LEA.HI.X R9, R25, R4, R75, 0x2, P2 ;  /* 0x000000041909b211 */ /* 0x000fca00010f144b */
[----:B------:R-:W-:Y:S01]  /*fc40*/  @!P3 ST.E.64 [R8.64], R66 ;  /* 0x000000420800b985 */ /* 0x000fe2000c101b06 */
[----:B------:R-:W-:Y:S02]  /*fc50*/  ISETP.GE.AND P3, PT, R19, c[0x0][0x3c8], PT ;  /* 0x0000f20013007a0c */ /* 0x000fe40003f66270 */
[-C--:B-1----:R-:W-:Y:S02]  /*fc60*/  @!P0 LEA R6, P2, R21, R0.reuse, 0x2 ;  /* 0x0000000015068211 */ /* 0x082fe400078410ff */
[----:B----4-:R-:W-:Y:S02]  /*fc70*/  @!P1 LEA R2, P6, R23, R0, 0x2 ;  /* 0x0000000017029211 */ /* 0x010fe400078c10ff */
[-C--:B------:R-:W-:Y:S02]  /*fc80*/  @!P0 LEA.HI.X R7, R21, R4.reuse, R22, 0x2, P2 ;  /* 0x0000000415078211 */ /* 0x080fe400010f1416 */
[----:B------:R-:W-:Y:S02]  /*fc90*/  @!P1 LEA.HI.X R3, R23, R4, R24, 0x2, P6 ;  /* 0x0000000417039211 */ /* 0x000fe400030f1418 */
[----:B------:R-:W-:-:S03]  /*fca0*/  ISETP.GE.AND P2, PT, R17, c[0x0][0x3c8], PT ;  /* 0x0000f20011007a0c */ /* 0x000fc60003f46270 */
[----:B------:R1:W-:Y:S01]  /*fcb0*/  @!P1 ST.E.64 [R2.64], R44 ;  /* 0x0000002c02009985 */ /* 0x0003e2000c101b06 */
[----:B------:R-:W-:-:S03]  /*fcc0*/  ISETP.GE.AND P1, PT, R15, c[0x0][0x3c8], PT ;  /* 0x0000f2000f007a0c */ /* 0x000fc60003f26270 */
[----:B------:R2:W-:Y:S01]  /*fcd0*/  @!P0 ST.E.64 [R6.64], R48 ;  /* 0x0000003006008985 */ /* 0x0005e2000c101b06 */
[----:B------:R-:W-:Y:S02]  /*fce0*/  ISETP.GE.AND P0, PT, R5, c[0x0][0x3c8], PT ;  /* 0x0000f20005007a0c */ /* 0x000fe40003f06270 */
        /* <DEDUP_REMOVED lines=8> */
[----:B------:R-:W-:Y:S01]  /*fd70*/  @!P1 LEA.HI.X R7, R15, R4, R16, 0x2, P6 ;  /* 0x000000040f079211 */ /* 0x000fe200030f1410 */
[----:B------:R2:W-:Y:S04]  /*fd80*/  @!P3 ST.E.64 [R10.64], R72 ;  /* 0x000000480a00b985 */ /* 0x0005e8000c101b06 */
[----:B------:R2:W-:Y:S04]  /*fd90*/  @!P2 ST.E.64 [R8.64], R68 ;  /* 0x000000440800a985 */ /* 0x0005e8000c101b06 */
[----:B------:R2:W-:Y:S01]  /*fda0*/  @!P1 ST.E.64 [R6.64], R56 ;  /* 0x0000003806009985 */ /* 0x0005e2000c101b06 */
[----:B-1----:R-:W-:-:S04]  /*fdb0*/  @!P0 LEA R2, P4, R5, R0, 0x2 ;  /* 0x0000000005028211 */ /* 0x002fc800078810ff */
[----:B-----5:R-:W-:-:S05]  /*fdc0*/  @!P0 LEA.HI.X R3, R5, R4, R14, 0x2, P4 ;  /* 0x0000000405038211 */ /* 0x020fca00020f140e */
[----:B------:R2:W-:Y:S04]  /*fdd0*/  @!P0 ST.E.64 [R2.64], R28 ;  /* 0x0000001c02008985 */ /* 0x0005e8000c101b06 */
.L_x_1118:
[----:B------:R-:W-:Y:S05]  /*fde0*/  BSYNC B0 ;  /* 0x0000000000007941 */ /* 0x000fea0003800000 */
.L_x_1117:
[----:B------:R-:W-:Y:S05]  /*fdf0*/  BRA.DIV ~URZ, `(.L_x_1119) ;  /* 0x000032b27f007947 */ /* 0x000fea000b800000 */
[----:B--2---:R2:W3:Y:S04]  /*fe00*/  SHFL.IDX PT, R4, R12, 0x3, 0x1c1f ;  /* 0x007c1f000c047f89 */ /* 0x0044e800000e0000 */
[----:B-1----:R2:W1:Y:S02]  /*fe10*/  SHFL.IDX PT, R0, R13, 0x3, 0x1c1f ;  /* 0x007c1f000d007f89 */ /* 0x00246400000e0000 */
.L_x_1180:
[----:B------:R-:W-:Y:S05]  /*fe20*/  @P5 BRA `(.L_x_1107) ;  /* 0x0000128000005947 */ /* 0x000fea0003800000 */
[----:B------:R-:W5:Y:S04]  /*fe30*/  LDL R9, [R1+0x24] ;  /* 0x0000240001097983 */ /* 0x000f680000100800 */
[----:B--2---:R-:W2:Y:S04]  /*fe40*/  LDL R5, [R1+0x6c] ;  /* 0x00006c0001057983 */ /* 0x004ea80000100800 */
[----:B---34-:R-:W3:Y:S04]  /*fe50*/  LDL R13, [R1+0xb4] ;  /* 0x0000b400010d7983 */ /* 0x018ee80000100800 */
[----:B------:R-:W4:Y:S04]  /*fe60*/  LDL R8, [R1+0xb0] ;  /* 0x0000b00001087983 */ /* 0x000f280000100800 */
        /* <DEDUP_REMOVED lines=19> */
[----:B-1----:R-:W-:-:S04]  /*ffa0*/  @!P4 LEA R6, P6, R9, R0, 0x2 ;  /* 0x000000000906c211 */ /* 0x002fc800078c10ff */
[----:B---3--:R-:W-:Y:S02]  /*ffb0*/  @!P4 LEA.HI.X R7, R9, R4, R13, 0x2, P6 ;  /* 0x000000040907c211 */ /* 0x008fe400030f140d */
[----:B------:R-:W2:Y:S01]  /*ffc0*/  LDL R13, [R1+0x8c] ;  /* 0x00008c00010d7983 */ /* 0x000ea20000100800 */
[----:B------:R-:W-:-:S04]  /*ffd0*/  @!P3 LEA R2, P5, R5, R0, 0x2 ;  /* 0x000000000502b211 */ /* 0x000fc800078a10ff */
[----:B----4-:R-:W-:Y:S02]  /*ffe0*/  @!P3 LEA.HI.X R3, R5, R4, R8, 0x2, P5 ;  /* 0x000000040503b211 */ /* 0x010fe400028f1408 */
[----:B------:R-:W3:Y:S01]  /*fff0*/  LDL R5, [R1+0x44] ;  /* 0x0000440001057983 */ /* 0x000ee20000100800 */
[----:B------:R-:W-:Y:S02]  /*10000*/  ISETP.GE.AND P2, PT, R28, c[0x0][0x3c8], PT ;  /* 0x0000f2001c007a0c */ /* 0x000fe40003f46270 */
[----:B------:R-:W-:Y:S02]  /*10010*/  ISETP.GE.AND P1, PT, R24, c[0x0][0x3c8], PT ;  /* 0x0000f20018007a0c */ /* 0x000fe40003f26270 */
[----:B------:R-:W-:Y:S01]  /*10020*/  ISETP.GE.AND P0, PT, R22, c[0x0][0x3c8], PT ;  /* 0x0000f20016007a0c */ /* 0x000fe20003f06270 */
[----:B------:R1:W-:Y:S01]  /*10030*/  @!P4 ST.E.64 [R6.64], R60 ;  /* 0x0000003c0600c985 */ /* 0x0003e2000c101b06 */
[----:B------:R-:W-:-:S03]  /*10040*/  ISETP.GE.AND P4, PT, R20, c[0x0][0x3c8], PT ;  /* 0x0000f20014007a0c */ /* 0x000fc60003f86270 */
[----:B------:R4:W-:Y:S04]  /*10050*/  @!P3 ST.E.64 [R2.64], R34 ;  /* 0x000000220200b985 */ /* 0x0009e8000c101b06 */
[----:B------:R-:W-:-:S04]  /*10060*/  @!P2 LEA R8, P5, R28, R0, 0x2 ;  /* 0x000000001c08a211 */ /* 0x000fc800078a10ff */
[----:B------:R-:W-:Y:S02]  /*10070*/  @!P2 LEA.HI.X R9, R28, R4, R29, 0x2, P5 ;  /* 0x000000041c09a211 */ /* 0x000fe400028f141d */
[----:B------:R-:W-:-:S03]  /*10080*/  ISETP.GE.AND P5, PT, R10, c[0x0][0x3c8], PT ;  /* 0x0000f2000a007a0c */ /* 0x000fc60003fa6270 */
[----:B------:R-:W-:Y:S01]  /*10090*/  @!P2 ST.E.64 [R8.64], R70 ;  /* 0x000000460800a985 */ /* 0x000fe2000c101b06 */
[-C--:B-1----:R-:W-:Y:S02]  /*100a0*/  @!P1 LEA R6, P6, R24, R0.reuse, 0x2 ;  /* 0x0000000018069211 */ /* 0x082fe400078c10ff */
[----:B----4-:R-:W-:Y:S02]  /*100b0*/  @!P0 LEA R2, P3, R22, R0, 0x2 ;  /* 0x0000000016028211 */ /* 0x010fe400078610ff */
[-C--:B------:R-:W-:Y:S02]  /*100c0*/  @!P1 LEA.HI.X R7, R24, R4.reuse, R25, 0x2, P6 ;  /* 0x0000000418079211 */ /* 0x080fe400030f1419 */
[----:B------:R-:W-:-:S03]  /*100d0*/  @!P0 LEA.HI.X R3, R22, R4, R23, 0x2, P3 ;  /* 0x0000000416038211 */ /* 0x000fc600018f1417 */
[----:B------:R1:W-:Y:S01]  /*100e0*/  @!P1 ST.E.64 [R6.64], R64 ;  /* 0x0000004006009985 */ /* 0x0003e2000c101b06 */
[----:B------:R-:W-:-:S03]  /*100f0*/  ISETP.GE.AND P3, PT, R18, c[0x0][0x3c8], PT ;  /* 0x0000f20012007a0c */ /* 0x000fc60003f66270 */
[----:B------:R4:W-:Y:S01]  /*10100*/  @!P0 ST.E.64 [R2.64], R30 ;  /* 0x0000001e02008985 */ /* 0x0009e2000c101b06 */
[----:B------:R-:W-:Y:S02]  /*10110*/  ISETP.GE.AND P2, PT, R16, c[0x0][0x3c8], PT ;  /* 0x0000f20010007a0c */ /* 0x000fe40003f46270 */
[----:B------:R-:W-:Y:S02]  /*10120*/  ISETP.GE.AND P1, PT, R14, c[0x0][0x3c8], PT ;  /* 0x0000f2000e007a0c */ /* 0x000fe40003f26270 */
[----:B-1----:R-:W-:-:S04]  /*10130*/  @!P4 LEA R6, P0, R20, R0, 0x2 ;  /* 0x000000001406c211 */ /* 0x002fc800078010ff */
[----:B------:R-:W-:Y:S02]  /*10140*/  @!P4 LEA.HI.X R7, R20, R4, R21, 0x2, P0 ;  /* 0x000000041407c211 */ /* 0x000fe400000f1415 */
[----:B------:R-:W-:Y:S02]  /*10150*/  ISETP.GE.AND P0, PT, R12, c[0x0][0x3c8], PT ;  /* 0x0000f2000c007a0c */ /* 0x000fe40003f06270 */
[C---:B----4-:R-:W-:Y:S01]  /*10160*/  @!P5 LEA R2, P6, R10.reuse, R0, 0x2 ;  /* 0x000000000a02d211 */ /* 0x050fe200078c10ff */
[----:B------:R1:W-:Y:S03]  /*10170*/  @!P4 ST.E.64 [R6.64], R46 ;  /* 0x0000002e0600c985 */ /* 0x0003e6000c101b06 */
[----:B------:R-:W-:Y:S02]  /*10180*/  @!P5 LEA.HI.X R3, R10, R4, R11, 0x2, P6 ;  /* 0x000000040a03d211 */ /* 0x000fe400030f140b */
[----:B------:R-:W-:-:S02]  /*10190*/  @!P3 LEA R10, P4, R18, R0, 0x2 ;  /* 0x00000000120ab211 */ /* 0x000fc400078810ff */
[----:B------:R-:W-:Y:S01]  /*101a0*/  @!P2 LEA R8, P6, R16, R0, 0x2 ;  /* 0x000000001008a211 */ /* 0x000fe200078c10ff */
[----:B------:R4:W-:Y:S01]  /*101b0*/  @!P5 ST.E.64 [R2.64], R50 ;  /* 0x000000320200d985 */ /* 0x0009e2000c101b06 */
[-C--:B------:R-:W-:Y:S02]  /*101c0*/  @!P3 LEA.HI.X R11, R18, R4.reuse, R19, 0x2, P4 ;  /* 0x00000004120bb211 */ /* 0x080fe400020f1413 */
[----:B------:R-:W-:-:S03]  /*101d0*/  @!P2 LEA.HI.X R9, R16, R4, R17, 0x2, P6 ;  /* 0x000000041009a211 */ /* 0x000fc600030f1411 */
[----:B------:R2:W-:Y:S04]  /*101e0*/  @!P3 ST.E.64 [R10.64], R62 ;  /* 0x0000003e0a00b985 */ /* 0x0005e8000c101b06 */
[----:B------:R2:W-:Y:S01]  /*101f0*/  @!P2 ST.E.64 [R8.64], R58 ;  /* 0x0000003a0800a985 */ /* 0x0005e2000c101b06 */
[----:B-1----:R-:W-:-:S04]  /*10200*/  @!P1 LEA R6, P5, R14, R0, 0x2 ;  /* 0x000000000e069211 */ /* 0x002fc800078a10ff */
[----:B------:R-:W-:Y:S02]  /*10210*/  @!P1 LEA.HI.X R7, R14, R4, R15, 0x2, P5 ;  /* 0x000000040e079211 */ /* 0x000fe400028f140f */
[----:B----4-:R-:W-:-:S03]  /*10220*/  @!P0 LEA R2, P4, R12, R0, 0x2 ;  /* 0x000000000c028211 */ /* 0x010fc600078810ff */
[----:B------:R1:W-:Y:S01]  /*10230*/  @!P1 ST.E.64 [R6.64], R54 ;  /* 0x0000003606009985 */ /* 0x0003e2000c101b06 */
[----:B--2---:R-:W-:-:S05]  /*10240*/  @!P0 LEA.HI.X R3, R12, R4, R13, 0x2, P4 ;  /* 0x000000040c038211 */ /* 0x004fca00020f140d */
[----:B------:R1:W-:Y:S01]  /*10250*/  @!P0 ST.E.64 [R2.64], R32 ;  /* 0x0000002002008985 */ /* 0x0003e2000c101b06 */
[----:B---3--:R-:W-:-:S13]  /*10260*/  ISETP.GE.AND P0, PT, R5, c[0x0][0x3c8], PT ;  /* 0x0000f20005007a0c */ /* 0x008fda0003f06270 */
[----:B------:R-:W-:Y:S05]  /*10270*/  @P0 BRA `(.L_x_1107) ;  /* 0x00000e3000000947 */ /* 0x000fea0003800000 */
[----:B------:R-:W2:Y:S01]  /*10280*/  LDL R12, [R1+0x88] ;  /* 0x00008800010c7983 */ /* 0x000ea20000100800 */
[----:B-1----:R-:W-:-:S04]  /*10290*/  LEA R2, P0, R5, R0, 0x2 ;  /* 0x0000000005027211 */ /* 0x002fc800078010ff */
[----:B--2---:R-:W-:-:S05]  /*102a0*/  LEA.HI.X R3, R5, R4, R12, 0x2, P0 ;  /* 0x0000000405037211 */ /* 0x004fca00000f140c */
[----:B------:R1:W-:Y:S01]  /*102b0*/  ST.E.64 [R2.64], R26 ;  /* 0x0000001a02007985 */ /* 0x0003e2000c101b06 */
[----:B------:R-:W-:Y:S05]  /*102c0*/  BRA `(.L_x_1107) ;  /* 0x00000de000007947 */ /* 0x000fea0003800000 */
.L_x_1092:
        /* <DEDUP_REMOVED lines=22> */
.L_x_1120:
        /* <DEDUP_REMOVED lines=57> */
.L_x_1122:
[----:B------:R-:W-:Y:S05]  /*107c0*/  BSYNC B0 ;  /* 0x0000000000007941 */ /* 0x000fea0003800000 */
.L_x_1121:
        /* <DEDUP_REMOVED lines=12> */
[----:B------:R-:W-:Y:S02]  /*10890*/  IADD3 R11, R250, R8, RZ ;  /* 0x00000008fa0b7210 */ /* 0x000fe40007ffe0ff */
[----:B------:R-:W-:Y:S01]  /*108a0*/  ISETP.NE.AND P0, PT, R2, 0x1, PT ;  /* 0x000000010200780c */ /* 0x000fe20003f05270 */
[----:B------:R-:W-:-:S04]  /*108b0*/  IMAD.WIDE.U32 R2, R0, c[0x0][0x3a0], RZ ;  /* 0x0000e80000027a25 */ /* 0x000fc800078e00ff */
[----:B------:R-:W-:Y:S01]  /*108c0*/  IMAD R0, R0, c[0x0][0x3a4], R4 ;  /* 0x0000e90000007a24 */ /* 0x000fe200078e0204 */
[----:B------:R-:W-:Y:S01]  /*108d0*/  LEA R4, R5, R250, 0x5 ;  /* 0x000000fa05047211 */ /* 0x000fe200078e28ff */
[----:B------:R-:W-:Y:S02]  /*108e0*/  IMAD R5, R20, c[0x0][0x3f0], RZ ;  /* 0x0000fc0014057a24 */ /* 0x000fe400078e02ff */
[----:B------:R-:W-:Y:S01]  /*108f0*/  IMAD.IADD R3, R3, 0x1, R0 ;  /* 0x0000000103037824 */ /* 0x000fe200078e0200 */
[----:B------:R-:W-:-:S03]  /*10900*/  IADD3 R4, R8, R4, RZ ;  /* 0x0000000408047210 */ /* 0x000fc60007ffe0ff */
        /* <DEDUP_REMOVED lines=24> */
.L_x_1181:
[----:B------:R-:W-:Y:S05]  /*10a90*/  BRA.DIV ~URZ, `(.L_x_1124) ;  /* 0x000027427f007947 */ /* 0x000fea000b800000 */
[----:B------:R3:W4:Y:S02]  /*10aa0*/  SHFL.IDX PT, R0, R12, RZ, 0x1c1f ;  /* 0x001c1fff0c007589 */ /* 0x00072400000e0000 */
.L_x_1182:
        /* <DEDUP_REMOVED lines=21> */
.L_x_1126:
[----:B------:R-:W-:Y:S05]  /*10c00*/  BSYNC B0 ;  /* 0x0000000000007941 */ /* 0x000fea0003800000 */
.L_x_1125:
[----:B------:R-:W-:Y:S05]  /*10c10*/  BRA.DIV ~URZ, `(.L_x_1127) ;  /* 0x000026227f007947 */ /* 0x000fea000b800000 */
[----:B--2---:R2:W1:Y:S04]  /*10c20*/  SHFL.IDX PT, R8, R9, 0x1, 0x1c1f ;  /* 0x003c1f0009087f89 */ /* 0x00446800000e0000 */
[----:B----4-:R2:W4:Y:S02]  /*10c30*/  SHFL.IDX PT, R0, R12, 0x1, 0x1c1f ;  /* 0x003c1f000c007f89 */ /* 0x01052400000e0000 */
.L_x_1183:
        /* <DEDUP_REMOVED lines=21> */
.L_x_1129:
[----:B------:R-:W-:Y:S05]  /*10d90*/  BSYNC B0 ;  /* 0x0000000000007941 */ /* 0x000fea0003800000 */
.L_x_1128:
[----:B------:R-:W-:Y:S05]  /*10da0*/  BRA.DIV ~URZ, `(.L_x_1130) ;  /* 0x000025527f007947 */ /* 0x000fea000b800000 */
[----:B-1----:R1:W2:Y:S02]  /*10db0*/  SHFL.IDX PT, R8, R9, 0x2, 0x1c1f ;  /* 0x005c1f0009087f89 */ /* 0x0022a400000e0000 */
.L_x_1184:
[----:B------:R-:W-:Y:S05]  /*10dc0*/  BRA.DIV ~URZ, `(.L_x_1131) ;  /* 0x000025a27f007947 */ /* 0x000fea000b800000 */
[----:B----4-:R4:W1:Y:S02]  /*10dd0*/  SHFL.IDX PT, R0, R12, 0x2, 0x1c1f ;  /* 0x005c1f000c007f89 */ /* 0x01086400000e0000 */
.L_x_1185:
        /* <DEDUP_REMOVED lines=21> */
.L_x_1133:
[----:B------:R-:W-:Y:S05]  /*10f30*/  BSYNC B0 ;  /* 0x0000000000007941 */ /* 0x000fea0003800000 */
.L_x_1132:
[----:B------:R-:W-:Y:S05]  /*10f40*/  BRA.DIV ~URZ, `(.L_x_1134) ;  /* 0x000024827f007947 */ /* 0x000fea000b800000 */
[----:B--2---:R2:W3:Y:S04]  /*10f50*/  SHFL.IDX PT, R8, R9, 0x3, 0x1c1f ;  /* 0x007c1f0009087f89 */ /* 0x0044e800000e0000 */
[----:B-1----:R2:W1:Y:S02]  /*10f60*/  SHFL.IDX PT, R0, R12, 0x3, 0x1c1f ;  /* 0x007c1f000c007f89 */ /* 0x00246400000e0000 */
.L_x_1186:
        /* <DEDUP_REMOVED lines=20> */
.L_x_1107:
[----:B------:R-:W-:Y:S05]  /*110b0*/  BSYNC B1 ;  /* 0x0000000000017941 */ /* 0x000fea0003800000 */
.L_x_1091:
[----:B-1--4-:R-:W4:Y:S02]  /*110c0*/  LDL R0, [R1+0xbc] ;  /* 0x0000bc0001007983 */ /* 0x012f240000100800 */
[----:B----4-:R-:W-:-:S13]  /*110d0*/  ISETP.NE.AND P0, PT, R0, RZ, PT ;  /* 0x000000ff0000720c */ /* 0x010fda0003f05270 */
[----:B------:R-:W-:Y:S01]  /*110e0*/  @P0 WARPSYNC 0xffffffff ;  /* 0xffffffff00000948 */ /* 0x000fe20003800000 */
[----:B------:R-:W-:Y:S06]  /*110f0*/  @P0 BAR.SYNC.DEFER_BLOCKING 0x5, 0x80 ;  /* 0x0142000000000b1d */ /* 0x000fec0000010000 */
[----:B---3--:R-:W1:Y:S04]  /*11100*/  @P0 LDS.128 R4, [0xc080] ;  /* 0x00c08000ff040984 */ /* 0x008e680000000c00 */
[----:B-1----:R1:W-:Y:S04]  /*11110*/  @P0 STL.64 [R1], R4 ;  /* 0x0000000401000387 */ /* 0x0023e80000100a00 */
        /* <DEDUP_REMOVED lines=9> */
.L_x_1187:
[----:B------:R-:W-:Y:S05]  /*111b0*/  BRA.DIV ~URZ, `(.L_x_1137) ;  /* 0x000023427f007947 */ /* 0x000fea000b800000 */
[----:B------:R3:W4:Y:S02]  /*111c0*/  SHFL.IDX PT, R8, R74, 0x1, 0x1f ;  /* 0x00201f004a087f89 */ /* 0x00072400000e0000 */
.L_x_1188:
        /* <DEDUP_REMOVED lines=19> */
.L_x_1189:
        /* <DEDUP_REMOVED lines=16> */
.L_x_1190:
[----:B---3--:R-:W-:Y:S01]  /*11400*/  IMAD R0, R0, c[0x0][0x538], RZ ;  /* 0x00014e0000007a24 */ /* 0x008fe200078e02ff */
[----:B------:R-:W-:Y:S04]  /*11410*/  BSSY B1, `(.L_x_1140) ;  /* 0x00000ce000017945 */ /* 0x000fe80003800000 */
[----:B----4-:R-:W-:-:S04]  /*11420*/  IADD3 R8, R0, R8, RZ ;  /* 0x0000000800087210 */ /* 0x010fc80007ffe0ff */
[----:B--2---:R-:W-:-:S13]  /*11430*/  ISETP.GT.AND P6, PT, R8, R9, PT ;  /* 0x000000090800720c */ /* 0x004fda0003fc4270 */
[----:B------:R-:W-:Y:S05]  /*11440*/  @P6 BRA `(.L_x_1141) ;  /* 0x0000025000006947 */ /* 0x000fea0003800000 */
.L_x_1145:
        /* <DEDUP_REMOVED lines=17> */
.L_x_1191:
        /* <DEDUP_REMOVED lines=16> */
.L_x_1192:
[----:B--2---:R-:W-:-:S05]  /*11660*/  IMAD R0, R0, c[0x0][0x538], RZ ;  /* 0x00014e0000007a24 */ /* 0x004fca00078e02ff */
[----:B------:R-:W-:-:S04]  /*11670*/  IADD3 R8, R0, R8, RZ ;  /* 0x0000000800087210 */ /* 0x000fc80007ffe0ff */
[----:B------:R-:W-:-:S13]  /*11680*/  ISETP.GT.AND P6, PT, R8, R9, PT ;  /* 0x000000090800720c */ /* 0x000fda0003fc4270 */
[----:B-1----:R-:W-:Y:S05]  /*11690*/  @!P6 BRA `(.L_x_1145) ;  /* 0xfffffdb00000e947 */ /* 0x002fea000383ffff */
.L_x_1141:
[----:B------:R-:W-:-:S05]  /*116a0*/  IADD3 R11, -R0, R8, RZ ;  /* 0x00000008000b7210 */ /* 0x000fca0007ffe1ff */
[----:B------:R-:W-:-:S05]  /*116b0*/  IMAD R0, R4, c[0x0][0x538], R11 ;  /* 0x00014e0004007a24 */ /* 0x000fca00078e020b */
[----:B------:R-:W-:Y:S01]  /*116c0*/  ISETP.GT.AND P0, PT, R0, R9, PT ;  /* 0x000000090000720c */ /* 0x000fe20003f04270 */
[----:B------:R-:W-:-:S12]  /*116d0*/  BRA.DIV ~URZ, `(.L_x_1146) ;  /* 0x000022627f007947 */ /* 0x000fd8000b800000 */
[----:B------:R-:W-:-:S03]  /*116e0*/  VOTE.ANY R10, PT, !P0 ;  /* 0x00000000000a7806 */ /* 0x000fc600040e0100 */
.L_x_1193:
[----:B------:R-:W2:Y:S01]  /*116f0*/  LDL.LU R0, [R1+0xc] ;  /* 0x00000c0001007983 */ /* 0x000ea20000300800 */
[----:B------:R-:W2:Y:S02]  /*11700*/  POPC R8, R10 ;  /* 0x0000000a00087309 */ /* 0x000ea40000000000 */
[----:B--2---:R-:W-:-:S05]  /*11710*/  IADD3 R0, R8, R0, RZ ;  /* 0x0000000008007210 */ /* 0x004fca0007ffe0ff */
[----:B------:R2:W-:Y:S01]  /*11720*/  STL [R1+0xc], R0 ;  /* 0x00000c0001007387 */ /* 0x0005e20000100800 */
[----:B------:R-:W-:Y:S05]  /*11730*/  BRA.DIV ~URZ, `(.L_x_1147) ;  /* 0x000022527f007947 */ /* 0x000fea000b800000 */
[----:B------:R3:W4:Y:S04]  /*11740*/  SHFL.IDX PT, R12, R6, R8, 0x1f ;  /* 0x00001f08060c7589 */ /* 0x00072800000e0000 */
[----:B------:R3:W1:Y:S02]  /*11750*/  SHFL.IDX PT, R7, R7, R8, 0x1f ;  /* 0x00001f0807077589 */ /* 0x00066400000e0000 */
.L_x_1194:
[----:B------:R-:W-:Y:S01]  /*11760*/  ISETP.NE.AND P0, PT, R10, RZ, PT ;  /* 0x000000ff0a00720c */ /* 0x000fe20003f05270 */
[----:B------:R-:W-:-:S12]  /*11770*/  BSSY B0, `(.L_x_1148) ;  /* 0x0000005000007945 */ /* 0x000fd80003800000 */
[----:B------:R-:W-:Y:S05]  /*11780*/  @!P0 BRA `(.L_x_1149) ;  /* 0x0000003000008947 */ /* 0x000fea0003800000 */
[----:B------:R-:W-:Y:S01]  /*11790*/  IADD3 R3, R8, -0x1, RZ ;  /* 0xffffffff08037810 */ /* 0x000fe20007ffe0ff */
[----:B------:R-:W-:Y:S05]  /*117a0*/  BRA.DIV ~URZ, `(.L_x_1150) ;  /* 0x000022b27f007947 */ /* 0x000fea000b800000 */
[----:B------:R2:W3:Y:S02]  /*117b0*/  SHFL.IDX PT, R13, R4, R3, 0x1f ;  /* 0x00001f03040d7589 */ /* 0x0004e400000e0000 */
.L_x_1149:
[----:B------:R-:W-:Y:S05]  /*117c0*/  BSYNC B0 ;  /* 0x0000000000007941 */ /* 0x000fea0003800000 */
.L_x_1148:
[----:B--23--:R-:W-:Y:S01]  /*117d0*/  IMAD R0, R13, c[0x0][0x538], R11 ;  /* 0x00014e000d007a24 */ /* 0x00cfe200078e020b */
[----:B-1----:R-:W-:Y:S01]  /*117e0*/  ISETP.NE.AND P0, PT, R7, 0x1, PT ;  /* 0x000000010700780c */ /* 0x002fe20003f05270 */
[----:B------:R-:W-:Y:S03]  /*117f0*/  BSSY B0, `(.L_x_1151) ;  /* 0x0000086000007945 */ /* 0x000fe60003800000 */
[----:B------:R1:W-:Y:S01]  /*11800*/  STL [R1], R0 ;  /* 0x0000000001007387 */ /* 0x0003e20000100800 */
        /* <DEDUP_REMOVED lines=64> */
.L_x_1152:
        /* <DEDUP_REMOVED lines=68> */
.L_x_1153:
[----:B------:R-:W-:Y:S05]  /*12050*/  BSYNC B0 ;  /* 0x0000000000007941 */ /* 0x000fea0003800000 */
.L_x_1151:
[----:B------:R-:W-:-:S04]  /*12060*/  LOP3.LUT R2, RZ, R2, RZ, 0x33, !PT ;  /* 0x00000002ff027212 */ /* 0x000fc800078e33ff */
[----:B-1----:R-:W-:-:S05]  /*12070*/  IADD3 R0, R2, R12, RZ ;  /* 0x0000000c02007210 */ /* 0x002fca0007ffe0ff */
[----:B------:R1:W-:Y:S01]  /*12080*/  STL [R1+0x4], R0 ;  /* 0x0000040001007387 */ /* 0x0003e20000100800 */
[----:B------:R-:W-:Y:S05]  /*12090*/  BRA `(.L_x_1154) ;  /* 0x0000005000007947 */ /* 0x000fea0003800000 */
.L_x_1142:
[----:B------:R-:W-:Y:S01]  /*120a0*/  MOV R0, c[0x0][0x53c] ;  /* 0x00014f0000007a02 */ /* 0x000fe20000000f00 */
[----:B------:R2:W-:Y:S04]  /*120b0*/  STL [R1], R9 ;  /* 0x0000000901007387 */ /* 0x0005e80000100800 */
[----:B------:R2:W-:Y:S04]  /*120c0*/  STL [R1+0x4], RZ ;  /* 0x000004ff01007387 */ /* 0x0005e80000100800 */
[----:B------:R2:W-:Y:S04]  /*120d0*/  STL [R1+0x8], RZ ;  /* 0x000008ff01007387 */ /* 0x0005e80000100800 */
[----:B------:R2:W-:Y:S02]  /*120e0*/  STL [R1+0xc], R0 ;  /* 0x00000c0001007387 */ /* 0x0005e40000100800 */
.L_x_1154:
[----:B------:R-:W-:Y:S05]  /*120f0*/  BSYNC B1 ;  /* 0x0000000000017941 */ /* 0x000fea0003800000 */
.L_x_1140:
[----:B-1----:R-:W3:Y:S04]  /*12100*/  LDL R4, [R1] ;  /* 0x0000000001047983 */ /* 0x002ee80000100800 */
        /* <DEDUP_REMOVED lines=8> */
.L_x_1135:
[----:B--2---:R-:W2:Y:S02]  /*12190*/  LDL R0, [R1+0xc] ;  /* 0x00000c0001007983 */ /* 0x004ea40000100800 */
[----:B--2---:R-:W-:-:S13]  /*121a0*/  ISETP.GE.AND P0, PT, R0, c[0x0][0x53c], PT ;  /* 0x00014f0000007a0c */ /* 0x004fda0003f06270 */
[----:B-1----:R-:W-:Y:S01]  /*121b0*/  @P0 CALL.REL.NOINC `(.L_x_1155) ;  /* 0x0000001000000944 */ /* 0x002fe20003c00000 */
[----:B------:R-:W-:Y:S05]  /*121c0*/  BRA `(.L_x_1156) ;  /* 0xfffefb1000007947 */ /* 0x000fea000383ffff */
.L_x_1155:
[----:B------:R-:W-:Y:S05]  /*121d0*/  EXIT ;  /* 0x000000000000794d */ /* 0x000fea0003800000 */
.L_x_1045:
[----:B------:R-:W-:Y:S01]  /*121e0*/  IMAD.MOV.U32 R0, RZ, RZ, R5 ;  /* 0x000000ffff007224 */ /* 0x000fe200078e0005 */
[----:B------:R-:W-:Y:S02]  /*121f0*/  MOV R2, 0x1 ;  /* 0x0000000100027802 */ /* 0x000fe40000000f00 */
[----:B------:R-:W-:Y:S02]  /*12200*/  MOV R3, 0x12220 ;  /* 0x0001222000037802 */ /* 0x000fe40000000f00 */
[----:B------:R-:W-:Y:S05]  /*12210*/  CALL.REL.NOINC `($__internal_20_$__cuda_sm70_shflsync_up_p) ;  /* 0x0000193000007944 */ /* 0x000fea0003c00000 */
[----:B------:R-:W-:Y:S01]  /*12220*/  MOV R0, R4 ;  /* 0x0000000400007202 */ /* 0x000fe20000000f00 */
[----:B------:R-:W-:Y:S05]  /*12230*/  BRA `(.L_x_1157) ;  /* 0xfffee22000007947 */ /* 0x000fea000383ffff */
.L_x_1046:
[----:B------:R-:W-:Y:S01]  /*12240*/  IMAD.MOV.U32 R0, RZ, RZ, R5 ;  /* 0x000000ffff007224 */ /* 0x000fe200078e0005 */
[----:B------:R-:W-:Y:S02]  /*12250*/  MOV R2, 0x2 ;  /* 0x0000000200027802 */ /* 0x000fe40000000f00 */
[----:B------:R-:W-:Y:S02]  /*12260*/  MOV R3, 0x12280 ;  /* 0x0001228000037802 */ /* 0x000fe40000000f00 */
[----:B------:R-:W-:Y:S05]  /*12270*/  CALL.REL.NOINC `($__internal_20_$__cuda_sm70_shflsync_up_p) ;  /* 0x000018d000007944 */ /* 0x000fea0003c00000 */
[----:B------:R-:W-:Y:S01]  /*12280*/  SEL R0, R4, RZ, P4 ;  /* 0x000000ff04007207 */ /* 0x000fe20002000000 */
[----:B------:R-:W-:Y:S01]  /*12290*/  IMAD.MOV.U32 R2, RZ, RZ, 0x4 ;  /* 0x00000004ff027424 */ /* 0x000fe200078e00ff */
[----:B------:R-:W-:-:S03]  /*122a0*/  MOV R3, 0x122d0 ;  /* 0x000122d000037802 */ /* 0x000fc60000000f00 */
[----:B------:R-:W-:Y:S02]  /*122b0*/  IMAD.IADD R0, R5, 0x1, R0 ;  /* 0x0000000105007824 */ /* 0x000fe400078e0200 */
        /* <DEDUP_REMOVED lines=14> */
[----:B------:R-:W-:Y:S01]  /*123a0*/  IMAD.IADD R4, R0, 0x1, R4 ;  /* 0x0000000100047824 */ /* 0x000fe200078e0204 */
[----:B------:R-:W-:-:S03]  /*123b0*/  MOV R0, 0x1f ;  /* 0x0000001f00007802 */ /* 0x000fc60000000f00 */
[----:B------:R-:W-:Y:S02]  /*123c0*/  IMAD.MOV.U32 R5, RZ, RZ, R4 ;  /* 0x000000ffff057224 */ /* 0x000fe400078e0004 */
[----:B------:R-:W-:Y:S05]  /*123d0*/  CALL.REL.NOINC `($__internal_19_$__cuda_sm70_shflsync_idx_p) ;  /* 0x0000172000007944 */ /* 0x000fea0003c00000 */
[----:B------:R-:W-:Y:S05]  /*123e0*/  BRA `(.L_x_1158) ;  /* 0xfffee17000007947 */ /* 0x000fea000383ffff */
.L_x_1048:
[----:B------:R-:W-:Y:S02]  /*123f0*/  SEL R0, RZ, 0x1, P0 ;  /* 0x00000001ff007807 */ /* 0x000fe40000000000 */
[----:B------:R-:W-:Y:S02]  /*12400*/  MOV R2, 0x12420 ;  /* 0x0001242000027802 */ /* 0x000fe40000000f00 */
[----:B------:R-:W-:Y:S05]  /*12410*/  CALL.REL.NOINC `($__internal_21_$__cuda_sm70_votesync_ballot) ;  /* 0x000017a000007944 */ /* 0x000fea0003c00000 */
[----:B------:R-:W-:Y:S01]  /*12420*/  MOV R10, R0 ;  /* 0x00000000000a7202 */ /* 0x000fe20000000f00 */
[----:B------:R-:W-:Y:S05]  /*12430*/  BRA `(.L_x_1159) ;  /* 0xfffee1b000007947 */ /* 0x000fea000383ffff */
.L_x_1049:
[----:B------:R-:W-:Y:S01]  /*12440*/  IMAD.MOV.U32 R5, RZ, RZ, R9 ;  /* 0x000000ffff057224 */ /* 0x000fe200078e0009 */
[----:B------:R-:W-:Y:S01]  /*12450*/  MOV R3, R6 ;  /* 0x0000000600037202 */ /* 0x000fe20000000f00 */
[----:B-1----:R-:W-:Y:S01]  /*12460*/  IMAD.MOV.U32 R0, RZ, RZ, 0x1f ;  /* 0x0000001fff007424 */ /* 0x002fe200078e00ff */
[----:B------:R-:W-:Y:S02]  /*12470*/  MOV R2, 0x12490 ;  /* 0x0001249000027802 */ /* 0x000fe40000000f00 */
[----:B------:R-:W-:Y:S05]  /*12480*/  CALL.REL.NOINC `($__internal_19_$__cuda_sm70_shflsync_idx_p) ;  /* 0x0000167000007944 */ /* 0x000fea0003c00000 */
[----:B------:R-:W-:Y:S01]  /*12490*/  IMAD.MOV.U32 R12, RZ, RZ, R0 ;  /* 0x000000ffff0c7224 */ /* 0x000fe200078e0000 */
[----:B------:R-:W-:Y:S01]  /*124a0*/  MOV R5, R8 ;  /* 0x0000000800057202 */ /* 0x000fe20000000f00 */
[----:B------:R-:W-:Y:S01]  /*124b0*/  IMAD.MOV.U32 R7, RZ, RZ, RZ ;  /* 0x000000ffff077224 */ /* 0x000fe200078e00ff */
[----:B------:R-:W-:Y:S01]  /*124c0*/  MOV R3, R6 ;  /* 0x0000000600037202 */ /* 0x000fe20000000f00 */
[----:B------:R-:W-:Y:S01]  /*124d0*/  IMAD.MOV.U32 R0, RZ, RZ, 0x1f ;  /* 0x0000001fff007424 */ /* 0x000fe200078e00ff */
[----:B------:R-:W-:-:S02]  /*124e0*/  MOV R2, 0x12500 ;  /* 0x0001250000027802 */ /* 0x000fc40000000f00 */
[----:B------:R-:W-:Y:S05]  /*124f0*/  CALL.REL.NOINC `($__internal_19_$__cuda_sm70_shflsync_idx_p) ;  /* 0x0000160000007944 */ /* 0x000fea0003c00000 */
[----:B------:R-:W-:Y:S01]  /*12500*/  MOV R9, R0 ;  /* 0x0000000000097202 */ /* 0x000fe20000000f00 */
[----:B------:R-:W-:Y:S05]  /*12510*/  BRA `(.L_x_1160) ;  /* 0xfffee14000007947 */ /* 0x000fea000383ffff */
.L_x_1052:
[----:B------:R-:W-:Y:S01]  /*12520*/  IMAD.MOV.U32 R5, RZ, RZ, R4 ;  /* 0x000000ffff057224 */ /* 0x000fe200078e0004 */
[----:B-1----:R-:W-:-:S02]  /*12530*/  MOV R0, 0x1f ;  /* 0x0000001f00007802 */ /* 0x002fc40000000f00 */
[----:B------:R-:W-:Y:S02]  /*12540*/  MOV R2, 0x12560 ;  /* 0x0001256000027802 */ /* 0x000fe40000000f00 */
[----:B--234-:R-:W-:Y:S05]  /*12550*/  CALL.REL.NOINC `($__internal_19_$__cuda_sm70_shflsync_idx_p) ;  /* 0x000015a000007944 */ /* 0x01cfea0003c00000 */
[----:B------:R-:W-:Y:S01]  /*12560*/  MOV R7, R0 ;  /* 0x0000000000077202 */ /* 0x000fe20000000f00 */
[----:B------:R-:W-:Y:S05]  /*12570*/  BRA `(.L_x_1051) ;  /* 0xfffee14000007947 */ /* 0x000fea000383ffff */
.L_x_1063:
[----:B-1----:R-:W-:Y:S01]  /*12580*/  IMAD.MOV.U32 R5, RZ, RZ, R11 ;  /* 0x000000ffff057224 */ /* 0x002fe200078e000b */
[----:B------:R-:W-:Y:S01]  /*12590*/  MOV R3, RZ ;  /* 0x000000ff00037202 */ /* 0x000fe20000000f00 */
[----:B------:R-:W-:Y:S01]  /*125a0*/  IMAD.MOV.U32 R0, RZ, RZ, 0x1c1f ;  /* 0x00001c1fff007424 */ /* 0x000fe200078e00ff */
[----:B------:R-:W-:Y:S02]  /*125b0*/  MOV R2, 0x125d0 ;  /* 0x000125d000027802 */ /* 0x000fe40000000f00 */
[----:B------:R-:W-:Y:S05]  /*125c0*/  CALL.REL.NOINC `($__internal_19_$__cuda_sm70_shflsync_idx_p) ;  /* 0x0000153000007944 */ /* 0x000fea0003c00000 */
[----:B------:R-:W-:Y:S01]  /*125d0*/  MOV R8, R0 ;  /* 0x0000000000087202 */ /* 0x000fe20000000f00 */
[----:B------:R-:W-:Y:S05]  /*125e0*/  BRA `(.L_x_1161) ;  /* 0xffff081000007947 */ /* 0x000fea000383ffff */
.L_x_1064:
[----:B------:R-:W-:Y:S01]  /*125f0*/  IMAD.MOV.U32 R5, RZ, RZ, R12 ;  /* 0x000000ffff057224 */ /* 0x000fe200078e000c */
[----:B------:R-:W-:Y:S01]  /*12600*/  MOV R3, RZ ;  /* 0x000000ff00037202 */ /* 0x000fe20000000f00 */
[----:B------:R-:W-:Y:S01]  /*12610*/  IMAD.MOV.U32 R0, RZ, RZ, 0x1c1f ;  /* 0x00001c1fff007424 */ /* 0x000fe200078e00ff */
[----:B------:R-:W-:Y:S02]  /*12620*/  MOV R2, 0x12640 ;  /* 0x0001264000027802 */ /* 0x000fe40000000f00 */
[----:B-12---:R-:W-:Y:S05]  /*12630*/  CALL.REL.NOINC `($__internal_19_$__cuda_sm70_shflsync_idx_p) ;  /* 0x000014c000007944 */ /* 0x006fea0003c00000 */
[----:B------:R-:W-:Y:S05]  /*12640*/  BRA `(.L_x_1162) ;  /* 0xffff07d000007947 */ /* 0x000fea000383ffff */
.L_x_1067:
[----:B--2---:R-:W-:Y:S01]  /*12650*/  IMAD.MOV.U32 R5, RZ, RZ, R11 ;  /* 0x000000ffff057224 */ /* 0x004fe200078e000b */
[----:B------:R-:W-:Y:S01]  /*12660*/  MOV R3, 0x1 ;  /* 0x0000000100037802 */ /* 0x000fe20000000f00 */
[----:B----4-:R-:W-:Y:S01]  /*12670*/  IMAD.MOV.U32 R0, RZ, RZ, 0x1c1f ;  /* 0x00001c1fff007424 */ /* 0x010fe200078e00ff */
[----:B------:R-:W-:-:S02]  /*12680*/  MOV R2, 0x126a0 ;  /* 0x000126a000027802 */ /* 0x000fc40000000f00 */
[----:B-1-3--:R-:W-:Y:S05]  /*12690*/  CALL.REL.NOINC `($__internal_19_$__cuda_sm70_shflsync_idx_p) ;  /* 0x0000146000007944 */ /* 0x00afea0003c00000 */
[----:B------:R-:W-:Y:S01]  /*126a0*/  IMAD.MOV.U32 R8, RZ, RZ, R0 ;  /* 0x000000ffff087224 */ /* 0x000fe200078e0000 */
[----:B------:R-:W-:Y:S01]  /*126b0*/  MOV R3, 0x1 ;  /* 0x0000000100037802 */ /* 0x000fe20000000f00 */
[----:B------:R-:W-:Y:S01]  /*126c0*/  IMAD.MOV.U32 R5, RZ, RZ, R12 ;  /* 0x000000ffff057224 */ /* 0x000fe200078e000c */
[----:B------:R-:W-:-:S02]  /*126d0*/  MOV R0, 0x1c1f ;  /* 0x00001c1f00007802 */ /* 0x000fc40000000f00 */
[----:B------:R-:W-:Y:S02]  /*126e0*/  MOV R2, 0x12700 ;  /* 0x0001270000027802 */ /* 0x000fe40000000f00 */
[----:B------:R-:W-:Y:S05]  /*126f0*/  CALL.REL.NOINC `($__internal_19_$__cuda_sm70_shflsync_idx_p) ;  /* 0x0000140000007944 */ /* 0x000fea0003c00000 */
[----:B------:R-:W-:Y:S05]  /*12700*/  BRA `(.L_x_1163) ;  /* 0xffff090000007947 */ /* 0x000fea000383ffff */
.L_x_1070:
[----:B-1----:R-:W-:Y:S01]  /*12710*/  IMAD.MOV.U32 R5, RZ, RZ, R11 ;  /* 0x000000ffff057224 */ /* 0x002fe200078e000b */
[----:B------:R-:W-:Y:S01]  /*12720*/  MOV R3, 0x2 ;  /* 0x0000000200037802 */ /* 0x000fe20000000f00 */
[----:B----4-:R-:W-:Y:S01]  /*12730*/  IMAD.MOV.U32 R0, RZ, RZ, 0x1c1f ;  /* 0x00001c1fff007424 */ /* 0x010fe200078e00ff */
[----:B------:R-:W-:Y:S02]  /*12740*/  MOV R2, 0x12760 ;  /* 0x0001276000027802 */ /* 0x000fe40000000f00 */
[----:B--23--:R-:W-:Y:S05]  /*12750*/  CALL.REL.NOINC `($__internal_19_$__cuda_sm70_shflsync_idx_p) ;  /* 0x000013a000007944 */ /* 0x00cfea0003c00000 */
[----:B------:R-:W-:Y:S01]  /*12760*/  MOV R8, R0 ;  /* 0x0000000000087202 */ /* 0x000fe20000000f00 */
[----:B------:R-:W-:Y:S05]  /*12770*/  BRA `(.L_x_1164) ;  /* 0xffff0a6000007947 */ /* 0x000fea000383ffff */
.L_x_1071:
[----:B------:R-:W-:Y:S01]  /*12780*/  IMAD.MOV.U32 R5, RZ, RZ, R12 ;  /* 0x000000ffff057224 */ /* 0x000fe200078e000c */
[----:B------:R-:W-:Y:S01]  /*12790*/  MOV R3, 0x2 ;  /* 0x0000000200037802 */ /* 0x000fe20000000f00 */
[----:B----4-:R-:W-:Y:S01]  /*127a0*/  IMAD.MOV.U32 R0, RZ, RZ, 0x1c1f ;  /* 0x00001c1fff007424 */ /* 0x010fe200078e00ff */
[----:B------:R-:W-:Y:S02]  /*127b0*/  MOV R2, 0x127d0 ;  /* 0x000127d000027802 */ /* 0x000fe40000000f00 */
[----:B-123--:R-:W-:Y:S05]  /*127c0*/  CALL.REL.NOINC `($__internal_19_$__cuda_sm70_shflsync_idx_p) ;  /* 0x0000133000007944 */ /* 0x00efea0003c00000 */
[----:B------:R-:W-:Y:S05]  /*127d0*/  BRA `(.L_x_1165) ;  /* 0xffff0a2000007947 */ /* 0x000fea000383ffff */
.L_x_1074:
[----:B-1----:R-:W-:Y:S01]  /*127e0*/  IMAD.MOV.U32 R5, RZ, RZ, R11 ;  /* 0x000000ffff057224 */ /* 0x002fe200078e000b */
[----:B------:R-:W-:Y:S01]  /*127f0*/  MOV R3, 0x3 ;  /* 0x0000000300037802 */ /* 0x000fe20000000f00 */
[----:B------:R-:W-:Y:S01]  /*12800*/  IMAD.MOV.U32 R0, RZ, RZ, 0x1c1f ;  /* 0x00001c1fff007424 */ /* 0x000fe200078e00ff */
[----:B------:R-:W-:-:S02]  /*12810*/  MOV R2, 0x12830 ;  /* 0x0001283000027802 */ /* 0x000fc40000000f00 */
[----:B--234-:R-:W-:Y:S05]  /*12820*/  CALL.REL.NOINC `($__internal_19_$__cuda_sm70_shflsync_idx_p) ;  /* 0x000012d000007944 */ /* 0x01cfea0003c00000 */
[----:B------:R-:W-:Y:S01]  /*12830*/  IMAD.MOV.U32 R6, RZ, RZ, R0 ;  /* 0x000000ffff067224 */ /* 0x000fe200078e0000 */
[----:B------:R-:W-:Y:S01]  /*12840*/  MOV R3, 0x3 ;  /* 0x0000000300037802 */ /* 0x000fe20000000f00 */
[----:B------:R-:W-:Y:S01]  /*12850*/  IMAD.MOV.U32 R5, RZ, RZ, R12 ;  /* 0x000000ffff057224 */ /* 0x000fe200078e000c */
[----:B------:R-:W-:-:S02]  /*12860*/  MOV R0, 0x1c1f ;  /* 0x00001c1f00007802 */ /* 0x000fc40000000f00 */
[----:B------:R-:W-:Y:S02]  /*12870*/  MOV R2, 0x12890 ;  /* 0x0001289000027802 */ /* 0x000fe40000000f00 */
[----:B------:R-:W-:Y:S05]  /*12880*/  CALL.REL.NOINC `($__internal_19_$__cuda_sm70_shflsync_idx_p) ;  /* 0x0000127000007944 */ /* 0x000fea0003c00000 */
[----:B------:R-:W-:Y:S05]  /*12890*/  BRA `(.L_x_1166) ;  /* 0xffff0b4000007947 */ /* 0x000fea000383ffff */
.L_x_1087:
[----:B------:R-:W-:Y:S01]  /*128a0*/  IMAD.MOV.U32 R0, RZ, RZ, R244 ;  /* 0x000000ffff007224 */ /* 0x000fe200078e00f4 */
[----:B------:R-:W-:Y:S02]  /*128b0*/  MOV R3, 0x2 ;  /* 0x0000000200037802 */ /* 0x000fe40000000f00 */
[----:B------:R-:W-:Y:S02]  /*128c0*/  MOV R2, 0x128e0 ;  /* 0x000128e000027802 */ /* 0x000fe40000000f00 */
[----:B------:R-:W-:Y:S05]  /*128d0*/  CALL.REL.NOINC `($__internal_18_$__cuda_sm70_shflsync_bfly_p) ;  /* 0x000011e000007944 */ /* 0x000fea0003c00000 */
[----:B------:R-:W-:Y:S05]  /*128e0*/  BRA `(.L_x_1167) ;  /* 0xffffa2c000007947 */ /* 0x000fea000383ffff */
.L_x_1088:
[----:B------:R-:W-:Y:S01]  /*128f0*/  IMAD.MOV.U32 R0, RZ, RZ, R5 ;  /* 0x000000ffff007224 */ /* 0x000fe200078e0005 */
[----:B------:R-:W-:Y:S02]  /*12900*/  MOV R3, 0x1 ;  /* 0x0000000100037802 */ /* 0x000fe40000000f00 */
[----:B------:R-:W-:Y:S02]  /*12910*/  MOV R2, 0x12930 ;  /* 0x0001293000027802 */ /* 0x000fe40000000f00 */
[----:B-1----:R-:W-:Y:S05]  /*12920*/  CALL.REL.NOINC `($__internal_18_$__cuda_sm70_shflsync_bfly_p) ;  /* 0x0000119000007944 */ /* 0x002fea0003c00000 */
[----:B------:R-:W-:Y:S01]  /*12930*/  FADD.FTZ R5, R5, R0 ;  /* 0x0000000005057221 */ /* 0x000fe20000010000 */
[----:B------:R-:W-:Y:S02]  /*12940*/  MOV R0, R246 ;  /* 0x000000f600007202 */ /* 0x000fe40000000f00 */
[----:B------:R-:W-:Y:S02]  /*12950*/  MOV R3, 0x2 ;  /* 0x0000000200037802 */ /* 0x000fe40000000f00 */
[----:B------:R-:W-:-:S02]  /*12960*/  MOV R2, 0x12980 ;  /* 0x0001298000027802 */ /* 0x000fc40000000f00 */
[----:B------:R-:W-:Y:S05]  /*12970*/  CALL.REL.NOINC `($__internal_18_$__cuda_sm70_shflsync_bfly_p) ;  /* 0x0000114000007944 */ /* 0x000fea0003c00000 */
[----:B------:R-:W-:Y:S01]  /*12980*/  FADD.FTZ R7, R246, R0 ;  /* 0x00000000f6077221 */ /* 0x000fe20000010000 */
[----:B------:R-:W-:-:S02]  /*12990*/  MOV R3, 0x1 ;  /* 0x0000000100037802 */ /* 0x000fc40000000f00 */
[----:B------:R-:W-:Y:S02]  /*129a0*/  MOV R2, 0x129d0 ;  /* 0x000129d000027802 */ /* 0x000fe40000000f00 */
[----:B------:R-:W-:Y:S02]  /*129b0*/  MOV R0, R7 ;  /* 0x0000000700007202 */ /* 0x000fe40000000f00 */
[----:B------:R-:W-:Y:S05]  /*129c0*/  CALL.REL.NOINC `($__internal_18_$__cuda_sm70_shflsync_bfly_p) ;  /* 0x000010f000007944 */ /* 0x000fea0003c00000 */
[----:B------:R-:W-:Y:S01]  /*129d0*/  FADD.FTZ R4, R7, R0 ;  /* 0x0000000007047221 */ /* 0x000fe20000010000 */
[----:B------:R-:W-:Y:S02]  /*129e0*/  MOV R0, R245 ;  /* 0x000000f500007202 */ /* 0x000fe40000000f00 */
[----:B------:R-:W-:Y:S02]  /*129f0*/  MOV R3, 0x2 ;  /* 0x0000000200037802 */ /* 0x000fe40000000f00 */
[----:B------:R-:W-:Y:S02]  /*12a00*/  MOV R2, 0x12a20 ;  /* 0x00012a2000027802 */ /* 0x000fe40000000f00 */
[----:B------:R-:W-:Y:S05]  /*12a10*/  CALL.REL.NOINC `($__internal_18_$__cuda_sm70_shflsync_bfly_p) ;  /* 0x000010a000007944 */ /* 0x000fea0003c00000 */
[----:B------:R-:W-:Y:S01]  /*12a20*/  FADD.FTZ R7, R245, R0 ;  /* 0x00000000f5077221 */ /* 0x000fe20000010000 */
[----:B------:R-:W-:Y:S02]  /*12a30*/  MOV R3, 0x1 ;  /* 0x0000000100037802 */ /* 0x000fe40000000f00 */
[----:B------:R-:W-:-:S02]  /*12a40*/  MOV R2, 0x12a70 ;  /* 0x00012a7000027802 */ /* 0x000fc40000000f00 */
        /* <DEDUP_REMOVED lines=9> */
[----:B------:R-:W-:Y:S02]  /*12ae0*/  MOV R2, 0x12b10 ;  /* 0x00012b1000027802 */ /* 0x000fe40000000f00 */
[----:B------:R-:W-:-:S02]  /*12af0*/  MOV R0, R6 ;  /* 0x0000000600007202 */ /* 0x000fc40000000f00 */
[----:B------:R-:W-:Y:S05]  /*12b00*/  CALL.REL.NOINC `($__internal_18_$__cuda_sm70_shflsync_bfly_p) ;  /* 0x00000fb000007944 */ /* 0x000fea0003c00000 */
[----:B------:R-:W-:Y:S01]  /*12b10*/  MOV R8, R0 ;  /* 0x0000000000087202 */ /* 0x000fe20000000f00 */
[----:B------:R-:W-:Y:S05]  /*12b20*/  BRA `(.L_x_1168) ;  /* 0xffffa17000007947 */ /* 0x000fea000383ffff */
.L_x_1095:
[----:B-1234-:R-:W-:Y:S01]  /*12b30*/  IMAD.MOV.U32 R5, RZ, RZ, R12 ;  /* 0x000000ffff057224 */ /* 0x01efe200078e000c */
[----:B------:R-:W-:Y:S01]  /*12b40*/  MOV R3, RZ ;  /* 0x000000ff00037202 */ /* 0x000fe20000000f00 */
[----:B------:R-:W-:Y:S01]  /*12b50*/  IMAD.MOV.U32 R0, RZ, RZ, 0x1c1f ;  /* 0x00001c1fff007424 */ /* 0x000fe200078e00ff */
[----:B------:R-:W-:-:S02]  /*12b60*/  MOV R2, 0x12b80 ;  /* 0x00012b8000027802 */ /* 0x000fc40000000f00 */
[----:B------:R-:W-:Y:S05]  /*12b70*/  CALL.REL.NOINC `($__internal_19_$__cuda_sm70_shflsync_idx_p) ;  /* 0x00000f8000007944 */ /* 0x000fea0003c00000 */
[----:B------:R-:W-:Y:S01]  /*12b80*/  MOV R10, R0 ;  /* 0x00000000000a7202 */ /* 0x000fe20000000f00 */
[----:B------:R-:W-:Y:S05]  /*12b90*/  BRA `(.L_x_1169) ;  /* 0xffffbb5000007947 */ /* 0x000fea000383ffff */
.L_x_1096:
[----:B------:R-:W-:Y:S01]  /*12ba0*/  IMAD.MOV.U32 R5, RZ, RZ, R13 ;  /* 0x000000ffff057224 */ /* 0x000fe200078e000d */
[----:B------:R-:W-:Y:S01]  /*12bb0*/  MOV R3, RZ ;  /* 0x000000ff00037202 */ /* 0x000fe20000000f00 */
[----:B------:R-:W-:Y:S01]  /*12bc0*/  IMAD.MOV.U32 R0, RZ, RZ, 0x1c1f ;  /* 0x00001c1fff007424 */ /* 0x000fe200078e00ff */
[----:B------:R-:W-:-:S02]  /*12bd0*/  MOV R2, 0x12bf0 ;  /* 0x00012bf000027802 */ /* 0x000fc40000000f00 */
[----:B-12---:R-:W-:Y:S05]  /*12be0*/  CALL.REL.NOINC `($__internal_19_$__cuda_sm70_shflsync_idx_p) ;  /* 0x00000f1000007944 */ /* 0x006fea0003c00000 */
[----:B------:R-:W-:Y:S05]  /*12bf0*/  BRA `(.L_x_1170) ;  /* 0xffffbb1000007947 */ /* 0x000fea000383ffff */
.L_x_1099:
[----:B------:R-:W-:Y:S01]  /*12c00*/  IMAD.MOV.U32 R5, RZ, RZ, R12 ;  /* 0x000000ffff057224 */ /* 0x000fe200078e000c */
[----:B--2---:R-:W-:Y:S01]  /*12c10*/  MOV R3, 0x1 ;  /* 0x0000000100037802 */ /* 0x004fe20000000f00 */
        /* <DEDUP_REMOVED lines=10> */
.L_x_1102:
[----:B------:R-:W-:Y:S01]  /*12cc0*/  IMAD.MOV.U32 R5, RZ, RZ, R12 ;  /* 0x000000ffff057224 */ /* 0x000fe200078e000c */
[----:B-1----:R-:W-:Y:S01]  /*12cd0*/  MOV R3, 0x2 ;  /* 0x0000000200037802 */ /* 0x002fe20000000f00 */
[----:B----4-:R-:W-:Y:S01]  /*12ce0*/  IMAD.MOV.U32 R0, RZ, RZ, 0x1c1f ;  /* 0x00001c1fff007424 */ /* 0x010fe200078e00ff */
[----:B------:R-:W-:Y:S02]  /*12cf0*/  MOV R2, 0x12d10 ;  /* 0x00012d1000027802 */ /* 0x000fe40000000f00 */
[----:B--23--:R-:W-:Y:S05]  /*12d00*/  CALL.REL.NOINC `($__internal_19_$__cuda_sm70_shflsync_idx_p) ;  /* 0x00000df000007944 */ /* 0x00cfea0003c00000 */
[----:B------:R-:W-:Y:S01]  /*12d10*/  MOV R10, R0 ;  /* 0x00000000000a7202 */ /* 0x000fe20000000f00 */
[----:B------:R-:W-:Y:S05]  /*12d20*/  BRA `(.L_x_1172) ;  /* 0xffffbce000007947 */ /* 0x000fea000383ffff */
.L_x_1103:
[----:B------:R-:W-:Y:S01]  /*12d30*/  IMAD.MOV.U32 R5, RZ, RZ, R13 ;  /* 0x000000ffff057224 */ /* 0x000fe200078e000d */
[----:B------:R-:W-:Y:S01]  /*12d40*/  MOV R3, 0x2 ;  /* 0x0000000200037802 */ /* 0x000fe20000000f00 */
[----:B----4-:R-:W-:Y:S01]  /*12d50*/  IMAD.MOV.U32 R0, RZ, RZ, 0x1c1f ;  /* 0x00001c1fff007424 */ /* 0x010fe200078e00ff */
[----:B------:R-:W-:Y:S02]  /*12d60*/  MOV R2, 0x12d80 ;  /* 0x00012d8000027802 */ /* 0x000fe40000000f00 */
[----:B-123--:R-:W-:Y:S05]  /*12d70*/  CALL.REL.NOINC `($__internal_19_$__cuda_sm70_shflsync_idx_p) ;  /* 0x00000d8000007944 */ /* 0x00efea0003c00000 */
[----:B------:R-:W-:Y:S05]  /*12d80*/  BRA `(.L_x_1173) ;  /* 0xffffbca000007947 */ /* 0x000fea000383ffff */
.L_x_1106:
[----:B------:R-:W-:Y:S01]  /*12d90*/  IMAD.MOV.U32 R5, RZ, RZ, R12 ;  /* 0x000000ffff057224 */ /* 0x000fe200078e000c */
[----:B-1----:R-:W-:Y:S01]  /*12da0*/  MOV R3, 0x3 ;  /* 0x0000000300037802 */ /* 0x002fe20000000f00 */
        /* <DEDUP_REMOVED lines=10> */
.L_x_1108:
[----:B------:R-:W-:Y:S01]  /*12e50*/  IMAD.MOV.U32 R5, RZ, RZ, R12 ;  /* 0x000000ffff057224 */ /* 0x000fe200078e000c */
[----:B------:R-:W-:Y:S01]  /*12e60*/  MOV R3, RZ ;  /* 0x000000ff00037202 */ /* 0x000fe20000000f00 */
[----:B------:R-:W-:Y:S01]  /*12e70*/  IMAD.MOV.U32 R0, RZ, RZ, 0x1c1f ;  /* 0x00001c1fff007424 */ /* 0x000fe200078e00ff */
[----:B------:R-:W-:Y:S02]  /*12e80*/  MOV R2, 0x12ea0 ;  /* 0x00012ea000027802 */ /* 0x000fe40000000f00 */
[----:B------:R-:W-:Y:S05]  /*12e90*/  CALL.REL.NOINC `($__internal_19_$__cuda_sm70_shflsync_idx_p) ;  /* 0x00000c6000007944 */ /* 0x000fea0003c00000 */
[----:B------:R-:W-:Y:S01]  /*12ea0*/  MOV R4, R0 ;  /* 0x0000000000047202 */ /* 0x000fe20000000f00 */
[----:B------:R-:W-:Y:S05]  /*12eb0*/  BRA `(.L_x_1175) ;  /* 0xffffc09000007947 */ /* 0x000fea000383ffff */
.L_x_1109:
[----:B------:R-:W-:Y:S01]  /*12ec0*/  IMAD.MOV.U32 R5, RZ, RZ, R13 ;  /* 0x000000ffff057224 */ /* 0x000fe200078e000d */
[----:B------:R-:W-:Y:S01]  /*12ed0*/  MOV R3, RZ ;  /* 0x000000ff00037202 */ /* 0x000fe20000000f00 */
[----:B------:R-:W-:Y:S01]  /*12ee0*/  IMAD.MOV.U32 R0, RZ, RZ, 0x1c1f ;  /* 0x00001c1fff007424 */ /* 0x000fe200078e00ff */
[----:B------:R-:W-:Y:S02]  /*12ef0*/  MOV R2, 0x12f10 ;  /* 0x00012f1000027802 */ /* 0x000fe40000000f00 */
[----:B-12---:R-:W-:Y:S05]  /*12f00*/  CALL.REL.NOINC `($__internal_19_$__cuda_sm70_shflsync_idx_p) ;  /* 0x00000bf000007944 */ /* 0x006fea0003c00000 */
[----:B------:R-:W-:Y:S05]  /*12f10*/  BRA `(.L_x_1176) ;  /* 0xffffc05000007947 */ /* 0x000fea000383ffff */
.L_x_1112:
[----:B------:R-:W-:Y:S01]  /*12f20*/  IMAD.MOV.U32 R5, RZ, RZ, R12 ;  /* 0x000000ffff057224 */ /* 0x000fe200078e000c */
[----:B-1----:R-:W-:Y:S01]  /*12f30*/  MOV R3, 0x1 ;  /* 0x0000000100037802 */ /* 0x002fe20000000f00 */
[----:B----4-:R-:W-:Y:S01]  /*12f40*/  IMAD.MOV.U32 R0, RZ, RZ, 0x1c1f ;  /* 0x00001c1fff007424 */ /* 0x010fe200078e00ff */
[----:B------:R-:W-:-:S02]  /*12f50*/  MOV R2, 0x12f70 ;  /* 0x00012f7000027802 */ /* 0x000fc40000000f00 */
[----:B--23--:R-:W-:Y:S05]  /*12f60*/  CALL.REL.NOINC `($__internal_19_$__cuda_sm70_shflsync_idx_p) ;  /* 0x00000b9000007944 */ /* 0x00cfea0003c00000 */
[----:B------:R-:W-:Y:S01]  /*12f70*/  IMAD.MOV.U32 R4, RZ, RZ, R0 ;  /* 0x000000ffff047224 */ /* 0x000fe200078e0000 */
[----:B------:R-:W-:Y:S01]  /*12f80*/  MOV R3, 0x1 ;  /* 0x0000000100037802 */ /* 0x000fe20000000f00 */
[----:B------:R-:W-:Y:S01]  /*12f90*/  IMAD.MOV.U32 R5, RZ, RZ, R13 ;  /* 0x000000ffff057224 */ /* 0x000fe200078e000d */
[----:B------:R-:W-:-:S02]  /*12fa0*/  MOV R0, 0x1c1f ;  /* 0x00001c1f00007802 */ /* 0x000fc40000000f00 */
[----:B------:R-:W-:Y:S02]  /*12fb0*/  MOV R2, 0x12fd0 ;  /* 0x00012fd000027802 */ /* 0x000fe40000000f00 */
[----:B------:R-:W-:Y:S05]  /*12fc0*/  CALL.REL.NOINC `($__internal_19_$__cuda_sm70_shflsync_idx_p) ;  /* 0x00000b3000007944 */ /* 0x000fea0003c00000 */
[----:B------:R-:W-:Y:S05]  /*12fd0*/  BRA `(.L_x_1177) ;  /* 0xffffc47000007947 */ /* 0x000fea000383ffff */
.L_x_1115:
[----:B------:R-:W-:Y:S01]  /*12fe0*/  IMAD.MOV.U32 R5, RZ, RZ, R12 ;  /* 0x000000ffff057224 */ /* 0x000fe200078e000c */
[----:B-1----:R-:W-:Y:S01]  /*12ff0*/  MOV R3, 0x2 ;  /* 0x0000000200037802 */ /* 0x002fe20000000f00 */
[----:B----4-:R-:W-:Y:S01]  /*13000*/  IMAD.MOV.U32 R0, RZ, RZ, 0x1c1f ;  /* 0x00001c1fff007424 */ /* 0x010fe200078e00ff */
[----:B------:R-:W-:Y:S02]  /*13010*/  MOV R2, 0x13030 ;  /* 0x0001303000027802 */ /* 0x000fe40000000f00 */
[----:B--23--:R-:W-:Y:S05]  /*13020*/  CALL.REL.NOINC `($__internal_19_$__cuda_sm70_shflsync_idx_p) ;  /* 0x00000ad000007944 */ /* 0x00cfea0003c00000 */
[----:B------:R-:W-:Y:S01]  /*13030*/  MOV R4, R0 ;  /* 0x0000000000047202 */ /* 0x000fe20000000f00 */
[----:B------:R-:W-:Y:S05]  /*13040*/  BRA `(.L_x_1178) ;  /* 0xffffc8d000007947 */ /* 0x000fea000383ffff */
.L_x_1116:
[----:B------:R-:W-:Y:S01]  /*13050*/  IMAD.MOV.U32 R5, RZ, RZ, R13 ;  /* 0x000000ffff057224 */ /* 0x000fe200078e000d */
[----:B------:R-:W-:Y:S01]  /*13060*/  MOV R3, 0x2 ;  /* 0x0000000200037802 */ /* 0x000fe20000000f00 */
[----:B----4-:R-:W-:Y:S01]  /*13070*/  IMAD.MOV.U32 R0, RZ, RZ, 0x1c1f ;  /* 0x00001c1fff007424 */ /* 0x010fe200078e00ff */
[----:B------:R-:W-:Y:S02]  /*13080*/  MOV R2, 0x130a0 ;  /* 0x000130a000027802 */ /* 0x000fe40000000f00 */
[----:B-123--:R-:W-:Y:S05]  /*13090*/  CALL.REL.NOINC `($__internal_19_$__cuda_sm70_shflsync_idx_p) ;  /* 0x00000a6000007944 */ /* 0x00efea0003c00000 */
[----:B------:R-:W-:Y:S05]  /*130a0*/  BRA `(.L_x_1179) ;  /* 0xffffc89000007947 */ /* 0x000fea000383ffff */
.L_x_1119:
[----:B------:R-:W-:Y:S01]  /*130b0*/  IMAD.MOV.U32 R5, RZ, RZ, R12 ;  /* 0x000000ffff057224 */ /* 0x000fe200078e000c */
[----:B--2---:R-:W-:Y:S01]  /*130c0*/  MOV R3, 0x3 ;  /* 0x0000000300037802 */ /* 0x004fe20000000f00 */
[----:B-1----:R-:W-:Y:S01]  /*130d0*/  IMAD.MOV.U32 R0, RZ, RZ, 0x1c1f ;  /* 0x00001c1fff007424 */ /* 0x002fe200078e00ff */
[----:B------:R-:W-:-:S02]  /*130e0*/  MOV R2, 0x13100 ;  /* 0x0001310000027802 */ /* 0x000fc40000000f00 */
[----:B---34-:R-:W-:Y:S05]  /*130f0*/  CALL.REL.NOINC `($__internal_19_$__cuda_sm70_shflsync_idx_p) ;  /* 0x00000a0000007944 */ /* 0x018fea0003c00000 */
[----:B------:R-:W-:Y:S01]  /*13100*/  IMAD.MOV.U32 R4, RZ, RZ, R0 ;  /* 0x000000ffff047224 */ /* 0x000fe200078e0000 */
[----:B------:R-:W-:Y:S01]  /*13110*/  MOV R3, 0x3 ;  /* 0x0000000300037802 */ /* 0x000fe20000000f00 */
[----:B------:R-:W-:Y:S01]  /*13120*/  IMAD.MOV.U32 R5, RZ, RZ, R13 ;  /* 0x000000ffff057224 */ /* 0x000fe200078e000d */
[----:B------:R-:W-:-:S02]  /*13130*/  MOV R0, 0x1c1f ;  /* 0x00001c1f00007802 */ /* 0x000fc40000000f00 */
[----:B------:R-:W-:Y:S02]  /*13140*/  MOV R2, 0x13160 ;  /* 0x0001316000027802 */ /* 0x000fe40000000f00 */
[----:B------:R-:W-:Y:S05]  /*13150*/  CALL.REL.NOINC `($__internal_19_$__cuda_sm70_shflsync_idx_p) ;  /* 0x000009a000007944 */ /* 0x000fea0003c00000 */
[----:B------:R-:W-:Y:S05]  /*13160*/  BRA `(.L_x_1180) ;  /* 0xffffccb000007947 */ /* 0x000fea000383ffff */
.L_x_1123:
[----:B------:R-:W-:Y:S01]  /*13170*/  IMAD.MOV.U32 R5, RZ, RZ, R9 ;  /* 0x000000ffff057224 */ /* 0x000fe200078e0009 */
[----:B------:R-:W-:Y:S01]  /*13180*/  MOV R3, RZ ;  /* 0x000000ff00037202 */ /* 0x000fe20000000f00 */
[----:B------:R-:W-:Y:S01]  /*13190*/  IMAD.MOV.U32 R0, RZ, RZ, 0x1c1f ;  /* 0x00001c1fff007424 */ /* 0x000fe200078e00ff */
[----:B------:R-:W-:Y:S02]  /*131a0*/  MOV R2, 0x131c0 ;  /* 0x000131c000027802 */ /* 0x000fe40000000f00 */
[----:B------:R-:W-:Y:S05]  /*131b0*/  CALL.REL.NOINC `($__internal_19_$__cuda_sm70_shflsync_idx_p) ;  /* 0x0000094000007944 */ /* 0x000fea0003c00000 */
[----:B------:R-:W-:Y:S01]  /*131c0*/  MOV R8, R0 ;  /* 0x0000000000087202 */ /* 0x000fe20000000f00 */
[----:B------:R-:W-:Y:S05]  /*131d0*/  BRA `(.L_x_1181) ;  /* 0xffffd8b000007947 */ /* 0x000fea000383ffff */
.L_x_1124:
[----:B------:R-:W-:Y:S01]  /*131e0*/  IMAD.MOV.U32 R5, RZ, RZ, R12 ;  /* 0x000000ffff057224 */ /* 0x000fe200078e000c */
[----:B------:R-:W-:Y:S01]  /*131f0*/  MOV R3, RZ ;  /* 0x000000ff00037202 */ /* 0x000fe20000000f00 */
[----:B------:R-:W-:Y:S01]  /*13200*/  IMAD.MOV.U32 R0, RZ, RZ, 0x1c1f ;  /* 0x00001c1fff007424 */ /* 0x000fe200078e00ff */
[----:B------:R-:W-:Y:S02]  /*13210*/  MOV R2, 0x13230 ;  /* 0x0001323000027802 */ /* 0x000fe40000000f00 */
[----:B-12---:R-:W-:Y:S05]  /*13220*/  CALL.REL.NOINC `($__internal_19_$__cuda_sm70_shflsync_idx_p) ;  /* 0x000008d000007944 */ /* 0x006fea0003c00000 */
[----:B------:R-:W-:Y:S05]  /*13230*/  BRA `(.L_x_1182) ;  /* 0xffffd87000007947 */ /* 0x000fea000383ffff */
.L_x_1127:
        /* <DEDUP_REMOVED lines=12> */
.L_x_1130:
[----:B-1----:R-:W-:Y:S01]  /*13300*/  IMAD.MOV.U32 R5, RZ, RZ, R9 ;  /* 0x000000ffff057224 */ /* 0x002fe200078e0009 */
[----:B------:R-:W-:Y:S01]  /*13310*/  MOV R3, 0x2 ;  /* 0x0000000200037802 */ /* 0x000fe20000000f00 */
[----:B----4-:R-:W-:Y:S01]  /*13320*/  IMAD.MOV.U32 R0, RZ, RZ, 0x1c1f ;  /* 0x00001c1fff007424 */ /* 0x010fe200078e00ff */
[----:B------:R-:W-:Y:S02]  /*13330*/  MOV R2, 0x13350 ;  /* 0x0001335000027802 */ /* 0x000fe40000000f00 */
[----:B--23--:R-:W-:Y:S05]  /*13340*/  CALL.REL.NOINC `($__internal_19_$__cuda_sm70_shflsync_idx_p) ;  /* 0x000007b000007944 */ /* 0x00cfea0003c00000 */
[----:B------:R-:W-:Y:S01]  /*13350*/  MOV R8, R0 ;  /* 0x0000000000087202 */ /* 0x000fe20000000f00 */
[----:B------:R-:W-:Y:S05]  /*13360*/  BRA `(.L_x_1184) ;  /* 0xffffda5000007947 */ /* 0x000fea000383ffff */
.L_x_1131:
[----:B------:R-:W-:Y:S01]  /*13370*/  IMAD.MOV.U32 R5, RZ, RZ, R12 ;  /* 0x000000ffff057224 */ /* 0x000fe200078e000c */
[----:B------:R-:W-:Y:S01]  /*13380*/  MOV R3, 0x2 ;  /* 0x0000000200037802 */ /* 0x000fe20000000f00 */
[----:B----4-:R-:W-:Y:S01]  /*13390*/  IMAD.MOV.U32 R0, RZ, RZ, 0x1c1f ;  /* 0x00001c1fff007424 */ /* 0x010fe200078e00ff */
[----:B------:R-:W-:Y:S02]  /*133a0*/  MOV R2, 0x133c0 ;  /* 0x000133c000027802 */ /* 0x000fe40000000f00 */
[----:B-123--:R-:W-:Y:S05]  /*133b0*/  CALL.REL.NOINC `($__internal_19_$__cuda_sm70_shflsync_idx_p) ;  /* 0x0000074000007944 */ /* 0x00efea0003c00000 */
[----:B------:R-:W-:Y:S05]  /*133c0*/  BRA `(.L_x_1185) ;  /* 0xffffda1000007947 */ /* 0x000fea000383ffff */
.L_x_1134:
        /* <DEDUP_REMOVED lines=12> */
.L_x_1136:
[----:B------:R-:W-:Y:S01]  /*13490*/  IMAD.MOV.U32 R5, RZ, RZ, R74 ;  /* 0x000000ffff057224 */ /* 0x000fe200078e004a */
[----:B------:R-:W-:Y:S01]  /*134a0*/  MOV R3, RZ ;  /* 0x000000ff00037202 */ /* 0x000fe20000000f00 */
[----:B------:R-:W-:Y:S01]  /*134b0*/  IMAD.MOV.U32 R0, RZ, RZ, 0x1f ;  /* 0x0000001fff007424 */ /* 0x000fe200078e00ff */
[----:B------:R-:W-:Y:S02]  /*134c0*/  MOV R2, 0x134e0 ;  /* 0x000134e000027802 */ /* 0x000fe40000000f00 */
[----:B--2---:R-:W-:Y:S05]  /*134d0*/  CALL.REL.NOINC `($__internal_19_$__cuda_sm70_shflsync_idx_p) ;  /* 0x0000062000007944 */ /* 0x004fea0003c00000 */
[----:B------:R-:W-:Y:S01]  /*134e0*/  MOV R9, R0 ;  /* 0x0000000000097202 */ /* 0x000fe20000000f00 */
[----:B------:R-:W-:Y:S05]  /*134f0*/  BRA `(.L_x_1187) ;  /* 0xffffdcb000007947 */ /* 0x000fea000383ffff */
.L_x_1137:
[----:B------:R-:W-:Y:S01]  /*13500*/  IMAD.MOV.U32 R5, RZ, RZ, R74 ;  /* 0x000000ffff057224 */ /* 0x000fe200078e004a */
[----:B------:R-:W-:Y:S01]  /*13510*/  MOV R3, 0x1 ;  /* 0x0000000100037802 */ /* 0x000fe20000000f00 */
[----:B------:R-:W-:Y:S01]  /*13520*/  IMAD.MOV.U32 R0, RZ, RZ, 0x1f ;  /* 0x0000001fff007424 */ /* 0x000fe200078e00ff */
[----:B------:R-:W-:Y:S02]  /*13530*/  MOV R2, 0x13550 ;  /* 0x0001355000027802 */ /* 0x000fe40000000f00 */
[----:B-12---:R-:W-:Y:S05]  /*13540*/  CALL.REL.NOINC `($__internal_19_$__cuda_sm70_shflsync_idx_p) ;  /* 0x000005b000007944 */ /* 0x006fea0003c00000 */
[----:B------:R-:W-:Y:S01]  /*13550*/  MOV R8, R0 ;  /* 0x0000000000087202 */ /* 0x000fe20000000f00 */
[----:B------:R-:W-:Y:S05]  /*13560*/  BRA `(.L_x_1188) ;  /* 0xffffdc6000007947 */ /* 0x000fea000383ffff */
.L_x_1138:
[----:B------:R-:W-:Y:S02]  /*13570*/  MOV R2, 0x1 ;  /* 0x0000000100027802 */ /* 0x000fe40000000f00 */
[----:B------:R-:W-:-:S02]  /*13580*/  MOV R3, 0x135a0 ;  /* 0x000135a000037802 */ /* 0x000fc40000000f00 */
[----:B-1234-:R-:W-:Y:S05]  /*13590*/  CALL.REL.NOINC `($__internal_20_$__cuda_sm70_shflsync_up_p) ;  /* 0x000005b000007944 */ /* 0x01efea0003c00000 */
[----:B------:R-:W-:Y:S05]  /*135a0*/  BRA `(.L_x_1189) ;  /* 0xffffdd5000007947 */ /* 0x000fea000383ffff */
.L_x_1139:
[----:B------:R-:W-:Y:S02]  /*135b0*/  MOV R2, 0x2 ;  /* 0x0000000200027802 */ /* 0x000fe40000000f00 */
[----:B------:R-:W-:-:S02]  /*135c0*/  MOV R3, 0x135e0 ;  /* 0x000135e000037802 */ /* 0x000fc40000000f00 */
[----:B--2-4-:R-:W-:Y:S05]  /*135d0*/  CALL.REL.NOINC `($__internal_20_$__cuda_sm70_shflsync_up_p) ;  /* 0x0000057000007944 */ /* 0x014fea0003c00000 */
        /* <DEDUP_REMOVED lines=23> */
.L_x_1143:
[----:B------:R-:W-:Y:S02]  /*13750*/  MOV R2, 0x1 ;  /* 0x0000000100027802 */ /* 0x000fe40000000f00 */
[----:B------:R-:W-:Y:S02]  /*13760*/  MOV R3, 0x13780 ;  /* 0x0001378000037802 */ /* 0x000fe40000000f00 */
[----:B------:R-:W-:Y:S05]  /*13770*/  CALL.REL.NOINC `($__internal_20_$__cuda_sm70_shflsync_up_p) ;  /* 0x000003d000007944 */ /* 0x000fea0003c00000 */
[----:B------:R-:W-:Y:S01]  /*13780*/  MOV R2, R4 ;  /* 0x0000000400027202 */ /* 0x000fe20000000f00 */
[----:B------:R-:W-:Y:S05]  /*13790*/  BRA `(.L_x_1191) ;  /* 0xffffddc000007947 */ /* 0x000fea000383ffff */
.L_x_1144:
        /* <DEDUP_REMOVED lines=26> */
.L_x_1146:
[----:B------:R-:W-:Y:S02]  /*13940*/  SEL R0, RZ, 0x1, P0 ;  /* 0x00000001ff007807 */ /* 0x000fe40000000000 */
[----:B------:R-:W-:Y:S02]  /*13950*/  MOV R2, 0x13970 ;  /* 0x0001397000027802 */ /* 0x000fe40000000f00 */
[----:B-1----:R-:W-:Y:S05]  /*13960*/  CALL.REL.NOINC `($__internal_21_$__cuda_sm70_votesync_ballot) ;  /* 0x0000025000007944 */ /* 0x002fea0003c00000 */
[----:B------:R-:W-:Y:S01]  /*13970*/  MOV R10, R0 ;  /* 0x00000000000a7202 */ /* 0x000fe20000000f00 */
[----:B------:R-:W-:Y:S05]  /*13980*/  BRA `(.L_x_1193) ;  /* 0xffffdd6000007947 */ /* 0x000fea000383ffff */
.L_x_1147:
[----:B------:R-:W-:Y:S01]  /*13990*/  IMAD.MOV.U32 R5, RZ, RZ, R6 ;  /* 0x000000ffff057224 */ /* 0x000fe200078e0006 */
[----:B------:R-:W-:Y:S01]  /*139a0*/  MOV R3, R8 ;  /* 0x0000000800037202 */ /* 0x000fe20000000f00 */
[----:B--2---:R-:W-:Y:S01]  /*139b0*/  IMAD.MOV.U32 R0, RZ, RZ, 0x1f ;  /* 0x0000001fff007424 */ /* 0x004fe200078e00ff */
[----:B------:R-:W-:Y:S02]  /*139c0*/  MOV R2, 0x139e0 ;  /* 0x000139e000027802 */ /* 0x000fe40000000f00 */
[----:B-1----:R-:W-:Y:S05]  /*139d0*/  CALL.REL.NOINC `($__internal_19_$__cuda_sm70_shflsync_idx_p) ;  /* 0x0000012000007944 */ /* 0x002fea0003c00000 */
[----:B------:R-:W-:Y:S01]  /*139e0*/  IMAD.MOV.U32 R12, RZ, RZ, R0 ;  /* 0x000000ffff0c7224 */ /* 0x000fe200078e0000 */
[----:B------:R-:W-:Y:S01]  /*139f0*/  MOV R3, R8 ;  /* 0x0000000800037202 */ /* 0x000fe20000000f00 */
[----:B------:R-:W-:Y:S01]  /*13a00*/  IMAD.MOV.U32 R5, RZ, RZ, R7 ;  /* 0x000000ffff057224 */ /* 0x000fe200078e0007 */
[----:B------:R-:W-:Y:S02]  /*13a10*/  MOV R0, 0x1f ;  /* 0x0000001f00007802 */ /* 0x000fe40000000f00 */
[----:B------:R-:W-:-:S02]  /*13a20*/  MOV R2, 0x13a40 ;  /* 0x00013a4000027802 */ /* 0x000fc40000000f00 */
[----:B------:R-:W-:Y:S05]  /*13a30*/  CALL.REL.NOINC `($__internal_19_$__cuda_sm70_shflsync_idx_p) ;  /* 0x000000c000007944 */ /* 0x000fea0003c00000 */
[----:B------:R-:W-:Y:S01]  /*13a40*/  MOV R7, R0 ;  /* 0x0000000000077202 */ /* 0x000fe20000000f00 */
[----:B------:R-:W-:Y:S05]  /*13a50*/  BRA `(.L_x_1194) ;  /* 0xffffdd0000007947 */ /* 0x000fea000383ffff */
.L_x_1150:
[----:B------:R-:W-:Y:S01]  /*13a60*/  IMAD.MOV.U32 R5, RZ, RZ, R4 ;  /* 0x000000ffff057224 */ /* 0x000fe200078e0004 */
[----:B--2---:R-:W-:-:S02]  /*13a70*/  MOV R0, 0x1f ;  /* 0x0000001f00007802 */ /* 0x004fc40000000f00 */
[----:B------:R-:W-:Y:S02]  /*13a80*/  MOV R2, 0x13aa0 ;  /* 0x00013aa000027802 */ /* 0x000fe40000000f00 */
[----:B-1-34-:R-:W-:Y:S05]  /*13a90*/  CALL.REL.NOINC `($__internal_19_$__cuda_sm70_shflsync_idx_p) ;  /* 0x0000006000007944 */ /* 0x01afea0003c00000 */
[----:B------:R-:W-:Y:S01]  /*13aa0*/  MOV R13, R0 ;  /* 0x00000000000d7202 */ /* 0x000fe20000000f00 */
[----:B------:R-:W-:Y:S05]  /*13ab0*/  BRA `(.L_x_1149) ;  /* 0xffffdd0000007947 */ /* 0x000fea000383ffff */
        .weak           $__internal_18_$__cuda_sm70_shflsync_bfly_p
        .type           $__internal_18_$__cuda_sm70_shflsync_bfly_p,@function
        .size           $__internal_18_$__cuda_sm70_shflsync_bfly_p,($__internal_19_$__cuda_sm70_shflsync_idx_p - $__internal_18_$__cuda_sm70_shflsync_bfly_p)
$__internal_18_$__cuda_sm70_shflsync_bfly_p:
[----:B------:R-:W-:Y:S04]  /*13ac0*/  WARPSYNC R8 ;  /* 0x0000000800007348 */ /* 0x000fe80003800000 */
[----:B------:R1:W2:Y:S02]  /*13ad0*/  SHFL.BFLY PT, R0, R0, R3, R9 ;  /* 0x0c00000300007389 */ /* 0x0002a400000e0009 */
[----:B-1----:R-:W-:-:S04]  /*13ae0*/  MOV R3, 0x0 ;  /* 0x0000000000037802 */ /* 0x002fc80000000f00 */
[----:B--2---:R-:W-:Y:S05]  /*13af0*/  RET.REL.NODEC R2 `(_ZN7cutlass13device_kernelIN5flash19enable_sm80_to_sm89INS1_16FlashAttnFwdSm80INS1_25CollectiveMainloopFwdSm80ILi4ELi1ELb0EN4cute5tupleIJNS5_1CILi128EEENS7_ILi48EEENS7_ILi96EEEEEELi96ENS_10bfloat16_tEfNS_4arch4Sm80ELb1ELb0ELb1ELb1ELb0ELb0ELb1ELb1EEENS1_21CollectiveEpilogueFwdINS6_IJS8_SA_S9_EEENS6_IJNS7_ILi1EEESI_SI_EEESC_SE_Li128ELb1ELb1ELb1ELb0EEENS1_36VarlenDynamicPersistentTileSchedulerILi128ELi48ELi128ELi128ELb1ELb1ELb0ELb1ELb1ELb1EEEEEEEEEvNT_6ParamsE) ;  /* 0xfffec50002007950 */ /* 0x004fea0003c3ffff */
        .weak           $__internal_19_$__cuda_sm70_shflsync_idx_p
        .type           $__internal_19_$__cuda_sm70_shflsync_idx_p,@function
        .size           $__internal_19_$__cuda_sm70_shflsync_idx_p,($__internal_20_$__cuda_sm70_shflsync_up_p - $__internal_19_$__cuda_sm70_shflsync_idx_p)
$__internal_19_$__cuda_sm70_shflsync_idx_p:
[----:B------:R-:W-:-:S04]  /*13b00*/  MOV R15, 0xffffffff ;  /* 0xffffffff000f7802 */ /* 0x000fc80000000f00 */
[----:B------:R-:W-:Y:S04]  /*13b10*/  WARPSYNC R15 ;  /* 0x0000000f00007348 */ /* 0x000fe80003800000 */
[----:B------:R1:W2:Y:S02]  /*13b20*/  SHFL.IDX PT, R0, R5, R3, R0 ;  /* 0x0000000305007389 */ /* 0x0002a400000e0000 */
[----:B-1----:R-:W-:-:S04]  /*13b30*/  MOV R3, 0x0 ;  /* 0x0000000000037802 */ /* 0x002fc80000000f00 */
[----:B--2---:R-:W-:Y:S05]  /*13b40*/  RET.REL.NODEC R2 `(_ZN7cutlass13device_kernelIN5flash19enable_sm80_to_sm89INS1_16FlashAttnFwdSm80INS1_25CollectiveMainloopFwdSm80ILi4ELi1ELb0EN4cute5tupleIJNS5_1CILi128EEENS7_ILi48EEENS7_ILi96EEEEEELi96ENS_10bfloat16_tEfNS_4arch4Sm80ELb1ELb0ELb1ELb1ELb0ELb0ELb1ELb1EEENS1_21CollectiveEpilogueFwdINS6_IJS8_SA_S9_EEENS6_IJNS7_ILi1EEESI_SI_EEESC_SE_Li128ELb1ELb1ELb1ELb0EEENS1_36VarlenDynamicPersistentTileSchedulerILi128ELi48ELi128ELi128ELb1ELb1ELb0ELb1ELb1ELb1EEEEEEEEEvNT_6ParamsE) ;  /* 0xfffec4b002007950 */ /* 0x004fea0003c3ffff */
        .weak           $__internal_20_$__cuda_sm70_shflsync_up_p
        .type           $__internal_20_$__cuda_sm70_shflsync_up_p,@function
        .size           $__internal_20_$__cuda_sm70_shflsync_up_p,($__internal_21_$__cuda_sm70_votesync_ballot - $__internal_20_$__cuda_sm70_shflsync_up_p)
$__internal_20_$__cuda_sm70_shflsync_up_p:
[----:B------:R-:W-:Y:S02]  /*13b50*/  IMAD.MOV.U32 R4, RZ, RZ, RZ ;  /* 0x000000ffff047224 */ /* 0x000fe400078e00ff */
[----:B------:R-:W-:-:S04]  /*13b60*/  IMAD.MOV.U32 R10, RZ, RZ, -0x1 ;  /* 0xffffffffff0a7424 */ /* 0x000fc800078e00ff */
[----:B------:R-:W-:Y:S04]  /*13b70*/  WARPSYNC R10 ;  /* 0x0000000a00007348 */ /* 0x000fe80003800000 */
[----:B------:R1:W2:Y:S02]  /*13b80*/  SHFL.UP PT, R4, R0, R2, R4 ;  /* 0x0400000200047389 */ /* 0x0002a400000e0004 */
[----:B-1----:R-:W-:Y:S02]  /*13b90*/  MOV R2, R3 ;  /* 0x0000000300027202 */ /* 0x002fe40000000f00 */
[----:B------:R-:W-:-:S04]  /*13ba0*/  MOV R3, 0x0 ;  /* 0x0000000000037802 */ /* 0x000fc80000000f00 */
[----:B--2---:R-:W-:Y:S05]  /*13bb0*/  RET.REL.NODEC R2 `(_ZN7cutlass13device_kernelIN5flash19enable_sm80_to_sm89INS1_16FlashAttnFwdSm80INS1_25CollectiveMainloopFwdSm80ILi4ELi1ELb0EN4cute5tupleIJNS5_1CILi128EEENS7_ILi48EEENS7_ILi96EEEEEELi96ENS_10bfloat16_tEfNS_4arch4Sm80ELb1ELb0ELb1ELb1ELb0ELb0ELb1ELb1EEENS1_21CollectiveEpilogueFwdINS6_IJS8_SA_S9_EEENS6_IJNS7_ILi1EEESI_SI_EEESC_SE_Li128ELb1ELb1ELb1ELb0EEENS1_36VarlenDynamicPersistentTileSchedulerILi128ELi48ELi128ELi128ELb1ELb1ELb0ELb1ELb1ELb1EEEEEEEEEvNT_6ParamsE) ;  /* 0xfffec44002007950 */ /* 0x004fea0003c3ffff */
        .weak           $__internal_21_$__cuda_sm70_votesync_ballot
        .type           $__internal_21_$__cuda_sm70_votesync_ballot,@function
        .size           $__internal_21_$__cuda_sm70_votesync_ballot,(.L_x_2873 - $__internal_21_$__cuda_sm70_votesync_ballot)
$__internal_21_$__cuda_sm70_votesync_ballot:
[----:B------:R-:W-:Y:S01]  /*13bc0*/  ISETP.NE.U32.AND P0, PT, R0, 0x1, PT ;  /* 0x000000010000780c */ /* 0x000fe20003f05070 */
[----:B------:R-:W-:-:S04]  /*13bd0*/  IMAD.MOV.U32 R3, RZ, RZ, -0x1 ;  /* 0xffffffffff037424 */ /* 0x000fc800078e00ff */
[----:B------:R-:W-:Y:S08]  /*13be0*/  WARPSYNC R3 ;  /* 0x0000000300007348 */ /* 0x000ff00003800000 */
[----:B------:R-:W-:-:S04]  /*13bf0*/  VOTE.ANY R0, PT, !P0 ;  /* 0x0000000000007806 */ /* 0x000fc800040e0100 */
[----:B------:R-:W-:Y:S01]  /*13c00*/  LOP3.LUT R0, R0, R3, RZ, 0xc0, !PT ;  /* 0x0000000300007212 */ /* 0x000fe200078ec0ff */
[----:B------:R-:W-:-:S04]  /*13c10*/  IMAD.MOV.U32 R3, RZ, RZ, 0x0 ;  /* 0x00000000ff037424 */ /* 0x000fc800078e00ff */
[----:B------:R-:W-:Y:S05]  /*13c20*/  RET.REL.NODEC R2 `(_ZN7cutlass13device_kernelIN5flash19enable_sm80_to_sm89INS1_16FlashAttnFwdSm80INS1_25CollectiveMainloopFwdSm80ILi4ELi1ELb0EN4cute5tupleIJNS5_1CILi128EEENS7_ILi48EEENS7_ILi96EEEEEELi96ENS_10bfloat16_tEfNS_4arch4Sm80ELb1ELb0ELb1ELb1ELb0ELb0ELb1ELb1EEENS1_21CollectiveEpilogueFwdINS6_IJS8_SA_S9_EEENS6_IJNS7_ILi1EEESI_SI_EEESC_SE_Li128ELb1ELb1ELb1ELb0EEENS1_36VarlenDynamicPersistentTileSchedulerILi128ELi48ELi128ELi128ELb1ELb1ELb0ELb1ELb1ELb1EEEEEEEEEvNT_6ParamsE) ;  /* 0xfffec3d002007950 */ /* 0x000fea0003c3ffff */
.L_x_1195:
        /* <DEDUP_REMOVED lines=13> */
.L_x_2873:


//--------------------- .text._ZN7cutlass13device_kernelIN5flash19enable_sm80_to_sm89INS1_16FlashAttnFwdSm80INS1_25CollectiveMainloopFwdSm80ILi4ELi1ELb0EN4cute5tupleIJNS5_1CILi128EEENS7_ILi48EEENS7_ILi96EEEEEELi96ENS_10bfloat16_tEfNS_4arch4Sm80ELb1ELb0ELb1ELb1ELb0ELb1ELb1ELb1EEENS1_21CollectiveEpilogueFwdINS6_IJS8_SA_S9_EEENS6_IJNS7_ILi1EEESI_SI_EEESC_SE_Li128ELb1ELb1ELb1ELb0EEENS1_36VarlenDynamicPersistentTileSchedulerILi128ELi48ELi128ELi128ELb1ELb1ELb0ELb1ELb1ELb1EEEEEEEEEvNT_6ParamsE --------------------------
	.section	.text._ZN7cutlass13device_kernelIN5flash19enable_sm80_to_sm89INS1_16FlashAttnFwdSm80INS1_25CollectiveMainloopFwdSm80ILi4ELi1ELb0EN4cute5tupleIJNS5_1CILi128EEENS7_ILi48EEENS7_ILi96EEEEEELi96ENS_10bfloat16_tEfNS_4arch4Sm80ELb1ELb0ELb1ELb1ELb0ELb1ELb1ELb1EEENS1_21CollectiveEpilogueFwdINS6_IJS8_SA_S9_EEENS6_IJNS7_ILi1EEESI_SI_EEESC_SE_Li128ELb1ELb1ELb1ELb0EEENS1_36VarlenDynamicPersistentTileSchedulerILi128ELi48ELi128ELi128ELb1ELb1ELb0ELb1ELb1ELb1EEEEEEEEEvNT_6ParamsE,"ax",@progbits
	.sectioninfo	@"SHI_REGISTERS=255"
	.align	128
.text._ZN7cutlass13device_kernelIN5flash19enable_sm80_to_sm89INS1_16FlashAttnFwdSm80INS1_25CollectiveMainloopFwdSm80ILi4ELi1ELb0EN4cute5tupleIJNS5_1CILi128EEENS7_ILi48EEENS7_ILi96EEEEEELi96ENS_10bfloat16_tEfNS_4arch4Sm80ELb1ELb0ELb1ELb1ELb0ELb1ELb1ELb1EEENS1_21CollectiveEpilogueFwdINS6_IJS8_SA_S9_EEENS6_IJNS7_ILi1EEESI_SI_EEESC_SE_Li128ELb1ELb1ELb1ELb0EEENS1_36VarlenDynamicPersistentTileSchedulerILi128ELi48ELi128ELi128ELb1ELb1ELb0ELb1ELb1ELb1EEEEEEEEEvNT_6ParamsE:
        .type           _ZN7cutlass13device_kernelIN5flash19enable_sm80_to_sm89INS1_16FlashAttnFwdSm80INS1_25CollectiveMainloopFwdSm80ILi4ELi1ELb0EN4cute5tupleIJNS5_1CILi128EEENS7_ILi48EEENS7_ILi96EEEEEELi96ENS_10bfloat16_tEfNS_4arch4Sm80ELb1ELb0ELb1ELb1ELb0ELb1ELb1ELb1EEENS1_21CollectiveEpilogueFwdINS6_IJS8_SA_S9_EEENS6_IJNS7_ILi1EEESI_SI_EEESC_SE_Li128ELb1ELb1ELb1ELb0EEENS1_36VarlenDynamicPersistentTileSchedulerILi128ELi48ELi128ELi128ELb1ELb1ELb0ELb1ELb1ELb1EEEEEEEEEvNT_6ParamsE,@function
        .size           _ZN7cutlass13device_kernelIN5flash19enable_sm80_to_sm89INS1_16FlashAttnFwdSm80INS1_25CollectiveMainloopFwdSm80ILi4ELi1ELb0EN4cute5tupleIJNS5_1CILi128EEENS7_ILi48EEENS7_ILi96EEEEEELi96ENS_10bfloat16_tEfNS_4arch4Sm80ELb1ELb0ELb1ELb1ELb0ELb1ELb1ELb1EEENS1_21CollectiveEpilogueFwdINS6_IJS8_SA_S9_EEENS6_IJNS7_ILi1EEESI_SI_EEESC_SE_Li128ELb1ELb1ELb1ELb0EEENS1_36VarlenDynamicPersistentTileSchedulerILi128ELi48ELi128ELi128ELb1ELb1ELb0ELb1ELb1ELb1EEEEEEEEEvNT_6ParamsE,(.L_x_2878 - _ZN7cutlass13device_kernelIN5flash19enable_sm80_to_sm89INS1_16FlashAttnFwdSm80INS1_25CollectiveMainloopFwdSm80ILi4ELi1ELb0EN4cute5tupleIJNS5_1CILi128EEENS7_ILi48EEENS7_ILi96EEEEEELi96ENS_10bfloat16_tEfNS_4arch4Sm80ELb1ELb0ELb1ELb1ELb0ELb1ELb1ELb1EEENS1_21CollectiveEpilogueFwdINS6_IJS8_SA_S9_EEENS6_IJNS7_ILi1EEESI_SI_EEESC_SE_Li128ELb1ELb1ELb1ELb0EEENS1_36VarlenDynamicPersistentTileSchedulerILi128ELi48ELi128ELi128ELb1ELb1ELb0ELb1ELb1ELb1EEEEEEEEEvNT_6ParamsE)
        .other          _ZN7cutlass13device_kernelIN5flash19enable_sm80_to_sm89INS1_16FlashAttnFwdSm80INS1_25CollectiveMainloopFwdSm80ILi4ELi1ELb0EN4cute5tupleIJNS5_1CILi128EEENS7_ILi48EEENS7_ILi96EEEEEELi96ENS_10bfloat16_tEfNS_4arch4Sm80ELb1ELb0ELb1ELb1ELb0ELb1ELb1ELb1EEENS1_21CollectiveEpilogueFwdINS6_IJS8_SA_S9_EEENS6_IJNS7_ILi1EEESI_SI_EEESC_SE_Li128ELb1ELb1ELb1ELb0EEENS1_36VarlenDynamicPersistentTileSchedulerILi128ELi48ELi128ELi128ELb1ELb1ELb0ELb1ELb1ELb1EEEEEEEEEvNT_6ParamsE,@"STO_CUDA_ENTRY STV_DEFAULT"
_ZN7cutlass13device_kernelIN5flash19enable_sm80_to_sm89INS1_16FlashAttnFwdSm80INS1_25CollectiveMainloopFwdSm80ILi4ELi1ELb0EN4cute5tupleIJNS5_1CILi128EEENS7_ILi48EEENS7_ILi96EEEEEELi96ENS_10bfloat16_tEfNS_4arch4Sm80ELb1ELb0ELb1ELb1ELb0ELb1ELb1ELb1EEENS1_21CollectiveEpilogueFwdINS6_IJS8_SA_S9_EEENS6_IJNS7_ILi1EEESI_SI_EEESC_SE_Li128ELb1ELb1ELb1ELb0EEENS1_36VarlenDynamicPersistentTileSchedulerILi128ELi48ELi128ELi128ELb1ELb1ELb0ELb1ELb1ELb1EEEEEEEEEvNT_6ParamsE:
        /* <DEDUP_REMOVED lines=54> */
.L_x_1201:
        /* <DEDUP_REMOVED lines=16> */
.L_x_1385:
        /* <DEDUP_REMOVED lines=16> */
.L_x_1386:
[----:B--2---:R-:W-:-:S05]  /*0560*/  IMAD R0, R0, c[0x0][0x538], RZ ;  /* 0x00014e0000007a24 */ /* 0x004fca00078e02ff */
[----:B------:R-:W-:-:S04]  /*0570*/  IADD3 R7, R0, R7, RZ ;  /* 0x0000000700077210 */ /* 0x000fc80007ffe0ff */
[----:B------:R-:W-:-:S13]  /*0580*/  ISETP.GT.AND P0, PT, R7, UR4, PT ;  /* 0x0000000407007c0c */ /* 0x000fda000bf04270 */
[----:B-1----:R-:W-:Y:S05]  /*0590*/  @!P0 BRA `(.L_x_1201) ;  /* 0xfffffdc000008947 */ /* 0x002fea000383ffff */
.L_x_1197:
[----:B------:R-:W-:-:S05]  /*05a0*/  IADD3 R11, -R0, R7, RZ ;  /* 0x00000007000b7210 */ /* 0x000fca0007ffe1ff */
[----:B------:R-:W-:-:S05]  /*05b0*/  IMAD R0, R4, c[0x0][0x538], R11 ;  /* 0x00014e0004007a24 */ /* 0x000fca00078e020b */
[----:B------:R-:W-:Y:S01]  /*05c0*/  ISETP.GT.AND P0, PT, R0, UR4, PT ;  /* 0x0000000400007c0c */ /* 0x000fe2000bf04270 */
[----:B------:R-:W-:-:S12]  /*05d0*/  BRA.DIV ~URZ, `(.L_x_1202) ;  /* 0x0001e6b27f007947 */ /* 0x000fd8000b800000 */
[----:B------:R-:W-:-:S04]  /*05e0*/  VOTE.ANY R10, PT, !P0 ;  /* 0x00000000000a7806 */ /* 0x000fc800040e0100 */
.L_x_1387:
[----:B------:R-:W1:Y:S02]  /*05f0*/  POPC R7, R10 ;  /* 0x0000000a00077309 */ /* 0x000e640000000000 */
[----:B-1----:R-:W-:-:S05]  /*0600*/  IADD3 R0, R7, R6, RZ ;  /* 0x0000000607007210 */ /* 0x002fca0007ffe0ff */
[----:B------:R1:W-:Y:S01]  /*0610*/  STL [R1+0x44], R0 ;  /* 0x0000440001007387 */ /* 0x0003e20000100800 */
[----:B------:R-:W-:Y:S05]  /*0620*/  BRA.DIV ~URZ, `(.L_x_1203) ;  /* 0x0001e6b27f007947 */ /* 0x000fea000b800000 */
[----:B------:R2:W3:Y:S01]  /*0630*/  SHFL.IDX PT, R12, R9, R7, 0x1f ;  /* 0x00001f07090c7589 */ /* 0x0004e200000e0000 */
[----:B------:R-:W-:-:S03]  /*0640*/  MOV R6, RZ ;  /* 0x000000ff00067202 */ /* 0x000fc60000000f00 */
[----:B------:R2:W4:Y:S04]  /*0650*/  SHFL.IDX PT, R9, R8, R7, 0x1f ;  /* 0x00001f0708097589 */ /* 0x00052800000e0000 */
.L_x_1388:
[----:B------:R-:W-:Y:S01]  /*0660*/  ISETP.NE.AND P0, PT, R10, RZ, PT ;  /* 0x000000ff0a00720c */ /* 0x000fe20003f05270 */
[----:B------:R-:W-:-:S12]  /*0670*/  BSSY B0, `(.L_x_1204) ;  /* 0x0000005000007945 */ /* 0x000fd80003800000 */
[----:B------:R-:W-:Y:S05]  /*0680*/  @!P0 BRA `(.L_x_1205) ;  /* 0x0000003000008947 */ /* 0x000fea0003800000 */
[----:B------:R-:W-:Y:S01]  /*0690*/  IADD3 R3, R7, -0x1, RZ ;  /* 0xffffffff07037810 */ /* 0x000fe20007ffe0ff */
[----:B------:R-:W-:Y:S05]  /*06a0*/  BRA.DIV ~URZ, `(.L_x_1206) ;  /* 0x0001e7127f007947 */ /* 0x000fea000b800000 */
[----:B------:R1:W2:Y:S02]  /*06b0*/  SHFL.IDX PT, R6, R4, R3, 0x1f ;  /* 0x00001f0304067589 */ /* 0x0002a400000e0000 */
.L_x_1205:
[----:B------:R-:W-:Y:S05]  /*06c0*/  BSYNC B0 ;  /* 0x0000000000007941 */ /* 0x000fea0003800000 */
.L_x_1204:
        /* <DEDUP_REMOVED lines=69> */
.L_x_1208:
        /* <DEDUP_REMOVED lines=70> */
.L_x_1209:
[----:B------:R-:W-:Y:S05]  /*0f80*/  BSYNC B0 ;  /* 0x0000000000007941 */ /* 0x000fea0003800000 */
.L_x_1207:
[----:B------:R-:W-:-:S04]  /*0f90*/  LOP3.LUT R0, RZ, R0, RZ, 0x33, !PT ;  /* 0x00000000ff007212 */ /* 0x000fc800078e33ff */
[----:B------:R-:W-:-:S05]  /*0fa0*/  IADD3 R0, R0, R12, RZ ;  /* 0x0000000c00007210 */ /* 0x000fca0007ffe0ff */
[----:B------:R2:W-:Y:S01]  /*0fb0*/  STL [R1+0x3c], R0 ;  /* 0x00003c0001007387 */ /* 0x0005e20000100800 */
[----:B------:R-:W-:Y:S05]  /*0fc0*/  BRA `(.L_x_1210) ;  /* 0x0000006000007947 */ /* 0x000fea0003800000 */
.L_x_1198:
[----:B------:R-:W-:Y:S01]  /*0fd0*/  MOV R0, UR4 ;  /* 0x0000000400007c02 */ /* 0x000fe20008000f00 */
[----:B------:R-:W-:Y:S04]  /*0fe0*/  STL [R1+0x3c], RZ ;  /* 0x00003cff01007387 */ /* 0x000fe80000100800 */
[----:B------:R-:W-:Y:S04]  /*0ff0*/  STL [R1+0x40], RZ ;  /* 0x000040ff01007387 */ /* 0x000fe80000100800 */
[----:B------:R1:W-:Y:S02]  /*1000*/  STL [R1+0x38], R0 ;  /* 0x0000380001007387 */ /* 0x0003e40000100800 */
[----:B-1----:R-:W-:-:S05]  /*1010*/  MOV R0, c[0x0][0x53c] ;  /* 0x00014f0000007a02 */ /* 0x002fca0000000f00 */
[----:B------:R1:W-:Y:S02]  /*1020*/  STL [R1+0x44], R0 ;  /* 0x0000440001007387 */ /* 0x0003e40000100800 */
.L_x_1210:
        /* <DEDUP_REMOVED lines=8> */
.L_x_1196:
        /* <DEDUP_REMOVED lines=9> */
[----:B------:R-:W-:Y:S02]  /*1140*/  SHF.R.S32.HI R2, RZ, 0x3, R16 ;  /* 0x00000003ff027819 */ /* 0x000fe40000011410 */
[CC--:B------:R-:W-:Y:S01]  /*1150*/  LEA.HI R11, R7.reuse, R24.reuse, RZ, 0x5 ;  /* 0x00000018070b7211 */ /* 0x0c0fe200078f28ff */
[----:B------:R-:W-:Y:S01]  /*1160*/  IMAD.IADD R3, R24, 0x1, -R0 ;  /* 0x0000000118037824 */ /* 0x000fe200078e0a00 */
[----:B------:R-:W-:Y:S01]  /*1170*/  LOP3.LUT R4, R12, 0xfffffffc, RZ, 0xc0, !PT ;  /* 0xfffffffc0c047812 */ /* 0x000fe200078ec0ff */
[----:B------:R-:W-:Y:S01]  /*1180*/  IMAD.SHL.U32 R0, R2, 0x40, RZ ;  /* 0x0000004002007824 */ /* 0x000fe200078e00ff */
[----:B------:R-:W-:Y:S02]  /*1190*/  LEA.HI R7, R7, R24, RZ, 0x4 ;  /* 0x0000001807077211 */ /* 0x000fe400078f20ff */
[----:B------:R-:W-:Y:S01]  /*11a0*/  SHF.R.S32.HI R14, RZ, 0x1, R15 ;  /* 0x00000001ff0e7819 */ /* 0x000fe2000001140f */
[----:B------:R-:W-:Y:S01]  /*11b0*/  IMAD.IADD R25, R24, 0x1, -R4 ;  /* 0x0000000118197824 */ /* 0x000fe200078e0a04 */
[----:B------:R-:W-:-:S02]  /*11c0*/  SHF.R.S32.HI R8, RZ, 0x4, R7 ;  /* 0x00000004ff087819 */ /* 0x000fc40000011407 */
[----:B------:R-:W-:Y:S01]  /*11d0*/  LEA.HI R5, R15, R14, RZ, 0x1 ;  /* 0x0000000e0f057211 */ /* 0x000fe200078f08ff */
[----:B------:R-:W-:Y:S01]  /*11e0*/  IMAD.SHL.U32 R30, R25, 0x8, RZ ;  /* 0x00000008191e7824 */ /* 0x000fe200078e00ff */
[----:B------:R-:W-:Y:S02]  /*11f0*/  LEA.HI R6, R7, R8, RZ, 0x1 ;  /* 0x0000000807067211 */ /* 0x000fe400078f08ff */
[----:B------:R-:W-:Y:S02]  /*1200*/  LOP3.LUT R2, R5, 0x7fffffe, RZ, 0xc0, !PT ;  /* 0x07fffffe05027812 */ /* 0x000fe400078ec0ff */
[----:B------:R-:W-:Y:S02]  /*1210*/  LOP3.LUT R0, R0, 0xc0, RZ, 0xc0, !PT ;  /* 0x000000c000007812 */ /* 0x000fe400078ec0ff */
[----:B------:R-:W-:Y:S01]  /*1220*/  LEA.HI R10, R3, R3, RZ, 0x1 ;  /* 0x00000003030a7211 */ /* 0x000fe200078f08ff */
[----:B------:R-:W-:Y:S01]  /*1230*/  IMAD.IADD R2, R14, 0x1, -R2 ;  /* 0x000000010e027824 */ /* 0x000fe200078e0a02 */
[----:B------:R-:W-:-:S02]  /*1240*/  LOP3.LUT R6, R6, 0xfffffffe, RZ, 0xc0, !PT ;  /* 0xfffffffe06067812 */ /* 0x000fc400078ec0ff */
[----:B------:R-:W-:Y:S01]  /*1250*/  SHF.R.U32.HI R5, RZ, 0x3, R0 ;  /* 0x00000003ff057819 */ /* 0x000fe20000011600 */
[----:B------:R-:W-:Y:S01]  /*1260*/  IMAD R20, R8, 0x8, R2 ;  /* 0x0000000808147824 */ /* 0x000fe200078e0202 */
[----:B------:R-:W-:Y:S01]  /*1270*/  LOP3.LUT R0, R0, 0x18, R30, 0xf8, !PT ;  /* 0x0000001800007812 */ /* 0x000fe200078ef81e */
[----:B------:R-:W-:Y:S01]  /*1280*/  IMAD.IADD R17, R8, 0x1, -R6 ;  /* 0x0000000108117824 */ /* 0x000fe200078e0a06 */
[----:B------:R-:W-:Y:S01]  /*1290*/  LOP3.LUT R4, R10, 0x3fffffe, RZ, 0xc0, !PT ;  /* 0x03fffffe0a047812 */ /* 0x000fe200078ec0ff */
[----:B------:R-:W-:Y:S01]  /*12a0*/  IMAD.SHL.U32 R20, R20, 0x20, RZ ;  /* 0x0000002014147824 */ /* 0x000fe200078e00ff */
[----:B------:R-:W-:Y:S02]  /*12b0*/  LOP3.LUT R9, R0, R5, RZ, 0x3c, !PT ;  /* 0x0000000500097212 */ /* 0x000fe400078e3cff */
        /* <DEDUP_REMOVED lines=37> */
[----:B------:R-:W-:-:S03]  /*1510*/  SHF.R.S32.HI R31, RZ, 0x1f, R30 ;  /* 0x0000001fff1f7819 */ /* 0x000fc6000001141e */
        /* <DEDUP_REMOVED lines=9> */
[----:B------:R-:W-:Y:S01]  /*15b0*/  LOP3.LUT P3, RZ, R2, 0x2, RZ, 0xc0, !PT ;  /* 0x0000000202ff7812 */ /* 0x000fe2000786c0ff */
[----:B------:R-:W-:Y:S01]  /*15c0*/  IMAD.IADD R7, R23, 0x1, -R3 ;  /* 0x0000000117077824 */ /* 0x000fe200078e0a03 */
[----:B------:R-:W-:Y:S02]  /*15d0*/  LEA.HI R4, R4, R5, RZ, 0x2 ;  /* 0x0000000504047211 */ /* 0x000fe400078f10ff */
[----:B------:R-:W-:Y:S01]  /*15e0*/  LOP3.LUT R3, R0, 0xffffff00, RZ, 0xc0, !PT ;  /* 0xffffff0000037812 */ /* 0x000fe200078ec0ff */
[----:B------:R-:W-:Y:S01]  /*15f0*/  IMAD.SHL.U32 R0, R2, 0x40, RZ ;  /* 0x0000004002007824 */ /* 0x000fe200078e00ff */
[----:B------:R-:W-:-:S03]  /*1600*/  LOP3.LUT R2, R4, 0xfffffffc, RZ, 0xc0, !PT ;  /* 0xfffffffc04027812 */ /* 0x000fc600078ec0ff */
[----:B------:R-:W-:Y:S01]  /*1610*/  IMAD R22, R6, 0x20, R3 ;  /* 0x0000002006167824 */ /* 0x000fe200078e0203 */
[----:B------:R-:W-:Y:S01]  /*1620*/  LOP3.LUT R0, R0, 0xc0, RZ, 0xc0, !PT ;  /* 0x000000c000007812 */ /* 0x000fe200078ec0ff */
[----:B------:R-:W-:Y:S01]  /*1630*/  IMAD.IADD R12, R5, 0x1, -R2 ;  /* 0x00000001050c7824 */ /* 0x000fe200078e0a02 */
[----:B------:R-:W-:Y:S01]  /*1640*/  LEA.HI R6, R7, R7, RZ, 0x1 ;  /* 0x0000000707067211 */ /* 0x000fe200078f08ff */
[----:B------:R-:W-:Y:S01]  /*1650*/  IMAD.SHL.U32 R2, R13, 0x20, RZ ;  /* 0x000000200d027824 */ /* 0x000fe200078e00ff */
[----:B------:R-:W-:Y:S01]  /*1660*/  LOP3.LUT R5, R0, 0x8, R16, 0xf8, !PT ;  /* 0x0000000800057812 */ /* 0x000fe200078ef810 */
[----:B------:R-:W-:Y:S01]  /*1670*/  STL [R1+0x94], R22 ;  /* 0x0000941601007387 */ /* 0x000fe20000100800 */
[----:B------:R-:W-:Y:S01]  /*1680*/  SHF.R.U32.HI R3, RZ, 0x3, R0 ;  /* 0x00000003ff037819 */ /* 0x000fe20000011600 */
[----:B------:R-:W-:Y:S01]  /*1690*/  IMAD.SHL.U32 R0, R8, 0x200, RZ ;  /* 0x0000020008007824 */ /* 0x000fe200078e00ff */
[----:B------:R-:W-:Y:S01]  /*16a0*/  LOP3.LUT R4, R6, 0x3fffffe, RZ, 0xc0, !PT ;  /* 0x03fffffe06047812 */ /* 0x000fe200078ec0ff */
[----:B------:R-:W-:Y:S01]  /*16b0*/  STL [R1+0x7c], R20 ;  /* 0x00007c1401007387 */ /* 0x000fe20000100800 */
[----:B------:R-:W-:-:S02]  /*16c0*/  LOP3.LUT R8, R5, R3, RZ, 0x3c, !PT ;  /* 0x0000000305087212 */ /* 0x000fc400078e3cff */
[----:B------:R-:W-:Y:S01]  /*16d0*/  LOP3.LUT R3, R15, 0xfffffffe, RZ, 0xc0, !PT ;  /* 0xfffffffe0f037812 */ /* 0x000fe200078ec0ff */
[----:B------:R-:W-:Y:S01]  /*16e0*/  IMAD.IADD R7, R7, 0x1, -R4 ;  /* 0x0000000107077824 */ /* 0x000fe200078e0a04 */
[----:B------:R-:W-:Y:S02]  /*16f0*/  LOP3.LUT R2, R2, 0xffffff00, RZ, 0xc0, !PT ;  /* 0xffffff0002027812 */ /* 0x000fe400078ec0ff */
[----:B------:R-:W-:Y:S01]  /*1700*/  SHF.R.S32.HI R5, RZ, 0x1, R6 ;  /* 0x00000001ff057819 */ /* 0x000fe20000011406 */
[----:B------:R-:W-:Y:S01]  /*1710*/  IMAD.IADD R29, R24, 0x1, -R3 ;  /* 0x00000001181d7824 */ /* 0x000fe200078e0a03 */
[----:B------:R-:W-:Y:S01]  /*1720*/  LOP3.LUT P4, RZ, R12, 0x2, RZ, 0xc0, !PT ;  /* 0x000000020cff7812 */ /* 0x000fe2000788c0ff */
[----:B------:R-:W-:Y:S01]  /*1730*/  IMAD.IADD R4, R2, 0x1, R0 ;  /* 0x0000000102047824 */ /* 0x000fe200078e0200 */
[----:B------:R-:W-:Y:S01]  /*1740*/  LOP3.LUT R3, R5, 0x1, RZ, 0xc0, !PT ;  /* 0x0000000105037812 */ /* 0x000fe200078ec0ff */
[----:B------:R-:W-:Y:S01]  /*1750*/  IMAD R16, R11, 0x20, R2 ;  /* 0x000000200b107824 */ /* 0x000fe200078e0202 */
[----:B------:R-:W-:Y:S01]  /*1760*/  LEA.HI R2, R9, R23, RZ, 0x2 ;  /* 0x0000001709027211 */ /* 0x000fe200078f10ff */
[----:B------:R-:W-:Y:S01]  /*1770*/  IMAD.SHL.U32 R114, R29, 0x4, RZ ;  /* 0x000000041d727824 */ /* 0x000fe200078e00ff */
[----:B------:R-:W-:Y:S01]  /*1780*/  ISETP.NE.U32.AND P2, PT, R3, 0x1, PT ;  /* 0x000000010300780c */ /* 0x000fe20003f45070 */
[----:B------:R-:W-:Y:S01]  /*1790*/  IMAD R0, R25, 0x2, R0 ;  /* 0x0000000219007824 */ /* 0x000fe200078e0200 */
[----:B------:R-:W-:Y:S01]  /*17a0*/  LOP3.LUT R2, R2, 0xfffffffc, RZ, 0xc0, !PT ;  /* 0xfffffffc02027812 */ /* 0x000fe200078ec0ff */
[----:B------:R-:W-:Y:S01]  /*17b0*/  IMAD R15, R11, 0x20, R4 ;  /* 0x000000200b0f7824 */ /* 0x000fe200078e0204 */
[C---:B------:R-:W-:Y:S01]  /*17c0*/  IADD3 R164, R114.reuse, 0x10, RZ ;  /* 0x0000001072a47810 */ /* 0x040fe20007ffe0ff */
[----:B------:R-:W-:Y:S01]  /*17d0*/  IMAD R7, R7, 0x20, R0 ;  /* 0x0000002007077824 */ /* 0x000fe200078e0200 */
[----:B------:R-:W-:Y:S01]  /*17e0*/  SHF.R.S32.HI R3, RZ, 0x1, R14 ;  /* 0x00000001ff037819 */ /* 0x000fe2000001140e */
[----:B------:R-:W-:Y:S01]  /*17f0*/  IMAD.IADD R2, R23, 0x1, -R2 ;  /* 0x0000000117027824 */ /* 0x000fe200078e0a02 */
[----:B------:R-:W-:Y:S01]  /*1800*/  LOP3.LUT P1, RZ, R5, 0x2, RZ, 0xc0, !PT ;  /* 0x0000000205ff7812 */ /* 0x000fe2000782c0ff */
[C---:B------:R-:W-:Y:S01]  /*1810*/  IMAD.IADD R112, R114.reuse, 0x1, R164 ;  /* 0x0000000172707824 */ /* 0x040fe200078e02a4 */
[----:B------:R-:W-:Y:S01]  /*1820*/  IADD3 R113, R114, 0x20, RZ ;  /* 0x0000002072717810 */ /* 0x000fe20007ffe0ff */
[----:B------:R-:W-:Y:S01]  /*1830*/  IMAD.SHL.U32 R4, R3, 0x40, RZ ;  /* 0x0000004003047824 */ /* 0x000fe200078e00ff */
[----:B------:R-:W-:Y:S01]  /*1840*/  LOP3.LUT P0, RZ, R2, 0x2, RZ, 0xc0, !PT ;  /* 0x0000000202ff7812 */ /* 0x000fe2000780c0ff */
[----:B------:R-:W-:-:S02]  /*1850*/  IMAD R0, R17, 0x8, R18 ;  /* 0x0000000811007824 */ /* 0x000fc400078e0212 */
[----:B------:R-:W-:Y:S01]  /*1860*/  IMAD.SHL.U32 R3, R2, 0x40, RZ ;  /* 0x0000004002037824 */ /* 0x000fe200078e00ff */
[----:B------:R-:W-:Y:S01]  /*1870*/  SHF.R.S32.HI R2, RZ, 0x1f, R112 ;  /* 0x0000001fff027819 */ /* 0x000fe20000011470 */
[----:B------:R-:W-:Y:S01]  /*1880*/  IMAD.U32 R0, R0, 0x20, R8 ;  /* 0x0000002000007824 */ /* 0x000fe200078e0008 */
[----:B------:R-:W-:Y:S01]  /*1890*/  LOP3.LUT R27, R4, 0xc0, RZ, 0xc0, !PT ;  /* 0x000000c0041b7812 */ /* 0x000fe200078ec0ff */
[----:B------:R-:W-:Y:S01]  /*18a0*/  IMAD.SHL.U32 R5, R5, 0x40, RZ ;  /* 0x0000004005057824 */ /* 0x000fe200078e00ff */
[-C--:B------:R-:W-:Y:S01]  /*18b0*/  LEA.HI R8, R2, R112.reuse, RZ, 0x3 ;  /* 0x0000007002087211 */ /* 0x080fe200078f18ff */
[----:B------:R-:W-:Y:S01]  /*18c0*/  IMAD.IADD R111, R114, 0x1, R113 ;  /* 0x00000001726f7824 */ /* 0x000fe200078e0271 */
[----:B------:R-:W-:Y:S01]  /*18d0*/  LEA.HI R2, R2, R112, RZ, 0x5 ;  /* 0x0000007002027211 */ /* 0x000fe200078f28ff */
[----:B------:R-:W-:Y:S01]  /*18e0*/  STL [R1+0x8c], R27 ;  /* 0x00008c1b01007387 */ /* 0x000fe20000100800 */
        /* <DEDUP_REMOVED lines=13> */
[----:B------:R-:W-:Y:S02]  /*19c0*/  LOP3.LUT R3, R6, R24, RZ, 0x3c, !PT ;  /* 0x0000001806037212 */ /* 0x000fe400078e3cff */
[----:B------:R-:W-:-:S02]  /*19d0*/  LEA.HI R5, R5, R5, RZ, 0x1d ;  /* 0x0000000505057211 */ /* 0x000fc400078fe8ff */
[----:B------:R-:W-:Y:S02]  /*19e0*/  IADD3 R13, R4, R2, R20 ;  /* 0x00000002040d7210 */ /* 0x000fe40007ffe014 */
[----:B------:R-:W-:Y:S01]  /*19f0*/  IADD3 R11, R3, R22, R2 ;  /* 0x00000016030b7210 */ /* 0x000fe20007ffe002 */
[----:B------:R-:W-:Y:S01]  /*1a00*/  IMAD.IADD R10, R5, 0x1, R7 ;  /* 0x00000001050a7824 */ /* 0x000fe200078e0207 */
[----:B------:R-:W-:Y:S01]  /*1a10*/  SHF.R.S32.HI R2, RZ, 0x1f, R111 ;  /* 0x0000001fff027819 */ /* 0x000fe2000001146f */
[----:B------:R-:W-:Y:S01]  /*1a20*/  IMAD.SHL.U32 R3, R12, 0x40, RZ ;  /* 0x000000400c037824 */ /* 0x000fe200078e00ff */
[----:B------:R-:W-:Y:S01]  /*1a30*/  SHF.R.S32.HI R8, RZ, 0x3, R8 ;  /* 0x00000003ff087819 */ /* 0x000fe20000011408 */
[----:B------:R-:W-:Y:S01]  /*1a40*/  IMAD.SHL.U32 R7, R17, 0x8, RZ ;  /* 0x0000000811077824 */ /* 0x000fe200078e00ff */
[-C--:B------:R-:W-:Y:S01]  /*1a50*/  LEA.HI R5, R2, R111.reuse, RZ, 0x5 ;  /* 0x0000006f02057211 */ /* 0x080fe200078f28ff */
[----:B------:R-:W-:Y:S01]  /*1a60*/  IMAD.SHL.U32 R18, R10, 0x2, RZ ;  /* 0x000000020a127824 */ /* 0x000fe200078e00ff */
[----:B------:R-:W-:Y:S01]  /*1a70*/  LEA.HI R4, R2, R111, RZ, 0x3 ;  /* 0x0000006f02047211 */ /* 0x000fe200078f18ff */
[----:B------:R-:W-:Y:S01]  /*1a80*/  IMAD.MOV.U32 R12, RZ, RZ, 0x20 ;  /* 0x00000020ff0c7424 */ /* 0x000fe200078e00ff */
[----:B------:R-:W-:Y:S01]  /*1a90*/  LOP3.LUT R2, R3, 0xc0, RZ, 0xc0, !PT ;  /* 0x000000c003027812 */ /* 0x000fe200078ec0ff */
[----:B------:R-:W-:Y:S01]  /*1aa0*/  IMAD.SHL.U32 R3, R5, 0x80, RZ ;  /* 0x0000008005037824 */ /* 0x000fe200078e00ff */
[----:B------:R-:W-:Y:S01]  /*1ab0*/  LOP3.LUT R6, R25, 0x18, R4, 0xf8, !PT ;  /* 0x0000001819067812 */ /* 0x000fe200078ef804 */
[----:B------:R-:W-:Y:S01]  /*1ac0*/  STL [R1+0x5c], R18 ;  /* 0x00005c1201007387 */ /* 0x000fe20000100800 */
[----:B------:R-:W-:-:S02]  /*1ad0*/  LOP3.LUT R7, R2, 0x8, R7, 0xf8, !PT ;  /* 0x0000000802077812 */ /* 0x000fc400078ef807 */
[----:B------:R-:W-:Y:S02]  /*1ae0*/  SHF.R.U32.HI R5, RZ, 0x3, R2 ;  /* 0x00000003ff057819 */ /* 0x000fe40000011602 */
[----:B------:R-:W-:Y:S02]  /*1af0*/  LOP3.LUT R2, R3, 0xfffff000, RZ, 0xc0, !PT ;  /* 0xfffff00003027812 */ /* 0x000fe400078ec0ff */
[----:B------:R-:W-:Y:S02]  /*1b00*/  LOP3.LUT R6, R6, R23, RZ, 0x3c, !PT ;  /* 0x0000001706067212 */ /* 0x000fe400078e3cff */
[----:B------:R-:W-:Y:S02]  /*1b10*/  LOP3.LUT R9, R27, 0x18, R4, 0xf8, !PT ;  /* 0x000000181b097812 */ /* 0x000fe400078ef804 */
[----:B------:R-:W-:Y:S02]  /*1b20*/  IADD3 R10, R6, R2, R20 ;  /* 0x00000002060a7210 */ /* 0x000fe40007ffe014 */
[----:B------:R-:W-:-:S02]  /*1b30*/  LOP3.LUT R3, R7, R5, RZ, 0x3c, !PT ;  /* 0x0000000507037212 */ /* 0x000fc400078e3cff */
[C---:B------:R-:W-:Y:S02]  /*1b40*/  IADD3 R6, R18.reuse, 0x80, RZ ;  /* 0x0000008012067810 */ /* 0x040fe40007ffe0ff */
[----:B------:R-:W-:Y:S02]  /*1b50*/  LOP3.LUT R5, R9, R24, RZ, 0x3c, !PT ;  /* 0x0000001809057212 */ /* 0x000fe400078e3cff */
[----:B------:R-:W-:Y:S02]  /*1b60*/  IADD3 R14, R18, 0x70, RZ ;  /* 0x00000070120e7810 */ /* 0x000fe40007ffe0ff */
[----:B------:R-:W-:Y:S02]  /*1b70*/  @P2 IADD3 R14, R6, 0x10, RZ ;  /* 0x00000010060e2810 */ /* 0x000fe40007ffe0ff */
[----:B------:R-:W-:Y:S01]  /*1b80*/  IADD3 R9, R5, R22, R2 ;  /* 0x0000001605097210 */ /* 0x000fe20007ffe002 */
[----:B------:R-:W-:Y:S01]  /*1b90*/  IMAD.IADD R2, R3, 0x1, R15 ;  /* 0x0000000103027824 */ /* 0x000fe200078e020f */
[C---:B------:R-:W-:Y:S01]  /*1ba0*/  IADD3 R7, R30.reuse, 0x20, RZ ;  /* 0x000000201e077810 */ /* 0x040fe20007ffe0ff */
[----:B------:R-:W-:Y:S01]  /*1bb0*/  STL [R1+0x60], R14 ;  /* 0x0000600e01007387 */ /* 0x000fe20000100800 */
[----:B------:R-:W-:Y:S01]  /*1bc0*/  LOP3.LUT R5, R19, 0x7ffffffc, RZ, 0xc0, !PT ;  /* 0x7ffffffc13057812 */ /* 0x000fe200078ec0ff */
[----:B------:R-:W-:Y:S01]  /*1bd0*/  IMAD.IADD R3, R3, 0x1, R16 ;  /* 0x0000000103037824 */ /* 0x000fe200078e0210 */
[----:B------:R-:W-:Y:S01]  /*1be0*/  IADD3 R6, R30, 0x40, RZ ;  /* 0x000000401e067810 */ /* 0x000fe20007ffe0ff */
[----:B------:R1:W-:Y:S01]  /*1bf0*/  STL [R1+0x30], R7 ;  /* 0x0000300701007387 */ /* 0x0003e20000100800 */
[----:B------:R-:W-:Y:S01]  /*1c00*/  SHF.R.S32.HI R15, RZ, 0x1f, R7 ;  /* 0x0000001fff0f7819 */ /* 0x000fe20000011407 */
[----:B------:R-:W-:Y:S01]  /*1c10*/  IMAD.IADD R5, R28, 0x1, -R5 ;  /* 0x000000011c057824 */ /* 0x000fe200078e0a05 */
[----:B------:R-:W-:Y:S01]  /*1c20*/  LEA R165, R0, 0x3c80, 0x1 ;  /* 0x00003c8000a57811 */ /* 0x000fe200078e08ff */
[----:B------:R-:W-:Y:S01]  /*1c30*/  STL.64 [R1+0x28], R30 ;  /* 0x0000281e01007387 */ /* 0x000fe20000100a00 */
[----:B------:R-:W-:Y:S01]  /*1c40*/  LEA R0, R11, 0x6080, 0x1 ;  /* 0x000060800b007811 */ /* 0x000fe200078e08ff */
[----:B------:R-:W-:Y:S01]  /*1c50*/  IMAD.SHL.U32 R5, R5, 0x2, RZ ;  /* 0x0000000205057824 */ /* 0x000fe200078e00ff */
[----:B------:R-:W-:Y:S01]  /*1c60*/  IADD3 R194, R165, 0x20, RZ ;  /* 0x00000020a5c27810 */ /* 0x000fe20007ffe0ff */
[----:B------:R2:W-:Y:S01]  /*1c70*/  STL [R1+0x34], R6 ;  /* 0x0000340601007387 */ /* 0x0005e20000100800 */
[----:B------:R-:W-:-:S02]  /*1c80*/  LEA R192, R2, 0x6080, 0x1 ;  /* 0x0000608002c07811 */ /* 0x000fc400078e08ff */
[----:B------:R-:W-:Y:S01]  /*1c90*/  LEA R166, R3, 0x1880, 0x1 ;  /* 0x0000188003a67811 */ /* 0x000fe200078e08ff */
[----:B------:R-:W-:Y:S01]  /*1ca0*/  STL [R1+0x70], R15 ;  /* 0x0000700f01007387 */ /* 0x000fe20000100800 */
[----:B------:R-:W-:-:S04]  /*1cb0*/  @P3 IADD3 R194, R165, -0x20, RZ ;  /* 0xffffffe0a5c23810 */ /* 0x000fc80007ffe0ff */
        /* <DEDUP_REMOVED lines=8> */
[C---:B------:R-:W-:Y:S02]  /*1d40*/  IADD3 R196, R194.reuse, 0x1c00, RZ ;  /* 0x00001c00c2c47810 */ /* 0x040fe40007ffe0ff */
[--C-:B--2---:R-:W-:Y:S01]  /*1d50*/  LOP3.LUT R6, R27, 0x18, R104.reuse, 0xf8, !PT ;  /* 0x000000181b067812 */ /* 0x104fe200078ef868 */
[----:B------:R2:W-:Y:S01]  /*1d60*/  STL [R1+0x24], R5 ;  /* 0x0000240501007387 */ /* 0x0005e20000100800 */
[----:B------:R-:W-:Y:S02]  /*1d70*/  IADD3 R195, R194, 0x2000, RZ ;  /* 0x00002000c2c37810 */ /* 0x000fe40007ffe0ff */
[----:B------:R-:W-:Y:S01]  /*1d80*/  LOP3.LUT R6, R6, R24, RZ, 0x3c, !PT ;  /* 0x0000001806067212 */ /* 0x000fe200078e3cff */
[----:B-1----:R-:W-:Y:S01]  /*1d90*/  IMAD.IADD R7, R26, 0x1, R21 ;  /* 0x000000011a077824 */ /* 0x002fe200078e0215 */
[----:B--2---:R-:W-:-:S04]  /*1da0*/  LOP3.LUT R5, R25, 0x8, R104, 0xf8, !PT ;  /* 0x0000000819057812 */ /* 0x004fc800078ef868 */
[----:B------:R1:W-:Y:S04]  /*1db0*/  STL [R1+0x98], R7 ;  /* 0x0000980701007387 */ /* 0x0003e80000100800 */
[----:B------:R2:W-:Y:S01]  /*1dc0*/  STL [R1+0x88], R8 ;  /* 0x0000880801007387 */ /* 0x0005e20000100800 */
[----:B-1----:R-:W-:Y:S02]  /*1dd0*/  LOP3.LUT R7, R25, 0x18, R104, 0xf8, !PT ;  /* 0x0000001819077812 */ /* 0x002fe400078ef868 */
[----:B--2---:R-:W-:Y:S02]  /*1de0*/  SHF.R.S32.HI R8, RZ, 0x3, R4 ;  /* 0x00000003ff087819 */ /* 0x004fe40000011404 */
[-C--:B------:R-:W-:Y:S01]  /*1df0*/  LOP3.LUT R4, R5, R23.reuse, RZ, 0x3c, !PT ;  /* 0x0000001705047212 */ /* 0x080fe200078e3cff */
[----:B------:R-:W-:Y:S01]  /*1e00*/  IMAD.IADD R5, R22, 0x1, R6 ;  /* 0x0000000116057824 */ /* 0x000fe200078e0206 */
[----:B------:R-:W-:Y:S01]  /*1e10*/  LOP3.LUT R7, R7, R23, RZ, 0x3c, !PT ;  /* 0x0000001707077212 */ /* 0x000fe200078e3cff */
[----:B------:R1:W-:Y:S01]  /*1e20*/  STL [R1+0x84], R8 ;  /* 0x0000840801007387 */ /* 0x0003e20000100800 */
[----:B------:R-:W-:Y:S01]  /*1e30*/  SEL R6, R12, 0xffffffe0, !P1 ;  /* 0xffffffe00c067807 */ /* 0x000fe20004800000 */
[----:B------:R-:W-:Y:S01]  /*1e40*/  IMAD.IADD R252, R20, 0x1, R4 ;  /* 0x0000000114fc7824 */ /* 0x000fe200078e0204 */
[----:B------:R-:W-:Y:S01]  /*1e50*/  SEL R4, R12, 0xffffffe0, !P4 ;  /* 0xffffffe00c047807 */ /* 0x000fe20006000000 */
[----:B------:R-:W-:-:S03]  /*1e60*/  IMAD.IADD R7, R20, 0x1, R7 ;  /* 0x0000000114077824 */ /* 0x000fc600078e0207 */
[----:B------:R-:W-:Y:S01]  /*1e70*/  LEA R252, R252, 0x1880, 0x1 ;  /* 0x00001880fcfc7811 */ /* 0x000fe200078e08ff */
[----:B------:R-:W-:Y:S02]  /*1e80*/  IMAD.IADD R193, R192, 0x1, R4 ;  /* 0x00000001c0c17824 */ /* 0x000fe400078e0204 */
[----:B------:R-:W-:Y:S01]  /*1e90*/  IMAD.IADD R167, R4, 0x1, R166 ;  /* 0x0000000104a77824 */ /* 0x000fe200078e02a6 */
[----:B-1----:R-:W-:Y:S02]  /*1ea0*/  LEA R8, R5, 0x6080, 0x1 ;  /* 0x0000608005087811 */ /* 0x002fe400078e08ff */
[----:B------:R-:W-:-:S03]  /*1eb0*/  LEA R5, R13, 0x6080, 0x1 ;  /* 0x000060800d057811 */ /* 0x000fc600078e08ff */
[----:B------:R1:W-:Y:S04]  /*1ec0*/  STL [R1+0xb0], R8 ;  /* 0x0000b00801007387 */ /* 0x0003e80000100800 */
[----:B------:R2:W-:Y:S04]  /*1ed0*/  STL [R1+0xac], R5 ;  /* 0x0000ac0501007387 */ /* 0x0005e80000100800 */
[----:B------:R3:W-:Y:S01]  /*1ee0*/  STL [R1+0xa8], R0 ;  /* 0x0000a80001007387 */ /* 0x0007e20000100800 */
[----:B-1----:R-:W-:Y:S02]  /*1ef0*/  LEA R8, R9, 0x6080, 0x1 ;  /* 0x0000608009087811 */ /* 0x002fe400078e08ff */
[----:B--2---:R-:W-:-:S02]  /*1f00*/  LEA R5, R10, 0x6080, 0x1 ;  /* 0x000060800a057811 */ /* 0x004fc400078e08ff */
[----:B---3--:R-:W-:-:S03]  /*1f10*/  IADD3 R0, R252, 0x20, RZ ;  /* 0x00000020fc007810 */ /* 0x008fc60007ffe0ff */
[----:B------:R1:W-:Y:S01]  /*1f20*/  STL [R1+0xa4], R5 ;  /* 0x0000a40501007387 */ /* 0x0003e20000100800 */
[----:B------:R-:W-:-:S03]  /*1f30*/  @P0 IADD3 R0, R252, -0x20, RZ ;  /* 0xffffffe0fc000810 */ /* 0x000fc60007ffe0ff */
[----:B------:R-:W-:Y:S01]  /*1f40*/  STL [R1+0xa0], R8 ;  /* 0x0000a00801007387 */ /* 0x000fe20000100800 */
[----:B-1----:R-:W-:-:S05]  /*1f50*/  LEA R5, R7, 0x6080, 0x1 ;  /* 0x0000608007057811 */ /* 0x002fca00078e08ff */
[----:B------:R-:W-:Y:S04]  /*1f60*/  STL [R1+0x9c], R5 ;  /* 0x00009c0501007387 */ /* 0x000fe80000100800 */
[----:B------:R1:W-:Y:S02]  /*1f70*/  STL [R1], R0 ;  /* 0x0000000001007387 */ /* 0x0003e40000100800 */
[----:B-1----:R-:W-:-:S05]  /*1f80*/  IMAD.IADD R0, R18, 0x1, R6 ;  /* 0x0000000112007824 */ /* 0x002fca00078e0206 */
[----:B------:R1:W-:Y:S02]  /*1f90*/  STL [R1+0x68], R0 ;  /* 0x0000680001007387 */ /* 0x0003e40000100800 */
[----:B-1----:R-:W-:-:S05]  /*1fa0*/  IMAD.IADD R0, R6, 0x1, R14 ;  /* 0x0000000106007824 */ /* 0x002fca00078e020e */
[----:B------:R1:W-:Y:S02]  /*1fb0*/  STL [R1+0x64], R0 ;  /* 0x0000640001007387 */ /* 0x0003e40000100800 */
.L_x_1384:
        /* <DEDUP_REMOVED lines=14> */
[----:B------:R-:W-:-:S02]  /*20a0*/  IMAD.MOV.U32 R139, RZ, RZ, RZ ;  /* 0x000000ffff8b7224 */ /* 0x000fc400078e00ff */
[----:B------:R-:W-:Y:S01]  /*20b0*/  IMAD.MOV.U32 R13, RZ, RZ, RZ ;  /* 0x000000ffff0d7224 */ /* 0x000fe200078e00ff */
[----:B--2---:R-:W-:Y:S01]  /*20c0*/  SHF.R.S32.HI R20, RZ, 0x1f, R18 ;  /* 0x0000001fff147819 */ /* 0x004fe20000011412 */
[----:B------:R1:W-:Y:S01]  /*20d0*/  STL [R1+0x48], R18 ;  /* 0x0000481201007387 */ /* 0x0003e20000100800 */
[C---:B------:R-:W-:Y:S02]  /*20e0*/  @P4 LEA R2, P0, R18.reuse, c[0x0][0x360], 0x2 ;  /* 0x0000d80012024a11 */ /* 0x040fe400078010ff */
[C---:B------:R-:W-:Y:S01]  /*20f0*/  @P2 LEA R4, P1, R18.reuse, c[0x0][0x370], 0x2 ;  /* 0x0000dc0012042a11 */ /* 0x040fe200078210ff */
[----:B------:R1:W-:Y:S01]  /*2100*/  STL [R1+0x58], R20 ;  /* 0x0000581401007387 */ /* 0x0003e20000100800 */
[C-C-:B------:R-:W-:Y:S02]  /*2110*/  @P4 LEA.HI.X R3, R18.reuse, c[0x0][0x364], R20.reuse, 0x2, P0 ;  /* 0x0000d90012034a11 */ /* 0x140fe400000f1414 */
[----:B------:R-:W-:-:S03]  /*2120*/  @P2 LEA.HI.X R5, R18, c[0x0][0x374], R20, 0x2, P1 ;  /* 0x0000dd0012052a11 */ /* 0x000fc600008f1414 */
[----:B------:R2:W4:Y:S01]  /*2130*/  @P4 LDG.E R0, [R2.64] ;  /* 0x0000000602004981 */ /* 0x000522000c1e1900 */
[----:B------:R-:W-:-:S03]  /*2140*/  ISETP.NE.U32.AND P0, PT, RZ, c[0x0][0x350], PT ;  /* 0x0000d400ff007a0c */ /* 0x000fc60003f05070 */
[----:B------:R1:W5:Y:S01]  /*2150*/  @P2 LDG.E R149, [R4.64] ;  /* 0x0000000604952981 */ /* 0x000362000c1e1900 */
[----:B------:R-:W-:Y:S02]  /*2160*/  ISETP.NE.AND.EX P6, PT, RZ, c[0x0][0x354], PT, P0 ;  /* 0x0000d500ff007a0c */ /* 0x000fe40003fc5300 */
[----:B------:R-:W-:-:S04]  /*2170*/  LEA R6, P2, R18, c[0x0][0x348], 0x2 ;  /* 0x0000d20012067a11 */ /* 0x000fc800078410ff */
[----:B------:R-:W-:-:S05]  /*2180*/  LEA.HI.X R7, R18, c[0x0][0x34c], R20, 0x2, P2 ;  /* 0x0000d30012077a11 */ /* 0x000fca00010f1414 */
[----:B------:R3:W5:Y:S01]  /*2190*/  @P3 LDG.E R139, [R6.64] ;  /* 0x00000006068b3981 */ /* 0x000762000c1e1900 */
[C---:B--2---:R-:W-:Y:S02]  /*21a0*/  LEA R2, P0, R18.reuse, c[0x0][0x358], 0x2 ;  /* 0x0000d60012027a11 */ /* 0x044fe400078010ff */
[C---:B-1----:R-:W-:Y:S02]  /*21b0*/  LEA R4, P1, R18.reuse, c[0x0][0x350], 0x2 ;  /* 0x0000d40012047a11 */ /* 0x042fe400078210ff */
[C-C-:B------:R-:W-:Y:S02]  /*21c0*/  LEA.HI.X R3, R18.reuse, c[0x0][0x35c], R20.reuse, 0x2, P0 ;  /* 0x0000d70012037a11 */ /* 0x140fe400000f1414 */
[----:B------:R-:W-:-:S03]  /*21d0*/  LEA.HI.X R5, R18, c[0x0][0x354], R20, 0x2, P1 ;  /* 0x0000d50012057a11 */ /* 0x000fc600008f1414 */
[----:B------:R1:W5:Y:S04]  /*21e0*/  @P5 LDG.E R13, [R2.64] ;  /* 0x00000006020d5981 */ /* 0x000368000c1e1900 */
[----:B------:R1:W5:Y:S01]  /*21f0*/  @P6 LDG.E R148, [R4.64] ;  /* 0x0000000604946981 */ /* 0x000362000c1e1900 */
[----:B---3--:R-:W-:-:S05]  /*2200*/  LOP3.LUT R22, R9, 0xffff, RZ, 0xc0, !PT ;  /* 0x0000ffff09167812 */ /* 0x008fca00078ec0ff */
[----:B------:R1:W-:Y:S01]  /*2210*/  STL [R1+0x50], R22 ;  /* 0x0000501601007387 */ /* 0x0003e20000100800 */
[----:B------:R-:W-:Y:S01]  /*2220*/  YIELD ;  /* 0x0000000000007946 */ /* 0x000fe20003800000 */
[----:B------:R-:W-:Y:S02]  /*2230*/  P2R R14, PR, RZ, 0x40 ;  /* 0x00000040ff0e7803 */ /* 0x000fe40000000000 */
        /* <DEDUP_REMOVED lines=9> */
.L_x_1211:
[----:B------:R-:W-:-:S04]  /*22d0*/  ISETP.NE.U32.AND P0, PT, RZ, c[0x0][0x368], PT ;  /* 0x0000da00ff007a0c */ /* 0x000fc80003f05070 */
[----:B------:R-:W-:-:S13]  /*22e0*/  ISETP.NE.AND.EX P0, PT, RZ, c[0x0][0x36c], PT, P0 ;  /* 0x0000db00ff007a0c */ /* 0x000fda0003f05300 */
[----:B------:R-:W-:Y:S05]  /*22f0*/  @!P0 BRA `(.L_x_1212) ;  /* 0x0000004000008947 */ /* 0x000fea0003800000 */
[----:B-1----:R-:W-:-:S04]  /*2300*/  LEA R4, P0, R18, c[0x0][0x368], 0x2 ;  /* 0x0000da0012047a11 */ /* 0x002fc800078010ff */
[----:B------:R-:W-:-:S05]  /*2310*/  LEA.HI.X R5, R18, c[0x0][0x36c], R20, 0x2, P0 ;  /* 0x0000db0012057a11 */ /* 0x000fca00000f1414 */
[----:B------:R1:W5:Y:S01]  /*2320*/  LDG.E R12, [R4.64] ;  /* 0x00000006040c7981 */ /* 0x000362000c1e1900 */
[----:B------:R-:W-:Y:S05]  /*2330*/  BRA `(.L_x_1213) ;  /* 0x0000005000007947 */ /* 0x000fea0003800000 */
.L_x_1212:
[----:B------:R-:W-:Y:S01]  /*2340*/  MOV R12, c[0x0][0x1d0] ;  /* 0x00007400000c7a02 */ /* 0x000fe20000000f00 */
[----:B------:R-:W-:Y:S05]  /*2350*/  @!P6 BRA `(.L_x_1213) ;  /* 0x000000300000e947 */ /* 0x000fea0003800000 */
[----:B------:R-:W2:Y:S04]  /*2360*/  LDG.E R6, [R4.64] ;  /* 0x0000000604067981 */ /* 0x000ea8000c1e1900 */
[----:B-1----:R-:W2:Y:S02]  /*2370*/  LDG.E R0, [R4.64+0x4] ;  /* 0x0000040604007981 */ /* 0x002ea4000c1e1900 */
[----:B--2---:R-:W-:Y:S02]  /*2380*/  IADD3 R12, -R6, R0, RZ ;  /* 0x00000000060c7210 */ /* 0x004fe40007ffe1ff */
.L_x_1213:
[----:B-1----:R-:W2:Y:S04]  /*2390*/  LDL R4, [R1+0x4c] ;  /* 0x00004c0001047983 */ /* 0x002ea80000100800 */
[----:B------:R-:W3:Y:S04]  /*23a0*/  LDL.LU R0, [R1+0x3c] ;  /* 0x00003c0001007983 */ /* 0x000ee80000300800 */
[----:B------:R-:W4:Y:S04]  /*23b0*/  LDL.LU R6, [R1+0x20] ;  /* 0x0000200001067983 */ /* 0x000f280000300800 */
[----:B------:R1:W3:Y:S01]  /*23c0*/  @P5 LDG.E R5, [R2.64] ;  /* 0x0000000602055981 */ /* 0x0002e2000c1e1900 */
[----:B------:R-:W-:-:S04]  /*23d0*/  ISETP.NE.U32.AND P0, PT, RZ, c[0x0][0x378], PT ;  /* 0x0000de00ff007a0c */ /* 0x000fc80003f05070 */
[----:B------:R-:W-:Y:S01]  /*23e0*/  ISETP.NE.AND.EX P1, PT, RZ, c[0x0][0x37c], PT, P0 ;  /* 0x0000df00ff007a0c */ /* 0x000fe20003f25300 */
[----:B------:R-:W-:Y:S02]  /*23f0*/  IMAD.MOV.U32 R7, RZ, RZ, c[0x0][0x2c4] ;  /* 0x0000b100ff077624 */ /* 0x000fe400078e00ff */
[----:B--2---:R-:W-:Y:S02]  /*2400*/  IMAD.MOV.U32 R8, RZ, RZ, R4 ;  /* 0x000000ffff087224 */ /* 0x004fe400078e0004 */
[----:B------:R1:W2:Y:S01]  /*2410*/  @P5 LDG.E R4, [R2.64+0x4] ;  /* 0x0000040602045981 */ /* 0x0002a2000c1e1900 */
[----:B------:R-:W-:Y:S01]  /*2420*/  ISETP.NE.AND P2, PT, R7, 0x1, PT ;  /* 0x000000010700780c */ /* 0x000fe20003f45270 */
[----:B-----5:R-:W-:Y:S01]  /*2430*/  IMAD.MOV.U32 R138, RZ, RZ, R12 ;  /* 0x000000ffff8a7224 */ /* 0x020fe200078e000c */
[----:B----4-:R-:W-:Y:S01]  /*2440*/  LOP3.LUT R6, R6, 0xfffffffb, RZ, 0xc0, !PT ;  /* 0xfffffffb06067812 */ /* 0x010fe200078ec0ff */
[----:B------:R-:W-:-:S04]  /*2450*/  IMAD.IADD R7, R12, 0x1, -R149 ;  /* 0x000000010c077824 */ /* 0x000fc800078e0a95 */
[----:B-1----:R-:W-:-:S04]  /*2460*/  @P1 LEA R2, P0, R18, c[0x0][0x378], 0x2 ;  /* 0x0000de0012021a11 */ /* 0x002fc800078010ff */
[----:B------:R-:W-:-:S05]  /*2470*/  @P1 LEA.HI.X R3, R18, c[0x0][0x37c], R20, 0x2, P0 ;  /* 0x0000df0012031a11 */ /* 0x000fca00000f1414 */
[----:B------:R3:W5:Y:S01]  /*2480*/  @P1 LDG.E R138, [R2.64] ;  /* 0x00000006028a1981 */ /* 0x000762000c1e1900 */
[----:B------:R-:W-:Y:S01]  /*2490*/  @P2 LOP3.LUT R6, R6, 0x4, RZ, 0xfc, !PT ;  /* 0x0000000406062812 */ /* 0x000fe200078efcff */
[----:B---3--:R-:W-:Y:S02]  /*24a0*/  IMAD.SHL.U32 R2, R0, 0x80, RZ ;  /* 0x0000008000027824 */ /* 0x008fe400078e00ff */
[----:B------:R-:W-:-:S03]  /*24b0*/  IMAD.MOV.U32 R0, RZ, RZ, c[0x0][0x228] ;  /* 0x00008a00ff007624 */ /* 0x000fc600078e00ff */
[----:B------:R1:W-:Y:S04]  /*24c0*/  STL [R1+0x54], R2 ;  /* 0x0000540201007387 */ /* 0x0003e80000100800 */
[----:B------:R3:W-:Y:S01]  /*24d0*/  STL [R1+0x20], R6 ;  /* 0x0000200601007387 */ /* 0x0007e20000100800 */
[----:B-1----:R-:W-:-:S05]  /*24e0*/  IADD3 R2, R2, 0x7f, RZ ;  /* 0x0000007f02027810 */ /* 0x002fca0007ffe0ff */
[----:B------:R-:W-:-:S05]  /*24f0*/  @P2 IMAD.HI.U32 R3, R2, c[0x0][0x2c8], RZ ;  /* 0x0000b20002032a27 */ /* 0x000fca00078e00ff */
[----:B------:R-:W-:Y:S01]  /*2500*/  @P2 SHF.R.U32.HI R2, RZ, c[0x0][0x2cc], R3 ;  /* 0x0000b300ff022a19 */ /* 0x000fe20000011603 */
[----:B------:R-:W-:Y:S01]  /*2510*/  BSSY B0, `(.L_x_1214) ;  /* 0x0000037000007945 */ /* 0x000fe20003800000 */
[----:B--2---:R-:W-:-:S04]  /*2520*/  @P5 IMAD.IADD R0, R4, 0x1, -R5 ;  /* 0x0000000104005824 */ /* 0x004fc800078e0a05 */
[----:B---3--:R-:W-:-:S05]  /*2530*/  IMAD.IADD R6, R7, 0x1, R0 ;  /* 0x0000000107067824 */ /* 0x008fca00078e0200 */
[C---:B------:R-:W-:Y:S02]  /*2540*/  IADD3 R154, R6.reuse, 0x30, -R8 ;  /* 0x00000030069a7810 */ /* 0x040fe40007ffe808 */
[----:B------:R-:W-:Y:S02]  /*2550*/  IADD3 R4, R6, 0x2f, RZ ;  /* 0x0000002f06047810 */ /* 0x000fe40007ffe0ff */
[----:B------:R-:W-:Y:S01]  /*2560*/  LOP3.LUT R5, R9, 0xff000000, RZ, 0xc0, !PT ;  /* 0xff00000009057812 */ /* 0x000fe200078ec0ff */
[----:B------:R-:W-:Y:S01]  /*2570*/  IMAD.IADD R3, R154, 0x1, R2 ;  /* 0x000000019a037824 */ /* 0x000fe200078e0202 */
[----:B------:R1:W-:Y:S01]  /*2580*/  STL [R1+0x3c], R6 ;  /* 0x00003c0601007387 */ /* 0x0003e20000100800 */
[----:B------:R-:W-:Y:S01]  /*2590*/  IMAD.HI R2, R4, 0x2aaaaaab, RZ ;  /* 0x2aaaaaab04027827 */ /* 0x000fe200078e02ff */
[----:B------:R-:W-:-:S04]  /*25a0*/  SHF.R.U32.HI R8, RZ, 0x8, R5 ;  /* 0x00000008ff087819 */ /* 0x000fc80000011605 */
[----:B------:R-:W-:-:S04]  /*25b0*/  SHF.R.U32.HI R4, RZ, 0x1f, R2 ;  /* 0x0000001fff047819 */ /* 0x000fc80000011602 */
[----:B------:R-:W-:Y:S01]  /*25c0*/  LEA.HI.SX32 R153, R2, R4, 0x1d ;  /* 0x0000000402997211 */ /* 0x000fe200078feaff */
[----:B-1----:R-:W-:Y:S01]  /*25d0*/  IMAD.HI R6, R3, 0x2aaaaaab, RZ ;  /* 0x2aaaaaab03067827 */ /* 0x002fe200078e02ff */
[----:B------:R-:W-:-:S04]  /*25e0*/  LOP3.LUT R3, R9, 0xff0000, RZ, 0xc0, !PT ;  /* 0x00ff000009037812 */ /* 0x000fc800078ec0ff */
[----:B------:R-:W-:Y:S02]  /*25f0*/  LEA.HI R3, R3, R8, RZ, 0x10 ;  /* 0x0000000803037211 */ /* 0x000fe400078f80ff */
[----:B------:R-:W-:Y:S02]  /*2600*/  SHF.R.U32.HI R5, RZ, 0x1f, R6 ;  /* 0x0000001fff057819 */ /* 0x000fe40000011606 */
[----:B------:R-:W-:Y:S02]  /*2610*/  SHF.R.U32.HI R9, RZ, 0x10, R3 ;  /* 0x00000010ff097819 */ /* 0x000fe40000011603 */
[----:B------:R-:W-:Y:S02]  /*2620*/  LOP3.LUT R16, R3, 0xff, RZ, 0xc0, !PT ;  /* 0x000000ff03107812 */ /* 0x000fe400078ec0ff */
[----:B------:R-:W-:Y:S01]  /*2630*/  LEA.HI.SX32 R2, R6, R5, 0x1d ;  /* 0x0000000506027211 */ /* 0x000fe200078feaff */
[----:B------:R1:W-:Y:S03]  /*2640*/  STL [R1+0x40], R9 ;  /* 0x0000400901007387 */ /* 0x0003e60000100800 */
[----:B------:R-:W-:Y:S01]  /*2650*/  IMNMX R6, R153, R2, PT ;  /* 0x0000000299067217 */ /* 0x000fe20003800200 */
[----:B------:R1:W-:Y:S03]  /*2660*/  STL [R1+0x80], R16 ;  /* 0x0000801001007387 */ /* 0x0003e60000100800 */
[----:B------:R-:W-:-:S02]  /*2670*/  ISETP.GE.AND P0, PT, R6, 0x1, PT ;  /* 0x000000010600780c */ /* 0x000fc40003f06270 */
[----:B------:R-:W-:Y:S01]  /*2680*/  ISETP.NE.AND P1, PT, R9, RZ, PT ;  /* 0x000000ff0900720c */ /* 0x000fe20003f25270 */
[----:B------:R-:W-:-:S03]  /*2690*/  IMAD.MOV.U32 R2, RZ, RZ, RZ ;  /* 0x000000ffff027224 */ /* 0x000fc600078e00ff */
[----:B------:R-:W-:-:S07]  /*26a0*/  SEL R137, R9, c[0x0][0x338], P1 ;  /* 0x0000ce0009897a07 */ /* 0x000fce0000800000 */
[----:B------:R-:W-:Y:S05]  /*26b0*/  @!P0 BRA `(.L_x_1215) ;  /* 0x000001c000008947 */ /* 0x000fea0003800000 */
[----:B------:R-:W-:Y:S02]  /*26c0*/  IABS R3, R137 ;  /* 0x0000008900037213 */ /* 0x000fe40000000000 */
[----:B------:R-:W-:Y:S02]  /*26d0*/  IADD3 R8, R137, -0x1, R6 ;  /* 0xffffffff89087810 */ /* 0x000fe40007ffe006 */
[----:B------:R-:W2:Y:S02]  /*26e0*/  I2F.RP R2, R3 ;  /* 0x0000000300027306 */ /* 0x000ea40000209400 */
[----:B------:R-:W-:-:S06]  /*26f0*/  IABS R11, R8 ;  /* 0x00000008000b7213 */ /* 0x000fcc0000000000 */
[----:B--2---:R-:W2:Y:S02]  /*2700*/  MUFU.RCP R2, R2 ;  /* 0x0000000200027308 */ /* 0x004ea40000001000 */
[----:B--2---:R-:W-:-:S06]  /*2710*/  IADD3 R2, R2, 0xffffffe, RZ ;  /* 0x0ffffffe02027810 */ /* 0x004fcc0007ffe0ff */
[----:B------:R-:W2:Y:S02]  /*2720*/  F2I.FTZ.U32.TRUNC.NTZ R5, R2 ;  /* 0x0000000200057305 */ /* 0x000ea4000021f000 */
[----:B--2---:R-:W-:-:S04]  /*2730*/  IMAD.MOV R2, RZ, RZ, -R5 ;  /* 0x000000ffff027224 */ /* 0x004fc800078e0a05 */
[----:B------:R-:W-:Y:S01]  /*2740*/  IMAD.MOV.U32 R4, RZ, RZ, R2 ;  /* 0x000000ffff047224 */ /* 0x000fe200078e0002 */
[----:B------:R-:W-:-:S03]  /*2750*/  IABS R2, R137 ;  /* 0x0000008900027213 */ /* 0x000fc60000000000 */
[----:B-1----:R-:W-:Y:S02]  /*2760*/  IMAD R9, R4, R3, RZ ;  /* 0x0000000304097224 */ /* 0x002fe400078e02ff */
        /* <DEDUP_REMOVED lines=17> */
.L_x_1215:
[----:B------:R-:W-:Y:S05]  /*2880*/  BSYNC B0 ;  /* 0x0000000000007941 */ /* 0x000fea0003800000 */
.L_x_1214:
[----:B------:R-:W-:Y:S01]  /*2890*/  IMAD R3, R16, R2, RZ ;  /* 0x0000000210037224 */ /* 0x000fe200078e02ff */
        /* <DEDUP_REMOVED lines=21> */
[----:B------:R-:W3:Y:S04]  /*29f0*/  LDL R9, [R1+0x30] ;  /* 0x0000300001097983 */ /* 0x000ee80000100800 */
[----:B------:R-:W4:Y:S04]  /*2a00*/  LDL R8, [R1+0x34] ;  /* 0x0000340001087983 */ /* 0x000f280000100800 */
[----:B------:R-:W3:Y:S04]  /*2a10*/  LDL R21, [R1+0x18] ;  /* 0x0000180001157983 */ /* 0x000ee80000100800 */
[----:B------:R-:W1:Y:S01]  /*2a20*/  S2R R11, SR_TID.X ;  /* 0x00000000000b7919 */ /* 0x000e620000002100 */
[----:B------:R-:W-:-:S02]  /*2a30*/  SHF.R.S32.HI R3, RZ, 0x1f, R13 ;  /* 0x0000001fff037819 */ /* 0x000fc4000001140d */
[----:B-1----:R-:W-:-:S04]  /*2a40*/  SHF.R.S32.HI R10, RZ, 0x1f, R11 ;  /* 0x0000001fff0a7819 */ /* 0x002fc8000001140b */
[----:B------:R-:W-:-:S04]  /*2a50*/  LEA.HI R10, R10, R11, RZ, 0x2 ;  /* 0x0000000b0a0a7211 */ /* 0x000fc800078f10ff */
[----:B------:R-:W-:-:S04]  /*2a60*/  SHF.R.S32.HI R10, RZ, 0x2, R10 ;  /* 0x00000002ff0a7819 */ /* 0x000fc8000001140a */
[----:B------:R-:W-:-:S04]  /*2a70*/  IADD3 R131, P0, R10, R13, RZ ;  /* 0x0000000d0a837210 */ /* 0x000fc80007f1e0ff */
[----:B------:R-:W-:-:S05]  /*2a80*/  LEA.HI.X.SX32 R134, R10, R3, 0x1, P0 ;  /* 0x000000030a867211 */ /* 0x000fca00000f0eff */
[----:B------:R-:W-:Y:S01]  /*2a90*/  IMAD R3, R134, c[0x0][0x238], RZ ;  /* 0x00008e0086037a24 */ /* 0x000fe200078e02ff */
[----:B------:R-:W-:-:S03]  /*2aa0*/  IADD3 R31, R2, -0x1, RZ ;  /* 0xffffffff021f7810 */ /* 0x000fc60007ffe0ff */
[----:B------:R-:W-:Y:S01]  /*2ab0*/  IMAD R3, R131, c[0x0][0x23c], R3 ;  /* 0x00008f0083037a24 */ /* 0x000fe200078e0203 */
[----:B------:R-:W-:Y:S02]  /*2ac0*/  ISETP.NE.AND P3, PT, R14, RZ, PT ;  /* 0x000000ff0e00720c */ /* 0x000fe40003f65270 */
[----:B------:R-:W-:Y:S01]  /*2ad0*/  SEL R14, R20, RZ, !P5 ;  /* 0x000000ff140e7207 */ /* 0x000fe20006800000 */
[----:B------:R-:W-:Y:S01]  /*2ae0*/  IMAD.MOV.U32 R140, RZ, RZ, 0x30 ;  /* 0x00000030ff8c7424 */ /* 0x000fe200078e00ff */
[----:B------:R-:W-:-:S03]  /*2af0*/  SEL R13, R18, RZ, !P5 ;  /* 0x000000ff120d7207 */ /* 0x000fc60006800000 */
[C---:B------:R-:W-:Y:S02]  /*2b00*/  IMAD R156, R140.reuse, c[0x0][0x23c], RZ ;  /* 0x00008f008c9c7a24 */ /* 0x040fe400078e02ff */
[----:B------:R-:W-:-:S04]  /*2b10*/  IMAD.WIDE.U32 R146, R140, c[0x0][0x238], RZ ;  /* 0x00008e008c927a25 */ /* 0x000fc800078e00ff */
[----:B------:R-:W-:Y:S01]  /*2b20*/  IMAD.IADD R156, R147, 0x1, R156 ;  /* 0x00000001939c7824 */ /* 0x000fe200078e029c */
[----:B------:R-:W-:Y:S01]  /*2b30*/  MOV R157, c[0x0][0x238] ;  /* 0x00008e00009d7a02 */ /* 0x000fe20000000f00 */
[----:B------:R-:W-:-:S05]  /*2b40*/  IMAD.MOV.U32 R155, RZ, RZ, 0x5 ;  /* 0x00000005ff9b7424 */ /* 0x000fca00078e00ff */
[C---:B------:R-:W-:Y:S02]  /*2b50*/  SHF.L.U64.HI R155, R157.reuse, R155, c[0x0][0x23c] ;  /* 0x00008f009d9b7619 */ /* 0x040fe4000001029b */
[----:B------:R-:W-:Y:S01]  /*2b60*/  SHF.L.U32 R157, R157, 0x5, RZ ;  /* 0x000000059d9d7819 */ /* 0x000fe200000006ff */
[----:B--2---:R-:W-:-:S04]  /*2b70*/  IMAD.WIDE.U32 R4, R131, c[0x0][0x238], R16 ;  /* 0x00008e0083047a25 */ /* 0x004fc800078e0010 */
[----:B------:R-:W-:Y:S01]  /*2b80*/  IMAD.IADD R3, R5, 0x1, R3 ;  /* 0x0000000105037824 */ /* 0x000fe200078e0203 */
[----:B------:R-:W-:Y:S01]  /*2b90*/  MOV R2, R4 ;  /* 0x0000000400027202 */ /* 0x000fe20000000f00 */
[----:B------:R-:W-:-:S04]  /*2ba0*/  IMAD R5, R31, -0x30, R0 ;  /* 0xffffffd01f057824 */ /* 0x000fc800078e0200 */
[----:B------:R-:W-:Y:S01]  /*2bb0*/  IMAD.WIDE.U32 R2, R22, c[0x0][0x240], R2 ;  /* 0x0000900016027a25 */ /* 0x000fe200078e0002 */
[----:B------:R-:W-:-:S03]  /*2bc0*/  IMNMX R5, R5, 0x30, PT ;  /* 0x0000003005057817 */ /* 0x000fc60003800200 */
[----:B------:R-:W-:Y:S02]  /*2bd0*/  IMAD R3, R22, c[0x0][0x244], R3 ;  /* 0x0000910016037a24 */ /* 0x000fe400078e0203 */
[----:B------:R-:W-:Y:S02]  /*2be0*/  IMAD R4, R14, c[0x0][0x248], RZ ;  /* 0x000092000e047a24 */ /* 0x000fe400078e02ff */
[----:B------:R-:W-:Y:S02]  /*2bf0*/  IMAD.IADD R7, R5, 0x1, -R10 ;  /* 0x0000000105077824 */ /* 0x000fe400078e0a0a */
[C---:B------:R-:W-:Y:S02]  /*2c00*/  IMAD R4, R13.reuse, c[0x0][0x24c], R4 ;  /* 0x000093000d047a24 */ /* 0x040fe400078e0204 */
[----:B------:R-:W-:Y:S01]  /*2c10*/  IMAD.WIDE.U32 R98, R13, c[0x0][0x248], R2 ;  /* 0x000092000d627a25 */ /* 0x000fe200078e0002 */
[----:B------:R-:W-:Y:S02]  /*2c20*/  ISETP.GE.AND P1, PT, R7, 0x1, PT ;  /* 0x000000010700780c */ /* 0x000fe40003f26270 */
[----:B------:R-:W-:Y:S01]  /*2c30*/  SHF.R.S32.HI R3, RZ, 0x1f, R31 ;  /* 0x0000001fff037819 */ /* 0x000fe2000001141f */
[----:B------:R-:W-:Y:S01]  /*2c40*/  IMAD R2, R156, R31, RZ ;  /* 0x0000001f9c027224 */ /* 0x000fe200078e02ff */
[----:B------:R-:W-:Y:S01]  /*2c50*/  IADD3 R89, R99, R4, RZ ;  /* 0x0000000463597210 */ /* 0x000fe20007ffe0ff */
[----:B------:R-:W-:-:S02]  /*2c60*/  IMAD.MOV.U32 R88, RZ, RZ, R98 ;  /* 0x000000ffff587224 */ /* 0x000fc400078e0062 */
[-C--:B------:R-:W-:Y:S02]  /*2c70*/  IMAD R2, R3, R146.reuse, R2 ;  /* 0x0000009203027224 */ /* 0x080fe400078e0202 */
[----:B------:R-:W-:Y:S01]  /*2c80*/  IMAD.WIDE.U32 R4, R31, R146, R88 ;  /* 0x000000921f047225 */ /* 0x000fe200078e0058 */
[----:B------:R-:W-:-:S03]  /*2c90*/  ISETP.GE.AND P6, PT, R16, c[0x0][0x1d4], PT ;  /* 0x0000750010007a0c */ /* 0x000fc60003fc6270 */
[----:B------:R-:W-:Y:S01]  /*2ca0*/  IMAD.IADD R6, R5, 0x1, R2 ;  /* 0x0000000105067824 */ /* 0x000fe200078e0202 */
[----:B------:R-:W-:Y:S02]  /*2cb0*/  @P1 LEA R2, P0, R4, c[0x0][0x220], 0x1 ;  /* 0x0000880004021a11 */ /* 0x000fe400078008ff */
[----:B---3--:R-:W-:Y:S02]  /*2cc0*/  ISETP.GE.AND P5, PT, R9, c[0x0][0x1d4], PT ;  /* 0x0000750009007a0c */ /* 0x008fe40003fa6270 */
[----:B----4-:R-:W-:Y:S02]  /*2cd0*/  ISETP.GE.AND P4, PT, R8, c[0x0][0x1d4], PT ;  /* 0x0000750008007a0c */ /* 0x010fe40003f86270 */
[----:B------:R-:W-:Y:S02]  /*2ce0*/  @P1 LEA.HI.X R3, R4, c[0x0][0x224], R6, 0x1, P0 ;  /* 0x0000890004031a11 */ /* 0x000fe400000f0c06 */
[----:B------:R-:W-:Y:S01]  /*2cf0*/  ISETP.GT.AND P0, PT, R7, 0x20, PT ;  /* 0x000000200700780c */ /* 0x000fe20003f04270 */
[----:B------:R-:W-:-:S05]  /*2d00*/  @P1 IMAD.SHL.U32 R5, R21, 0x2, RZ ;  /* 0x0000000215051824 */ /* 0x000fca00078e00ff */
[----:B------:R-:W-:Y:S01]  /*2d10*/  @!PT LDS RZ, [RZ] ;  /* 0x00000000fffff984 */ /* 0x000fe20000000800 */
[----:B------:R-:W-:Y:S01]  /*2d20*/  @!PT LDS RZ, [RZ] ;  /* 0x00000000fffff984 */ /* 0x000fe20000000800 */
[----:B------:R-:W-:Y:S01]  /*2d30*/  @!PT LDS RZ, [RZ] ;  /* 0x00000000fffff984 */ /* 0x000fe20000000800 */
[----:B------:R1:W-:Y:S04]  /*2d40*/  @P1 LDGSTS.E.BYPASS.LTC128B.128 [R5+0x3c80], [R2.64], !P6 ;  /* 0x03c8000002051fae */ /* 0x0003e8000f101d46 */
[----:B------:R1:W-:Y:S04]  /*2d50*/  @P1 LDGSTS.E.BYPASS.LTC128B.128 [R5+0x4880], [R2.64+0x40], !P5 ;  /* 0x0488004002051fae */ /* 0x0003e8000e901d46 */
[----:B------:R1:W-:Y:S02]  /*2d60*/  @P1 LDGSTS.E.BYPASS.LTC128B.128 [R5+0x5480], [R2.64+0x80], !P4 ;  /* 0x0548008002051fae */ /* 0x0003e4000e101d46 */
[----:B-1----:R-:W-:-:S05]  /*2d70*/  @P0 IADD3 R3, P1, R157, R4, RZ ;  /* 0x000000049d030210 */ /* 0x002fca0007f3e0ff */
[----:B------:R-:W-:Y:S01]  /*2d80*/  @P0 IMAD.X R6, R6, 0x1, R155, P1 ;  /* 0x0000000106060824 */ /* 0x000fe200008e069b */
[----:B------:R-:W-:-:S04]  /*2d90*/  @P0 LEA R2, P1, R3, c[0x0][0x220], 0x1 ;  /* 0x0000880003020a11 */ /* 0x000fc800078208ff */
[----:B------:R-:W-:Y:S02]  /*2da0*/  @P0 LEA.HI.X R3, R3, c[0x0][0x224], R6, 0x1, P1 ;  /* 0x0000890003030a11 */ /* 0x000fe400008f0c06 */
[----:B------:R-:W-:-:S04]  /*2db0*/  ISETP.NE.U32.AND P1, PT, RZ, c[0x0][0x340], PT ;  /* 0x0000d000ff007a0c */ /* 0x000fc80003f25070 */
[----:B------:R-:W-:-:S13]  /*2dc0*/  ISETP.NE.AND.EX P1, PT, RZ, c[0x0][0x344], PT, P1 ;  /* 0x0000d100ff007a0c */ /* 0x000fda0003f25310 */
[----:B------:R-:W-:-:S06]  /*2dd0*/  @P1 IMAD.WIDE R6, R18, R15, c[0x0][0x340] ;  /* 0x0000d00012061625 */ /* 0x000fcc00078e020f */
[----:B------:R1:W2:Y:S04]  /*2de0*/  @P1 LDG.E R6, [R6.64] ;  /* 0x0000000606061981 */ /* 0x0002a8000c1e1900 */
[----:B------:R-:W3:Y:S01]  /*2df0*/  S2R R19, SR_TID.X ;  /* 0x0000000000137919 */ /* 0x000ee20000002100 */
[----:B-1----:R-:W-:-:S05]  /*2e00*/  IMAD.IADD R7, R12, 0x1, R148 ;  /* 0x000000010c077824 */ /* 0x002fca00078e0294 */
[----:B------:R-:W-:Y:S01]  /*2e10*/  SHF.R.S32.HI R11, RZ, 0x1f, R7 ;  /* 0x0000001fff0b7819 */ /* 0x000fe20000011407 */
[----:B------:R-:W-:-:S04]  /*2e20*/  IMAD.WIDE.U32 R4, R7, c[0x0][0x1e0], RZ ;  /* 0x0000780007047a25 */ /* 0x000fc800078e00ff */
[----:B------:R-:W-:-:S04]  /*2e30*/  IMAD R8, R11, c[0x0][0x1e0], RZ ;  /* 0x000078000b087a24 */ /* 0x000fc800078e02ff */
[----:B------:R-:W-:-:S05]  /*2e40*/  IMAD R8, R7, c[0x0][0x1e4], R8 ;  /* 0x0000790007087a24 */ /* 0x000fca00078e0208 */
[----:B------:R-:W-:-:S05]  /*2e50*/  IADD3 R5, R5, R8, RZ ;  /* 0x0000000805057210 */ /* 0x000fca0007ffe0ff */
[----:B------:R-:W-:-:S04]  /*2e60*/  IMAD.WIDE.U32 R8, R22, c[0x0][0x1e8], R4 ;  /* 0x00007a0016087a25 */ /* 0x000fc800078e0004 */
[----:B------:R-:W-:Y:S02]  /*2e70*/  @P0 IMAD.SHL.U32 R4, R21, 0x2, RZ ;  /* 0x0000000215040824 */ /* 0x000fe400078e00ff */
[----:B------:R-:W-:-:S03]  /*2e80*/  IMAD R5, R22, c[0x0][0x1ec], R9 ;  /* 0x00007b0016057a24 */ /* 0x000fc600078e0209 */
[----:B------:R1:W-:Y:S04]  /*2e90*/  @P0 LDGSTS.E.BYPASS.LTC128B.128 [R4+0x4480], [R2.64], !P6 ;  /* 0x0448000002040fae */ /* 0x0003e8000f101d46 */
[----:B------:R1:W-:Y:S04]  /*2ea0*/  @P0 LDGSTS.E.BYPASS.LTC128B.128 [R4+0x5080], [R2.64+0x40], !P5 ;  /* 0x0508004002040fae */ /* 0x0003e8000e901d46 */
[----:B------:R1:W-:Y:S01]  /*2eb0*/  @P0 LDGSTS.E.BYPASS.LTC128B.128 [R4+0x5c80], [R2.64+0x80], !P4 ;  /* 0x05c8008002040fae */ /* 0x0003e2000e101d46 */
[----:B------:R-:W-:-:S03]  /*2ec0*/  IMAD.MOV.U32 R160, RZ, RZ, c[0x0][0x27c] ;  /* 0x00009f00ffa07624 */ /* 0x000fc600078e00ff */
[----:B------:R-:W0:Y:S01]  /*2ed0*/  LDGDEPBAR ;  /* 0x00000000000079af */ /* 0x000e220000000000 */
[----:B------:R-:W-:Y:S01]  /*2ee0*/  WARPSYNC 0xffffffff ;  /* 0xffffffff00007948 */ /* 0x000fe20003800000 */
[----:B------:R-:W-:Y:S02]  /*2ef0*/  ISETP.GE.AND P2, PT, R104, c[0x0][0x27c], PT ;  /* 0x00009f0068007a0c */ /* 0x000fe40003f46270 */
[----:B------:R-:W-:Y:S02]  /*2f00*/  SHF.R.S32.HI R115, RZ, 0x1f, R114 ;  /* 0x0000001fff737819 */ /* 0x000fe40000011472 */
[----:B-----5:R-:W-:Y:S01]  /*2f10*/  SHF.R.S32.HI R25, RZ, 0x1f, R138 ;  /* 0x0000001fff197819 */ /* 0x020fe2000001148a */
[----:B-1----:R-:W-:Y:S01]  /*2f20*/  IMAD.MOV.U32 R4, RZ, RZ, R8 ;  /* 0x000000ffff047224 */ /* 0x002fe200078e0008 */
[----:B--2---:R-:W-:Y:S01]  /*2f30*/  @P1 SHF.R.S32.HI R10, RZ, 0x1f, R6 ;  /* 0x0000001fff0a1819 */ /* 0x004fe20000011406 */
[----:B------:R-:W-:Y:S01]  /*2f40*/  @!P1 IMAD.MOV.U32 R10, RZ, RZ, R20 ;  /* 0x000000ffff0a9224 */ /* 0x000fe200078e0014 */
[----:B---3--:R-:W-:-:S04]  /*2f50*/  LEA.HI R20, R19, R19, RZ, 0x1 ;  /* 0x0000001313147211 */ /* 0x008fc800078f08ff */
[----:B------:R-:W-:Y:S02]  /*2f60*/  SHF.R.S32.HI R20, RZ, 0x1, R20 ;  /* 0x00000001ff147819 */ /* 0x000fe40000011414 */
[----:B------:R-:W-:Y:S02]  /*2f70*/  @!P1 MOV R6, R18 ;  /* 0x0000001200069202 */ /* 0x000fe40000000f00 */
[----:B------:R-:W-:Y:S02]  /*2f80*/  SEL R21, R10, RZ, !P3 ;  /* 0x000000ff0a157207 */ /* 0x000fe40005800000 */
[----:B------:R-:W-:Y:S02]  /*2f90*/  SHF.R.S32.HI R9, RZ, 0x1f, R20 ;  /* 0x0000001fff097819 */ /* 0x000fe40000011414 */
[----:B------:R-:W-:Y:S01]  /*2fa0*/  SEL R15, R6, RZ, !P3 ;  /* 0x000000ff060f7207 */ /* 0x000fe20005800000 */
[----:B------:R-:W-:Y:S02]  /*2fb0*/  IMAD R2, R21, c[0x0][0x1f0], RZ ;  /* 0x00007c0015027a24 */ /* 0x000fe400078e02ff */
[----:B------:R-:W-:-:S02]  /*2fc0*/  IMAD R3, R9, c[0x0][0x1e0], RZ ;  /* 0x0000780009037a24 */ /* 0x000fc400078e02ff */
[C---:B------:R-:W-:Y:S02]  /*2fd0*/  IMAD R2, R15.reuse, c[0x0][0x1f4], R2 ;  /* 0x00007d000f027a24 */ /* 0x040fe400078e0202 */
[----:B------:R-:W-:-:S04]  /*2fe0*/  IMAD.WIDE.U32 R78, R15, c[0x0][0x1f0], R4 ;  /* 0x00007c000f4e7a25 */ /* 0x000fc800078e0004 */
[----:B------:R-:W-:-:S04]  /*2ff0*/  IMAD.WIDE.U32 R158, R20, c[0x0][0x1e0], RZ ;  /* 0x00007800149e7a25 */ /* 0x000fc800078e00ff */
[----:B------:R-:W-:Y:S01]  /*3000*/  IMAD R3, R20, c[0x0][0x1e4], R3 ;  /* 0x0000790014037a24 */ /* 0x000fe200078e0203 */
[----:B------:R-:W-:Y:S02]  /*3010*/  SHF.L.U32 R6, R160, 0x1, RZ ;  /* 0x00000001a0067819 */ /* 0x000fe400000006ff */
[----:B------:R-:W-:Y:S01]  /*3020*/  IADD3 R77, R79, R2, RZ ;  /* 0x000000024f4d7210 */ /* 0x000fe20007ffe0ff */
[----:B------:R-:W-:Y:S02]  /*3030*/  IMAD.IADD R133, R159, 0x1, R3 ;  /* 0x000000019f857824 */ /* 0x000fe400078e0203 */
[----:B------:R-:W2:Y:S01]  /*3040*/  LDL R35, [R1+0x74] ;  /* 0x0000740001237983 */ /* 0x000ea20000100800 */
[----:B------:R-:W-:Y:S01]  /*3050*/  IMAD.WIDE.U32 R2, R22, c[0x0][0x260], R16 ;  /* 0x0000980016027a25 */ /* 0x000fe200078e0010 */
[----:B------:R-:W-:Y:S02]  /*3060*/  IADD3 R136, P0, R20, R7, RZ ;  /* 0x0000000714887210 */ /* 0x000fe40007f1e0ff */
[----:B------:R-:W3:Y:S01]  /*3070*/  LDL R33, [R1+0x78] ;  /* 0x0000780001217983 */ /* 0x000ee20000100800 */
[----:B------:R-:W-:Y:S01]  /*3080*/  IMAD R4, R14, c[0x0][0x268], RZ ;  /* 0x00009a000e047a24 */ /* 0x000fe200078e02ff */
[----:B------:R-:W-:Y:S01]  /*3090*/  SEL R16, RZ, c[0x0][0x27c], !P2 ;  /* 0x00009f00ff107a07 */ /* 0x000fe20005000000 */
[----:B------:R-:W-:Y:S01]  /*30a0*/  IMAD R3, R22, c[0x0][0x264], R3 ;  /* 0x0000990016037a24 */ /* 0x000fe200078e0203 */
[----:B------:R-:W4:Y:S01]  /*30b0*/  LDL R34, [R1+0x7c] ;  /* 0x00007c0001227983 */ /* 0x000f220000100800 */
[----:B------:R-:W-:Y:S01]  /*30c0*/  IMAD R8, R9, c[0x0][0x280], RZ ;  /* 0x0000a00009087a24 */ /* 0x000fe200078e02ff */
[----:B------:R-:W-:Y:S01]  /*30d0*/  ISETP.GE.AND P1, PT, R112, c[0x0][0x27c], PT ;  /* 0x00009f0070007a0c */ /* 0x000fe20003f26270 */
[----:B------:R-:W-:Y:S01]  /*30e0*/  IMAD.X R135, R11, 0x1, R9, P0 ;  /* 0x000000010b877824 */ /* 0x000fe200000e0609 */
[C---:B------:R-:W-:Y:S01]  /*30f0*/  IADD3 R19, -R6.reuse, c[0x0][0x1d4], RZ ;  /* 0x0000750006137a10 */ /* 0x040fe20007ffe1ff */
[----:B------:R-:W-:Y:S01]  /*3100*/  IMAD R32, R13, c[0x0][0x26c], R4 ;  /* 0x00009b000d207a24 */ /* 0x000fe200078e0204 */
[----:B------:R-:W-:Y:S01]  /*3110*/  ISETP.GE.AND P0, PT, R111, c[0x0][0x27c], PT ;  /* 0x00009f006f007a0c */ /* 0x000fe20003f06270 */
[----:B------:R-:W-:Y:S01]  /*3120*/  IMAD R9, R9, c[0x0][0x290], RZ ;  /* 0x0000a40009097a24 */ /* 0x000fe200078e02ff */
[CC--:B------:R-:W-:Y:S01]  /*3130*/  SEL R18, R6.reuse, R19.reuse, !P2 ;  /* 0x0000001306127207 */ /* 0x0c0fe20005000000 */
[----:B------:R-:W-:Y:S01]  /*3140*/  IMAD.WIDE.U32 R82, R13, c[0x0][0x268], R2 ;  /* 0x00009a000d527a25 */ /* 0x000fe200078e0002 */
[----:B------:R-:W-:-:S02]  /*3150*/  SEL R17, R6, R19, !P1 ;  /* 0x0000001306117207 */ /* 0x000fc40004800000 */
[----:B------:R-:W-:Y:S01]  /*3160*/  SEL R19, R6, R19, !P0 ;  /* 0x0000001306137207 */ /* 0x000fe20004000000 */
[----:B------:R-:W-:Y:S01]  /*3170*/  IMAD.WIDE.U32 R4, R20, c[0x0][0x280], R114 ;  /* 0x0000a00014047a25 */ /* 0x000fe200078e0072 */
[----:B------:R-:W-:Y:S01]  /*3180*/  ULDC.U8 UR4, c[0x0][0x298] ;  /* 0x0000a60000047ab9 */ /* 0x000fe20000000000 */
[----:B------:R-:W-:Y:S02]  /*3190*/  ISETP.GE.AND P2, PT, R160, 0x1, PT ;  /* 0x00000001a000780c */ /* 0x000fe40003f46270 */
[C---:B------:R-:W-:Y:S02]  /*31a0*/  IMAD R8, R20.reuse, c[0x0][0x284], R8 ;  /* 0x0000a10014087a24 */ /* 0x040fe400078e0208 */
[----:B------:R-:W-:-:S04]  /*31b0*/  IMAD.WIDE.U32 R12, R20, c[0x0][0x280], R104 ;  /* 0x0000a000140c7a25 */ /* 0x000fc800078e0068 */
[----:B------:R-:W-:Y:S02]  /*31c0*/  IMAD R14, R20, c[0x0][0x294], R9 ;  /* 0x0000a500140e7a24 */ /* 0x000fe400078e0209 */
[----:B------:R-:W-:Y:S02]  /*31d0*/  IMAD.IADD R9, R5, 0x1, R8 ;  /* 0x0000000105097824 */ /* 0x000fe400078e0208 */
[----:B------:R-:W-:Y:S02]  /*31e0*/  IMAD.IADD R5, R8, 0x1, R13 ;  /* 0x0000000108057824 */ /* 0x000fe400078e020d */
[----:B------:R-:W-:Y:S02]  /*31f0*/  IMAD.IADD R13, R104, 0x1, R16 ;  /* 0x00000001680d7824 */ /* 0x000fe400078e0210 */
[----:B------:R-:W-:-:S04]  /*3200*/  IMAD.WIDE.U32 R2, R22, c[0x0][0x210], R104 ;  /* 0x0000840016027a25 */ /* 0x000fc800078e0068 */
[----:B------:R-:W-:Y:S02]  /*3210*/  IMAD.MOV.U32 R8, RZ, RZ, R4 ;  /* 0x000000ffff087224 */ /* 0x000fe400078e0004 */
[----:B------:R-:W-:Y:S01]  /*3220*/  IMAD.MOV.U32 R4, RZ, RZ, R12 ;  /* 0x000000ffff047224 */ /* 0x000fe200078e000c */
[----:B------:R-:W-:Y:S01]  /*3230*/  SHF.R.S32.HI R12, RZ, 0x1f, R13 ;  /* 0x0000001fff0c7819 */ /* 0x000fe2000001140d */
[----:B------:R-:W-:Y:S02]  /*3240*/  IMAD R11, R22, c[0x0][0x214], R3 ;  /* 0x00008500160b7a24 */ /* 0x000fe400078e0203 */
[----:B------:R-:W-:Y:S01]  /*3250*/  IMAD.MOV.U32 R10, RZ, RZ, R2 ;  /* 0x000000ffff0a7224 */ /* 0x000fe200078e0002 */
[-C--:B------:R-:W-:Y:S01]  /*3260*/  LEA.HI R16, R12, R13.reuse, RZ, 0x3 ;  /* 0x0000000d0c107211 */ /* 0x080fe200078f18ff */
[----:B------:R-:W-:Y:S01]  /*3270*/  IMAD.WIDE.U32 R6, R20, c[0x0][0x290], R114 ;  /* 0x0000a40014067a25 */ /* 0x000fe200078e0072 */
[----:B------:R-:W-:-:S03]  /*3280*/  LEA.HI R22, R12, R13, RZ, 0x5 ;  /* 0x0000000d0c167211 */ /* 0x000fc600078f28ff */
[----:B------:R-:W-:Y:S01]  /*3290*/  IMAD.WIDE.U32 R2, R20, c[0x0][0x290], R104 ;  /* 0x0000a40014027a25 */ /* 0x000fe200078e0068 */
[----:B------:R-:W-:-:S03]  /*32a0*/  SEL R12, RZ, c[0x0][0x27c], !P1 ;  /* 0x00009f00ff0c7a07 */ /* 0x000fc60004800000 */
[----:B------:R-:W-:Y:S02]  /*32b0*/  IMAD.IADD R7, R7, 0x1, R14 ;  /* 0x0000000107077824 */ /* 0x000fe400078e020e */
[----:B------:R-:W-:Y:S01]  /*32c0*/  IMAD.IADD R3, R14, 0x1, R3 ;  /* 0x000000010e037824 */ /* 0x000fe200078e0203 */
[----:B------:R-:W-:Y:S01]  /*32d0*/  SHF.R.S32.HI R14, RZ, 0x1f, R17 ;  /* 0x0000001fff0e7819 */ /* 0x000fe20000011411 */
[----:B------:R-:W-:Y:S01]  /*32e0*/  IMAD.IADD R12, R112, 0x1, R12 ;  /* 0x00000001700c7824 */ /* 0x000fe200078e020c */
[----:B------:R-:W-:Y:S02]  /*32f0*/  SHF.R.S32.HI R13, RZ, 0x1f, R19 ;  /* 0x0000001fff0d7819 */ /* 0x000fe40000011413 */
[----:B------:R-:W-:Y:S01]  /*3300*/  LEA.HI R23, R14, R17, RZ, 0x4 ;  /* 0x000000110e177211 */ /* 0x000fe200078f20ff */
[----:B------:R-:W-:Y:S01]  /*3310*/  IMAD R14, R21, c[0x0][0x218], RZ ;  /* 0x00008600150e7a24 */ /* 0x000fe200078e02ff */
[----:B------:R-:W-:Y:S02]  /*3320*/  LEA.HI R21, R13, R19, RZ, 0x4 ;  /* 0x000000130d157211 */ /* 0x000fe400078f20ff */
[----:B------:R-:W-:Y:S01]  /*3330*/  SHF.R.S32.HI R13, RZ, 0x1f, R12 ;  /* 0x0000001fff0d7819 */ /* 0x000fe2000001140c */
[----:B------:R-:W-:Y:S01]  /*3340*/  IMAD.WIDE.U32 R100, R15, c[0x0][0x218], R10 ;  /* 0x000086000f647a25 */ /* 0x000fe200078e000a */
[----:B------:R-:W-:-:S02]  /*3350*/  SHF.R.S32.HI R20, RZ, 0x1f, R18 ;  /* 0x0000001fff147819 */ /* 0x000fc40000011412 */
[----:B------:R-:W-:Y:S01]  /*3360*/  SEL R17, RZ, c[0x0][0x27c], !P0 ;  /* 0x00009f00ff117a07 */ /* 0x000fe20004000000 */
[----:B------:R-:W-:Y:S01]  /*3370*/  IMAD R27, R15, c[0x0][0x21c], R14 ;  /* 0x000087000f1b7a24 */ /* 0x000fe200078e020e */
[CC--:B------:R-:W-:Y:S02]  /*3380*/  LEA.HI R11, R13.reuse, R12.reuse, RZ, 0x5 ;  /* 0x0000000c0d0b7211 */ /* 0x0c0fe400078f28ff */
[----:B------:R-:W-:Y:S01]  /*3390*/  LEA.HI R15, R13, R12, RZ, 0x3 ;  /* 0x0000000c0d0f7211 */ /* 0x000fe200078f18ff */
[----:B------:R-:W-:Y:S01]  /*33a0*/  IMAD.IADD R14, R111, 0x1, R17 ;  /* 0x000000016f0e7824 */ /* 0x000fe200078e0211 */
[----:B------:R-:W-:Y:S02]  /*33b0*/  LEA.HI R24, R20, R18, RZ, 0x4 ;  /* 0x0000001214187211 */ /* 0x000fe400078f20ff */
[----:B------:R-:W-:Y:S02]  /*33c0*/  SHF.R.S32.HI R11, RZ, 0x5, R11 ;  /* 0x00000005ff0b7819 */ /* 0x000fe4000001140b */
[----:B------:R-:W-:-:S02]  /*33d0*/  SHF.R.S32.HI R17, RZ, 0x5, R22 ;  /* 0x00000005ff117819 */ /* 0x000fc40000011416 */
[----:B------:R-:W-:-:S04]  /*33e0*/  SHF.R.S32.HI R10, RZ, 0x1f, R14 ;  /* 0x0000001fff0a7819 */ /* 0x000fc8000001140e */
[----:B------:R-:W-:Y:S02]  /*33f0*/  LEA.HI R13, R10, R14, RZ, 0x3 ;  /* 0x0000000e0a0d7211 */ /* 0x000fe400078f18ff */
[----:B------:R-:W-:Y:S01]  /*3400*/  IADD3 R130, P1, P0, R78, R158, R104 ;  /* 0x0000009e4e827210 */ /* 0x000fe2000783e068 */
[----:B------:R-:W-:Y:S01]  /*3410*/  IMAD R150, R140, c[0x0][0x1e4], RZ ;  /* 0x000079008c967a24 */ /* 0x000fe200078e02ff */
[----:B------:R-:W-:Y:S01]  /*3420*/  LOP3.LUT R103, R16, 0xfffffff8, RZ, 0xc0, !PT ;  /* 0xfffffff810677812 */ /* 0x000fe200078ec0ff */
[C---:B------:R-:W-:Y:S01]  /*3430*/  IMAD R151, R140.reuse, c[0x0][0x284], RZ ;  /* 0x0000a1008c977a24 */ /* 0x040fe200078e02ff */
[----:B------:R-:W-:Y:S01]  /*3440*/  IADD3.X R129, R77, R133, R105, P1, P0 ;  /* 0x000000854d817210 */ /* 0x000fe20000fe0469 */
[C---:B------:R-:W-:Y:S01]  /*3450*/  IMAD R152, R140.reuse, c[0x0][0x294], RZ ;  /* 0x0000a5008c987a24 */ /* 0x040fe200078e02ff */
[----:B------:R-:W-:Y:S01]  /*3460*/  ISETP.NE.AND P0, PT, RZ, UR4, PT ;  /* 0x00000004ff007c0c */ /* 0x000fe2000bf05270 */
[----:B------:R-:W-:Y:S01]  /*3470*/  IMAD.WIDE.U32 R144, R140, c[0x0][0x1e0], RZ ;  /* 0x000078008c907a25 */ /* 0x000fe200078e00ff */
[----:B------:R-:W-:-:S02]  /*3480*/  LOP3.LUT R102, R15, 0xfffffff8, RZ, 0xc0, !PT ;  /* 0xfffffff80f667812 */ /* 0x000fc400078ec0ff */
[----:B------:R-:W-:Y:S01]  /*3490*/  LOP3.LUT R87, R13, 0xfffffff8, RZ, 0xc0, !PT ;  /* 0xfffffff80d577812 */ /* 0x000fe200078ec0ff */
        /* <DEDUP_REMOVED lines=26> */
[----:B------:R-:W-:Y:S02]  /*3640*/  LEA.HI.SX32 R12, R16, R10, 0x1d ;  /* 0x0000000a100c7211 */ /* 0x000fe400078feaff */
[----:B------:R-:W-:Y:S02]  /*3650*/  SHF.R.S32.HI R18, RZ, 0x5, R17 ;  /* 0x00000005ff127819 */ /* 0x000fe40000011411 */
[----:B------:R-:W-:Y:S02]  /*3660*/  LEA.HI.SX32 R11, R15, R11, 0x1d ;  /* 0x0000000b0f0b7211 */ /* 0x000fe400078feaff */
[----:B------:R-:W-:Y:S01]  /*3670*/  LEA.HI.SX32 R10, R13, R14, 0x1d ;  /* 0x0000000e0d0a7211 */ /* 0x000fe200078feaff */
[----:B------:R-:W-:Y:S01]  /*3680*/  IMAD R22, R18, 0x600, R34 ;  /* 0x0000060012167824 */ /* 0x000fe200078e0222 */
[----:B------:R-:W-:-:S02]  /*3690*/  SHF.R.S32.HI R17, RZ, 0x1f, R12 ;  /* 0x0000001fff117819 */ /* 0x000fc4000001140c */
[----:B------:R-:W-:Y:S02]  /*36a0*/  SHF.R.S32.HI R14, RZ, 0x1f, R11 ;  /* 0x0000001fff0e7819 */ /* 0x000fe4000001140b */
[----:B------:R-:W-:Y:S02]  /*36b0*/  SHF.R.S32.HI R18, RZ, 0x1f, R10 ;  /* 0x0000001fff127819 */ /* 0x000fe4000001140a */
[----:B------:R-:W-:Y:S01]  /*36c0*/  IADD3 R26, R20, R19, RZ ;  /* 0x00000013141a7210 */ /* 0x000fe20007ffe0ff */
[----:B------:R-:W-:Y:S01]  /*36d0*/  IMAD.SHL.U32 R81, R11, 0x8, RZ ;  /* 0x000000080b517824 */ /* 0x000fe200078e00ff */
[----:B------:R-:W-:Y:S01]  /*36e0*/  LEA.HI R19, R17, R12, RZ, 0x2 ;  /* 0x0000000c11137211 */ /* 0x000fe200078f10ff */
[----:B------:R-:W-:Y:S01]  /*36f0*/  IMAD.SHL.U32 R84, R12, 0x8, RZ ;  /* 0x000000080c547824 */ /* 0x000fe200078e00ff */
[----:B------:R-:W-:Y:S01]  /*3700*/  LEA.HI R17, R14, R11, RZ, 0x2 ;  /* 0x0000000b0e117211 */ /* 0x000fe200078f10ff */
[----:B------:R-:W-:Y:S01]  /*3710*/  IMAD.SHL.U32 R85, R10, 0x8, RZ ;  /* 0x000000080a557824 */ /* 0x000fe200078e00ff */
[----:B------:R-:W-:-:S02]  /*3720*/  LEA.HI R11, R18, R10, RZ, 0x2 ;  /* 0x0000000a120b7211 */ /* 0x000fc400078f10ff */
[C---:B------:R-:W-:Y:S02]  /*3730*/  LOP3.LUT R20, R35.reuse, 0x18, R13, 0xf8, !PT ;  /* 0x0000001823147812 */ /* 0x040fe400078ef80d */
        /* <DEDUP_REMOVED lines=14> */
[C---:B------:R-:W-:Y:S02]  /*3820*/  IMAD R10, R25.reuse, c[0x0][0x290], RZ ;  /* 0x0000a400190a7a24 */ /* 0x040fe400078e02ff */
        /* <DEDUP_REMOVED lines=20> */
.L_x_1243:
        /* <DEDUP_REMOVED lines=8> */
[----:B------:R-:W-:Y:S01]  /*39f0*/  IMAD R3, R80, R144, R2 ;  /* 0x0000009050037224 */ /* 0x000fe200078e0202 */
[----:B------:R-:W-:Y:S03]  /*3a00*/  IADD3 R2, P0, R130, R10, RZ ;  /* 0x0000000a82027210 */ /* 0x000fe60007f1e0ff */
[----:B------:R-:W-:Y:S04]  /*3a10*/  IMAD.IADD R12, R11, 0x1, R3 ;  /* 0x000000010b0c7824 */ /* 0x000fe800078e0203 */
[----:B------:R-:W-:Y:S01]  /*3a20*/  IMAD.X R3, R12, 0x1, R129, P0 ;  /* 0x000000010c037824 */ /* 0x000fe200000e0681 */
[----:B------:R-:W-:Y:S02]  /*3a30*/  LEA R52, P0, R2, c[0x0][0x1c8], 0x1 ;  /* 0x0000720002347a11 */ /* 0x000fe400078008ff */
[----:B-1----:R-:W-:Y:S02]  /*3a40*/  LEA.HI R161, R162, R162, RZ, 0x1 ;  /* 0x000000a2a2a17211 */ /* 0x002fe400078f08ff */
[----:B------:R-:W-:Y:S02]  /*3a50*/  LEA.HI.X R53, R2, c[0x0][0x1cc], R3, 0x1, P0 ;  /* 0x0000730002357a11 */ /* 0x000fe400000f0c03 */
[----:B------:R-:W-:Y:S01]  /*3a60*/  SHF.R.S32.HI R161, RZ, 0x1, R161 ;  /* 0x00000001ffa17819 */ /* 0x000fe200000114a1 */
        /* <DEDUP_REMOVED lines=73> */
.L_x_1221:
[----:B------:R-:W-:Y:S05]  /*3f00*/  BSYNC B0 ;  /* 0x0000000000007941 */ /* 0x000fea0003800000 */
.L_x_1220:
        /* <DEDUP_REMOVED lines=89> */
.L_x_1224:
[----:B------:R-:W-:Y:S05]  /*44a0*/  BSYNC B0 ;  /* 0x0000000000007941 */ /* 0x000fea0003800000 */
.L_x_1223:
[----:B------:R-:W-:Y:S01]  /*44b0*/  ISETP.GE.AND P0, PT, R112, c[0x0][0x1d4], PT ;  /* 0x0000750070007a0c */ /* 0x000fe20003f06270 */
[----:B------:R-:W-:Y:S01]  /*44c0*/  @!UPT UIADD3 URZ, URZ, URZ, URZ ;  /* 0x0000003f3f3ff290 */ /* 0x000fe2000fffe03f */
[----:B------:R-:W-:Y:S11]  /*44d0*/  BSSY B0, `(.L_x_1225) ;  /* 0x0000037000007945 */ /* 0x000ff60003800000 */
[----:B------:R-:W-:-:S05]  /*44e0*/  @P0 BRA `(.L_x_1226) ;  /* 0x0000035000000947 */ /* 0x000fca0003800000 */
[----:B------:R-:W-:Y:S01]  /*44f0*/  ISETP.GE.AND P0, PT, R30, c[0x0][0x27c], PT ;  /* 0x00009f001e007a0c */ /* 0x000fe20003f06270 */
[----:B------:R-:W2:Y:S11]  /*4500*/  LDL R2, [R1] ;  /* 0x0000000001027983 */ /* 0x000eb60000100800 */
        /* <DEDUP_REMOVED lines=51> */
.L_x_1226:
[----:B------:R-:W-:Y:S05]  /*4840*/  BSYNC B0 ;  /* 0x0000000000007941 */ /* 0x000fea0003800000 */
.L_x_1225:
        /* <DEDUP_REMOVED lines=56> */
.L_x_1228:
[----:B------:R-:W-:Y:S05]  /*4bd0*/  BSYNC B0 ;  /* 0x0000000000007941 */ /* 0x000fea0003800000 */
.L_x_1227:
[----:B------:R-:W-:Y:S01]  /*4be0*/  IADD3 R2, R104, 0x30, RZ ;  /* 0x0000003068027810 */ /* 0x000fe20007ffe0ff */
[----:B------:R-:W-:Y:S03]  /*4bf0*/  BSSY B0, `(.L_x_1229) ;  /* 0x0000039000007945 */ /* 0x000fe60003800000 */
[----:B------:R-:W-:Y:S11]  /*4c00*/  ISETP.GE.AND P0, PT, R2, c[0x0][0x1d4], PT ;  /* 0x0000750002007a0c */ /* 0x000ff60003f06270 */
[----:B------:R-:W-:Y:S02]  /*4c10*/  @!UPT UIADD3 URZ, URZ, URZ, URZ ;  /* 0x0000003f3f3ff290 */ /* 0x000fe4000fffe03f */
[----:B------:R-:W-:-:S05]  /*4c20*/  @P0 BRA `(.L_x_1230) ;  /* 0x0000035000000947 */ /* 0x000fca0003800000 */
[----:B------:R-:W-:Y:S01]  /*4c30*/  ISETP.GE.AND P0, PT, R29, c[0x0][0x27c], PT ;  /* 0x00009f001d007a0c */ /* 0x000fe20003f06270 */
[----:B------:R-:W2:Y:S11]  /*4c40*/  LDL R3, [R1] ;  /* 0x0000000001037983 */ /* 0x000eb60000100800 */
        /* <DEDUP_REMOVED lines=51> */
.L_x_1230:
[----:B------:R-:W-:Y:S05]  /*4f80*/  BSYNC B0 ;  /* 0x0000000000007941 */ /* 0x000fea0003800000 */
.L_x_1229:
        /* <DEDUP_REMOVED lines=57> */
.L_x_1232:
[----:B------:R-:W-:Y:S05]  /*5320*/  BSYNC B0 ;  /* 0x0000000000007941 */ /* 0x000fea0003800000 */
.L_x_1231:
[----:B------:R-:W-:Y:S04]  /*5330*/  IADD3 R2, R104, 0x50, RZ ;  /* 0x0000005068027810 */ /* 0x000fe80007ffe0ff */
        /* <DEDUP_REMOVED lines=57> */
.L_x_1219:
        /* <DEDUP_REMOVED lines=47> */
.L_x_1234:
[----:B------:R-:W-:Y:S05]  /*59c0*/  BSYNC B0 ;  /* 0x0000000000007941 */ /* 0x000fea0003800000 */
.L_x_1233:
        /* <DEDUP_REMOVED lines=149> */
.L_x_1236:
[----:B------:R-:W-:Y:S05]  /*6320*/  BSYNC B0 ;  /* 0x0000000000007941 */ /* 0x000fea0003800000 */
.L_x_1235:
        /* <DEDUP_REMOVED lines=115> */
.L_x_1238:
[----:B------:R-:W-:Y:S05]  /*6a60*/  BSYNC B0 ;  /* 0x0000000000007941 */ /* 0x000fea0003800000 */
.L_x_1237:
[----:B------:R-:W-:Y:S11]  /*6a70*/  ISETP.GE.AND P0, PT, R111, c[0x0][0x1d4], PT ;  /* 0x000075006f007a0c */ /* 0x000ff60003f06270 */
[----:B------:R-:W-:Y:S02]  /*6a80*/  @!UPT UIADD3 URZ, URZ, URZ, URZ ;  /* 0x0000003f3f3ff290 */ /* 0x000fe4000fffe03f */
[----:B------:R-:W-:-:S05]  /*6a90*/  @P0 BRA `(.L_x_1222) ;  /* 0x0000090000000947 */ /* 0x000fca0003800000 */
[----:B------:R-:W-:Y:S01]  /*6aa0*/  IADD3 R2, P1, P0, R78, R71, R87 ;  /* 0x000000474e027210 */ /* 0x000fe2000783e057 */
[----:B-1----:R-:W1:Y:S03]  /*6ab0*/  LDS.128 R12, [R106+0x3c80] ;  /* 0x003c80006a0c7984 */ /* 0x002e660000000c00 */
[----:B------:R-:W-:Y:S02]  /*6ac0*/  IADD3.X R3, R77, R70, R119, P1, P0 ;  /* 0x000000464d037210 */ /* 0x000fe40000fe0477 */
[C---:B------:R-:W-:Y:S03]  /*6ad0*/  LEA R46, P0, R2.reuse, c[0x0][0x1c8], 0x1 ;  /* 0x00007200022e7a11 */ /* 0x040fe600078008ff */
[----:B------:R-:W2:Y:S01]  /*6ae0*/  LDS.128 R40, [R109+0x3c80] ;  /* 0x003c80006d287984 */ /* 0x000ea20000000c00 */
[----:B------:R-:W-:Y:S02]  /*6af0*/  LEA.HI.X R47, R2, c[0x0][0x1cc], R3, 0x1, P0 ;  /* 0x00007300022f7a11 */ /* 0x000fe400000f0c03 */
[----:B------:R-:W-:Y:S11]  /*6b00*/  ISETP.GE.AND P0, PT, R111, c[0x0][0x27c], PT ;  /* 0x00009f006f007a0c */ /* 0x000ff60003f06270 */
[----:B------:R-:W-:Y:S02]  /*6b10*/  @!UPT UIADD3 URZ, URZ, URZ, URZ ;  /* 0x0000003f3f3ff290 */ /* 0x000fe4000fffe03f */
[----:B------:R-:W-:Y:S02]  /*6b20*/  @!P0 SHF.R.U64 R5, R22, 0x10, R23 ;  /* 0x0000001016058819 */ /* 0x000fe40000001217 */
[----:B------:R-:W-:Y:S02]  /*6b30*/  @!P0 SHF.R.U32.HI R3, RZ, 0x10, R57 ;  /* 0x00000010ff038819 */ /* 0x000fe40000011639 */
[----:B------:R-:W-:Y:S02]  /*6b40*/  @!P0 SHF.R.U32.HI R2, RZ, 0x10, R21 ;  /* 0x00000010ff028819 */ /* 0x000fe40000011615 */
[----:B------:R-:W-:Y:S02]  /*6b50*/  @!P0 PRMT R8, R60, 0x5410, R3 ;  /* 0x000054103c088816 */ /* 0x000fe40000000003 */
[----:B------:R-:W-:Y:S02]  /*6b60*/  @!P0 PRMT R3, R26, 0x5410, R2 ;  /* 0x000054101a038816 */ /* 0x000fe40000000002 */
[----:B------:R-:W-:Y:S02]  /*6b70*/  @!P0 SHF.R.U64 R7, R56, 0x10, R57 ;  /* 0x0000001038078819 */ /* 0x000fe40000001239 */
[----:B------:R-:W-:Y:S01]  /*6b80*/  @!P0 SHF.R.U64 R4, R20, 0x10, R21 ;  /* 0x0000001014048819 */ /* 0x000fe20000001215 */
[----:B------:R-:W-:Y:S01]  /*6b90*/  @!P0 IMAD.U32 R21, R8, 0x10000, RZ ;  /* 0x0001000008158824 */ /* 0x000fe200078e00ff */
[----:B------:R-:W-:Y:S01]  /*6ba0*/  @!P0 PRMT R11, R27, 0x5410, R5 ;  /* 0x000054101b0b8816 */ /* 0x000fe20000000005 */
[----:B------:R-:W-:Y:S01]  /*6bb0*/  @!P0 IMAD.U32 R5, R3, 0x10000, RZ ;  /* 0x0001000003058824 */ /* 0x000fe200078e00ff */
[----:B------:R-:W-:Y:S01]  /*6bc0*/  @!P0 PRMT R9, R60, 0x5432, R7 ;  /* 0x000054323c098816 */ /* 0x000fe20000000007 */
[----:B-1----:R-:W-:Y:S01]  /*6bd0*/  @!P0 IMAD.U32 R2, R13, 0x10000, RZ ;  /* 0x000100000d028824 */ /* 0x002fe200078e00ff */
[----:B------:R-:W-:Y:S02]  /*6be0*/  @!P0 PRMT R7, R26, 0x5432, R4 ;  /* 0x000054321a078816 */ /* 0x000fe40000000004 */
[----:B------:R-:W-:Y:S01]  /*6bf0*/  @!P0 LOP3.LUT R3, R3, 0xffff0000, RZ, 0xc0, !PT ;  /* 0xffff000003038812 */ /* 0x000fe200078ec0ff */
[----:B------:R-:W-:Y:S01]  /*6c00*/  @!P0 FMUL.FTZ R17, R2, R21 ;  /* 0x0000001502118220 */ /* 0x000fe20000410000 */
[----:B------:R-:W-:Y:S01]  /*6c10*/  @!P0 SHF.R.U64 R10, R58, 0x10, R59 ;  /* 0x000000103a0a8819 */ /* 0x000fe2000000123b */
[-C--:B------:R-:W-:Y:S01]  /*6c20*/  @!P0 FMUL.FTZ R4, R2, R5.reuse ;  /* 0x0000000502048220 */ /* 0x080fe20000410000 */
[C---:B--2---:R-:W-:Y:S01]  /*6c30*/  @!P0 LOP3.LUT R24, R41.reuse, 0xffff0000, RZ, 0xc0, !PT ;  /* 0xffff000029188812 */ /* 0x044fe200078ec0ff */
[----:B------:R-:W-:Y:S01]  /*6c40*/  @!P0 IMAD.U32 R22, R41, 0x10000, RZ ;  /* 0x0001000029168824 */ /* 0x000fe200078e00ff */
[----:B------:R-:W-:Y:S01]  /*6c50*/  @!P0 LOP3.LUT R32, R42, 0xffff0000, RZ, 0xc0, !PT ;  /* 0xffff00002a208812 */ /* 0x000fe200078ec0ff */
[----:B------:R-:W-:Y:S01]  /*6c60*/  @!P0 IMAD.U32 R18, R40, 0x10000, RZ ;  /* 0x0001000028128824 */ /* 0x000fe200078e00ff */
[C---:B------:R-:W-:Y:S01]  /*6c70*/  @!P0 SHF.L.U32 R34, R43.reuse, 0x10, RZ ;  /* 0x000000102b228819 */ /* 0x040fe200000006ff */
[----:B------:R-:W-:Y:S01]  /*6c80*/  @!P0 FFMA.FTZ R52, R22, R5, -R17 ;  /* 0x0000000516348223 */ /* 0x000fe20000010811 */
[----:B------:R-:W-:Y:S01]  /*6c90*/  @!P0 LOP3.LUT R36, R43, 0xffff0000, RZ, 0xc0, !PT ;  /* 0xffff00002b248812 */ /* 0x000fe200078ec0ff */
[----:B------:R-:W-:Y:S01]  /*6ca0*/  @!P0 IMAD.U32 R17, R9, 0x10000, RZ ;  /* 0x0001000009118824 */ /* 0x000fe200078e00ff */
[----:B------:R-:W-:Y:S01]  /*6cb0*/  @!P0 PRMT R37, R61, 0x5410, R10 ;  /* 0x000054103d258816 */ /* 0x000fe2000000000a */
[----:B------:R-:W-:Y:S01]  /*6cc0*/  @!P0 IMAD.U32 R26, R42, 0x10000, RZ ;  /* 0x000100002a1a8824 */ /* 0x000fe200078e00ff */
[----:B------:R-:W-:Y:S02]  /*6cd0*/  @!P0 SHF.R.U32.HI R6, RZ, 0x10, R23 ;  /* 0x00000010ff068819 */ /* 0x000fe40000011617 */
[----:B------:R-:W-:Y:S01]  /*6ce0*/  @!P0 LOP3.LUT R2, R13, 0xffff0000, RZ, 0xc0, !PT ;  /* 0xffff00000d028812 */ /* 0x000fe200078ec0ff */
[----:B------:R-:W-:Y:S01]  /*6cf0*/  @!P0 IMAD.U32 R25, R37, 0x10000, RZ ;  /* 0x0001000025198824 */ /* 0x000fe200078e00ff */
[----:B------:R-:W-:Y:S02]  /*6d00*/  @!P0 PRMT R10, R27, 0x5432, R6 ;  /* 0x000054321b0a8816 */ /* 0x000fe40000000006 */
[----:B------:R-:W-:Y:S01]  /*6d10*/  @!P0 SHF.L.U32 R6, R12, 0x10, RZ ;  /* 0x000000100c068819 */ /* 0x000fe200000006ff */
[----:B------:R-:W-:Y:S01]  /*6d20*/  @!P0 FMUL.FTZ R5, R2, R3 ;  /* 0x0000000302058220 */ /* 0x000fe20000410000 */
[----:B------:R-:W-:Y:S01]  /*6d30*/  @!P0 LOP3.LUT R23, R8, 0xffff0000, RZ, 0xc0, !PT ;  /* 0xffff000008178812 */ /* 0x000fe200078ec0ff */
[C---:B------:R-:W-:Y:S01]  /*6d40*/  @!P0 IMAD.U32 R8, R7.reuse, 0x10000, RZ ;  /* 0x0001000007088824 */ /* 0x040fe200078e00ff */
[----:B------:R-:W-:Y:S01]  /*6d50*/  @!P0 LOP3.LUT R7, R7, 0xffff0000, RZ, 0xc0, !PT ;  /* 0xffff000007078812 */ /* 0x000fe200078ec0ff */
[----:B------:R-:W-:Y:S01]  /*6d60*/  @!P0 FMUL.FTZ R20, R6, R17 ;  /* 0x0000001106148220 */ /* 0x000fe20000410000 */
[----:B------:R-:W-:Y:S01]  /*6d70*/  @!P0 SHF.R.U32.HI R16, RZ, 0x10, R59 ;  /* 0x00000010ff108819 */ /* 0x000fe2000001163b */
[----:B------:R-:W-:Y:S02]  /*6d80*/  @!P0 FMUL.FTZ R19, R2, R23 ;  /* 0x0000001702138220 */ /* 0x000fe40000410000 */
[-C--:B------:R-:W-:Y:S01]  /*6d90*/  @!P0 FMUL.FTZ R2, R6, R8.reuse ;  /* 0x0000000806028220 */ /* 0x080fe20000410000 */
[----:B------:R-:W-:Y:S01]  /*6da0*/  @!P0 PRMT R16, R61, 0x5432, R16 ;  /* 0x000054323d108816 */ /* 0x000fe20000000010 */
[----:B------:R-:W-:Y:S01]  /*6db0*/  @!P0 FFMA.FTZ R51, R24, R3, -R19 ;  /* 0x0000000318338223 */ /* 0x000fe20000010813 */
[----:B------:R-:W-:Y:S01]  /*6dc0*/  @!P0 LOP3.LUT R3, R12, 0xffff0000, RZ, 0xc0, !PT ;  /* 0xffff00000c038812 */ /* 0x000fe200078ec0ff */
[----:B------:R-:W-:Y:S01]  /*6dd0*/  @!P0 FFMA.FTZ R50, R18, R8, -R20 ;  /* 0x0000000812328223 */ /* 0x000fe20000010814 */
[----:B------:R-:W-:Y:S01]  /*6de0*/  @!P0 LOP3.LUT R20, R40, 0xffff0000, RZ, 0xc0, !PT ;  /* 0xffff000028148812 */ /* 0x000fe200078ec0ff */
[C---:B------:R-:W-:Y:S01]  /*6df0*/  @!P0 IMAD.U32 R8, R11.reuse, 0x10000, RZ ;  /* 0x000100000b088824 */ /* 0x040fe200078e00ff */
[C---:B------:R-:W-:Y:S01]  /*6e00*/  @!P0 LOP3.LUT R35, R16.reuse, 0xffff0000, RZ, 0xc0, !PT ;  /* 0xffff000010238812 */ /* 0x040fe200078ec0ff */
[----:B------:R-:W-:Y:S01]  /*6e10*/  @!P0 IMAD.U32 R33, R16, 0x10000, RZ ;  /* 0x0001000010218824 */ /* 0x000fe200078e00ff */
[----:B------:R-:W-:Y:S01]  /*6e20*/  @!P0 LOP3.LUT R16, R11, 0xffff0000, RZ, 0xc0, !PT ;  /* 0xffff00000b108812 */ /* 0x000fe200078ec0ff */
[C---:B------:R-:W-:Y:S01]  /*6e30*/  @!P0 IMAD.U32 R11, R10.reuse, 0x10000, RZ ;  /* 0x000100000a0b8824 */ /* 0x040fe200078e00ff */
[----:B------:R-:W-:Y:S01]  /*6e40*/  @!P0 LOP3.LUT R10, R10, 0xffff0000, RZ, 0xc0, !PT ;  /* 0xffff00000a0a8812 */ /* 0x000fe200078ec0ff */
[----:B------:R-:W-:Y:S01]  /*6e50*/  @!P0 FFMA.FTZ R2, R17, R18, R2 ;  /* 0x0000001211028223 */ /* 0x000fe20000010002 */
[----:B------:R-:W-:Y:S02]  /*6e60*/  @!P0 LOP3.LUT R19, R9, 0xffff0000, RZ, 0xc0, !PT ;  /* 0xffff000009138812 */ /* 0x000fe400078ec0ff */
[----:B------:R-:W-:Y:S03]  /*6e70*/  @!P0 SHF.L.U32 R6, R14, 0x10, RZ ;  /* 0x000000100e068819 */ /* 0x000fe600000006ff */
[C---:B------:R-:W-:Y:S02]  /*6e80*/  @!P0 FMUL.FTZ R9, R3.reuse, R19 ;  /* 0x0000001303098220 */ /* 0x040fe40000410000 */
[----:B------:R-:W-:Y:S02]  /*6e90*/  @!P0 FMUL.FTZ R27, R6, R25 ;  /* 0x00000019061b8220 */ /* 0x000fe40000410000 */
[-C--:B------:R-:W-:Y:S02]  /*6ea0*/  @!P0 FMUL.FTZ R3, R3, R7.reuse ;  /* 0x0000000703038220 */ /* 0x080fe40000410000 */
[----:B------:R-:W-:Y:S01]  /*6eb0*/  @!P0 FFMA.FTZ R49, R20, R7, -R9 ;  /* 0x0000000714318223 */ /* 0x000fe20000010809 */
[----:B------:R-:W-:Y:S01]  /*6ec0*/  @!P0 LOP3.LUT R7, R14, 0xffff0000, RZ, 0xc0, !PT ;  /* 0xffff00000e078812 */ /* 0x000fe200078ec0ff */
[-C--:B------:R-:W-:Y:S01]  /*6ed0*/  @!P0 FFMA.FTZ R48, R26, R8.reuse, -R27 ;  /* 0x000000081a308223 */ /* 0x080fe2000001081b */
[----:B------:R-:W-:Y:S01]  /*6ee0*/  @!P0 LOP3.LUT R27, R37, 0xffff0000, RZ, 0xc0, !PT ;  /* 0xffff0000251b8812 */ /* 0x000fe200078ec0ff */
[----:B------:R-:W-:Y:S01]  /*6ef0*/  @!P0 FMUL.FTZ R6, R6, R8 ;  /* 0x0000000806068220 */ /* 0x000fe20000410000 */
[C---:B------:R-:W-:Y:S01]  /*6f00*/  @!P0 LOP3.LUT R9, R15.reuse, 0xffff0000, RZ, 0xc0, !PT ;  /* 0xffff00000f098812 */ /* 0x040fe200078ec0ff */
[----:B------:R-:W-:Y:S02]  /*6f10*/  @!P0 IMAD.U32 R8, R15, 0x10000, RZ ;  /* 0x000100000f088824 */ /* 0x000fe400078e00ff */
[----:B------:R-:W-:Y:S02]  /*6f20*/  @!P0 FMUL.FTZ R39, R7, R27 ;  /* 0x0000001b07278220 */ /* 0x000fe40000410000 */
[----:B------:R-:W-:Y:S02]  /*6f30*/  @!P0 FMUL.FTZ R38, R8, R33 ;  /* 0x0000002108268220 */ /* 0x000fe40000410000 */
[----:B------:R-:W-:Y:S02]  /*6f40*/  @!P0 FMUL.FTZ R37, R9, R35 ;  /* 0x0000002309258220 */ /* 0x000fe40000410000 */
[----:B------:R-:W-:Y:S02]  /*6f50*/  @!P0 FFMA.FTZ R3, R19, R20, R3 ;  /* 0x0000001413038223 */ /* 0x000fe40000010003 */
[----:B------:R-:W-:Y:S02]  /*6f60*/  @!P0 FFMA.FTZ R39, R32, R16, -R39 ;  /* 0x0000001020278223 */ /* 0x000fe40000010827 */
[----:B------:R-:W-:Y:S02]  /*6f70*/  @!P0 FFMA.FTZ R4, R21, R22, R4 ;  /* 0x0000001615048223 */ /* 0x000fe40000010004 */
[----:B------:R-:W-:Y:S01]  /*6f80*/  @!P0 FFMA.FTZ R45, R34, R11, -R38 ;  /* 0x0000000b222d8223 */ /* 0x000fe20000010826 */
[----:B------:R-:W-:Y:S01]  /*6f90*/  @!P0 F2FP.BF16.PACK_AB R38, R51, R52 ;  /* 0x000000343326823e */ /* 0x000fe200000010ff */
[----:B------:R-:W-:Y:S01]  /*6fa0*/  @!P0 FFMA.FTZ R44, R36, R10, -R37 ;  /* 0x0000000a242c8223 */ /* 0x000fe20000010825 */
[----:B------:R-:W-:Y:S01]  /*6fb0*/  @!P0 F2FP.BF16.PACK_AB R37, R49, R50 ;  /* 0x000000323125823e */ /* 0x000fe200000010ff */
[----:B------:R-:W-:Y:S02]  /*6fc0*/  @!P0 FMUL.FTZ R7, R7, R16 ;  /* 0x0000001007078220 */ /* 0x000fe40000410000 */
[----:B------:R-:W-:Y:S01]  /*6fd0*/  @!P0 FFMA.FTZ R5, R23, R24, R5 ;  /* 0x0000001817058223 */ /* 0x000fe20000010005 */
[----:B------:R-:W-:Y:S01]  /*6fe0*/  @!P0 MOV R40, R37 ;  /* 0x0000002500288202 */ /* 0x000fe20000000f00 */
        /* <DEDUP_REMOVED lines=9> */
[----:B------:R-:W-:Y:S01]  /*7080*/  @!P0 F2FP.BF16.PACK_AB R4, R5, R4 ;  /* 0x000000040504823e */ /* 0x000fe200000010ff */
[----:B------:R-:W-:Y:S01]  /*7090*/  @!P0 IMAD.MOV.U32 R41, RZ, RZ, R38 ;  /* 0x000000ffff298224 */ /* 0x000fe200078e0026 */
[----:B------:R-:W-:Y:S01]  /*70a0*/  @!P0 F2FP.BF16.PACK_AB R3, R7, R6 ;  /* 0x000000060703823e */ /* 0x000fe200000010ff */
[----:B------:R-:W-:Y:S02]  /*70b0*/  @!P0 IMAD.MOV.U32 R42, RZ, RZ, R11 ;  /* 0x000000ffff2a8224 */ /* 0x000fe400078e000b */
[----:B------:R-:W-:Y:S01]  /*70c0*/  @!P0 FFMA.FTZ R9, R35, R36, R9 ;  /* 0x0000002423098223 */ /* 0x000fe20000010009 */
[----:B------:R-:W-:Y:S01]  /*70d0*/  @!P0 MOV R14, R3 ;  /* 0x00000003000e8202 */ /* 0x000fe20000000f00 */
[----:B------:R-:W-:Y:S01]  /*70e0*/  @!P0 IMAD.MOV.U32 R12, RZ, RZ, R10 ;  /* 0x000000ffff0c8224 */ /* 0x000fe200078e000a */
[----:B------:R1:W-:Y:S01]  /*70f0*/  STG.E.128 [R46.64], R40 ;  /* 0x000000282e007986 */ /* 0x0003e2000c101d06 */
[----:B------:R-:W-:Y:S01]  /*7100*/  @!P0 IMAD.MOV.U32 R13, RZ, RZ, R4 ;  /* 0x000000ffff0d8224 */ /* 0x000fe200078e0004 */
[----:B------:R-:W-:Y:S05]  /*7110*/  @!P0 F2FP.BF16.PACK_AB R2, R9, R8 ;  /* 0x000000080902823e */ /* 0x000fea00000010ff */
        /* <DEDUP_REMOVED lines=10> */
.L_x_1218:
[----:B------:R-:W-:Y:S05]  /*71c0*/  IMAD R2, R31, -0x30, R0 ;  /* 0xffffffd01f027824 */ /* 0x000fea00078e0200 */
[----:B------:R-:W-:Y:S04]  /*71d0*/  IMNMX R76, R2, 0x30, PT ;  /* 0x00000030024c7817 */ /* 0x000fe80003800200 */
[----:B------:R-:W-:Y:S11]  /*71e0*/  ISETP.GE.AND P0, PT, R161, R76, PT ;  /* 0x0000004ca100720c */ /* 0x000ff60003f06270 */
[----:B------:R-:W-:Y:S02]  /*71f0*/  @!UPT UIADD3 URZ, URZ, URZ, URZ ;  /* 0x0000003f3f3ff290 */ /* 0x000fe4000fffe03f */
[----:B------:R-:W-:-:S05]  /*7200*/  @P0 BRA `(.L_x_1222) ;  /* 0x0000019000000947 */ /* 0x000fca0003800000 */
[----:B------:R-:W2:Y:S01]  /*7210*/  LDL R3, [R1] ;  /* 0x0000000001037983 */ /* 0x000ea20000100800 */
[C---:B------:R-:W-:Y:S02]  /*7220*/  ISETP.GE.AND P0, PT, R104.reuse, c[0x0][0x1d4], PT ;  /* 0x0000750068007a0c */ /* 0x040fe40003f06270 */
[----:B------:R-:W-:Y:S11]  /*7230*/  IADD3 R2, R104, 0x30, RZ ;  /* 0x0000003068027810 */ /* 0x000ff60007ffe0ff */
[----:B------:R-:W1:Y:S04]  /*7240*/  @!P0 LDS.128 R4, [R252+0x2400] ;  /* 0x00240000fc048984 */ /* 0x000e680000000c00 */
[----:B-1----:R-:W-:Y:S01]  /*7250*/  @!P0 STG.E.128 [R52.64], R4 ;  /* 0x0000000434008986 */ /* 0x002fe2000c101d06 */
[----:B------:R-:W-:Y:S11]  /*7260*/  ISETP.GE.AND P0, PT, R112, c[0x0][0x1d4], PT ;  /* 0x0000750070007a0c */ /* 0x000ff60003f06270 */
[----:B------:R-:W-:Y:S02]  /*7270*/  @!UPT UIADD3 URZ, URZ, URZ, URZ ;  /* 0x0000003f3f3ff290 */ /* 0x000fe4000fffe03f */
[----:B--2---:R-:W1:Y:S04]  /*7280*/  @!P0 LDS.128 R4, [R3+0x2400] ;  /* 0x0024000003048984 */ /* 0x004e680000000c00 */
        /* <DEDUP_REMOVED lines=17> */
.L_x_1222:
[----:B------:R-:W-:Y:S05]  /*73a0*/  BSYNC B1 ;  /* 0x0000000000017941 */ /* 0x000fea0003800000 */
.L_x_1217:
[----:B-12--5:R-:W-:Y:S01]  /*73b0*/  IMAD R2, R80, 0x30, RZ ;  /* 0x0000003050027824 */ /* 0x026fe200078e02ff */
[----:B------:R-:W2:Y:S01]  /*73c0*/  LDL R16, [R1+0x18] ;  /* 0x0000180001107983 */ /* 0x000ea20000100800 */
[----:B------:R-:W-:Y:S01]  /*73d0*/  SHF.R.S32.HI R17, RZ, 0x1f, R162 ;  /* 0x0000001fff117819 */ /* 0x000fe200000114a2 */
[----:B------:R-:W-:Y:S01]  /*73e0*/  IMAD.WIDE.U32 R10, R31, 0x30, RZ ;  /* 0x000000301f0a7825 */ /* 0x000fe200078e00ff */
[----:B------:R-:W-:Y:S02]  /*73f0*/  BSSY B0, `(.L_x_1239) ;  /* 0x0000053000007945 */ /* 0x000fe40003800000 */
[----:B------:R-:W-:Y:S01]  /*7400*/  LEA.HI R17, R17, R162, RZ, 0x2 ;  /* 0x000000a211117211 */ /* 0x000fe200078f10ff */
[----:B------:R-:W-:Y:S01]  /*7410*/  IMAD.IADD R9, R11, 0x1, R2 ;  /* 0x000000010b097824 */ /* 0x000fe200078e0202 */
[----:B------:R-:W-:Y:S02]  /*7420*/  IADD3 R4, P0, R131, R10, RZ ;  /* 0x0000000a83047210 */ /* 0x000fe40007f1e0ff */
[----:B------:R-:W-:Y:S02]  /*7430*/  SHF.R.S32.HI R17, RZ, 0x2, R17 ;  /* 0x00000002ff117819 */ /* 0x000fe40000011411 */
[----:B------:R-:W-:Y:S03]  /*7440*/  IADD3.X R2, R9, R134, RZ, P0, !PT ;  /* 0x0000008609027210 */ /* 0x000fe600007fe4ff */
[----:B------:R-:W-:Y:S05]  /*7450*/  IMAD.IADD R3, R76, 0x1, -R17 ;  /* 0x000000014c037824 */ /* 0x000fea00078e0a11 */
        /* <DEDUP_REMOVED lines=22> */
[C---:B--2---:R-:W-:Y:S05]  /*75c0*/  @P1 IMAD.SHL.U32 R6, R16.reuse, 0x2, RZ ;  /* 0x0000000210061824 */ /* 0x044fea00078e00ff */
        /* <DEDUP_REMOVED lines=15> */
[----:B-1----:R-:W2:Y:S01]  /*76c0*/  LDL R18, [R1] ;  /* 0x0000000001127983 */ /* 0x002ea20000100800 */
[----:B------:R-:W-:Y:S01]  /*76d0*/  IADD3 R2, P0, R136, R10, RZ ;  /* 0x0000000a88027210 */ /* 0x000fe20007f1e0ff */
[----:B------:R-:W-:Y:S01]  /*76e0*/  IMAD.MOV.U32 R4, RZ, RZ, R100 ;  /* 0x000000ffff047224 */ /* 0x000fe200078e0064 */
[----:B------:R-:W-:Y:S01]  /*76f0*/  IADD3 R8, R104, 0x30, RZ ;  /* 0x0000003068087810 */ /* 0x000fe20007ffe0ff */
[----:B------:R-:W-:Y:S02]  /*7700*/  IMAD.MOV.U32 R5, RZ, RZ, R127 ;  /* 0x000000ffff057224 */ /* 0x000fe400078e007f */
[----:B------:R-:W-:Y:S02]  /*7710*/  IMAD.X R3, R9, 0x1, R135, P0 ;  /* 0x0000000109037824 */ /* 0x000fe400000e0687 */
[C---:B------:R-:W-:Y:S04]  /*7720*/  IMAD.WIDE.U32 R4, R2.reuse, c[0x0][0x208], R4 ;  /* 0x0000820002047a25 */ /* 0x040fe800078e0004 */
[----:B------:R-:W-:Y:S04]  /*7730*/  IMAD R3, R3, c[0x0][0x208], RZ ;  /* 0x0000820003037a24 */ /* 0x000fe800078e02ff */
[----:B------:R-:W-:Y:S01]  /*7740*/  IMAD R3, R2, c[0x0][0x20c], R3 ;  /* 0x0000830002037a24 */ /* 0x000fe200078e0203 */
[C---:B------:R-:W-:Y:S03]  /*7750*/  LEA R2, P0, R4.reuse, c[0x0][0x1f8], 0x1 ;  /* 0x00007e0004027a11 */ /* 0x040fe600078008ff */
[----:B------:R-:W-:Y:S05]  /*7760*/  IMAD.IADD R3, R5, 0x1, R3 ;  /* 0x0000000105037824 */ /* 0x000fea00078e0203 */
[----:B------:R-:W-:Y:S02]  /*7770*/  LEA.HI.X R3, R4, c[0x0][0x1fc], R3, 0x1, P0 ;  /* 0x00007f0004037a11 */ /* 0x000fe400000f0c03 */
[----:B------:R-:W-:Y:S11]  /*7780*/  ISETP.GE.AND P0, PT, R104, c[0x0][0x1d4], PT ;  /* 0x0000750068007a0c */ /* 0x000ff60003f06270 */
[----:B------:R-:W-:Y:S02]  /*7790*/  @!UPT UIADD3 URZ, URZ, URZ, URZ ;  /* 0x0000003f3f3ff290 */ /* 0x000fe4000fffe03f */
[----:B------:R-:W1:Y:S04]  /*77a0*/  @!P0 LDS.128 R12, [R252] ;  /* 0x00000000fc0c8984 */ /* 0x000e680000000c00 */
[----:B-1----:R-:W-:Y:S01]  /*77b0*/  @!P0 STG.E.128 [R2.64], R12 ;  /* 0x0000000c02008986 */ /* 0x002fe2000c101d06 */
[----:B------:R-:W-:Y:S11]  /*77c0*/  ISETP.GE.AND P0, PT, R112, c[0x0][0x1d4], PT ;  /* 0x0000750070007a0c */ /* 0x000ff60003f06270 */
[----:B------:R-:W-:Y:S02]  /*77d0*/  @!UPT UIADD3 URZ, URZ, URZ, URZ ;  /* 0x0000003f3f3ff290 */ /* 0x000fe4000fffe03f */
[----:B--2---:R-:W1:Y:S04]  /*77e0*/  @!P0 LDS.128 R4, [R18] ;  /* 0x0000000012048984 */ /* 0x004e680000000c00 */
[----:B-1----:R-:W-:Y:S01]  /*77f0*/  @!P0 STG.E.128 [R2.64+0x20], R4 ;  /* 0x0000200402008986 */ /* 0x002fe2000c101d06 */
[----:B------:R-:W-:Y:S11]  /*7800*/  ISETP.GE.AND P0, PT, R111, c[0x0][0x1d4], PT ;  /* 0x000075006f007a0c */ /* 0x000ff60003f06270 */
[----:B------:R-:W-:Y:S02]  /*7810*/  @!UPT UIADD3 URZ, URZ, URZ, URZ ;  /* 0x0000003f3f3ff290 */ /* 0x000fe4000fffe03f */
[----:B------:R-:W1:Y:S04]  /*7820*/  @!P0 LDS.128 R4, [R252+0xc00] ;  /* 0x000c0000fc048984 */ /* 0x000e680000000c00 */
[----:B-1----:R1:W-:Y:S01]  /*7830*/  @!P0 STG.E.128 [R2.64+0x40], R4 ;  /* 0x0000400402008986 */ /* 0x0023e2000c101d06 */
[----:B------:R-:W-:Y:S11]  /*7840*/  ISETP.GE.AND P0, PT, R8, c[0x0][0x1d4], PT ;  /* 0x0000750008007a0c */ /* 0x000ff60003f06270 */
[----:B------:R-:W-:Y:S02]  /*7850*/  @!UPT UIADD3 URZ, URZ, URZ, URZ ;  /* 0x0000003f3f3ff290 */ /* 0x000fe4000fffe03f */
[----:B------:R-:W2:Y:S01]  /*7860*/  @!P0 LDS.128 R8, [R18+0xc00] ;  /* 0x000c000012088984 */ /* 0x000ea20000000c00 */
[----:B-1----:R-:W-:Y:S03]  /*7870*/  IADD3 R4, R104, 0x40, RZ ;  /* 0x0000004068047810 */ /* 0x002fe60007ffe0ff */
[----:B--2---:R1:W-:Y:S01]  /*7880*/  @!P0 STG.E.128 [R2.64+0x60], R8 ;  /* 0x0000600802008986 */ /* 0x0043e2000c101d06 */
[----:B------:R-:W-:Y:S11]  /*7890*/  ISETP.GE.AND P0, PT, R4, c[0x0][0x1d4], PT ;  /* 0x0000750004007a0c */ /* 0x000ff60003f06270 */
[----:B------:R-:W-:Y:S02]  /*78a0*/  @!UPT UIADD3 URZ, URZ, URZ, URZ ;  /* 0x0000003f3f3ff290 */ /* 0x000fe4000fffe03f */
[----:B------:R-:W2:Y:S01]  /*78b0*/  @!P0 LDS.128 R4, [R252+0x1800] ;  /* 0x00180000fc048984 */ /* 0x000ea20000000c00 */
[----:B-1----:R-:W-:Y:S03]  /*78c0*/  IADD3 R8, R104, 0x50, RZ ;  /* 0x0000005068087810 */ /* 0x002fe60007ffe0ff */
[----:B--2---:R-:W-:Y:S01]  /*78d0*/  @!P0 STG.E.128 [R2.64+0x80], R4 ;  /* 0x0000800402008986 */ /* 0x004fe2000c101d06 */
[----:B------:R-:W-:Y:S11]  /*78e0*/  ISETP.GE.AND P0, PT, R8, c[0x0][0x1d4], PT ;  /* 0x0000750008007a0c */ /* 0x000ff60003f06270 */
[----:B------:R-:W-:Y:S02]  /*78f0*/  @!UPT UIADD3 URZ, URZ, URZ, URZ ;  /* 0x0000003f3f3ff290 */ /* 0x000fe4000fffe03f */
[----:B------:R-:W1:Y:S04]  /*7900*/  @!P0 LDS.128 R4, [R18+0x1800] ;  /* 0x0018000012048984 */ /* 0x000e680000000c00 */
[----:B-1----:R1:W-:Y:S02]  /*7910*/  @!P0 STG.E.128 [R2.64+0xa0], R4 ;  /* 0x0000a00402008986 */ /* 0x0023e4000c101d06 */
.L_x_1240:
[----:B-1----:R-:W-:Y:S05]  /*7920*/  BSYNC B0 ;  /* 0x0000000000007941 */ /* 0x002fea0003800000 */
.L_x_1239:
        /* <DEDUP_REMOVED lines=34> */
.L_x_1242:
[----:B------:R-:W-:Y:S05]  /*7b50*/  BSYNC B0 ;  /* 0x0000000000007941 */ /* 0x000fea0003800000 */
.L_x_1241:
[----:B------:R-:W0:Y:S01]  /*7b60*/  LDGDEPBAR ;  /* 0x00000000000079af */ /* 0x000e220000000000 */
[----:B------:R-:W-:Y:S01]  /*7b70*/  IADD3 R31, R31, -0x1, RZ ;  /* 0xffffffff1f1f7810 */ /* 0x000fe20007ffe0ff */
[----:B------:R-:W-:-:S05]  /*7b80*/  @P3 BRA `(.L_x_1243) ;  /* 0xffffbde000003947 */ /* 0x000fca000383ffff */
[----:B------:R-:W-:Y:S01]  /*7b90*/  WARPSYNC 0xffffffff ;  /* 0xffffffff00007948 */ /* 0x000fe20003800000 */
[----:B------:R-:W-:Y:S06]  /*7ba0*/  BAR.SYNC.DEFER_BLOCKING 0x0 ;  /* 0x0000000000007b1d */ /* 0x000fec0000010000 */
.L_x_1216:
[----:B------:R-:W2:Y:S01]  /*7bb0*/  LDL R17, [R1+0x54] ;  /* 0x0000540001117983 */ /* 0x000ea20000100800 */
[----:B------:R-:W-:-:S05]  /*7bc0*/  IMAD.MOV.U32 R0, RZ, RZ, c[0x0][0x2c4] ;  /* 0x0000b100ff007624 */ /* 0x000fca00078e00ff */
[----:B------:R-:W-:Y:S01]  /*7bd0*/  ISETP.NE.AND P3, PT, R0, 0x1, PT ;  /* 0x000000010000780c */ /* 0x000fe20003f65270 */
[----:B------:R-:W-:Y:S01]  /*7be0*/  BSSY B0, `(.L_x_1244) ;  /* 0x0000029000007945 */ /* 0x000fe20003800000 */
[----:B------:R-:W-:Y:S01]  /*7bf0*/  IMAD.IADD R12, R148, 0x1, R149 ;  /* 0x00000001940c7824 */ /* 0x000fe200078e0295 */
[----:B--2---:R-:W-:-:S10]  /*7c00*/  IADD3 R0, R17, 0x7f, RZ ;  /* 0x0000007f11007810 */ /* 0x004fd40007ffe0ff */
[----:B-1----:R-:W-:-:S05]  /*7c10*/  @P3 IMAD.HI.U32 R2, R0, c[0x0][0x2c8], RZ ;  /* 0x0000b20000023a27 */ /* 0x002fca00078e00ff */
[----:B------:R-:W-:-:S05]  /*7c20*/  @P3 SHF.R.U32.HI R0, RZ, c[0x0][0x2cc], R2 ;  /* 0x0000b300ff003a19 */ /* 0x000fca0000011602 */
[----:B------:R-:W-:-:S04]  /*7c30*/  IMAD.IADD R0, R154, 0x1, R0 ;  /* 0x000000019a007824 */ /* 0x000fc800078e0200 */
[----:B------:R-:W-:-:S05]  /*7c40*/  IMAD.HI R0, R0, 0x2aaaaaab, RZ ;  /* 0x2aaaaaab00007827 */ /* 0x000fca00078e02ff */
[----:B------:R-:W-:-:S04]  /*7c50*/  SHF.R.U32.HI R2, RZ, 0x1f, R0 ;  /* 0x0000001fff027819 */ /* 0x000fc80000011600 */
[----:B------:R-:W-:-:S04]  /*7c60*/  LEA.HI.SX32 R0, R0, R2, 0x1d ;  /* 0x0000000200007211 */ /* 0x000fc800078feaff */
[----:B------:R-:W-:-:S04]  /*7c70*/  IMNMX R6, R153, R0, PT ;  /* 0x0000000099067217 */ /* 0x000fc80003800200 */
[----:B------:R-:W-:Y:S01]  /*7c80*/  ISETP.GE.AND P0, PT, R6, 0x1, PT ;  /* 0x000000010600780c */ /* 0x000fe20003f06270 */
[----:B------:R-:W-:-:S12]  /*7c90*/  IMAD.MOV.U32 R0, RZ, RZ, RZ ;  /* 0x000000ffff007224 */ /* 0x000fd800078e00ff */
[----:B------:R-:W-:Y:S05]  /*7ca0*/  @!P0 BRA `(.L_x_1245) ;  /* 0x000001c000008947 */ /* 0x000fea0003800000 */
[----:B------:R-:W-:Y:S01]  /*7cb0*/  IABS R2, R137 ;  /* 0x0000008900027213 */ /* 0x000fe20000000000 */
        /* <DEDUP_REMOVED lines=27> */
.L_x_1245:
[----:B------:R-:W-:Y:S05]  /*7e70*/  BSYNC B0 ;  /* 0x0000000000007941 */ /* 0x000fea0003800000 */
.L_x_1244:
        /* <DEDUP_REMOVED lines=58> */
[----:B------:R-:W2:Y:S04]  /*8220*/  LDL R26, [R1+0x48] ;  /* 0x00004800011a7983 */ /* 0x000ea80000100800 */
[----:B------:R-:W3:Y:S04]  /*8230*/  LDL R31, [R1+0x50] ;  /* 0x00005000011f7983 */ /* 0x000ee80000100800 */
[----:B------:R-:W4:Y:S04]  /*8240*/  LDL R27, [R1+0x58] ;  /* 0x00005800011b7983 */ /* 0x000f280000100800 */
[----:B------:R-:W3:Y:S01]  /*8250*/  LDL.64 R24, [R1+0x28] ;  /* 0x0000280001187983 */ /* 0x000ee20000100a00 */
[----:B------:R-:W-:-:S03]  /*8260*/  ISETP.NE.U32.AND P0, PT, RZ, c[0x0][0x340], PT ;  /* 0x0000d000ff007a0c */ /* 0x000fc60003f05070 */
[----:B------:R-:W3:Y:S01]  /*8270*/  LDL.LU R20, [R1+0x20] ;  /* 0x0000200001147983 */ /* 0x000ee20000300800 */
[----:B------:R-:W-:-:S03]  /*8280*/  ISETP.NE.AND.EX P2, PT, RZ, c[0x0][0x344], PT, P0 ;  /* 0x0000d100ff007a0c */ /* 0x000fc60003f45300 */
[----:B------:R-:W3:Y:S04]  /*8290*/  LDL R19, [R1+0x30] ;  /* 0x0000300001137983 */ /* 0x000ee80000100800 */
[----:B------:R-:W3:Y:S06]  /*82a0*/  LDL R18, [R1+0x34] ;  /* 0x0000340001127983 */ /* 0x000eec0000100800 */
[----:B------:R-:W-:Y:S01]  /*82b0*/  @P2 IMAD.MOV.U32 R2, RZ, RZ, 0x4 ;  /* 0x00000004ff022424 */ /* 0x000fe200078e00ff */
[----:B------:R-:W1:Y:S01]  /*82c0*/  S2R R5, SR_TID.X ;  /* 0x0000000000057919 */ /* 0x000e620000002100 */
[----:B------:R-:W-:-:S05]  /*82d0*/  SHF.R.S32.HI R0, RZ, 0x1f, R139 ;  /* 0x0000001fff007819 */ /* 0x000fca000001148b */
[----:B------:R-:W-:-:S04]  /*82e0*/  IMAD R0, R0, c[0x0][0x178], RZ ;  /* 0x00005e0000007a24 */ /* 0x000fc800078e02ff */
[----:B------:R-:W-:Y:S01]  /*82f0*/  IMAD R0, R139, c[0x0][0x17c], R0 ;  /* 0x00005f008b007a24 */ /* 0x000fe200078e0200 */
[--C-:B-1----:R-:W-:Y:S02]  /*8300*/  SHF.R.S32.HI R4, RZ, 0x1f, R5.reuse ;  /* 0x0000001fff047819 */ /* 0x102fe40000011405 */
[----:B------:R-:W-:Y:S01]  /*8310*/  SHF.R.S32.HI R16, RZ, 0x1f, R5 ;  /* 0x0000001fff107819 */ /* 0x000fe20000011405 */
[----:B--2---:R-:W-:-:S05]  /*8320*/  @P2 IMAD.WIDE R2, R26, R2, c[0x0][0x340] ;  /* 0x0000d0001a022625 */ /* 0x004fca00078e0202 */
[----:B------:R1:W2:Y:S01]  /*8330*/  @P2 LDG.E R14, [R2.64] ;  /* 0x00000006020e2981 */ /* 0x0002a2000c1e1900 */
[-C--:B------:R-:W-:Y:S02]  /*8340*/  LEA.HI R4, R4, R5.reuse, RZ, 0x2 ;  /* 0x0000000504047211 */ /* 0x080fe400078f10ff */
[----:B------:R-:W-:Y:S02]  /*8350*/  LEA.HI R16, R16, R5, RZ, 0x2 ;  /* 0x0000000510107211 */ /* 0x000fe400078f10ff */
[----:B------:R-:W-:Y:S02]  /*8360*/  LOP3.LUT R4, R4, 0xfffffffc, RZ, 0xc0, !PT ;  /* 0xfffffffc04047812 */ /* 0x000fe400078ec0ff */
[----:B------:R-:W-:-:S03]  /*8370*/  SHF.R.S32.HI R16, RZ, 0x2, R16 ;  /* 0x00000002ff107819 */ /* 0x000fc60000011410 */
[----:B------:R-:W-:Y:S01]  /*8380*/  IMAD.IADD R4, R5, 0x1, -R4 ;  /* 0x0000000105047824 */ /* 0x000fe200078e0a04 */
[----:B------:R-:W-:-:S04]  /*8390*/  ISETP.NE.U32.AND P1, PT, RZ, c[0x0][0x348], PT ;  /* 0x0000d200ff007a0c */ /* 0x000fc80003f25070 */
[----:B------:R-:W-:Y:S01]  /*83a0*/  ISETP.NE.AND.EX P1, PT, RZ, c[0x0][0x34c], PT, P1 ;  /* 0x0000d300ff007a0c */ /* 0x000fe20003f25310 */
[----:B-1----:R-:W-:-:S05]  /*83b0*/  IMAD.WIDE.U32 R2, R139, c[0x0][0x178], RZ ;  /* 0x00005e008b027a25 */ /* 0x002fca00078e00ff */
[----:B------:R-:W-:Y:S01]  /*83c0*/  IADD3 R3, R3, R0, RZ ;  /* 0x0000000003037210 */ /* 0x000fe20007ffe0ff */
[----:B------:R-:W-:Y:S01]  /*83d0*/  IMAD R0, R4, 0x20, R16 ;  /* 0x0000002004007824 */ /* 0x000fe200078e0210 */
[----:B----4-:R-:W-:-:S03]  /*83e0*/  SEL R6, R27, RZ, !P1 ;  /* 0x000000ff1b067207 */ /* 0x010fc60004800000 */
[----:B------:R-:W-:Y:S01]  /*83f0*/  IMAD.IADD R10, R17, 0x1, R0 ;  /* 0x00000001110a7824 */ /* 0x000fe200078e0200 */
[----:B------:R-:W-:Y:S01]  /*8400*/  SHF.R.S32.HI R11, RZ, 0x1f, R12 ;  /* 0x0000001fff0b7819 */ /* 0x000fe2000001140c */
[----:B---3--:R-:W-:Y:S01]  /*8410*/  IMAD.WIDE.U32 R4, R31, c[0x0][0x1b8], R2 ;  /* 0x00006e001f047a25 */ /* 0x008fe200078e0002 */
[----:B------:R-:W-:-:S03]  /*8420*/  IADD3 R2, P0, R16, R12, RZ ;  /* 0x0000000c10027210 */ /* 0x000fc60007f1e0ff */
[----:B------:R-:W-:Y:S01]  /*8430*/  @P3 IMAD.HI.U32 R7, R10, c[0x0][0x2c8], RZ ;  /* 0x0000b2000a073a27 */ /* 0x000fe200078e00ff */
[----:B------:R-:W-:Y:S02]  /*8440*/  SEL R3, R26, RZ, !P1 ;  /* 0x000000ff1a037207 */ /* 0x000fe40004800000 */
[----:B------:R-:W-:Y:S01]  /*8450*/  LEA.HI.X.SX32 R11, R16, R11, 0x1, P0 ;  /* 0x0000000b100b7211 */ /* 0x000fe200000f0eff */
[----:B------:R-:W-:Y:S01]  /*8460*/  IMAD R5, R31, c[0x0][0x1bc], R5 ;  /* 0x00006f001f057a24 */ /* 0x000fe200078e0205 */
[----:B------:R-:W-:Y:S01]  /*8470*/  MOV R0, R10 ;  /* 0x0000000a00007202 */ /* 0x000fe20000000f00 */
[----:B------:R-:W-:Y:S01]  /*8480*/  IMAD R6, R6, c[0x0][0x1c0], RZ ;  /* 0x0000700006067a24 */ /* 0x000fe200078e02ff */
[----:B------:R-:W-:Y:S01]  /*8490*/  @P3 SHF.R.U32.HI R0, RZ, c[0x0][0x2cc], R7 ;  /* 0x0000b300ff003a19 */ /* 0x000fe20000011607 */
[----:B------:R-:W-:-:S04]  /*84a0*/  IMAD.WIDE.U32 R4, R3, c[0x0][0x1c0], R4 ;  /* 0x0000700003047a25 */ /* 0x000fc800078e0004 */
[----:B------:R-:W-:Y:S01]  /*84b0*/  IMAD R12, R3, c[0x0][0x1c4], R6 ;  /* 0x00007100030c7a24 */ /* 0x000fe200078e0206 */
[----:B------:R-:W-:Y:S01]  /*84c0*/  SHF.R.S32.HI R13, RZ, 0x1f, R0 ;  /* 0x0000001fff0d7819 */ /* 0x000fe20000011400 */
[----:B------:R-:W-:Y:S02]  /*84d0*/  IMAD.MOV.U32 R6, RZ, RZ, R24 ;  /* 0x000000ffff067224 */ /* 0x000fe400078e0018 */
[----:B------:R-:W-:Y:S02]  /*84e0*/  IMAD.MOV.U32 R7, RZ, RZ, R25 ;  /* 0x000000ffff077224 */ /* 0x000fe400078e0019 */
[C---:B------:R-:W-:Y:S02]  /*84f0*/  IMAD R15, R11.reuse, c[0x0][0x1e0], RZ ;  /* 0x000078000b0f7a24 */ /* 0x040fe400078e02ff */
[----:B------:R-:W-:Y:S01]  /*8500*/  IMAD R11, R11, c[0x0][0x208], RZ ;  /* 0x000082000b0b7a24 */ /* 0x000fe200078e02ff */
[----:B------:R-:W-:Y:S01]  /*8510*/  IADD3 R3, R5, R12, RZ ;  /* 0x0000000c05037210 */ /* 0x000fe20007ffe0ff */
[----:B------:R-:W-:-:S04]  /*8520*/  IMAD.WIDE.U32 R8, R2, c[0x0][0x1e0], R6 ;  /* 0x0000780002087a25 */ /* 0x000fc800078e0006 */
[----:B------:R-:W-:-:S04]  /*8530*/  IMAD.WIDE.U32 R6, R2, c[0x0][0x208], R6 ;  /* 0x0000820002067a25 */ /* 0x000fc800078e0006 */
[C---:B------:R-:W-:Y:S02]  /*8540*/  IMAD R15, R2.reuse, c[0x0][0x1e4], R15 ;  /* 0x00007900020f7a24 */ /* 0x040fe400078e020f */
[----:B------:R-:W-:Y:S02]  /*8550*/  IMAD R12, R2, c[0x0][0x20c], R11 ;  /* 0x00008300020c7a24 */ /* 0x000fe400078e020b */
[----:B------:R-:W-:Y:S02]  /*8560*/  IMAD R5, R13, c[0x0][0x1b0], RZ ;  /* 0x00006c000d057a24 */ /* 0x000fe400078e02ff */
[----:B------:R-:W-:Y:S02]  /*8570*/  IMAD.MOV.U32 R2, RZ, RZ, R4 ;  /* 0x000000ffff027224 */ /* 0x000fe400078e0004 */
[----:B------:R-:W-:Y:S02]  /*8580*/  IMAD.MOV R4, RZ, RZ, -R0 ;  /* 0x000000ffff047224 */ /* 0x000fe400078e0a00 */
[----:B------:R-:W-:-:S02]  /*8590*/  IMAD R11, R0, c[0x0][0x1b4], R5 ;  /* 0x00006d00000b7a24 */ /* 0x000fc400078e0205 */
[----:B------:R-:W-:-:S04]  /*85a0*/  IMAD.WIDE.U32 R2, R0, c[0x0][0x1b0], R2 ;  /* 0x00006c0000027a25 */ /* 0x000fc800078e0002 */
[----:B------:R-:W-:Y:S01]  /*85b0*/  IMAD R0, R4, c[0x0][0x2c4], R10 ;  /* 0x0000b10004007a24 */ /* 0x000fe200078e020a */
[----:B------:R-:W-:Y:S01]  /*85c0*/  IADD3 R5, R9, R15, RZ ;  /* 0x0000000f09057210 */ /* 0x000fe20007ffe0ff */
[----:B------:R-:W-:Y:S01]  /*85d0*/  IMAD.MOV.U32 R4, RZ, RZ, R8 ;  /* 0x000000ffff047224 */ /* 0x000fe200078e0008 */
[----:B------:R-:W-:Y:S02]  /*85e0*/  IADD3 R3, R3, R11, RZ ;  /* 0x0000000b03037210 */ /* 0x000fe40007ffe0ff */
[----:B------:R-:W-:Y:S02]  /*85f0*/  SHF.R.S32.HI R11, RZ, 0x1f, R0 ;  /* 0x0000001fff0b7819 */ /* 0x000fe40000011400 */
[----:B------:R-:W-:Y:S01]  /*8600*/  ISETP.GE.AND P1, PT, R24, c[0x0][0x1d4], PT ;  /* 0x0000750018007a0c */ /* 0x000fe20003f26270 */
[----:B------:R-:W-:Y:S01]  /*8610*/  IMAD.WIDE.U32 R8, R31, c[0x0][0x1e8], R4 ;  /* 0x00007a001f087a25 */ /* 0x000fe200078e0004 */
[----:B------:R-:W-:-:S03]  /*8620*/  ISETP.GE.AND P6, PT, R19, c[0x0][0x1d4], PT ;  /* 0x0000750013007a0c */ /* 0x000fc60003fc6270 */
[----:B------:R-:W-:Y:S01]  /*8630*/  IMAD R4, R11, c[0x0][0x1a8], RZ ;  /* 0x00006a000b047a24 */ /* 0x000fe200078e02ff */
[----:B------:R-:W-:Y:S01]  /*8640*/  SEL R10, RZ, 0xffffffff, P6 ;  /* 0xffffffffff0a7807 */ /* 0x000fe20003000000 */
[----:B------:R-:W-:Y:S01]  /*8650*/  IMAD.WIDE.U32 R2, R0, c[0x0][0x1a8], R2 ;  /* 0x00006a0000027a25 */ /* 0x000fe200078e0002 */
[----:B------:R-:W-:-:S03]  /*8660*/  LOP3.LUT R20, R20, 0xfffffffe, RZ, 0xc0, !PT ;  /* 0xfffffffe14147812 */ /* 0x000fc600078ec0ff */
[----:B------:R-:W-:Y:S01]  /*8670*/  IMAD R11, R0, c[0x0][0x1ac], R4 ;  /* 0x00006b00000b7a24 */ /* 0x000fe200078e0204 */
[----:B------:R-:W-:Y:S01]  /*8680*/  SHF.L.U32 R10, R10, 0x1, RZ ;  /* 0x000000010a0a7819 */ /* 0x000fe200000006ff */
[----:B------:R-:W-:Y:S01]  /*8690*/  IMAD.IADD R7, R7, 0x1, R12 ;  /* 0x0000000107077824 */ /* 0x000fe200078e020c */
[----:B------:R-:W-:Y:S01]  /*86a0*/  SEL R12, RZ, 0x1, P1 ;  /* 0x00000001ff0c7807 */ /* 0x000fe20000800000 */
[----:B------:R-:W-:Y:S01]  /*86b0*/  IMAD.IADD R3, R3, 0x1, R11 ;  /* 0x0000000103037824 */ /* 0x000fe200078e020b */
[----:B------:R-:W-:Y:S02]  /*86c0*/  @P1 LOP3.LUT R20, R20, 0x1, RZ, 0xfc, !PT ;  /* 0x0000000114141812 */ /* 0x000fe400078efcff */
[----:B------:R-:W-:Y:S01]  /*86d0*/  LEA R11, P0, R2, c[0x0][0x160], 0x1 ;  /* 0x00005800020b7a11 */ /* 0x000fe200078008ff */
[----:B------:R-:W-:Y:S01]  /*86e0*/  IMAD.WIDE.U32 R4, R31, c[0x0][0x210], R6 ;  /* 0x000084001f047a25 */ /* 0x000fe200078e0006 */
[----:B------:R-:W-:Y:S02]  /*86f0*/  ISETP.NE.U32.AND P1, PT, RZ, c[0x0][0x350], PT ;  /* 0x0000d400ff007a0c */ /* 0x000fe40003f25070 */
[----:B------:R-:W-:-:S02]  /*8700*/  LOP3.LUT R6, R10, 0x2, R12, 0xe2, !PT ;  /* 0x000000020a067812 */ /* 0x000fc400078ee20c */
[----:B------:R-:W-:Y:S02]  /*8710*/  LEA.HI.X R10, R2, c[0x0][0x164], R3, 0x1, P0 ;  /* 0x00005900020a7a11 */ /* 0x000fe400000f0c03 */
[----:B------:R-:W-:Y:S01]  /*8720*/  ISETP.NE.AND.EX P0, PT, RZ, c[0x0][0x354], PT, P1 ;  /* 0x0000d500ff007a0c */ /* 0x000fe20003f05310 */
[C---:B------:R-:W-:Y:S01]  /*8730*/  IMAD R9, R31.reuse, c[0x0][0x1ec], R9 ;  /* 0x00007b001f097a24 */ /* 0x040fe200078e0209 */
[----:B------:R1:W-:Y:S01]  /*8740*/  STL [R1+0x20], R20 ;  /* 0x0000201401007387 */ /* 0x0003e20000100800 */
[----:B------:R-:W-:Y:S01]  /*8750*/  IMAD R5, R31, c[0x0][0x214], R5 ;  /* 0x000085001f057a24 */ /* 0x000fe200078e0205 */
[----:B------:R-:W-:-:S04]  /*8760*/  ISETP.GE.AND P5, PT, R18, c[0x0][0x1d4], PT ;  /* 0x0000750012007a0c */ /* 0x000fc80003fa6270 */
[----:B------:R-:W-:Y:S02]  /*8770*/  SEL R3, RZ, 0x4, P5 ;  /* 0x00000004ff037807 */ /* 0x000fe40002800000 */
[----:B------:R-:W-:Y:S02]  /*8780*/  ISETP.GE.AND P3, PT, R24, c[0x0][0x198], PT ;  /* 0x0000660018007a0c */ /* 0x000fe40003f66270 */
[----:B------:R-:W-:Y:S02]  /*8790*/  ISETP.GE.AND P4, PT, R18, c[0x0][0x198], PT ;  /* 0x0000660012007a0c */ /* 0x000fe40003f86270 */
[----:B------:R-:W-:Y:S02]  /*87a0*/  LOP3.LUT R94, R6, R3, RZ, 0xfc, !PT ;  /* 0x00000003065e7212 */ /* 0x000fe400078efcff */
[----:B------:R-:W-:Y:S02]  /*87b0*/  IADD3 R108, R215, -0x1, RZ ;  /* 0xffffffffd76c7810 */ /* 0x000fe40007ffe0ff */
[----:B--2---:R-:W-:-:S02]  /*87c0*/  @P2 SHF.R.S32.HI R0, RZ, 0x1f, R14 ;  /* 0x0000001fff002819 */ /* 0x004fc4000001140e */
[----:B------:R-:W-:Y:S01]  /*87d0*/  @!P2 MOV R0, R27 ;  /* 0x0000001b0000a202 */ /* 0x000fe20000000f00 */
[----:B------:R-:W-:-:S03]  /*87e0*/  @!P2 IMAD.MOV.U32 R14, RZ, RZ, R26 ;  /* 0x000000ffff0ea224 */ /* 0x000fc600078e001a */
[----:B------:R-:W-:Y:S02]  /*87f0*/  SEL R2, R0, RZ, !P0 ;  /* 0x000000ff00027207 */ /* 0x000fe40004000000 */
[----:B------:R-:W-:-:S03]  /*8800*/  SEL R0, R14, RZ, !P0 ;  /* 0x000000ff0e007207 */ /* 0x000fc60004000000 */
[C---:B------:R-:W-:Y:S02]  /*8810*/  IMAD R12, R2.reuse, c[0x0][0x1f0], RZ ;  /* 0x00007c00020c7a24 */ /* 0x040fe400078e02ff */
[----:B------:R-:W-:Y:S02]  /*8820*/  IMAD R7, R2, c[0x0][0x218], RZ ;  /* 0x0000860002077a24 */ /* 0x000fe400078e02ff */
[----:B------:R-:W-:-:S04]  /*8830*/  IMAD.WIDE.U32 R14, R0, c[0x0][0x1f0], R8 ;  /* 0x00007c00000e7a25 */ /* 0x000fc800078e0008 */
[----:B------:R-:W-:-:S04]  /*8840*/  IMAD R2, R0, c[0x0][0x1f4], R12 ;  /* 0x00007d0000027a24 */ /* 0x000fc800078e020c */
[----:B------:R-:W-:Y:S01]  /*8850*/  IMAD.IADD R2, R15, 0x1, R2 ;  /* 0x000000010f027824 */ /* 0x000fe200078e0202 */
[----:B------:R1:W-:Y:S04]  /*8860*/  STL.64 [R1+0x8], R14 ;  /* 0x0000080e01007387 */ /* 0x0003e80000100a00 */
[----:B------:R1:W-:Y:S01]  /*8870*/  STL [R1+0x4], R2 ;  /* 0x0000040201007387 */ /* 0x0003e20000100800 */
[----:B------:R-:W-:-:S04]  /*8880*/  IMAD.WIDE.U32 R244, R0, c[0x0][0x218], R4 ;  /* 0x0000860000f47a25 */ /* 0x000fc800078e0004 */
[----:B------:R-:W-:Y:S01]  /*8890*/  IMAD R0, R0, c[0x0][0x21c], R7 ;  /* 0x0000870000007a24 */ /* 0x000fe200078e0207 */
[----:B------:R-:W-:Y:S02]  /*88a0*/  ISETP.GE.AND P2, PT, R19, c[0x0][0x198], PT ;  /* 0x0000660013007a0c */ /* 0x000fe40003f46270 */
[----:B------:R-:W-:Y:S02]  /*88b0*/  IADD3 R9, R16, R17, RZ ;  /* 0x0000001110097210 */ /* 0x000fe40007ffe0ff */
[----:B------:R-:W-:Y:S01]  /*88c0*/  IADD3 R249, R245, R0, RZ ;  /* 0x00000000f5f97210 */ /* 0x000fe20007ffe0ff */
[----:B------:R-:W-:Y:S06]  /*88d0*/  BRA.DIV ~URZ, `(.L_x_1247) ;  /* 0x000165427f007947 */ /* 0x000fec000b800000 */
[----:B------:R2:W3:Y:S02]  /*88e0*/  SHFL.IDX PT, R8, R10, RZ, 0x1c1f ;  /* 0x001c1fff0a087589 */ /* 0x0004e400000e0000 */
.L_x_1389:
[----:B------:R-:W-:Y:S05]  /*88f0*/  BRA.DIV ~URZ, `(.L_x_1248) ;  /* 0x000165927f007947 */ /* 0x000fea000b800000 */
[----:B------:R4:W1:Y:S02]  /*8900*/  SHFL.IDX PT, R0, R11, RZ, 0x1c1f ;  /* 0x001c1fff0b007589 */ /* 0x00086400000e0000 */
.L_x_1390:
[----:B-12---:R-:W2:Y:S01]  /*8910*/  LDL R2, [R1+0x4c] ;  /* 0x00004c0001027983 */ /* 0x006ea20000100800 */
[----:B------:R-:W-:Y:S01]  /*8920*/  BSSY B0, `(.L_x_1249) ;  /* 0x0000017000007945 */ /* 0x000fe20003800000 */
[----:B--2---:R-:W-:-:S05]  /*8930*/  IMAD R23, R2, c[0x0][0x2c4], RZ ;  /* 0x0000b10002177a24 */ /* 0x004fca00078e02ff */
[----:B------:R-:W-:-:S13]  /*8940*/  ISETP.GE.AND P0, PT, R9, R23, PT ;  /* 0x000000170900720c */ /* 0x000fda0003f06270 */
[----:B------:R-:W-:Y:S05]  /*8950*/  @P0 BRA `(.L_x_1250) ;  /* 0x0000013000000947 */ /* 0x000fea0003800000 */
[----:B------:R-:W2:Y:S04]  /*8960*/  LDL.64 R4, [R1+0x28] ;  /* 0x0000280001047983 */ /* 0x000ea80000100a00 */
[----:B----4-:R-:W4:Y:S04]  /*8970*/  LDL R2, [R1+0x30] ;  /* 0x0000300001027983 */ /* 0x010f280000100800 */
        /* <DEDUP_REMOVED lines=17> */
.L_x_1250:
[----:B------:R-:W-:Y:S05]  /*8a90*/  BSYNC B0 ;  /* 0x0000000000007941 */ /* 0x000fea0003800000 */
.L_x_1249:
[----:B------:R-:W-:Y:S05]  /*8aa0*/  BRA.DIV ~URZ, `(.L_x_1251) ;  /* 0x000164427f007947 */ /* 0x000fea000b800000 */
[----:B---3--:R2:W3:Y:S04]  /*8ab0*/  SHFL.IDX PT, R8, R10, 0x1, 0x1c1f ;  /* 0x003c1f000a087f89 */ /* 0x0084e800000e0000 */
[----:B-1----:R2:W1:Y:S02]  /*8ac0*/  SHFL.IDX PT, R0, R11, 0x1, 0x1c1f ;  /* 0x003c1f000b007f89 */ /* 0x00246400000e0000 */
.L_x_1391:
[----:B------:R-:W-:Y:S01]  /*8ad0*/  IADD3 R2, R9, 0x20, RZ ;  /* 0x0000002009027810 */ /* 0x000fe20007ffe0ff */
[----:B------:R-:W-:Y:S03]  /*8ae0*/  BSSY B0, `(.L_x_1252) ;  /* 0x0000016000007945 */ /* 0x000fe60003800000 */
[----:B------:R-:W-:-:S13]  /*8af0*/  ISETP.GE.AND P0, PT, R2, R23, PT ;  /* 0x000000170200720c */ /* 0x000fda0003f06270 */
[----:B------:R-:W-:Y:S05]  /*8b00*/  @P0 BRA `(.L_x_1253) ;  /* 0x0000013000000947 */ /* 0x000fea0003800000 */
[----:B--2---:R-:W2:Y:S04]  /*8b10*/  LDL.64 R4, [R1+0x28] ;  /* 0x0000280001047983 */ /* 0x004ea80000100a00 */
[----:B----4-:R-:W4:Y:S04]  /*8b20*/  LDL R3, [R1+0x30] ;  /* 0x0000300001037983 */ /* 0x010f280000100800 */
[----:B---3--:R-:W3:Y:S04]  /*8b30*/  LDL R15, [R1+0x70] ;  /* 0x00007000010f7983 */ /* 0x008ee80000100800 */
[----:B------:R-:W3:Y:S04]  /*8b40*/  LDL R13, [R1+0x34] ;  /* 0x00003400010d7983 */ /* 0x000ee80000100800 */
[----:B------:R-:W3:Y:S04]  /*8b50*/  LDL R12, [R1+0x18] ;  /* 0x00001800010c7983 */ /* 0x000ee80000100800 */
[----:B------:R-:W3:Y:S01]  /*8b60*/  LDL R14, [R1+0x6c] ;  /* 0x00006c00010e7983 */ /* 0x000ee20000100800 */
[----:B-12---:R-:W-:-:S04]  /*8b70*/  LEA R6, P0, R4, R0, 0x1 ;  /* 0x0000000004067211 */ /* 0x006fc800078008ff */
        /* <DEDUP_REMOVED lines=12> */
.L_x_1253:
[----:B------:R-:W-:Y:S05]  /*8c40*/  BSYNC B0 ;  /* 0x0000000000007941 */ /* 0x000fea0003800000 */
.L_x_1252:
[----:B------:R-:W-:Y:S05]  /*8c50*/  BRA.DIV ~URZ, `(.L_x_1254) ;  /* 0x000163527f007947 */ /* 0x000fea000b800000 */
[----:B---3--:R3:W2:Y:S02]  /*8c60*/  SHFL.IDX PT, R8, R10, 0x2, 0x1c1f ;  /* 0x005c1f000a087f89 */ /* 0x0086a400000e0000 */
.L_x_1392:
[----:B------:R-:W-:Y:S05]  /*8c70*/  BRA.DIV ~URZ, `(.L_x_1255) ;  /* 0x000163a27f007947 */ /* 0x000fea000b800000 */
[----:B-1----:R1:W3:Y:S02]  /*8c80*/  SHFL.IDX PT, R0, R11, 0x2, 0x1c1f ;  /* 0x005c1f000b007f89 */ /* 0x0022e400000e0000 */
.L_x_1393:
        /* <DEDUP_REMOVED lines=23> */
.L_x_1257:
[----:B------:R-:W-:Y:S05]  /*8e00*/  BSYNC B0 ;  /* 0x0000000000007941 */ /* 0x000fea0003800000 */
.L_x_1256:
[----:B------:R-:W-:Y:S05]  /*8e10*/  BRA.DIV ~URZ, `(.L_x_1258) ;  /* 0x000162627f007947 */ /* 0x000fea000b800000 */
[----:B--2---:R2:W1:Y:S04]  /*8e20*/  SHFL.IDX PT, R6, R10, 0x3, 0x1c1f ;  /* 0x007c1f000a067f89 */ /* 0x00446800000e0000 */
[----:B---3--:R2:W3:Y:S02]  /*8e30*/  SHFL.IDX PT, R0, R11, 0x3, 0x1c1f ;  /* 0x007c1f000b007f89 */ /* 0x0084e400000e0000 */
.L_x_1394:
[----:B--2---:R-:W2:Y:S04]  /*8e40*/  LDL.64 R12, [R1+0x28] ;  /* 0x00002800010c7983 */ /* 0x004ea80000100a00 */
[----:B----4-:R-:W4:Y:S04]  /*8e50*/  LDL R7, [R1+0x30] ;  /* 0x0000300001077983 */ /* 0x010f280000100800 */
[----:B---3--:R-:W3:Y:S04]  /*8e60*/  LDL R8, [R1+0x70] ;  /* 0x0000700001087983 */ /* 0x008ee80000100800 */
[----:B------:R-:W3:Y:S04]  /*8e70*/  LDL R97, [R1+0x18] ;  /* 0x0000180001617983 */ /* 0x000ee80000100800 */
[----:B------:R-:W3:Y:S04]  /*8e80*/  LDL R247, [R1+0x3c] ;  /* 0x00003c0001f77983 */ /* 0x000ee80000100800 */
[----:B------:R-:W3:Y:S04]  /*8e90*/  LDL R10, [R1+0x34] ;  /* 0x00003400010a7983 */ /* 0x000ee80000100800 */
[----:B-1----:R-:W3:Y:S04]  /*8ea0*/  LDL R11, [R1+0x6c] ;  /* 0x00006c00010b7983 */ /* 0x002ee80000100800 */
[----:B------:R-:W3:Y:S04]  /*8eb0*/  LDL.64 R146, [R1+0x8] ;  /* 0x0000080001927983 */ /* 0x000ee80000100a00 */
[----:B------:R-:W3:Y:S04]  /*8ec0*/  LDL R144, [R1+0x4] ;  /* 0x0000040001907983 */ /* 0x000ee80000100800 */
[----:B------:R-:W3:Y:S04]  /*8ed0*/  LDL R154, [R1+0x20] ;  /* 0x00002000019a7983 */ /* 0x000ee80000100800 */
[----:B------:R1:W5:Y:S01]  /*8ee0*/  LDL R160, [R1+0x54] ;  /* 0x0000540001a07983 */ /* 0x0003620000100800 */
[----:B------:R-:W-:-:S03]  /*8ef0*/  IADD3 R2, R9, 0x60, RZ ;  /* 0x0000006009027810 */ /* 0x000fc60007ffe0ff */
[----:B------:R-:W1:Y:S01]  /*8f00*/  S2R R99, SR_TID.X ;  /* 0x0000000000637919 */ /* 0x000e620000002100 */
[----:B------:R-:W-:Y:S01]  /*8f10*/  ISETP.GE.AND P0, PT, R2, R23, PT ;  /* 0x000000170200720c */ /* 0x000fe20003f06270 */
[----:B------:R-:W-:-:S04]  /*8f20*/  IMAD.MOV.U32 R96, RZ, RZ, 0x30 ;  /* 0x00000030ff607424 */ /* 0x000fc800078e00ff */
[----:B------:R-:W-:Y:S01]  /*8f30*/  IMAD R96, R215, -0x30, R96 ;  /* 0xffffffd0d7607824 */ /* 0x000fe200078e0260 */
[----:B------:R-:W-:Y:S02]  /*8f40*/  SHF.R.S32.HI R95, RZ, 0x1f, R108 ;  /* 0x0000001fff5f7819 */ /* 0x000fe4000001146c */
[----:B-1----:R-:W-:-:S04]  /*8f50*/  SHF.R.S32.HI R145, RZ, 0x1f, R99 ;  /* 0x0000001fff917819 */ /* 0x002fc80000011463 */
[----:B------:R-:W-:-:S04]  /*8f60*/  LEA.HI R145, R145, R99, RZ, 0x2 ;  /* 0x0000006391917211 */ /* 0x000fc800078f10ff */
[----:B------:R-:W-:Y:S01]  /*8f70*/  SHF.R.S32.HI R145, RZ, 0x2, R145 ;  /* 0x00000002ff917819 */ /* 0x000fe20000011491 */
[----:B------:R-:W-:Y:S01]  /*8f80*/  IMAD.MOV.U32 R141, RZ, RZ, c[0x0][0x2c4] ;  /* 0x0000b100ff8d7624 */ /* 0x000fe200078e00ff */
[----:B--2---:R-:W-:-:S04]  /*8f90*/  @!P0 LEA R4, P1, R12, R0, 0x1 ;  /* 0x000000000c048211 */ /* 0x004fc800078208ff */
[----:B------:R-:W-:Y:S02]  /*8fa0*/  @!P0 LEA.HI.X R5, R12, R6, R13, 0x1, P1 ;  /* 0x000000060c058211 */ /* 0x000fe400008f0c0d */
[----:B----4-:R-:W-:-:S04]  /*8fb0*/  @!P0 LEA R2, P1, R7, R0, 0x1 ;  /* 0x0000000007028211 */ /* 0x010fc800078208ff */
[----:B---3--:R-:W-:Y:S01]  /*8fc0*/  @!P0 LEA.HI.X R3, R7, R6, R8, 0x1, P1 ;  /* 0x0000000607038211 */ /* 0x008fe200008f0c08 */
[----:B------:R-:W-:Y:S02]  /*8fd0*/  @!P0 IMAD.SHL.U32 R7, R97, 0x2, RZ ;  /* 0x0000000261078824 */ /* 0x000fe400078e00ff */
[----:B------:R-:W-:-:S03]  /*8fe0*/  IMAD.IADD R140, R247, 0x1, R96 ;  /* 0x00000001f78c7824 */ /* 0x000fc600078e0260 */
[----:B------:R-:W-:Y:S01]  /*8ff0*/  @!PT LDS RZ, [RZ] ;  /* 0x00000000fffff984 */ /* 0x000fe20000000800 */
[----:B------:R-:W-:Y:S01]  /*9000*/  @!PT LDS RZ, [RZ] ;  /* 0x00000000fffff984 */ /* 0x000fe20000000800 */
[----:B------:R-:W-:Y:S01]  /*9010*/  @!PT LDS RZ, [RZ] ;  /* 0x00000000fffff984 */ /* 0x000fe20000000800 */
[----:B------:R1:W-:Y:S04]  /*9020*/  @!P0 LDGSTS.E.BYPASS.LTC128B.128 [R7+0x7880], [R4.64], !P3 ;  /* 0x0788000004078fae */ /* 0x0003e8000d901d46 */
[----:B------:R2:W-:Y:S01]  /*9030*/  @!P0 LDGSTS.E.BYPASS.LTC128B.128 [R7+0x9880], [R2.64], !P2 ;  /* 0x0988000002078fae */ /* 0x0005e2000d101d46 */
[----:B------:R-:W-:Y:S01]  /*9040*/  IMAD.MOV.U32 R142, RZ, RZ, R146 ;  /* 0x000000ffff8e7224 */ /* 0x000fe200078e0092 */
[----:B-1----:R-:W-:Y:S02]  /*9050*/  @!P0 LEA R4, P1, R10, R0, 0x1 ;  /* 0x000000000a048211 */ /* 0x002fe400078208ff */
[----:B------:R-:W-:Y:S01]  /*9060*/  IMNMX R0, R140, 0x30, PT ;  /* 0x000000308c007817 */ /* 0x000fe20003800200 */
[----:B------:R-:W-:-:S04]  /*9070*/  IMAD R5, R95, c[0x0][0x1e0], RZ ;  /* 0x000078005f057a24 */ /* 0x000fc800078e02ff */
[----:B------:R-:W-:Y:S02]  /*9080*/  IMAD.IADD R0, R0, 0x1, -R145 ;  /* 0x0000000100007824 */ /* 0x000fe400078e0a91 */
[----:B------:R-:W-:Y:S01]  /*9090*/  IMAD R8, R108, c[0x0][0x1e4], R5 ;  /* 0x000079006c087a24 */ /* 0x000fe200078e0205 */
[----:B------:R-:W-:Y:S01]  /*90a0*/  @!P0 LEA.HI.X R5, R10, R6, R11, 0x1, P1 ;  /* 0x000000060a058211 */ /* 0x000fe200008f0c0b */
[----:B--2---:R-:W-:Y:S01]  /*90b0*/  IMAD.WIDE.U32 R2, R108, c[0x0][0x1e0], RZ ;  /* 0x000078006c027a25 */ /* 0x004fe200078e00ff */
[----:B------:R-:W-:-:S03]  /*90c0*/  ISETP.GE.AND P1, PT, R0, 0x1, PT ;  /* 0x000000010000780c */ /* 0x000fc60003f26270 */
[----:B------:R1:W-:Y:S01]  /*90d0*/  @!P0 LDGSTS.E.BYPASS.LTC128B.128 [R7+0xb880], [R4.64], !P4 ;  /* 0x0b88000004078fae */ /* 0x0003e2000e101d46 */
[----:B------:R-:W-:Y:S01]  /*90e0*/  IMAD.IADD R6, R3, 0x1, R8 ;  /* 0x0000000103067824 */ /* 0x000fe200078e0208 */
[----:B------:R-:W-:Y:S01]  /*90f0*/  ISETP.GE.AND P0, PT, R0, 0x21, PT ;  /* 0x000000210000780c */ /* 0x000fe20003f06270 */
[----:B------:R-:W-:Y:S01]  /*9100*/  IMAD.MOV.U32 R143, RZ, RZ, R144 ;  /* 0x000000ffff8f7224 */ /* 0x000fe200078e0090 */
[----:B------:R-:W0:Y:S01]  /*9110*/  LDGDEPBAR ;  /* 0x00000000000079af */ /* 0x000e220000000000 */
[----:B------:R-:W-:Y:S01]  /*9120*/  WARPSYNC 0xffffffff ;  /* 0xffffffff00007948 */ /* 0x000fe20003800000 */
[----:B------:R-:W-:Y:S02]  /*9130*/  IMAD R0, R6, 0x30, RZ ;  /* 0x0000003006007824 */ /* 0x000fe400078e02ff */
[----:B------:R-:W-:-:S04]  /*9140*/  IMAD.WIDE.U32 R2, R2, 0x30, R142 ;  /* 0x0000003002027825 */ /* 0x000fc800078e008e */
[----:B------:R-:W-:Y:S02]  /*9150*/  IMAD.MOV.U32 R8, RZ, RZ, 0x20 ;  /* 0x00000020ff087424 */ /* 0x000fe400078e00ff */
[----:B------:R-:W-:Y:S01]  /*9160*/  IMAD.IADD R0, R3, 0x1, R0 ;  /* 0x0000000103007824 */ /* 0x000fe200078e0200 */
[----:B------:R-:W-:Y:S01]  /*9170*/  BAR.SYNC.DEFER_BLOCKING 0x0 ;  /* 0x0000000000007b1d */ /* 0x000fe20000010000 */
[----:B------:R-:W-:Y:S01]  /*9180*/  LOP3.LUT P3, RZ, R154, 0x1, RZ, 0xc0, !PT ;  /* 0x000000019aff7812 */ /* 0x000fe2000786c0ff */
[----:B-1----:R-:W-:Y:S01]  /*9190*/  IMAD.WIDE.U32 R6, R8, c[0x0][0x1e0], RZ ;  /* 0x0000780008067a25 */ /* 0x002fe200078e00ff */
[----:B------:R-:W-:-:S03]  /*91a0*/  @P1 LEA R4, P2, R2, c[0x0][0x1c8], 0x1 ;  /* 0x0000720002041a11 */ /* 0x000fc600078408ff */
[----:B------:R-:W-:Y:S01]  /*91b0*/  IMAD R8, R8, c[0x0][0x1e4], RZ ;  /* 0x0000790008087a24 */ /* 0x000fe200078e02ff */
[C---:B------:R-:W-:Y:S02]  /*91c0*/  @P1 LEA.HI.X R5, R2.reuse, c[0x0][0x1cc], R0, 0x1, P2 ;  /* 0x0000730002051a11 */ /* 0x040fe400010f0c00 */
[----:B------:R-:W-:Y:S01]  /*91d0*/  @P0 IADD3 R3, P2, R2, R6, RZ ;  /* 0x0000000602030210 */ /* 0x000fe20007f5e0ff */
[----:B------:R-:W-:-:S03]  /*91e0*/  @P1 IMAD.SHL.U32 R6, R97, 0x2, RZ ;  /* 0x0000000261061824 */ /* 0x000fc600078e00ff */
[----:B------:R-:W-:Y:S02]  /*91f0*/  @P0 IADD3.X R0, R0, R7, R8, P2, !PT ;  /* 0x0000000700000210 */ /* 0x000fe400017fe408 */
[C---:B------:R-:W-:Y:S01]  /*9200*/  @P0 LEA R2, P2, R3.reuse, c[0x0][0x1c8], 0x1 ;  /* 0x0000720003020a11 */ /* 0x040fe200078408ff */
[----:B------:R-:W-:Y:S01]  /*9210*/  @!PT LDS RZ, [RZ] ;  /* 0x00000000fffff984 */ /* 0x000fe20000000800 */
[----:B------:R-:W-:Y:S01]  /*9220*/  @!PT LDS RZ, [RZ] ;  /* 0x00000000fffff984 */ /* 0x000fe20000000800 */
[----:B------:R-:W-:Y:S01]  /*9230*/  @!PT LDS RZ, [RZ] ;  /* 0x00000000fffff984 */ /* 0x000fe20000000800 */
[----:B------:R1:W-:Y:S03]  /*9240*/  @P1 LDGSTS.E.BYPASS.LTC128B.128 [R6+0x3c80], [R4.64], !P3 ;  /* 0x03c8000004061fae */ /* 0x0003e6000d901d46 */
[----:B------:R-:W-:Y:S01]  /*9250*/  @P0 LEA.HI.X R3, R3, c[0x0][0x1cc], R0, 0x1, P2 ;  /* 0x0000730003030a11 */ /* 0x000fe200010f0c00 */
[----:B------:R-:W-:Y:S01]  /*9260*/  @P0 IMAD.SHL.U32 R0, R97, 0x2, RZ ;  /* 0x0000000261000824 */ /* 0x000fe200078e00ff */
[----:B------:R1:W-:Y:S04]  /*9270*/  @P1 LDGSTS.E.BYPASS.LTC128B.128 [R6+0x4880], [R4.64+0x40], !P6 ;  /* 0x0488004004061fae */ /* 0x0003e8000f101d46 */
[----:B------:R1:W-:Y:S04]  /*9280*/  @P1 LDGSTS.E.BYPASS.LTC128B.128 [R6+0x5480], [R4.64+0x80], !P5 ;  /* 0x0548008004061fae */ /* 0x0003e8000e901d46 */
[----:B------:R1:W-:Y:S04]  /*9290*/  @P0 LDGSTS.E.BYPASS.LTC128B.128 [R0+0x4480], [R2.64], !P3 ;  /* 0x0448000002000fae */ /* 0x0003e8000d901d46 */
[----:B------:R1:W-:Y:S04]  /*92a0*/  @P0 LDGSTS.E.BYPASS.LTC128B.128 [R0+0x5080], [R2.64+0x40], !P6 ;  /* 0x0508004002000fae */ /* 0x0003e8000f101d46 */
[----:B------:R1:W-:Y:S01]  /*92b0*/  @P0 LDGSTS.E.BYPASS.LTC128B.128 [R0+0x5c80], [R2.64+0x80], !P5 ;  /* 0x05c8008002000fae */ /* 0x0003e2000e901d46 */
[----:B------:R-:W-:-:S03]  /*92c0*/  ISETP.LT.AND P0, PT, RZ, c[0x0][0x27c], PT ;  /* 0x00009f00ff007a0c */ /* 0x000fc60003f01270 */
[----:B------:R-:W0:Y:S10]  /*92d0*/  LDGDEPBAR ;  /* 0x00000000000079af */ /* 0x000e340000000000 */
[----:B------:R-:W-:Y:S05]  /*92e0*/  @P0 BRA `(.L_x_1259) ;  /* 0x0000002000000947 */ /* 0x000fea0003800000 */
[----:B------:R-:W-:-:S04]  /*92f0*/  DEPBAR.LE SB0, 0x1 ;  /* 0x000080400000791a */ /* 0x000fc80000000000 */
[----:B------:R-:W-:Y:S05]  /*9300*/  BRA `(.L_x_1260) ;  /* 0x00006f0000007947 */ /* 0x000fea0003800000 */
.L_x_1259:
        /* <DEDUP_REMOVED lines=11> */
[----:B------:R-:W-:Y:S01]  /*93c0*/  IMAD R6, R138, c[0x0][0x294], R0 ;  /* 0x0000a5008a067a24 */ /* 0x000fe200078e0200 */
        /* <DEDUP_REMOVED lines=9> */
[----:B------:R-:W-:Y:S01]  /*9460*/  ISETP.NE.AND P1, PT, R141, 0x1, PT ;  /* 0x000000018d00780c */ /* 0x000fe20003f25270 */
[----:B------:R-:W-:Y:S01]  /*9470*/  IMAD.MOV.U32 R5, RZ, RZ, R7 ;  /* 0x000000ffff057224 */ /* 0x000fe200078e0007 */
[----:B------:R-:W-:Y:S01]  /*9480*/  BSSY B0, `(.L_x_1262) ;  /* 0x0000068000007945 */ /* 0x000fe20003800000 */
[----:B------:R-:W-:Y:S01]  /*9490*/  IMAD.MOV.U32 R7, RZ, RZ, R6 ;  /* 0x000000ffff077224 */ /* 0x000fe200078e0006 */
[----:B------:R-:W-:Y:S01]  /*94a0*/  SHF.R.S32.HI R51, RZ, 0x1f, R29 ;  /* 0x0000001fff337819 */ /* 0x000fe2000001141d */
[----:B------:R-:W-:Y:S01]  /*94b0*/  IMAD.MOV.U32 R6, RZ, RZ, R2 ;  /* 0x000000ffff067224 */ /* 0x000fe200078e0002 */
[----:B------:R-:W-:Y:S01]  /*94c0*/  SHF.R.S32.HI R37, RZ, 0x1f, R30 ;  /* 0x0000001fff257819 */ /* 0x000fe2000001141e */
[----:B------:R-:W-:Y:S01]  /*94d0*/  CS2R R74, SRZ ;  /* 0x00000000004a7805 */ /* 0x000fe2000001ff00 */
[----:B------:R-:W-:Y:S01]  /*94e0*/  SHF.R.S32.HI R52, RZ, 0x1f, R113 ;  /* 0x0000001fff347819 */ /* 0x000fe20000011471 */
[----:B------:R-:W-:Y:S01]  /*94f0*/  CS2R R46, SRZ ;  /* 0x00000000002e7805 */ /* 0x000fe2000001ff00 */
[----:B------:R-:W-:Y:S01]  /*9500*/  SHF.R.S32.HI R53, RZ, 0x1f, R28 ;  /* 0x0000001fff357819 */ /* 0x000fe2000001141c */
[----:B------:R-:W-:Y:S01]  /*9510*/  CS2R R38, SRZ ;  /* 0x0000000000267805 */ /* 0x000fe2000001ff00 */
[----:B------:R-:W-:Y:S01]  /*9520*/  SHF.R.S32.HI R50, RZ, 0x1f, R164 ;  /* 0x0000001fff327819 */ /* 0x000fe200000114a4 */
[----:B------:R-:W-:Y:S01]  /*9530*/  @P1 IMAD.HI.U32 R3, R0, c[0x0][0x2c8], RZ ;  /* 0x0000b20000031a27 */ /* 0x000fe200078e00ff */
[----:B------:R-:W-:Y:S01]  /*9540*/  CS2R R32, SRZ ;  /* 0x0000000000207805 */ /* 0x000fe2000001ff00 */
[----:B------:R-:W-:Y:S01]  /*9550*/  CS2R R24, SRZ ;  /* 0x0000000000187805 */ /* 0x000fe2000001ff00 */
[----:B------:R-:W-:Y:S01]  /*9560*/  CS2R R18, SRZ ;  /* 0x0000000000127805 */ /* 0x000fe2000001ff00 */
[----:B------:R-:W-:Y:S01]  /*9570*/  CS2R R48, SRZ ;  /* 0x0000000000307805 */ /* 0x000fe2000001ff00 */
[----:B------:R-:W-:Y:S01]  /*9580*/  @P1 SHF.R.U32.HI R0, RZ, c[0x0][0x2cc], R3 ;  /* 0x0000b300ff001a19 */ /* 0x000fe20000011603 */
[----:B------:R-:W-:Y:S01]  /*9590*/  CS2R R40, SRZ ;  /* 0x0000000000287805 */ /* 0x000fe2000001ff00 */
[----:B------:R-:W-:Y:S01]  /*95a0*/  CS2R R34, SRZ ;  /* 0x0000000000227805 */ /* 0x000fe2000001ff00 */
[----:B------:R-:W-:Y:S01]  /*95b0*/  CS2R R26, SRZ ;  /* 0x00000000001a7805 */ /* 0x000fe2000001ff00 */
[----:B------:R-:W-:Y:S01]  /*95c0*/  SHF.R.S32.HI R3, RZ, 0x1f, R0 ;  /* 0x0000001fff037819 */ /* 0x000fe20000011400 */
[----:B------:R-:W-:Y:S01]  /*95d0*/  IMAD.WIDE.U32 R4, R0, c[0x0][0x280], R4 ;  /* 0x0000a00000047a25 */ /* 0x000fe200078e0004 */
[----:B------:R-:W-:-:S03]  /*95e0*/  CS2R R20, SRZ ;  /* 0x0000000000147805 */ /* 0x000fc6000001ff00 */
[C---:B------:R-:W-:Y:S01]  /*95f0*/  IMAD R8, R3.reuse, c[0x0][0x280], RZ ;  /* 0x0000a00003087a24 */ /* 0x040fe200078e02ff */
[----:B------:R-:W-:Y:S01]  /*9600*/  LEA R42, P0, R4, c[0x0][0x270], 0x1 ;  /* 0x00009c00042a7a11 */ /* 0x000fe200078008ff */
[----:B------:R-:W-:Y:S02]  /*9610*/  IMAD R9, R3, c[0x0][0x290], RZ ;  /* 0x0000a40003097a24 */ /* 0x000fe400078e02ff */
[C---:B------:R-:W-:Y:S02]  /*9620*/  IMAD R8, R0.reuse, c[0x0][0x284], R8 ;  /* 0x0000a10000087a24 */ /* 0x040fe400078e0208 */
[----:B------:R-:W-:Y:S02]  /*9630*/  IMAD.WIDE.U32 R2, R0, c[0x0][0x290], R6 ;  /* 0x0000a40000027a25 */ /* 0x000fe400078e0006 */
[----:B------:R-:W-:Y:S02]  /*9640*/  CS2R R6, SRZ ;  /* 0x0000000000067805 */ /* 0x000fe4000001ff00 */
[----:B------:R-:W-:Y:S01]  /*9650*/  IMAD.IADD R5, R5, 0x1, R8 ;  /* 0x0000000105057824 */ /* 0x000fe200078e0208 */
[----:B------:R-:W-:Y:S01]  /*9660*/  LEA R43, P1, R2, c[0x0][0x288], 0x1 ;  /* 0x0000a200022b7a11 */ /* 0x000fe200078208ff */
[----:B------:R-:W-:-:S02]  /*9670*/  IMAD R0, R0, c[0x0][0x294], R9 ;  /* 0x0000a50000007a24 */ /* 0x000fc400078e0209 */
[----:B------:R-:W-:Y:S01]  /*9680*/  CS2R R8, SRZ ;  /* 0x0000000000087805 */ /* 0x000fe2000001ff00 */
[----:B------:R-:W-:Y:S01]  /*9690*/  LEA.HI.X R36, R4, c[0x0][0x274], R5, 0x1, P0 ;  /* 0x00009d0004247a11 */ /* 0x000fe200000f0c05 */
[----:B------:R-:W-:Y:S01]  /*96a0*/  IMAD.IADD R0, R3, 0x1, R0 ;  /* 0x0000000103007824 */ /* 0x000fe200078e0200 */
[----:B------:R-:W-:Y:S01]  /*96b0*/  ISETP.GE.AND P0, PT, R22, R23, PT ;  /* 0x000000171600720c */ /* 0x000fe20003f06270 */
[----:B------:R1:W2:Y:S03]  /*96c0*/  SHFL.IDX PT, R4, R42, RZ, 0x1e1f ;  /* 0x001e1fff2a047589 */ /* 0x0002a600000e0000 */
[----:B------:R-:W-:Y:S01]  /*96d0*/  LEA.HI.X R31, R2, c[0x0][0x28c], R0, 0x1, P1 ;  /* 0x0000a300021f7a11 */ /* 0x000fe200008f0c00 */
[----:B------:R1:W3:Y:S04]  /*96e0*/  SHFL.IDX PT, R5, R36, RZ, 0x1e1f ;  /* 0x001e1fff24057589 */ /* 0x0002e800000e0000 */
[----:B------:R1:W4:Y:S04]  /*96f0*/  SHFL.IDX PT, R2, R43, RZ, 0x1e1f ;  /* 0x001e1fff2b027589 */ /* 0x00032800000e0000 */
[----:B------:R1:W1:Y:S01]  /*9700*/  SHFL.IDX PT, R3, R31, RZ, 0x1e1f ;  /* 0x001e1fff1f037589 */ /* 0x00026200000e0000 */
[----:B------:R-:W-:Y:S05]  /*9710*/  @P0 BRA `(.L_x_1263) ;  /* 0x000003e000000947 */ /* 0x000fea0003800000 */
[----:B------:R-:W-:Y:S01]  /*9720*/  ISETP.GE.AND P0, PT, R30, c[0x0][0x27c], PT ;  /* 0x00009f001e007a0c */ /* 0x000fe20003f06270 */
[----:B------:R-:W-:Y:S01]  /*9730*/  CS2R R18, SRZ ;  /* 0x0000000000127805 */ /* 0x000fe2000001ff00 */
[----:B------:R-:W-:Y:S01]  /*9740*/  ISETP.GE.AND P2, PT, R164, c[0x0][0x27c], PT ;  /* 0x00009f00a4007a0c */ /* 0x000fe20003f46270 */
[----:B------:R-:W-:-:S10]  /*9750*/  CS2R R20, SRZ ;  /* 0x0000000000147805 */ /* 0x000fd4000001ff00 */
[C---:B------:R-:W-:Y:S01]  /*9760*/  @!P0 IMAD.SHL.U32 R0, R30.reuse, 0x2, RZ ;  /* 0x000000021e008824 */ /* 0x040fe200078e00ff */
[----:B------:R-:W-:-:S04]  /*9770*/  @!P0 SHF.L.U64.HI R7, R30, 0x1, R37 ;  /* 0x000000011e078819 */ /* 0x000fc80000010225 */
[----:B--2---:R-:W-:-:S05]  /*9780*/  @!P0 IADD3 R8, P1, R4, R0, RZ ;  /* 0x0000000004088210 */ /* 0x004fca0007f3e0ff */
[----:B---3--:R-:W-:Y:S01]  /*9790*/  @!P0 IMAD.X R9, R5, 0x1, R7, P1 ;  /* 0x0000000105098824 */ /* 0x008fe200008e0607 */
[----:B----4-:R-:W-:Y:S01]  /*97a0*/  @!P0 IADD3 R6, P1, R2, R0, RZ ;  /* 0x0000000002068210 */ /* 0x010fe20007f3e0ff */
[----:B------:R-:W-:-:S03]  /*97b0*/  @!P2 IMAD.SHL.U32 R10, R164, 0x2, RZ ;  /* 0x00000002a40aa824 */ /* 0x000fc600078e00ff */
[----:B------:R2:W5:Y:S01]  /*97c0*/  @!P0 LD.E.64 R18, [R8.64] ;  /* 0x0000000608128980 */ /* 0x000562000c101b00 */
[----:B-1----:R-:W-:Y:S01]  /*97d0*/  @!P0 IMAD.X R7, R3, 0x1, R7, P1 ;  /* 0x0000000103078824 */ /* 0x002fe200008e0607 */
[----:B------:R-:W-:-:S04]  /*97e0*/  @!P2 SHF.L.U64.HI R0, R164, 0x1, R50 ;  /* 0x00000001a400a819 */ /* 0x000fc80000010232 */
[----:B------:R1:W5:Y:S01]  /*97f0*/  @!P0 LD.E.64 R20, [R6.64] ;  /* 0x0000000606148980 */ /* 0x000362000c101b00 */
[----:B------:R-:W-:Y:S01]  /*9800*/  ISETP.GE.AND P0, PT, R29, c[0x0][0x27c], PT ;  /* 0x00009f001d007a0c */ /* 0x000fe20003f06270 */
[----:B------:R-:W-:Y:S01]  /*9810*/  CS2R R24, SRZ ;  /* 0x0000000000187805 */ /* 0x000fe2000001ff00 */
[----:B------:R-:W-:Y:S01]  /*9820*/  CS2R R26, SRZ ;  /* 0x00000000001a7805 */ /* 0x000fe2000001ff00 */
[----:B--2---:R-:W-:-:S05]  /*9830*/  @!P2 IADD3 R8, P1, R4, R10, RZ ;  /* 0x0000000a0408a210 */ /* 0x004fca0007f3e0ff */
[----:B------:R-:W-:Y:S01]  /*9840*/  @!P2 IMAD.X R9, R5, 0x1, R0, P1 ;  /* 0x000000010509a824 */ /* 0x000fe200008e0600 */
[----:B-1----:R-:W-:-:S04]  /*9850*/  @!P2 IADD3 R6, P1, R2, R10, RZ ;  /* 0x0000000a0206a210 */ /* 0x002fc80007f3e0ff */
[----:B------:R-:W-:Y:S01]  /*9860*/  @!P0 IMAD.SHL.U32 R10, R29, 0x2, RZ ;  /* 0x000000021d0a8824 */ /* 0x000fe200078e00ff */
[----:B------:R1:W5:Y:S01]  /*9870*/  @!P2 LD.E.64 R24, [R8.64] ;  /* 0x000000060818a980 */ /* 0x000362000c101b00 */
[----:B------:R-:W-:Y:S01]  /*9880*/  @!P2 IMAD.X R7, R3, 0x1, R0, P1 ;  /* 0x000000010307a824 */ /* 0x000fe200008e0600 */
[----:B------:R-:W-:Y:S02]  /*9890*/  ISETP.GE.AND P1, PT, R113, c[0x0][0x27c], PT ;  /* 0x00009f0071007a0c */ /* 0x000fe40003f26270 */
[----:B------:R-:W-:Y:S02]  /*98a0*/  @!P0 SHF.L.U64.HI R0, R29, 0x1, R51 ;  /* 0x000000011d008819 */ /* 0x000fe40000010233 */
[----:B------:R2:W5:Y:S01]  /*98b0*/  @!P2 LD.E.64 R26, [R6.64] ;  /* 0x00000006061aa980 */ /* 0x000562000c101b00 */
[----:B------:R-:W-:Y:S01]  /*98c0*/  CS2R R32, SRZ ;  /* 0x0000000000207805 */ /* 0x000fe2000001ff00 */
[----:B------:R-:W-:Y:S01]  /*98d0*/  CS2R R34, SRZ ;  /* 0x0000000000227805 */ /* 0x000fe2000001ff00 */
[----:B-1----:R-:W-:-:S05]  /*98e0*/  @!P0 IADD3 R8, P2, R4, R10, RZ ;  /* 0x0000000a04088210 */ /* 0x002fca0007f5e0ff */
[----:B------:R-:W-:Y:S01]  /*98f0*/  @!P0 IMAD.X R9, R5, 0x1, R0, P2 ;  /* 0x0000000105098824 */ /* 0x000fe200010e0600 */
[----:B--2---:R-:W-:Y:S01]  /*9900*/  @!P0 IADD3 R6, P2, R2, R10, RZ ;  /* 0x0000000a02068210 */ /* 0x004fe20007f5e0ff */
[----:B------:R-:W-:-:S03]  /*9910*/  @!P1 IMAD.SHL.U32 R10, R113, 0x2, RZ ;  /* 0x00000002710a9824 */ /* 0x000fc600078e00ff */
[----:B------:R1:W5:Y:S01]  /*9920*/  @!P0 LD.E.64 R32, [R8.64] ;  /* 0x0000000608208980 */ /* 0x000362000c101b00 */
[----:B------:R-:W-:Y:S01]  /*9930*/  @!P0 IMAD.X R7, R3, 0x1, R0, P2 ;  /* 0x0000000103078824 */ /* 0x000fe200010e0600 */
[-C--:B------:R-:W-:Y:S02]  /*9940*/  @!P1 IADD3 R12, P3, R4, R10.reuse, RZ ;  /* 0x0000000a040c9210 */ /* 0x080fe40007f7e0ff */
[----:B------:R-:W-:Y:S02]  /*9950*/  @!P1 SHF.L.U64.HI R0, R113, 0x1, R52 ;  /* 0x0000000171009819 */ /* 0x000fe40000010234 */
[----:B------:R2:W5:Y:S01]  /*9960*/  @!P0 LD.E.64 R34, [R6.64] ;  /* 0x0000000606228980 */ /* 0x000562000c101b00 */
[----:B------:R-:W-:Y:S02]  /*9970*/  @!P1 IADD3 R10, P0, R2, R10, RZ ;  /* 0x0000000a020a9210 */ /* 0x000fe40007f1e0ff */
[----:B------:R-:W-:-:S03]  /*9980*/  ISETP.GE.AND P2, PT, R114, c[0x0][0x27c], PT ;  /* 0x00009f0072007a0c */ /* 0x000fc60003f46270 */
[--C-:B------:R-:W-:Y:S01]  /*9990*/  @!P1 IMAD.X R11, R3, 0x1, R0.reuse, P0 ;  /* 0x00000001030b9824 */ /* 0x100fe200000e0600 */
[----:B------:R-:W-:Y:S01]  /*99a0*/  ISETP.GE.AND P0, PT, R28, c[0x0][0x27c], PT ;  /* 0x00009f001c007a0c */ /* 0x000fe20003f06270 */
[----:B------:R-:W-:-:S08]  /*99b0*/  @!P1 IMAD.X R13, R5, 0x1, R0, P3 ;  /* 0x00000001050d9824 */ /* 0x000fd000018e0600 */
[----:B------:R-:W-:Y:S01]  /*99c0*/  @!P2 IMAD.WIDE R16, R114, 0x2, R4 ;  /* 0x000000027210a825 */ /* 0x000fe200078e0204 */
[----:B-1----:R-:W-:-:S03]  /*99d0*/  CS2R R8, SRZ ;  /* 0x0000000000087805 */ /* 0x002fc6000001ff00 */
[----:B------:R-:W-:Y:S01]  /*99e0*/  @!P2 IMAD.WIDE R14, R114, 0x2, R2 ;  /* 0x00000002720ea825 */ /* 0x000fe200078e0202 */
[----:B--2---:R-:W-:-:S03]  /*99f0*/  CS2R R6, SRZ ;  /* 0x0000000000067805 */ /* 0x004fc6000001ff00 */
[----:B------:R-:W-:Y:S01]  /*9a00*/  @!P0 IMAD.SHL.U32 R0, R28, 0x2, RZ ;  /* 0x000000021c008824 */ /* 0x000fe200078e00ff */
[----:B------:R1:W5:Y:S04]  /*9a10*/  @!P2 LD.E.64 R8, [R16.64] ;  /* 0x000000061008a980 */ /* 0x000368000c101b00 */
[----:B------:R2:W5:Y:S01]  /*9a20*/  @!P2 LD.E.64 R6, [R14.64] ;  /* 0x000000060e06a980 */ /* 0x000562000c101b00 */
[----:B------:R-:W-:Y:S01]  /*9a30*/  @!P0 IADD3 R4, P2, R4, R0, RZ ;  /* 0x0000000004048210 */ /* 0x000fe20007f5e0ff */
[----:B------:R-:W-:Y:S01]  /*9a40*/  CS2R R38, SRZ ;  /* 0x0000000000267805 */ /* 0x000fe2000001ff00 */
[----:B------:R-:W-:Y:S01]  /*9a50*/  CS2R R40, SRZ ;  /* 0x0000000000287805 */ /* 0x000fe2000001ff00 */
[----:B------:R-:W-:Y:S01]  /*9a60*/  CS2R R46, SRZ ;  /* 0x00000000002e7805 */ /* 0x000fe2000001ff00 */
[----:B------:R-:W-:-:S03]  /*9a70*/  CS2R R48, SRZ ;  /* 0x0000000000307805 */ /* 0x000fc6000001ff00 */
[----:B------:R1:W5:Y:S04]  /*9a80*/  @!P1 LD.E.64 R38, [R12.64] ;  /* 0x000000060c269980 */ /* 0x000368000c101b00 */
[----:B------:R1:W5:Y:S01]  /*9a90*/  @!P1 LD.E.64 R40, [R10.64] ;  /* 0x000000060a289980 */ /* 0x000362000c101b00 */
[----:B--2---:R-:W-:-:S05]  /*9aa0*/  @!P0 SHF.L.U64.HI R14, R28, 0x1, R53 ;  /* 0x000000011c0e8819 */ /* 0x004fca0000010235 */
[----:B------:R-:W-:Y:S01]  /*9ab0*/  @!P0 IMAD.X R5, R5, 0x1, R14, P2 ;  /* 0x0000000105058824 */ /* 0x000fe200010e060e */
[----:B------:R-:W-:-:S04]  /*9ac0*/  @!P0 IADD3 R2, P2, R2, R0, RZ ;  /* 0x0000000002028210 */ /* 0x000fc80007f5e0ff */
[----:B------:R1:W5:Y:S01]  /*9ad0*/  @!P0 LD.E.64 R46, [R4.64] ;  /* 0x00000006042e8980 */ /* 0x000362000c101b00 */
[----:B------:R-:W-:-:S05]  /*9ae0*/  @!P0 IMAD.X R3, R3, 0x1, R14, P2 ;  /* 0x0000000103038824 */ /* 0x000fca00010e060e */
[----:B------:R1:W5:Y:S03]  /*9af0*/  @!P0 LD.E.64 R48, [R2.64] ;  /* 0x0000000602308980 */ /* 0x000366000c101b00 */
.L_x_1263:
[----:B------:R-:W-:Y:S05]  /*9b00*/  BSYNC B0 ;  /* 0x0000000000007941 */ /* 0x000fea0003800000 */
.L_x_1262:
        /* <DEDUP_REMOVED lines=50> */
[----:B------:R-:W-:-:S03]  /*9e30*/  CS2R R44, SRZ ;  /* 0x00000000002c7805 */ /* 0x000fc6000001ff00 */
[----:B------:R1:W2:Y:S01]  /*9e40*/  SHFL.IDX PT, R3, R31, 0x1, 0x1e1f ;  /* 0x003e1f001f037f89 */ /* 0x0002a200000e0000 */
[----:B---3--:R-:W-:Y:S01]  /*9e50*/  CS2R R42, SRZ ;  /* 0x00000000002a7805 */ /* 0x008fe2000001ff00 */
[----:B-1----:R-:W-:Y:S01]  /*9e60*/  PRMT R31, R11, 0x5410, R12 ;  /* 0x000054100b1f7816 */ /* 0x002fe2000000000c */
[----:B------:R-:W-:Y:S05]  /*9e70*/  @P0 BRA `(.L_x_1265) ;  /* 0x000003e000000947 */ /* 0x000fea0003800000 */
[----:B--2-4-:R-:W-:Y:S01]  /*9e80*/  ISETP.GE.AND P0, PT, R30, c[0x0][0x27c], PT ;  /* 0x00009f001e007a0c */ /* 0x014fe20003f06270 */
[----:B------:R-:W-:Y:S01]  /*9e90*/  CS2R R54, SRZ ;  /* 0x0000000000367805 */ /* 0x000fe2000001ff00 */
[----:B------:R-:W-:Y:S01]  /*9ea0*/  ISETP.GE.AND P2, PT, R164, c[0x0][0x27c], PT ;  /* 0x00009f00a4007a0c */ /* 0x000fe20003f46270 */
[----:B------:R-:W-:-:S10]  /*9eb0*/  CS2R R56, SRZ ;  /* 0x0000000000387805 */ /* 0x000fd4000001ff00 */
[C---:B------:R-:W-:Y:S01]  /*9ec0*/  @!P0 IMAD.SHL.U32 R0, R30.reuse, 0x2, RZ ;  /* 0x000000021e008824 */ /* 0x040fe200078e00ff */
[----:B------:R-:W-:-:S04]  /*9ed0*/  @!P0 SHF.L.U64.HI R11, R30, 0x1, R37 ;  /* 0x000000011e0b8819 */ /* 0x000fc80000010225 */
[----:B------:R-:W-:-:S05]  /*9ee0*/  @!P0 IADD3 R12, P1, R4, R0, RZ ;  /* 0x00000000040c8210 */ /* 0x000fca0007f3e0ff */
        /* <DEDUP_REMOVED lines=8> */
[----:B------:R-:W-:Y:S01]  /*9f70*/  CS2R R60, SRZ ;  /* 0x00000000003c7805 */ /* 0x000fe2000001ff00 */
[----:B-1----:R-:W-:Y:S02]  /*9f80*/  @!P2 IADD3 R12, P1, R4, R0, RZ ;  /* 0x00000000040ca210 */ /* 0x002fe40007f3e0ff */
[----:B--2---:R-:W-:-:S05]  /*9f90*/  @!P2 SHF.L.U64.HI R11, R164, 0x1, R50 ;  /* 0x00000001a40ba819 */ /* 0x004fca0000010232 */
[--C-:B------:R-:W-:Y:S01]  /*9fa0*/  @!P2 IMAD.X R13, R5, 0x1, R11.reuse, P1 ;  /* 0x00000001050da824 */ /* 0x100fe200008e060b */
[----:B------:R-:W-:Y:S02]  /*9fb0*/  @!P2 IADD3 R10, P1, R2, R0, RZ ;  /* 0x00000000020aa210 */ /* 0x000fe40007f3e0ff */
[----:B------:R-:W-:Y:S02]  /*9fc0*/  @!P0 IMAD.SHL.U32 R0, R29, 0x2, RZ ;  /* 0x000000021d008824 */ /* 0x000fe400078e00ff */
[----:B------:R1:W5:Y:S01]  /*9fd0*/  @!P2 LD.E.64 R58, [R12.64] ;  /* 0x000000060c3aa980 */ /* 0x000362000c101b00 */
[----:B------:R-:W-:Y:S01]  /*9fe0*/  @!P2 IMAD.X R11, R3, 0x1, R11, P1 ;  /* 0x00000001030ba824 */ /* 0x000fe200008e060b */
[----:B------:R-:W-:-:S04]  /*9ff0*/  ISETP.GE.AND P1, PT, R113, c[0x0][0x27c], PT ;  /* 0x00009f0071007a0c */ /* 0x000fc80003f26270 */
[----:B------:R2:W5:Y:S01]  /*a000*/  @!P2 LD.E.64 R60, [R10.64] ;  /* 0x000000060a3ca980 */ /* 0x000562000c101b00 */
[----:B------:R-:W-:Y:S01]  /*a010*/  CS2R R62, SRZ ;  /* 0x00000000003e7805 */ /* 0x000fe2000001ff00 */
[----:B------:R-:W-:Y:S01]  /*a020*/  CS2R R64, SRZ ;  /* 0x0000000000407805 */ /* 0x000fe2000001ff00 */
[----:B-1----:R-:W-:Y:S02]  /*a030*/  @!P0 IADD3 R12, P2, R4, R0, RZ ;  /* 0x00000000040c8210 */ /* 0x002fe40007f5e0ff */
[----:B--2---:R-:W-:-:S05]  /*a040*/  @!P0 SHF.L.U64.HI R11, R29, 0x1, R51 ;  /* 0x000000011d0b8819 */ /* 0x004fca0000010233 */
[----:B------:R-:W-:Y:S01]  /*a050*/  @!P0 IMAD.X R13, R5, 0x1, R11, P2 ;  /* 0x00000001050d8824 */ /* 0x000fe200010e060b */
[----:B------:R-:W-:Y:S01]  /*a060*/  @!P0 IADD3 R10, P2, R2, R0, RZ ;  /* 0x00000000020a8210 */ /* 0x000fe20007f5e0ff */
        /* <DEDUP_REMOVED lines=8> */
[----:B--2---:R-:W-:-:S05]  /*a0f0*/  @!P1 IADD3 R10, P0, R2, R14, RZ ;  /* 0x0000000e020a9210 */ /* 0x004fca0007f1e0ff */
[----:B------:R-:W-:Y:S01]  /*a100*/  @!P1 IMAD.X R11, R3, 0x1, R0, P0 ;  /* 0x00000001030b9824 */ /* 0x000fe200000e0600 */
[----:B------:R-:W-:Y:S02]  /*a110*/  ISETP.GE.AND P0, PT, R28, c[0x0][0x27c], PT ;  /* 0x00009f001c007a0c */ /* 0x000fe40003f06270 */
[----:B-1----:R-:W-:Y:S02]  /*a120*/  @!P1 IADD3 R12, P3, R4, R14, RZ ;  /* 0x0000000e040c9210 */ /* 0x002fe40007f7e0ff */
[----:B------:R-:W-:-:S04]  /*a130*/  @!P2 IMAD.WIDE R16, R114, 0x2, R4 ;  /* 0x000000027210a825 */ /* 0x000fc800078e0204 */
[----:B------:R-:W-:Y:S01]  /*a140*/  @!P1 IMAD.X R13, R5, 0x1, R0, P3 ;  /* 0x00000001050d9824 */ /* 0x000fe200018e0600 */
[----:B------:R1:W5:Y:S01]  /*a150*/  @!P2 LD.E.64 R42, [R16.64] ;  /* 0x00000006102aa980 */ /* 0x000362000c101b00 */
[----:B------:R-:W-:-:S04]  /*a160*/  @!P2 IMAD.WIDE R14, R114, 0x2, R2 ;  /* 0x00000002720ea825 */ /* 0x000fc800078e0202 */
[----:B------:R-:W-:Y:S01]  /*a170*/  @!P0 IMAD.SHL.U32 R0, R28, 0x2, RZ ;  /* 0x000000021c008824 */ /* 0x000fe200078e00ff */
[----:B------:R2:W5:Y:S04]  /*a180*/  @!P2 LD.E.64 R44, [R14.64] ;  /* 0x000000060e2ca980 */ /* 0x000568000c101b00 */
        /* <DEDUP_REMOVED lines=13> */
.L_x_1265:
[----:B--2-4-:R-:W-:Y:S05]  /*a260*/  BSYNC B0 ;  /* 0x0000000000007941 */ /* 0x014fea0003800000 */
.L_x_1264:
        /* <DEDUP_REMOVED lines=50> */
[----:B------:R-:W1:Y:S01]  /*a590*/  LDS.128 R12, [R252+0x4800] ;  /* 0x00480000fc0c7984 */ /* 0x000e620000000c00 */
        /* <DEDUP_REMOVED lines=9> */
[----:B------:R-:W-:Y:S02]  /*a630*/  PRMT R9, R72, 0x5432, R3 ;  /* 0x0000543248097816 */ /* 0x000fe40000000003 */
        /* <DEDUP_REMOVED lines=35> */
.L_x_1269:
[----:B------:R-:W-:Y:S05]  /*a870*/  BSYNC B0 ;  /* 0x0000000000007941 */ /* 0x000fea0003800000 */
.L_x_1268:
[----:B------:R-:W-:Y:S01]  /*a880*/  ISETP.GE.AND P0, PT, R30, c[0x0][0x27c], PT ;  /* 0x00009f001e007a0c */ /* 0x000fe20003f06270 */
[----:B------:R-:W-:-:S12]  /*a890*/  BSSY B0, `(.L_x_1270) ;  /* 0x0000031000007945 */ /* 0x000fd80003800000 */
[----:B------:R-:W-:Y:S05]  /*a8a0*/  @P0 BRA `(.L_x_1271) ;  /* 0x000002f000000947 */ /* 0x000fea0003800000 */
[----:B------:R-:W2:Y:S01]  /*a8b0*/  LDL R22, [R1] ;  /* 0x0000000001167983 */ /* 0x000ea20000100800 */
        /* <DEDUP_REMOVED lines=46> */
.L_x_1271:
[----:B------:R-:W-:Y:S05]  /*aba0*/  BSYNC B0 ;  /* 0x0000000000007941 */ /* 0x000fea0003800000 */
.L_x_1270:
[----:B------:R-:W-:Y:S01]  /*abb0*/  ISETP.GE.AND P0, PT, R164, c[0x0][0x27c], PT ;  /* 0x00009f00a4007a0c */ /* 0x000fe20003f06270 */
[----:B------:R-:W-:-:S12]  /*abc0*/  BSSY B0, `(.L_x_1272) ;  /* 0x0000030000007945 */ /* 0x000fd80003800000 */
[----:B------:R-:W-:Y:S05]  /*abd0*/  @P0 BRA `(.L_x_1273) ;  /* 0x000002e000000947 */ /* 0x000fea0003800000 */
[----:B-1----:R-:W1:Y:S01]  /*abe0*/  LDS.128 R4, [R252+0x6800] ;  /* 0x00680000fc047984 */ /* 0x002e620000000c00 */
        /* <DEDUP_REMOVED lines=11> */
[----:B------:R-:W-:Y:S02]  /*aca0*/  LOP3.LUT R16, R8, 0xffff0000, RZ, 0xc0, !PT ;  /* 0xffff000008107812 */ /* 0x000fe400078ec0ff */
        /* <DEDUP_REMOVED lines=33> */
.L_x_1273:
[----:B------:R-:W-:Y:S05]  /*aec0*/  BSYNC B0 ;  /* 0x0000000000007941 */ /* 0x000fea0003800000 */
.L_x_1272:
        /* <DEDUP_REMOVED lines=50> */
.L_x_1275:
[----:B------:R-:W-:Y:S05]  /*b1f0*/  BSYNC B0 ;  /* 0x0000000000007941 */ /* 0x000fea0003800000 */
.L_x_1274:
        /* <DEDUP_REMOVED lines=49> */
.L_x_1277:
[----:B------:R-:W-:Y:S05]  /*b510*/  BSYNC B0 ;  /* 0x0000000000007941 */ /* 0x000fea0003800000 */
.L_x_1276:
[----:B------:R-:W-:-:S13]  /*b520*/  ISETP.GE.AND P0, PT, R28, c[0x0][0x27c], PT ;  /* 0x00009f001c007a0c */ /* 0x000fda0003f06270 */
[----:B------:R-:W-:Y:S05]  /*b530*/  @P0 BRA `(.L_x_1267) ;  /* 0x000002f000000947 */ /* 0x000fea0003800000 */
[----:B-1----:R-:W2:Y:S01]  /*b540*/  LDL R18, [R1] ;  /* 0x0000000001127983 */ /* 0x002ea20000100800 */
        /* <DEDUP_REMOVED lines=46> */
.L_x_1267:
[----:B------:R-:W-:Y:S05]  /*b830*/  BSYNC B1 ;  /* 0x0000000000017941 */ /* 0x000fea0003800000 */
.L_x_1266:
        /* <DEDUP_REMOVED lines=54> */
.L_x_1280:
[----:B------:R-:W-:Y:S05]  /*bba0*/  BSYNC B0 ;  /* 0x0000000000007941 */ /* 0x000fea0003800000 */
.L_x_1279:
[----:B------:R-:W-:Y:S01]  /*bbb0*/  ISETP.GE.AND P0, PT, R30, c[0x0][0x27c], PT ;  /* 0x00009f001e007a0c */ /* 0x000fe20003f06270 */
[----:B------:R-:W-:-:S12]  /*bbc0*/  BSSY B0, `(.L_x_1281) ;  /* 0x0000031000007945 */ /* 0x000fd80003800000 */
        /* <DEDUP_REMOVED lines=48> */
.L_x_1282:
[----:B------:R-:W-:Y:S05]  /*bed0*/  BSYNC B0 ;  /* 0x0000000000007941 */ /* 0x000fea0003800000 */
.L_x_1281:
        /* <DEDUP_REMOVED lines=49> */
.L_x_1284:
[----:B------:R-:W-:Y:S05]  /*c1f0*/  BSYNC B0 ;  /* 0x0000000000007941 */ /* 0x000fea0003800000 */
.L_x_1283:
        /* <DEDUP_REMOVED lines=50> */
.L_x_1286:
[----:B------:R-:W-:Y:S05]  /*c520*/  BSYNC B0 ;  /* 0x0000000000007941 */ /* 0x000fea0003800000 */
.L_x_1285:
        /* <DEDUP_REMOVED lines=49> */
.L_x_1288:
[----:B------:R-:W-:Y:S05]  /*c840*/  BSYNC B0 ;  /* 0x0000000000007941 */ /* 0x000fea0003800000 */
.L_x_1287:
        /* <DEDUP_REMOVED lines=50> */
.L_x_1261:
[----:B------:R1:W5:Y:S04]  /*cb70*/  LDL R29, [R1+0x88] ;  /* 0x00008800011d7983 */ /* 0x0003680000100800 */
[----:B------:R1:W5:Y:S01]  /*cb80*/  LDL R28, [R1+0x84] ;  /* 0x00008400011c7983 */ /* 0x0003620000100800 */
[----:B------:R-:W-:Y:S01]  /*cb90*/  ISETP.NE.AND P0, PT, R141, 0x1, PT ;  /* 0x000000018d00780c */ /* 0x000fe20003f05270 */
[----:B------:R-:W-:Y:S01]  /*cba0*/  IMAD.MOV.U32 R5, RZ, RZ, R7 ;  /* 0x000000ffff057224 */ /* 0x000fe200078e0007 */
[----:B------:R-:W-:Y:S01]  /*cbb0*/  MOV R7, R6 ;  /* 0x0000000600077202 */ /* 0x000fe20000000f00 */
[----:B------:R-:W-:Y:S01]  /*cbc0*/  IMAD.MOV.U32 R6, RZ, RZ, R2 ;  /* 0x000000ffff067224 */ /* 0x000fe200078e0002 */
        /* <DEDUP_REMOVED lines=9> */
[----:B------:R-:W-:Y:S01]  /*cc60*/  @P0 IMAD.HI.U32 R3, R0, c[0x0][0x2c8], RZ ;  /* 0x0000b20000030a27 */ /* 0x000fe200078e00ff */
[----:B------:R-:W-:Y:S01]  /*cc70*/  CS2R R38, SRZ ;  /* 0x0000000000267805 */ /* 0x000fe2000001ff00 */
[----:B------:R-:W-:-:S03]  /*cc80*/  CS2R R36, SRZ ;  /* 0x0000000000247805 */ /* 0x000fc6000001ff00 */
[----:B------:R-:W-:-:S04]  /*cc90*/  @P0 SHF.R.U32.HI R0, RZ, c[0x0][0x2cc], R3 ;  /* 0x0000b300ff000a19 */ /* 0x000fc80000011603 */
[----:B------:R-:W-:Y:S01]  /*cca0*/  SHF.R.S32.HI R3, RZ, 0x1f, R0 ;  /* 0x0000001fff037819 */ /* 0x000fe20000011400 */
[----:B------:R-:W-:-:S04]  /*ccb0*/  IMAD.WIDE.U32 R4, R0, c[0x0][0x280], R4 ;  /* 0x0000a00000047a25 */ /* 0x000fc800078e0004 */
[C---:B------:R-:W-:Y:S01]  /*ccc0*/  IMAD R9, R3.reuse, c[0x0][0x280], RZ ;  /* 0x0000a00003097a24 */ /* 0x040fe200078e02ff */
[----:B------:R-:W-:Y:S01]  /*ccd0*/  LEA R20, P1, R4, c[0x0][0x270], 0x1 ;  /* 0x00009c0004147a11 */ /* 0x000fe200078208ff */
[----:B------:R-:W-:Y:S02]  /*cce0*/  IMAD R8, R3, c[0x0][0x290], RZ ;  /* 0x0000a40003087a24 */ /* 0x000fe400078e02ff */
[C---:B------:R-:W-:Y:S02]  /*ccf0*/  IMAD.WIDE.U32 R2, R0.reuse, c[0x0][0x290], R6 ;  /* 0x0000a40000027a25 */ /* 0x040fe400078e0006 */
[----:B------:R1:W2:Y:S02]  /*cd00*/  SHFL.IDX PT, R12, R20, RZ, 0x1e1f ;  /* 0x001e1fff140c7589 */ /* 0x0002a400000e0000 */
[----:B------:R-:W-:Y:S01]  /*cd10*/  IMAD R6, R0, c[0x0][0x284], R9 ;  /* 0x0000a10000067a24 */ /* 0x000fe200078e0209 */
[----:B------:R-:W-:Y:S01]  /*cd20*/  LEA R21, P0, R2, c[0x0][0x288], 0x1 ;  /* 0x0000a20002157a11 */ /* 0x000fe200078008ff */
[----:B------:R-:W-:-:S02]  /*cd30*/  IMAD R0, R0, c[0x0][0x294], R8 ;  /* 0x0000a50000007a24 */ /* 0x000fc400078e0208 */
        /* <DEDUP_REMOVED lines=14> */
[----:B------:R-:W-:Y:S01]  /*ce20*/  ISETP.GE.AND P2, PT, R112, c[0x0][0x27c], PT ;  /* 0x00009f0070007a0c */ /* 0x000fe20003f46270 */
[----:B------:R-:W-:Y:S01]  /*ce30*/  CS2R R32, SRZ ;  /* 0x0000000000207805 */ /* 0x000fe2000001ff00 */
[----:B------:R-:W-:Y:S01]  /*ce40*/  CS2R R38, SRZ ;  /* 0x0000000000267805 */ /* 0x000fe2000001ff00 */
[----:B------:R-:W-:Y:S01]  /*ce50*/  CS2R R36, SRZ ;  /* 0x0000000000247805 */ /* 0x000fe2000001ff00 */
[----:B------:R-:W-:Y:S01]  /*ce60*/  CS2R R46, SRZ ;  /* 0x00000000002e7805 */ /* 0x000fe2000001ff00 */
[----:B------:R-:W-:-:S06]  /*ce70*/  CS2R R44, SRZ ;  /* 0x00000000002c7805 */ /* 0x000fcc000001ff00 */
[C---:B------:R-:W-:Y:S01]  /*ce80*/  @!P0 IMAD.SHL.U32 R0, R104.reuse, 0x2, RZ ;  /* 0x0000000268008824 */ /* 0x040fe200078e00ff */
[----:B------:R-:W-:-:S04]  /*ce90*/  @!P0 SHF.L.U64.HI R4, R104, 0x1, R105 ;  /* 0x0000000168048819 */ /* 0x000fc80000010269 */
[-C--:B------:R-:W-:Y:S02]  /*cea0*/  @!P0 IADD3 R16, P1, R12, R0.reuse, RZ ;  /* 0x000000000c108210 */ /* 0x080fe40007f3e0ff */
[----:B---3--:R-:W-:Y:S02]  /*ceb0*/  @!P0 IADD3 R14, P3, R2, R0, RZ ;  /* 0x00000000020e8210 */ /* 0x008fe40007f7e0ff */
[----:B----4-:R-:W-:Y:S02]  /*cec0*/  @!P0 IADD3.X R17, R13, R4, RZ, P1, !PT ;  /* 0x000000040d118210 */ /* 0x010fe40000ffe4ff */
[----:B------:R-:W-:Y:S01]  /*ced0*/  ISETP.GE.AND P1, PT, R111, c[0x0][0x27c], PT ;  /* 0x00009f006f007a0c */ /* 0x000fe20003f26270 */
[----:B-1----:R-:W-:Y:S01]  /*cee0*/  @!P0 IMAD.X R15, R3, 0x1, R4, P3 ;  /* 0x00000001030f8824 */ /* 0x002fe200018e0604 */
[----:B-----5:R-:W-:-:S05]  /*cef0*/  @!P2 SHF.L.U32 R4, R29, 0x3, RZ ;  /* 0x000000031d04a819 */ /* 0x020fca00000006ff */
[----:B------:R-:W-:-:S04]  /*cf00*/  @!P2 IMAD.WIDE R8, R4, 0x2, R12 ;  /* 0x000000020408a825 */ /* 0x000fc800078e020c */
[----:B------:R-:W-:Y:S01]  /*cf10*/  @!P2 IMAD.WIDE R6, R4, 0x2, R2 ;  /* 0x000000020406a825 */ /* 0x000fe200078e0202 */
[----:B------:R1:W5:Y:S03]  /*cf20*/  @!P2 LD.E.128 R32, [R8.64] ;  /* 0x000000060820a980 */ /* 0x000366000c101d00 */
[----:B------:R-:W-:Y:S01]  /*cf30*/  @!P1 IMAD.SHL.U32 R0, R28, 0x8, RZ ;  /* 0x000000081c009824 */ /* 0x000fe200078e00ff */
[----:B------:R2:W5:Y:S03]  /*cf40*/  @!P2 LD.E.128 R36, [R6.64] ;  /* 0x000000060624a980 */ /* 0x000566000c101d00 */
[C---:B------:R-:W-:Y:S01]  /*cf50*/  @!P1 IMAD.WIDE R4, R0.reuse, 0x2, R12 ;  /* 0x0000000200049825 */ /* 0x040fe200078e020c */
[----:B------:R-:W-:Y:S01]  /*cf60*/  CS2R R42, SRZ ;  /* 0x00000000002a7805 */ /* 0x000fe2000001ff00 */
[----:B------:R-:W-:Y:S01]  /*cf70*/  CS2R R40, SRZ ;  /* 0x0000000000287805 */ /* 0x000fe2000001ff00 */
[----:B------:R-:W-:Y:S01]  /*cf80*/  CS2R R10, SRZ ;  /* 0x00000000000a7805 */ /* 0x000fe2000001ff00 */
[----:B------:R-:W-:Y:S01]  /*cf90*/  @!P1 IMAD.WIDE R2, R0, 0x2, R2 ;  /* 0x0000000200029825 */ /* 0x000fe200078e0202 */
[----:B------:R3:W5:Y:S04]  /*cfa0*/  @!P1 LD.E.128 R44, [R4.64] ;  /* 0x00000006042c9980 */ /* 0x000768000c101d00 */
[----:B------:R4:W5:Y:S01]  /*cfb0*/  @!P1 LD.E.128 R40, [R2.64] ;  /* 0x0000000602289980 */ /* 0x000962000c101d00 */
[----:B-1----:R-:W-:Y:S01]  /*cfc0*/  CS2R R8, SRZ ;  /* 0x0000000000087805 */ /* 0x002fe2000001ff00 */
[----:B--2---:R-:W-:-:S05]  /*cfd0*/  CS2R R6, SRZ ;  /* 0x0000000000067805 */ /* 0x004fca000001ff00 */
[----:B------:R4:W5:Y:S01]  /*cfe0*/  @!P0 LD.E.128 R8, [R16.64] ;  /* 0x0000000610088980 */ /* 0x000962000c101d00 */
[----:B---3--:R-:W-:-:S06]  /*cff0*/  CS2R R4, SRZ ;  /* 0x0000000000047805 */ /* 0x008fcc000001ff00 */
[----:B------:R4:W5:Y:S02]  /*d000*/  @!P0 LD.E.128 R4, [R14.64] ;  /* 0x000000060e048980 */ /* 0x000964000c101d00 */
.L_x_1290:
[----:B--2---:R-:W-:Y:S05]  /*d010*/  BSYNC B0 ;  /* 0x0000000000007941 */ /* 0x004fea0003800000 */
.L_x_1289:
[----:B------:R-:W-:Y:S01]  /*d020*/  IADD3 R0, R22, 0x40, RZ ;  /* 0x0000004016007810 */ /* 0x000fe20007ffe0ff */
[----:B---345:R-:W-:Y:S01]  /*d030*/  IMAD.MOV.U32 R2, RZ, RZ, R44 ;  /* 0x000000ffff027224 */ /* 0x038fe200078e002c */
[----:B------:R-:W-:Y:S01]  /*d040*/  MOV R15, R7 ;  /* 0x00000007000f7202 */ /* 0x000fe20000000f00 */
[----:B------:R-:W-:Y:S01]  /*d050*/  IMAD.MOV.U32 R12, RZ, RZ, R46 ;  /* 0x000000ffff0c7224 */ /* 0x000fe200078e002e */
[----:B------:R-:W-:Y:S01]  /*d060*/  ISETP.GE.AND P0, PT, R0, R23, PT ;  /* 0x000000170000720c */ /* 0x000fe20003f06270 */
[----:B------:R-:W-:Y:S01]  /*d070*/  IMAD.MOV.U32 R0, RZ, RZ, R45 ;  /* 0x000000ffff007224 */ /* 0x000fe200078e002d */
[----:B------:R2:W3:Y:S01]  /*d080*/  SHFL.IDX PT, R13, R19, 0x1, 0x1e1f ;  /* 0x003e1f00130d7f89 */ /* 0x0004e200000e0000 */
[----:B-1----:R-:W-:Y:S01]  /*d090*/  IMAD.MOV.U32 R3, RZ, RZ, R47 ;  /* 0x000000ffff037224 */ /* 0x002fe200078e002f */
        /* <DEDUP_REMOVED lines=37> */
[----:B------:R2:W1:Y:S01]  /*d2f0*/  SHFL.IDX PT, R2, R21, 0x1, 0x1e1f ;  /* 0x003e1f0015027f89 */ /* 0x00046200000e0000 */
[----:B------:R-:W-:Y:S01]  /*d300*/  CS2R R48, SRZ ;  /* 0x0000000000307805 */ /* 0x000fe2000001ff00 */
[----:B------:R-:W-:Y:S01]  /*d310*/  CS2R R70, SRZ ;  /* 0x0000000000467805 */ /* 0x000fe2000001ff00 */
[----:B------:R-:W-:Y:S01]  /*d320*/  PRMT R22, R0, 0x5410, R14 ;  /* 0x0000541000167816 */ /* 0x000fe2000000000e */
[----:B------:R2:W4:Y:S01]  /*d330*/  SHFL.IDX PT, R12, R20, 0x1, 0x1e1f ;  /* 0x003e1f00140c7f89 */ /* 0x00052200000e0000 */
[----:B------:R-:W-:Y:S01]  /*d340*/  CS2R R68, SRZ ;  /* 0x0000000000447805 */ /* 0x000fe2000001ff00 */
[----:B------:R-:W-:Y:S01]  /*d350*/  CS2R R62, SRZ ;  /* 0x00000000003e7805 */ /* 0x000fe2000001ff00 */
[----:B------:R-:W-:Y:S01]  /*d360*/  CS2R R60, SRZ ;  /* 0x00000000003c7805 */ /* 0x000fe2000001ff00 */
[----:B------:R2:W1:Y:S01]  /*d370*/  SHFL.IDX PT, R3, R18, 0x1, 0x1e1f ;  /* 0x003e1f0012037f89 */ /* 0x00046200000e0000 */
[----:B------:R-:W-:Y:S01]  /*d380*/  CS2R R54, SRZ ;  /* 0x0000000000367805 */ /* 0x000fe2000001ff00 */
[----:B------:R-:W-:Y:S01]  /*d390*/  CS2R R52, SRZ ;  /* 0x0000000000347805 */ /* 0x000fe2000001ff00 */
[----:B------:R-:W-:Y:S05]  /*d3a0*/  @P0 BRA `(.L_x_1292) ;  /* 0x0000021000000947 */ /* 0x000fea0003800000 */
[----:B---3--:R-:W-:Y:S01]  /*d3b0*/  ISETP.GE.AND P0, PT, R104, c[0x0][0x27c], PT ;  /* 0x00009f0068007a0c */ /* 0x008fe20003f06270 */
        /* <DEDUP_REMOVED lines=8> */
[----:B------:R-:W-:Y:S02]  /*d440*/  @!P0 SHF.L.U64.HI R15, R104, 0x1, R105 ;  /* 0x00000001680f8819 */ /* 0x000fe40000010269 */
[----:B--2---:R-:W-:Y:S02]  /*d450*/  @!P2 SHF.L.U32 R18, R29, 0x3, RZ ;  /* 0x000000031d12a819 */ /* 0x004fe400000006ff */
[-C--:B----4-:R-:W-:Y:S02]  /*d460*/  @!P0 IADD3 R16, P1, R12, R0.reuse, RZ ;  /* 0x000000000c108210 */ /* 0x090fe40007f3e0ff */
[----:B-1----:R-:W-:Y:S01]  /*d470*/  @!P0 IADD3 R14, P3, R2, R0, RZ ;  /* 0x00000000020e8210 */ /* 0x002fe20007f7e0ff */
[C---:B------:R-:W-:Y:S01]  /*d480*/  @!P2 IMAD.WIDE R20, R18.reuse, 0x2, R12 ;  /* 0x000000021214a825 */ /* 0x040fe200078e020c */
[----:B------:R-:W-:Y:S02]  /*d490*/  @!P0 IADD3.X R17, R13, R15, RZ, P1, !PT ;  /* 0x0000000f0d118210 */ /* 0x000fe40000ffe4ff */
[----:B------:R-:W-:Y:S01]  /*d4a0*/  ISETP.GE.AND P1, PT, R111, c[0x0][0x27c], PT ;  /* 0x00009f006f007a0c */ /* 0x000fe20003f26270 */
[----:B------:R-:W-:Y:S01]  /*d4b0*/  @!P0 IMAD.X R15, R3, 0x1, R15, P3 ;  /* 0x00000001030f8824 */ /* 0x000fe200018e060f */
[----:B------:R-:W-:Y:S01]  /*d4c0*/  CS2R R70, SRZ ;  /* 0x0000000000467805 */ /* 0x000fe2000001ff00 */
[----:B------:R-:W-:Y:S01]  /*d4d0*/  @!P2 IMAD.WIDE R18, R18, 0x2, R2 ;  /* 0x000000021212a825 */ /* 0x000fe200078e0202 */
[----:B------:R-:W-:Y:S01]  /*d4e0*/  CS2R R68, SRZ ;  /* 0x0000000000447805 */ /* 0x000fe2000001ff00 */
[----:B------:R-:W-:Y:S01]  /*d4f0*/  CS2R R50, SRZ ;  /* 0x0000000000327805 */ /* 0x000fe2000001ff00 */
[----:B------:R-:W-:Y:S01]  /*d500*/  CS2R R48, SRZ ;  /* 0x0000000000307805 */ /* 0x000fe2000001ff00 */
[----:B------:R-:W-:Y:S01]  /*d510*/  CS2R R54, SRZ ;  /* 0x0000000000367805 */ /* 0x000fe2000001ff00 */
[----:B------:R-:W-:Y:S01]  /*d520*/  CS2R R52, SRZ ;  /* 0x0000000000347805 */ /* 0x000fe2000001ff00 */
[----:B------:R1:W5:Y:S04]  /*d530*/  @!P2 LD.E.128 R56, [R20.64] ;  /* 0x000000061438a980 */ /* 0x000368000c101d00 */
[----:B------:R-:W-:Y:S01]  /*d540*/  @!P1 IMAD.SHL.U32 R0, R28, 0x8, RZ ;  /* 0x000000081c009824 */ /* 0x000fe200078e00ff */
[----:B------:R1:W5:Y:S03]  /*d550*/  @!P2 LD.E.128 R60, [R18.64] ;  /* 0x00000006123ca980 */ /* 0x000366000c101d00 */
[C---:B------:R-:W-:Y:S01]  /*d560*/  @!P1 IMAD.WIDE R12, R0.reuse, 0x2, R12 ;  /* 0x00000002000c9825 */ /* 0x040fe200078e020c */
[----:B------:R1:W5:Y:S03]  /*d570*/  @!P0 LD.E.128 R48, [R16.64] ;  /* 0x0000000610308980 */ /* 0x000366000c101d00 */
[----:B------:R-:W-:Y:S01]  /*d580*/  @!P1 IMAD.WIDE R2, R0, 0x2, R2 ;  /* 0x0000000200029825 */ /* 0x000fe200078e0202 */
[----:B------:R1:W5:Y:S04]  /*d590*/  @!P1 LD.E.128 R72, [R12.64] ;  /* 0x000000060c489980 */ /* 0x000368000c101d00 */
[----:B------:R1:W5:Y:S04]  /*d5a0*/  @!P1 LD.E.128 R68, [R2.64] ;  /* 0x0000000602449980 */ /* 0x000368000c101d00 */
[----:B------:R1:W5:Y:S02]  /*d5b0*/  @!P0 LD.E.128 R52, [R14.64] ;  /* 0x000000060e348980 */ /* 0x000364000c101d00 */
.L_x_1292:
[----:B---3--:R-:W-:Y:S05]  /*d5c0*/  BSYNC B0 ;  /* 0x0000000000007941 */ /* 0x008fea0003800000 */
.L_x_1291:
[----:B-----5:R-:W-:Y:S01]  /*d5d0*/  IMAD.MOV.U32 R0, RZ, RZ, R74 ;  /* 0x000000ffff007224 */ /* 0x020fe200078e004a */
[----:B------:R-:W-:-:S04]  /*d5e0*/  DEPBAR.LE SB0, 0x1 ;  /* 0x000080400000791a */ /* 0x000fc80000000000 */
[----:B-1--4-:R-:W-:Y:S01]  /*d5f0*/  IMAD.MOV.U32 R12, RZ, RZ, R75 ;  /* 0x000000ffff0c7224 */ /* 0x012fe200078e004b */
        /* <DEDUP_REMOVED lines=50> */
[----:B------:R-:W3:Y:S01]  /*d920*/  LDL R103, [R1+0x9c] ;  /* 0x00009c0001677983 */ /* 0x000ee20000100800 */
[----:B------:R-:W-:Y:S01]  /*d930*/  IMAD.MOV.U32 R0, RZ, RZ, c[0x0][0x27c] ;  /* 0x00009f00ff007624 */ /* 0x000fe200078e00ff */
[--C-:B--2---:R-:W-:Y:S02]  /*d940*/  SHF.R.U64 R21, R8, 0x10, R9.reuse ;  /* 0x0000001008157819 */ /* 0x104fe40000001209 */
        /* <DEDUP_REMOVED lines=16> */
[----:B------:R-:W-:Y:S01]  /*da50*/  PRMT R11, R22, 0x5432, R4 ;  /* 0x00005432160b7816 */ /* 0x000fe20000000004 */
[----:B------:R-:W-:Y:S01]  /*da60*/  IMAD.SHL.U32 R30, R0, 0x2, RZ ;  /* 0x00000002001e7824 */ /* 0x000fe200078e00ff */
[----:B------:R-:W-:Y:S02]  /*da70*/  PRMT R10, R22, 0x5410, R2 ;  /* 0x00005410160a7816 */ /* 0x000fe40000000002 */
[----:B------:R-:W-:-:S02]  /*da80*/  SHF.R.U64 R5, R6, 0x10, R7 ;  /* 0x0000001006057819 */ /* 0x000fc40000001207 */
[----:B------:R-:W2:Y:S01]  /*da90*/  LDS.128 R12, [R30+0x6080] ;  /* 0x006080001e0c7984 */ /* 0x000ea20000000c00 */
[----:B------:R-:W-:Y:S02]  /*daa0*/  PRMT R28, R25, 0x5432, R9 ;  /* 0x00005432191c7816 */ /* 0x000fe40000000009 */
[----:B------:R-:W-:Y:S02]  /*dab0*/  SHF.R.U32.HI R0, RZ, 0x10, R7 ;  /* 0x00000010ff007819 */ /* 0x000fe40000011607 */
[----:B------:R-:W-:Y:S02]  /*dac0*/  PRMT R26, R26, 0x5410, R5 ;  /* 0x000054101a1a7816 */ /* 0x000fe40000000005 */
[----:B------:R-:W-:Y:S02]  /*dad0*/  PRMT R27, R27, 0x5410, R3 ;  /* 0x000054101b1b7816 */ /* 0x000fe40000000003 */
[----:B------:R-:W-:-:S05]  /*dae0*/  PRMT R25, R25, 0x5410, R0 ;  /* 0x0000541019197816 */ /* 0x000fca0000000000 */
[----:B------:R-:W-:Y:S02]  /*daf0*/  IMAD.U32 R64, R25, 0x10000, RZ ;  /* 0x0001000019407824 */ /* 0x000fe400078e00ff */
[C---:B--2---:R-:W-:Y:S01]  /*db00*/  IMAD.U32 R8, R12.reuse, 0x10000, RZ ;  /* 0x000100000c087824 */ /* 0x044fe200078e00ff */
        /* <DEDUP_REMOVED lines=10> */
[----:B---3--:R-:W2:Y:S02]  /*dbb0*/  LDS.128 R16, [R103] ;  /* 0x0000000067107984 */ /* 0x008ea40000000c00 */
        /* <DEDUP_REMOVED lines=62> */
.L_x_1296:
[----:B------:R-:W-:Y:S05]  /*dfa0*/  BSYNC B0 ;  /* 0x0000000000007941 */ /* 0x000fea0003800000 */
.L_x_1295:
[----:B------:R-:W-:Y:S01]  /*dfb0*/  ISETP.GE.AND P0, PT, R112, c[0x0][0x27c], PT ;  /* 0x00009f0070007a0c */ /* 0x000fe20003f06270 */
[----:B------:R-:W-:-:S12]  /*dfc0*/  BSSY B0, `(.L_x_1297) ;  /* 0x000006b000007945 */ /* 0x000fd80003800000 */
[----:B------:R-:W-:Y:S05]  /*dfd0*/  @P0 BRA `(.L_x_1298) ;  /* 0x0000069000000947 */ /* 0x000fea0003800000 */
[----:B------:R-:W3:Y:S04]  /*dfe0*/  LDL R2, [R1+0x88] ;  /* 0x0000880001027983 */ /* 0x000ee80000100800 */
[----:B------:R-:W4:Y:S01]  /*dff0*/  LDL R64, [R1+0xac] ;  /* 0x0000ac0001407983 */ /* 0x000f220000100800 */
[----:B------:R-:W-:Y:S01]  /*e000*/  IMAD.MOV.U32 R0, RZ, RZ, c[0x0][0x27c] ;  /* 0x00009f00ff007624 */ /* 0x000fe200078e00ff */
[----:B------:R-:W-:Y:S02]  /*e010*/  SHF.R.U64 R14, R36, 0x10, R37 ;  /* 0x00000010240e7819 */ /* 0x000fe40000001225 */
[----:B------:R-:W-:Y:S02]  /*e020*/  SHF.R.U64 R17, R38, 0x10, R39 ;  /* 0x0000001026117819 */ /* 0x000fe40000001227 */
[----:B------:R-:W-:-:S02]  /*e030*/  PRMT R14, R66, 0x5432, R14 ;  /* 0x00005432420e7816 */ /* 0x000fc4000000000e */
[----:B------:R-:W-:Y:S02]  /*e040*/  SHF.R.U32.HI R13, RZ, 0x10, R37 ;  /* 0x00000010ff0d7819 */ /* 0x000fe40000011625 */
[----:B--2---:R-:W-:Y:S01]  /*e050*/  SHF.R.U32.HI R18, RZ, 0x10, R39 ;  /* 0x00000010ff127819 */ /* 0x004fe20000011627 */
        /* <DEDUP_REMOVED lines=10> */
[----:B----4-:R-:W2:Y:S02]  /*e100*/  LDS.128 R8, [R64] ;  /* 0x0000000040087984 */ /* 0x010ea40000000c00 */
        /* <DEDUP_REMOVED lines=86> */
.L_x_1298:
[----:B------:R-:W-:Y:S05]  /*e670*/  BSYNC B0 ;  /* 0x0000000000007941 */ /* 0x000fea0003800000 */
.L_x_1297:
[----:B------:R-:W-:-:S13]  /*e680*/  ISETP.GE.AND P0, PT, R111, c[0x0][0x27c], PT ;  /* 0x00009f006f007a0c */ /* 0x000fda0003f06270 */
        /* <DEDUP_REMOVED lines=106> */
.L_x_1294:
[----:B------:R-:W-:Y:S05]  /*ed30*/  BSYNC B1 ;  /* 0x0000000000017941 */ /* 0x000fea0003800000 */
.L_x_1293:
        /* <DEDUP_REMOVED lines=26> */
[----:B------:R-:W-:Y:S02]  /*eee0*/  SHF.R.U32.HI R18, RZ, 0x10, R55 ;  /* 0x00000010ff127819 */ /* 0x000fe40000011637 */
        /* <DEDUP_REMOVED lines=88> */
.L_x_1300:
[----:B------:R-:W-:Y:S05]  /*f470*/  BSYNC B0 ;  /* 0x0000000000007941 */ /* 0x000fea0003800000 */
.L_x_1299:
[----:B------:R-:W-:Y:S01]  /*f480*/  ISETP.GE.AND P0, PT, R112, c[0x0][0x27c], PT ;  /* 0x00009f0070007a0c */ /* 0x000fe20003f06270 */
[----:B------:R-:W-:-:S12]  /*f490*/  BSSY B0, `(.L_x_1301) ;  /* 0x000006b000007945 */ /* 0x000fd80003800000 */
[----:B------:R-:W-:Y:S05]  /*f4a0*/  @P0 BRA `(.L_x_1302) ;  /* 0x0000069000000947 */ /* 0x000fea0003800000 */
[----:B------:R-:W4:Y:S04]  /*f4b0*/  LDL R2, [R1+0x88] ;  /* 0x0000880001027983 */ /* 0x000f280000100800 */
[----:B--2---:R-:W2:Y:S01]  /*f4c0*/  LDL R34, [R1+0xa8] ;  /* 0x0000a80001227983 */ /* 0x004ea20000100800 */
[----:B------:R-:W-:Y:S01]  /*f4d0*/  IMAD.MOV.U32 R0, RZ, RZ, c[0x0][0x27c] ;  /* 0x00009f00ff007624 */ /* 0x000fe200078e00ff */
[----:B------:R-:W-:Y:S02]  /*f4e0*/  SHF.R.U64 R14, R60, 0x10, R61 ;  /* 0x000000103c0e7819 */ /* 0x000fe4000000123d */
[----:B------:R-:W-:Y:S02]  /*f4f0*/  SHF.R.U64 R17, R62, 0x10, R63 ;  /* 0x000000103e117819 */ /* 0x000fe4000000123f */
[----:B------:R-:W-:-:S02]  /*f500*/  PRMT R14, R86, 0x5432, R14 ;  /* 0x00005432560e7816 */ /* 0x000fc4000000000e */
[----:B------:R-:W-:Y:S02]  /*f510*/  SHF.R.U32.HI R13, RZ, 0x10, R61 ;  /* 0x00000010ff0d7819 */ /* 0x000fe4000001163d */
[----:B------:R-:W-:Y:S01]  /*f520*/  SHF.R.U32.HI R18, RZ, 0x10, R63 ;  /* 0x00000010ff127819 */ /* 0x000fe2000001163f */
        /* <DEDUP_REMOVED lines=9> */
[----:B----4-:R-:W-:-:S04]  /*f5c0*/  LEA.HI R0, R0, R2, RZ, 0x1d ;  /* 0x0000000200007211 */ /* 0x010fc800078fe8ff */
        /* <DEDUP_REMOVED lines=15> */
[----:B------:R-:W4:Y:S01]  /*f6c0*/  LDS.128 R4, [R28+0x6080] ;  /* 0x006080001c047984 */ /* 0x000f220000000c00 */
        /* <DEDUP_REMOVED lines=10> */
[C---:B----4-:R-:W-:Y:S01]  /*f770*/  IMAD.U32 R10, R4.reuse, 0x10000, RZ ;  /* 0x00010000040a7824 */ /* 0x050fe200078e00ff */
        /* <DEDUP_REMOVED lines=60> */
.L_x_1302:
[----:B------:R-:W-:Y:S05]  /*fb40*/  BSYNC B0 ;  /* 0x0000000000007941 */ /* 0x000fea0003800000 */
.L_x_1301:
[----:B------:R-:W-:-:S13]  /*fb50*/  ISETP.GE.AND P0, PT, R111, c[0x0][0x27c], PT ;  /* 0x00009f006f007a0c */ /* 0x000fda0003f06270 */
        /* <DEDUP_REMOVED lines=106> */
.L_x_1278:
[----:B------:R-:W-:Y:S05]  /*10200*/  BSYNC B2 ;  /* 0x0000000000027941 */ /* 0x000fea0003800000 */
.L_x_1260:
[----:B-12---:R-:W1:Y:S01]  /*10210*/  S2R R6, SR_TID.X ;  /* 0x0000000000067919 */ /* 0x006e620000002100 */
[----:B------:R-:W-:Y:S01]  /*10220*/  IMAD R0, R95, c[0x0][0x208], RZ ;  /* 0x000082005f007a24 */ /* 0x000fe200078e02ff */
[----:B------:R-:W-:-:S04]  /*10230*/  DEPBAR.LE SB0, 0x0 ;  /* 0x000080000000791a */ /* 0x000fc80000000000 */
[C---:B------:R-:W-:Y:S01]  /*10240*/  IMAD.WIDE.U32 R2, R108.reuse, c[0x0][0x208], RZ ;  /* 0x000082006c027a25 */ /* 0x040fe200078e00ff */
[----:B------:R-:W-:Y:S01]  /*10250*/  BAR.SYNC.DEFER_BLOCKING 0x0 ;  /* 0x0000000000007b1d */ /* 0x000fe20000010000 */
[----:B------:R-:W-:Y:S02]  /*10260*/  MOV R4, R244 ;  /* 0x000000f400047202 */ /* 0x000fe40000000f00 */
[----:B------:R-:W-:Y:S01]  /*10270*/  IMAD R0, R108, c[0x0][0x20c], R0 ;  /* 0x000083006c007a24 */ /* 0x000fe200078e0200 */
[----:B------:R-:W-:Y:S02]  /*10280*/  MOV R5, R249 ;  /* 0x000000f900057202 */ /* 0x000fe40000000f00 */
[----:B------:R-:W-:Y:S01]  /*10290*/  LOP3.LUT P2, RZ, R94, 0x1, RZ, 0xc0, !PT ;  /* 0x000000015eff7812 */ /* 0x000fe2000784c0ff */
[----:B------:R-:W2:Y:S01]  /*102a0*/  LDL R246, [R1+0x1c] ;  /* 0x00001c0001f67983 */ /* 0x000ea20000100800 */
[----:B------:R-:W-:Y:S01]  /*102b0*/  IADD3 R0, R3, R0, RZ ;  /* 0x0000000003007210 */ /* 0x000fe20007ffe0ff */
[----:B------:R-:W-:Y:S01]  /*102c0*/  IMAD.WIDE.U32 R4, R2, 0x30, R4 ;  /* 0x0000003002047825 */ /* 0x000fe200078e0004 */
[----:B------:R-:W-:-:S03]  /*102d0*/  SHF.L.U32 R203, R97, 0x1, RZ ;  /* 0x0000000161cb7819 */ /* 0x000fc600000006ff */
[----:B------:R-:W-:Y:S01]  /*102e0*/  IMAD R0, R0, 0x30, RZ ;  /* 0x0000003000007824 */ /* 0x000fe200078e02ff */
[----:B------:R-:W-:Y:S02]  /*102f0*/  LEA R2, P0, R4, c[0x0][0x1f8], 0x1 ;  /* 0x00007e0004027a11 */ /* 0x000fe400078008ff */
[----:B-1----:R-:W-:Y:S02]  /*10300*/  ISETP.GT.AND P4, PT, R6, 0x3f, PT ;  /* 0x0000003f0600780c */ /* 0x002fe40003f84270 */
[----:B------:R-:W-:Y:S02]  /*10310*/  IADD3 R3, R5, R0, RZ ;  /* 0x0000000005037210 */ /* 0x000fe40007ffe0ff */
[----:B------:R-:W-:Y:S02]  /*10320*/  IADD3 R0, R96, R247, -R145 ;  /* 0x000000f760007210 */ /* 0x000fe40007ffe891 */
[----:B------:R-:W-:Y:S01]  /*10330*/  LEA.HI.X R3, R4, c[0x0][0x1fc], R3, 0x1, P0 ;  /* 0x00007f0004037a11 */ /* 0x000fe200000f0c03 */
[----:B------:R-:W-:Y:S01]  /*10340*/  LDSM.16.M88.4 R8, [R192] ;  /* 0x00000000c008783b */ /* 0x000fe20000000200 */
[----:B------:R-:W-:-:S03]  /*10350*/  ISETP.LT.OR P0, PT, R0, 0x1, !P2 ;  /* 0x000000010000780c */ /* 0x000fc60005701670 */
[----:B------:R-:W1:Y:S02]  /*10360*/  LDSM.16.M88.4 R16, [R165] ;  /* 0x00000000a510783b */ /* 0x000e640000000200 */
[----:B------:R-:W-:Y:S02]  /*10370*/  @!P4 MOV R13, c[0x0][0x208] ;  /* 0x00008200000dca02 */ /* 0x000fe40000000f00 */
[----:B------:R-:W4:Y:S01]  /*10380*/  LDSM.16.M88.4 R4, [R192+0x1000] ;  /* 0x00100000c004783b */ /* 0x000f220000000200 */
[----:B------:R-:W-:-:S03]  /*10390*/  @!P4 MOV R14, c[0x0][0x20c] ;  /* 0x00008300000eca02 */ /* 0x000fc60000000f00 */
[----:B------:R-:W3:Y:S01]  /*103a0*/  LDSM.16.M88.4 R20, [R165+0x400] ;  /* 0x00040000a514783b */ /* 0x000ee20000000200 */
[----:B------:R-:W-:-:S03]  /*103b0*/  LOP3.LUT P1, RZ, R94, 0x2, RZ, 0xc0, !PT ;  /* 0x000000025eff7812 */ /* 0x000fc6000782c0ff */
[----:B------:R-:W1:Y:S04]  /*103c0*/  LDSM.16.M88.4 R44, [R165+0x800] ;  /* 0x00080000a52c783b */ /* 0x000e680000000200 */
[----:B------:R-:W-:Y:S04]  /*103d0*/  LDSM.16.M88.4 R40, [R193] ;  /* 0x00000000c128783b */ /* 0x000fe80000000200 */
[----:B-----5:R-:W-:Y:S04]  /*103e0*/  LDSM.16.M88.4 R32, [R193+0x1000] ;  /* 0x00100000c120783b */ /* 0x020fe80000000200 */
[----:B------:R-:W1:Y:S04]  /*103f0*/  LDSM.16.M88.4 R48, [R194] ;  /* 0x00000000c230783b */ /* 0x000e680000000200 */
[----:B------:R-:W-:Y:S04]  /*10400*/  LDSM.16.M88.4 R76, [R202] ;  /* 0x00000000ca4c783b */ /* 0x000fe80000000200 */
[----:B------:R-:W-:Y:S04]  /*10410*/  LDSM.16.M88.4 R88, [R201] ;  /* 0x00000000c958783b */ /* 0x000fe80000000200 */
[----:B------:R-:W-:Y:S01]  /*10420*/  @!PT LDS RZ, [RZ] ;  /* 0x00000000fffff984 */ /* 0x000fe20000000800 */
[----:B------:R-:W-:Y:S01]  /*10430*/  @!PT LDS RZ, [RZ] ;  /* 0x00000000fffff984 */ /* 0x000fe20000000800 */
[----:B------:R-:W-:Y:S01]  /*10440*/  @!PT LDS RZ, [RZ] ;  /* 0x00000000fffff984 */ /* 0x000fe20000000800 */
[----:B------:R1:W-:Y:S01]  /*10450*/  LDGSTS.E.BYPASS.LTC128B.128 [R203+0x1880], [R2.64], !P0 ;  /* 0x0188000002cb7fae */ /* 0x0003e2000c101d46 */
[----:B------:R-:W-:-:S04]  /*10460*/  @!P4 LEA R12, P0, R13, R2, 0x6 ;  /* 0x000000020d0cc211 */ /* 0x000fc800078030ff */
[----:B------:R-:W-:Y:S02]  /*10470*/  @!P4 LEA.HI.X R13, R13, R3, R14, 0x6, P0 ;  /* 0x000000030d0dc211 */ /* 0x000fe400000f340e */
[C---:B------:R-:W-:Y:S02]  /*10480*/  ISETP.LT.OR P0, PT, R0.reuse, 0x1, !P1 ;  /* 0x000000010000780c */ /* 0x040fe40004f01670 */
[C---:B------:R-:W-:Y:S02]  /*10490*/  @!P4 ISETP.LT.OR P2, PT, R0.reuse, 0x21, !P2 ;  /* 0x000000210000c80c */ /* 0x040fe40005741670 */
[----:B------:R-:W-:-:S09]  /*104a0*/  @!P4 ISETP.LT.OR P1, PT, R0, 0x21, !P1 ;  /* 0x000000210000c80c */ /* 0x000fd20004f21670 */
[----:B------:R2:W-:Y:S01]  /*104b0*/  LDGSTS.E.BYPASS.LTC128B.128 [R203+0x2480], [R2.64+0x40], !P0 ;  /* 0x0248004002cb7fae */ /* 0x0005e2000c101d46 */
[----:B------:R-:W-:-:S04]  /*104c0*/  LOP3.LUT P0, RZ, R94, 0x4, RZ, 0xc0, !PT ;  /* 0x000000045eff7812 */ /* 0x000fc8000780c0ff */
[C---:B------:R-:W-:Y:S02]  /*104d0*/  ISETP.LT.OR P3, PT, R0.reuse, 0x1, !P0 ;  /* 0x000000010000780c */ /* 0x040fe40004761670 */
[----:B------:R-:W-:Y:S01]  /*104e0*/  @!P4 ISETP.LT.OR P0, PT, R0, 0x21, !P0 ;  /* 0x000000210000c80c */ /* 0x000fe20004701670 */
[-C--:B-1----:R-:W-:Y:S10]  /*104f0*/  HMMA.16816.F32.BF16 R24, R8, R16.reuse, RZ ;  /* 0x000000100818723c */ /* 0x082ff400000418ff */
[----:B------:R1:W-:Y:S04]  /*10500*/  LDGSTS.E.BYPASS.LTC128B.128 [R203+0x3080], [R2.64+0x80], !P3 ;  /* 0x0308008002cb7fae */ /* 0x0003e8000d901d46 */
[----:B------:R1:W-:Y:S04]  /*10510*/  @!P4 LDGSTS.E.BYPASS.LTC128B.128 [R203+0x2080], [R12.64], !P2 ;  /* 0x020800000ccbcfae */ /* 0x0003e8000d101d46 */
[----:B------:R1:W-:Y:S04]  /*10520*/  @!P4 LDGSTS.E.BYPASS.LTC128B.128 [R203+0x2c80], [R12.64+0x40], !P1 ;  /* 0x02c800400ccbcfae */ /* 0x0003e8000c901d46 */
[----:B------:R1:W-:Y:S04]  /*10530*/  @!P4 LDGSTS.E.BYPASS.LTC128B.128 [R203+0x3880], [R12.64+0x80], !P0 ;  /* 0x038800800ccbcfae */ /* 0x0003e8000c101d46 */
[----:B------:R-:W-:Y:S04]  /*10540*/  LDSM.16.M88.4 R60, [R165+0xc00] ;  /* 0x000c0000a53c783b */ /* 0x000fe80000000200 */
[----:B------:R-:W1:Y:S01]  /*10550*/  LDSM.16.M88.4 R36, [R192+0x2000] ;  /* 0x00200000c024783b */ /* 0x000e620000000200 */
[C---:B----4-:R-:W-:Y:S03]  /*10560*/  HMMA.16816.F32.BF16 R52, R4.reuse, R16, RZ ;  /* 0x000000100434723c */ /* 0x050fe600000418ff */
[----:B------:R-:W4:Y:S04]  /*10570*/  LDSM.16.M88.4 R28, [R192+0x3000] ;  /* 0x00300000c01c783b */ /* 0x000f280000000200 */
[----:B------:R-:W-:Y:S01]  /*10580*/  LDSM.16.M88.4 R56, [R200] ;  /* 0x00000000c838783b */ /* 0x000fe20000000200 */
[C---:B---3--:R-:W-:Y:S03]  /*10590*/  HMMA.16816.F32.BF16 R80, R4.reuse, R20, RZ ;  /* 0x000000140450723c */ /* 0x048fe600000418ff */
[----:B------:R-:W0:Y:S05]  /*105a0*/  LDGDEPBAR ;  /* 0x00000000000079af */ /* 0x000e2a0000000000 */
[C---:B------:R-:W-:Y:S08]  /*105b0*/  HMMA.16816.F32.BF16 R68, R4.reuse, R22, RZ ;  /* 0x000000160444723c */ /* 0x040ff000000418ff */
[C---:B-1----:R-:W-:Y:S08]  /*105c0*/  HMMA.16816.F32.BF16 R12, R4.reuse, R18, RZ ;  /* 0x00000012040c723c */ /* 0x042ff000000418ff */
[C---:B------:R-:W-:Y:S08]  /*105d0*/  HMMA.16816.F32.BF16 R64, R4.reuse, R44, RZ ;  /* 0x0000002c0440723c */ /* 0x040ff000000418ff */
        /* <DEDUP_REMOVED lines=187> */
[----:B------:R-:W-:Y:S02]  /*11190*/  ISETP.GE.AND P1, PT, R3, 0x1, PT ;  /* 0x000000010300780c */ /* 0x000fe40003f26270 */
[----:B------:R-:W-:Y:S01]  /*111a0*/  LOP3.LUT P3, RZ, R154, 0x1, RZ, 0xc0, !PT ;  /* 0x000000019aff7812 */ /* 0x000fe2000786c0ff */
        /* <DEDUP_REMOVED lines=28> */
.L_x_1304:
[----:B--234-:R-:W-:Y:S05]  /*11370*/  BSYNC B0 ;  /* 0x0000000000007941 */ /* 0x01cfea0003800000 */
.L_x_1303:
[----:B------:R-:W2:Y:S04]  /*11380*/  LDL R248, [R1+0x98] ;  /* 0x0000980001f87983 */ /* 0x000ea80000100800 */
[----:B------:R-:W3:Y:S04]  /*11390*/  LDL R6, [R1+0x24] ;  /* 0x0000240001067983 */ /* 0x000ee80000100800 */
[----:B------:R-:W4:Y:S01]  /*113a0*/  LDL R250, [R1+0x4c] ;  /* 0x00004c0001fa7983 */ /* 0x000f220000100800 */
[----:B------:R-:W-:-:S03]  /*113b0*/  ISETP.NE.AND P4, PT, R141, 0x1, PT ;  /* 0x000000018d00780c */ /* 0x000fc60003f85270 */
[----:B------:R-:W-:Y:S04]  /*113c0*/  LDSM.16.MT88.4 R64, [R166] ;  /* 0x00000000a640783b */ /* 0x000fe80000004200 */
[----:B------:R-:W-:Y:S04]  /*113d0*/  LDSM.16.MT88.4 R76, [R167] ;  /* 0x00000000a74c783b */ /* 0x000fe80000004200 */
[----:B------:R-:W-:Y:S04]  /*113e0*/  LDSM.16.MT88.4 R84, [R166+0xc00] ;  /* 0x000c0000a654783b */ /* 0x000fe80000004200 */
[----:B------:R-:W-:Y:S04]  /*113f0*/  LDSM.16.MT88.4 R92, [R166+0x1800] ;  /* 0x00180000a65c783b */ /* 0x000fe80000004200 */
[----:B------:R-:W-:Y:S04]  /*11400*/  LDSM.16.MT88.4 R116, [R167+0x1800] ;  /* 0x00180000a774783b */ /* 0x000fe80000004200 */
[----:B------:R-:W-:Y:S04]  /*11410*/  LDSM.16.MT88.4 R68, [R166+0x400] ;  /* 0x00040000a644783b */ /* 0x000fe80000004200 */
[----:B------:R-:W-:Y:S04]  /*11420*/  LDSM.16.MT88.4 R72, [R167+0x400] ;  /* 0x00040000a748783b */ /* 0x000fe80000004200 */
[----:B------:R-:W-:Y:S04]  /*11430*/  LDSM.16.MT88.4 R60, [R166+0x1000] ;  /* 0x00100000a63c783b */ /* 0x000fe80000004200 */
[----:B------:R-:W0:Y:S01]  /*11440*/  LDGDEPBAR ;  /* 0x00000000000079af */ /* 0x000e220000000000 */
[----:B-12---:R-:W-:-:S04]  /*11450*/  IMAD.IADD R4, R248, 0x1, R160 ;  /* 0x00000001f8047824 */ /* 0x006fc800078e02a0 */
[----:B------:R-:W-:-:S05]  /*11460*/  @P4 IMAD.HI.U32 R0, R4, c[0x0][0x2c8], RZ ;  /* 0x0000b20004004a27 */ /* 0x000fca00078e00ff */
[----:B------:R-:W-:-:S05]  /*11470*/  @P4 SHF.R.U32.HI R4, RZ, c[0x0][0x2cc], R0 ;  /* 0x0000b300ff044a19 */ /* 0x000fca0000011600 */
[----:B------:R-:W1:Y:S01]  /*11480*/  SHFL.IDX PT, R2, R4, 0x2, 0x1c1f ;  /* 0x005c1f0004027f89 */ /* 0x000e6200000e0000 */
[----:B---3--:R-:W-:-:S03]  /*11490*/  IADD3 R0, -R6, 0x1, R140 ;  /* 0x0000000106007810 */ /* 0x008fc60007ffe18c */
[----:B------:R-:W2:Y:S02]  /*114a0*/  SHFL.IDX PT, R3, R4, 0x3, 0x1c1f ;  /* 0x007c1f0004037f89 */ /* 0x000ea400000e0000 */
[----:B----4-:R-:W-:Y:S02]  /*114b0*/  IMAD.IADD R5, R0, 0x1, -R250 ;  /* 0x0000000100057824 */ /* 0x010fe400078e0afa */
[----:B------:R-:W-:Y:S02]  /*114c0*/  IMAD.IADD R6, R140, 0x1, -R6 ;  /* 0x000000018c067824 */ /* 0x000fe400078e0a06 */
[----:B-1----:R-:W-:-:S05]  /*114d0*/  IMAD.IADD R2, R5, 0x1, R2 ;  /* 0x0000000105027824 */ /* 0x002fca00078e0202 */
[----:B------:R-:W-:-:S04]  /*114e0*/  IMNMX R2, R6, R2, PT ;  /* 0x0000000206027217 */ /* 0x000fc80003800200 */
[C---:B------:R-:W-:Y:S02]  /*114f0*/  ISETP.GT.AND P0, PT, R2.reuse, RZ, PT ;  /* 0x000000ff0200720c */ /* 0x040fe40003f04270 */
[C---:B------:R-:W-:Y:S02]  /*11500*/  ISETP.GT.AND P1, PT, R2.reuse, 0x1, PT ;  /* 0x000000010200780c */ /* 0x040fe40003f24270 */
[----:B------:R-:W-:Y:S02]  /*11510*/  ISETP.GT.AND P2, PT, R2, 0x8, PT ;  /* 0x000000080200780c */ /* 0x000fe40003f44270 */
[----:B------:R-:W-:Y:S02]  /*11520*/  FSEL R9, R102, -INF , P0 ;  /* 0xff80000066097808 */ /* 0x000fe40000000000 */
[----:B------:R-:W-:Y:S02]  /*11530*/  FSEL R10, R89, -INF , P1 ;  /* 0xff800000590a7808 */ /* 0x000fe40000800000 */
[----:B------:R-:W-:Y:S01]  /*11540*/  ISETP.GT.AND P0, PT, R2, 0x9, PT ;  /* 0x000000090200780c */ /* 0x000fe20003f04270 */
[----:B--2---:R-:W-:Y:S01]  /*11550*/  IMAD.IADD R0, R5, 0x1, R3 ;  /* 0x0000000105007824 */ /* 0x004fe200078e0203 */
[----:B------:R-:W-:-:S02]  /*11560*/  FSEL R16, R88, -INF , P2 ;  /* 0xff80000058107808 */ /* 0x000fc40001000000 */
[----:B------:R-:W-:Y:S02]  /*11570*/  FMNMX.FTZ R3, R9, R10, !PT ;  /* 0x0000000a09037209 */ /* 0x000fe40007810000 */
[----:B------:R-:W-:Y:S02]  /*11580*/  FSEL R17, R80, -INF , P0 ;  /* 0xff80000050117808 */ /* 0x000fe40000000000 */
[C---:B------:R-:W-:Y:S02]  /*11590*/  ISETP.GT.AND P0, PT, R2.reuse, 0x18, PT ;  /* 0x000000180200780c */ /* 0x040fe40003f04270 */
[----:B------:R-:W-:Y:S02]  /*115a0*/  ISETP.GT.AND P1, PT, R2, 0x10, PT ;  /* 0x000000100200780c */ /* 0x000fe40003f24270 */
[----:B------:R-:W-:Y:S02]  /*115b0*/  FMNMX.FTZ R3, R16, R3, !PT ;  /* 0x0000000310037209 */ /* 0x000fe40007810000 */
[----:B------:R-:W-:-:S02]  /*115c0*/  FSEL R20, R41, -INF , P0 ;  /* 0xff80000029147808 */ /* 0x000fc40000000000 */
[C---:B------:R-:W-:Y:S02]  /*115d0*/  ISETP.GT.AND P2, PT, R2.reuse, 0x19, PT ;  /* 0x000000190200780c */ /* 0x040fe40003f44270 */
[----:B------:R-:W-:Y:S02]  /*115e0*/  ISETP.GT.AND P0, PT, R2, 0x28, PT ;  /* 0x000000280200780c */ /* 0x000fe40003f04270 */
[----:B------:R-:W-:Y:S02]  /*115f0*/  IMNMX R0, R6, R0, PT ;  /* 0x0000000006007217 */ /* 0x000fe40003800200 */
[----:B------:R-:W-:Y:S02]  /*11600*/  ISETP.GT.AND P3, PT, R2, 0x11, PT ;  /* 0x000000110200780c */ /* 0x000fe40003f64270 */
[----:B------:R-:W-:Y:S02]  /*11610*/  FSEL R18, R56, -INF , P1 ;  /* 0xff80000038127808 */ /* 0x000fe40000800000 */
[----:B------:R-:W-:-:S02]  /*11620*/  FMNMX.FTZ R3, R17, R3, !PT ;  /* 0x0000000311037209 */ /* 0x000fc40007810000 */
[----:B------:R-:W-:Y:S02]  /*11630*/  ISETP.GT.AND P1, PT, R2, 0x21, PT ;  /* 0x000000210200780c */ /* 0x000fe40003f24270 */
[----:B------:R-:W-:Y:S02]  /*11640*/  FSEL R22, R40, -INF , P2 ;  /* 0xff80000028167808 */ /* 0x000fe40001000000 */
[----:B------:R-:W-:Y:S02]  /*11650*/  FSEL R144, R11, -INF , P0 ;  /* 0xff8000000b907808 */ /* 0x000fe40000000000 */
[----:B------:R-:W-:Y:S02]  /*11660*/  FSEL R19, R52, -INF , P3 ;  /* 0xff80000034137808 */ /* 0x000fe40001800000 */
[C---:B------:R-:W-:Y:S02]  /*11670*/  ISETP.GT.AND P2, PT, R0.reuse, RZ, PT ;  /* 0x000000ff0000720c */ /* 0x040fe40003f44270 */
[----:B------:R-:W-:-:S02]  /*11680*/  ISETP.GT.AND P0, PT, R0, 0x1, PT ;  /* 0x000000010000780c */ /* 0x000fc40003f04270 */
[----:B------:R-:W-:Y:S02]  /*11690*/  FMNMX.FTZ R3, R18, R3, !PT ;  /* 0x0000000312037209 */ /* 0x000fe40007810000 */
[----:B------:R-:W-:Y:S02]  /*116a0*/  ISETP.GT.AND P3, PT, R2, 0x20, PT ;  /* 0x000000200200780c */ /* 0x000fe40003f64270 */
[----:B------:R-:W-:Y:S02]  /*116b0*/  FSEL R145, R24, -INF , P1 ;  /* 0xff80000018917808 */ /* 0x000fe40000800000 */
[----:B------:R-:W-:Y:S02]  /*116c0*/  ISETP.GT.AND P1, PT, R0, 0x8, PT ;  /* 0x000000080000780c */ /* 0x000fe40003f24270 */
[----:B------:R-:W-:Y:S02]  /*116d0*/  FSEL R11, R91, -INF , P2 ;  /* 0xff8000005b0b7808 */ /* 0x000fe40001000000 */
[----:B------:R-:W-:-:S02]  /*116e0*/  FSEL R15, R90, -INF , P0 ;  /* 0xff8000005a0f7808 */ /* 0x000fc40000000000 */
[----:B------:R-:W-:Y:S01]  /*116f0*/  FMNMX.FTZ R3, R19, R3, !PT ;  /* 0x0000000313037209 */ /* 0x000fe20007810000 */
[----:B------:R-:W-:Y:S01]  /*11700*/  LDSM.16.MT88.4 R88, [R167+0xc00] ;  /* 0x000c0000a758783b */ /* 0x000fe20000004200 */
[----:B------:R-:W-:Y:S02]  /*11710*/  FSEL R147, R25, -INF , P3 ;  /* 0xff80000019937808 */ /* 0x000fe40001800000 */
[----:B------:R-:W-:Y:S02]  /*11720*/  ISETP.GT.AND P3, PT, R2, 0x29, PT ;  /* 0x000000290200780c */ /* 0x000fe40003f64270 */
        /* <DEDUP_REMOVED lines=16> */
[----:B------:R-:W-:Y:S02]  /*11830*/  FSEL R146, R8, -INF , P3 ;  /* 0xff80000008927808 */ /* 0x000fe40001800000 */
        /* <DEDUP_REMOVED lines=9> */
[----:B------:R-:W-:Y:S01]  /*118d0*/  FSEL R140, R27, -INF , P1 ;  /* 0xff8000001b8c7808 */ /* 0x000fe20000800000 */
[----:B------:R-:W1:Y:S01]  /*118e0*/  SHFL.BFLY PT, R8, R3, 0x2, 0x1f ;  /* 0x0c401f0003087f89 */ /* 0x000e6200000e0000 */
[----:B------:R-:W-:-:S02]  /*118f0*/  FMNMX.FTZ R2, R29, R2, !PT ;  /* 0x000000021d027209 */ /* 0x000fc40007810000 */
[----:B------:R-:W-:Y:S02]  /*11900*/  ISETP.GT.AND P1, PT, R0, 0x28, PT ;  /* 0x000000280000780c */ /* 0x000fe40003f24270 */
[----:B------:R-:W-:Y:S02]  /*11910*/  FSEL R143, R23, -INF , P0 ;  /* 0xff800000178f7808 */ /* 0x000fe40000000000 */
[----:B------:R-:W-:Y:S02]  /*11920*/  FMNMX.FTZ R2, R140, R2, !PT ;  /* 0x000000028c027209 */ /* 0x000fe40007810000 */
[----:B------:R-:W-:Y:S02]  /*11930*/  ISETP.GT.AND P0, PT, R0, 0x29, PT ;  /* 0x000000290000780c */ /* 0x000fe40003f04270 */
[----:B------:R-:W-:Y:S02]  /*11940*/  FSEL R142, R21, -INF , P1 ;  /* 0xff800000158e7808 */ /* 0x000fe40000800000 */
[----:B------:R-:W-:-:S02]  /*11950*/  FMNMX.FTZ R2, R143, R2, !PT ;  /* 0x000000028f027209 */ /* 0x000fc40007810000 */
        /* <DEDUP_REMOVED lines=11> */
[----:B------:R-:W-:-:S05]  /*11a10*/  FSEL R12, R0, RZ, P0 ;  /* 0x000000ff000c7208 */ /* 0x000fca0000000000 */
[----:B------:R-:W-:-:S04]  /*11a20*/  FFMA.FTZ R0, R9, c[0x0][0x2d0], -R12 ;  /* 0x0000b40009007a23 */ /* 0x000fc8000001080c */
[----:B------:R1:W-:Y:S01]  /*11a30*/  MUFU.EX2 R209, R0 ;  /* 0x0000000000d17308 */ /* 0x0003e20000000800 */
[----:B--2---:R-:W-:-:S04]  /*11a40*/  FMNMX.FTZ R103, R2, R7, !PT ;  /* 0x0000000702677209 */ /* 0x004fc80007810000 */
[C---:B------:R-:W-:Y:S01]  /*11a50*/  FSETP.NEU.FTZ.AND P0, PT, R103.reuse, -INF , PT ;  /* 0xff8000006700780b */ /* 0x040fe20003f1d000 */
[----:B------:R-:W-:Y:S02]  /*11a60*/  FMUL.FTZ R3, R103, c[0x0][0x2d0] ;  /* 0x0000b40067037a20 */ /* 0x000fe40000410000 */
[----:B-1----:R-:W-:-:S04]  /*11a70*/  FFMA.FTZ R0, R10, c[0x0][0x2d0], -R12 ;  /* 0x0000b4000a007a23 */ /* 0x002fc8000001080c */
[----:B------:R1:W2:Y:S01]  /*11a80*/  MUFU.EX2 R205, R0 ;  /* 0x0000000000cd7308 */ /* 0x0002a20000000800 */
[----:B------:R-:W-:Y:S01]  /*11a90*/  FSEL R3, R3, RZ, P0 ;  /* 0x000000ff03037208 */ /* 0x000fe20000000000 */
[----:B------:R-:W3:Y:S01]  /*11aa0*/  SHFL.IDX PT, R7, R4, RZ, 0x1c1f ;  /* 0x001c1fff04077589 */ /* 0x000ee200000e0000 */
[----:B-1----:R-:W-:-:S05]  /*11ab0*/  FFMA.FTZ R0, R16, c[0x0][0x2d0], -R12 ;  /* 0x0000b40010007a23 */ /* 0x002fca000001080c */
[----:B------:R1:W-:Y:S02]  /*11ac0*/  MUFU.EX2 R213, R0 ;  /* 0x0000000000d57308 */ /* 0x0003e40000000800 */
[----:B-1----:R-:W-:-:S06]  /*11ad0*/  FFMA.FTZ R0, R17, c[0x0][0x2d0], -R12 ;  /* 0x0000b40011007a23 */ /* 0x002fcc000001080c */
[----:B------:R1:W4:Y:S02]  /*11ae0*/  MUFU.EX2 R214, R0 ;  /* 0x0000000000d67308 */ /* 0x0003240000000800 */
[----:B-1----:R-:W-:-:S06]  /*11af0*/  FFMA.FTZ R0, R11, c[0x0][0x2d0], -R3 ;  /* 0x0000b4000b007a23 */ /* 0x002fcc0000010803 */
[----:B------:R1:W-:Y:S01]  /*11b00*/  MUFU.EX2 R191, R0 ;  /* 0x0000000000bf7308 */ /* 0x0003e20000000800 */
[----:B------:R5:W2:Y:S01]  /*11b10*/  SHFL.IDX PT, R2, R4, 0x1, 0x1c1f ;  /* 0x003c1f0004027f89 */ /* 0x000aa200000e0000 */
[----:B-1----:R-:W-:-:S06]  /*11b20*/  FFMA.FTZ R0, R15, c[0x0][0x2d0], -R3 ;  /* 0x0000b4000f007a23 */ /* 0x002fcc0000010803 */
[----:B------:R1:W1:Y:S01]  /*11b30*/  MUFU.EX2 R175, R0 ;  /* 0x0000000000af7308 */ /* 0x0002620000000800 */
[----:B-----5:R-:W-:Y:S02]  /*11b40*/  FFMA.FTZ R4, R19, c[0x0][0x2d0], -R12 ;  /* 0x0000b40013047a23 */ /* 0x020fe4000001080c */
[----:B-1----:R-:W-:-:S05]  /*11b50*/  FFMA.FTZ R0, R14, c[0x0][0x2d0], -R3 ;  /* 0x0000b4000e007a23 */ /* 0x002fca0000010803 */
[----:B------:R1:W-:Y:S02]  /*11b60*/  MUFU.EX2 R206, R0 ;  /* 0x0000000000ce7308 */ /* 0x0003e40000000800 */
[----:B-1----:R-:W-:-:S06]  /*11b70*/  FFMA.FTZ R0, R13, c[0x0][0x2d0], -R3 ;  /* 0x0000b4000d007a23 */ /* 0x002fcc0000010803 */
[----:B------:R1:W5:Y:S08]  /*11b80*/  MUFU.EX2 R207, R0 ;  /* 0x0000000000cf7308 */ /* 0x0003700000000800 */
[----:B------:R2:W-:Y:S01]  /*11b90*/  MUFU.EX2 R208, R4 ;  /* 0x0000000400d07308 */ /* 0x0005e20000000800 */
[----:B-1----:R-:W-:-:S07]  /*11ba0*/  FFMA.FTZ R0, R18, c[0x0][0x2d0], -R12 ;  /* 0x0000b40012007a23 */ /* 0x002fce000001080c */
[----:B------:R3:W1:Y:S01]  /*11bb0*/  MUFU.EX2 R212, R0 ;  /* 0x0000000000d47308 */ /* 0x0006620000000800 */
[----:B--2---:R-:W-:-:S07]  /*11bc0*/  FFMA.FTZ R4, R20, c[0x0][0x2d0], -R12 ;  /* 0x0000b40014047a23 */ /* 0x004fce000001080c */
[----:B------:R2:W-:Y:S01]  /*11bd0*/  MUFU.EX2 R210, R4 ;  /* 0x0000000400d27308 */ /* 0x0005e20000000800 */
[----:B---3--:R-:W-:-:S05]  /*11be0*/  IMAD.IADD R0, R5, 0x1, R7 ;  /* 0x0000000105007824 */ /* 0x008fca00078e0207 */
[----:B------:R-:W-:Y:S01]  /*11bf0*/  IMNMX R0, R6, R0, PT ;  /* 0x0000000006007217 */ /* 0x000fe20003800200 */
[----:B--2---:R-:W-:-:S03]  /*11c00*/  FFMA.FTZ R4, R22, c[0x0][0x2d0], -R12 ;  /* 0x0000b40016047a23 */ /* 0x004fc6000001080c */
[C---:B------:R-:W-:Y:S02]  /*11c10*/  ISETP.GT.AND P0, PT, R0.reuse, RZ, PT ;  /* 0x000000ff0000720c */ /* 0x040fe40003f04270 */
[C---:B------:R-:W-:Y:S01]  /*11c20*/  ISETP.GT.AND P1, PT, R0.reuse, 0x1, PT ;  /* 0x000000010000780c */ /* 0x040fe20003f24270 */
[----:B------:R2:W-:Y:S01]  /*11c30*/  MUFU.EX2 R211, R4 ;  /* 0x0000000400d37308 */ /* 0x0005e20000000800 */
[----:B------:R-:W-:Y:S02]  /*11c40*/  ISETP.GT.AND P2, PT, R0, 0x8, PT ;  /* 0x000000080000780c */ /* 0x000fe40003f44270 */
[----:B------:R-:W-:Y:S02]  /*11c50*/  FSEL R20, R151, -INF , P0 ;  /* 0xff80000097147808 */ /* 0x000fe40000000000 */
[----:B------:R-:W-:Y:S01]  /*11c60*/  FSEL R21, R150, -INF , P1 ;  /* 0xff80000096157808 */ /* 0x000fe20000800000 */
[----:B------:R-:W-:Y:S01]  /*11c70*/  IMAD.IADD R2, R5, 0x1, R2 ;  /* 0x0000000105027824 */ /* 0x000fe200078e0202 */
[----:B------:R-:W-:-:S02]  /*11c80*/  ISETP.GT.AND P0, PT, R0, 0x9, PT ;  /* 0x000000090000780c */ /* 0x000fc40003f04270 */
[----:B------:R-:W-:Y:S01]  /*11c90*/  FSEL R23, R99, -INF , P2 ;  /* 0xff80000063177808 */ /* 0x000fe20001000000 */
[----:B--2---:R-:W-:Y:S01]  /*11ca0*/  FFMA.FTZ R4, R24, c[0x0][0x2d0], -R3 ;  /* 0x0000b40018047a23 */ /* 0x004fe20000010803 */
[----:B------:R-:W-:-:S03]  /*11cb0*/  FMNMX.FTZ R5, R20, R21, !PT ;  /* 0x0000001514057209 */ /* 0x000fc60007810000 */
[----:B------:R2:W-:Y:S01]  /*11cc0*/  MUFU.EX2 R189, R4 ;  /* 0x0000000400bd7308 */ /* 0x0005e20000000800 */
[C---:B------:R-:W-:Y:S02]  /*11cd0*/  ISETP.GT.AND P1, PT, R0.reuse, 0x10, PT ;  /* 0x000000100000780c */ /* 0x040fe40003f24270 */
[----:B------:R-:W-:Y:S02]  /*11ce0*/  ISETP.GT.AND P2, PT, R0, 0x11, PT ;  /* 0x000000110000780c */ /* 0x000fe40003f44270 */
[----:B------:R-:W-:Y:S02]  /*11cf0*/  FSEL R22, R98, -INF , P0 ;  /* 0xff80000062167808 */ /* 0x000fe40000000000 */
[----:B------:R-:W-:Y:S02]  /*11d00*/  FSEL R24, R97, -INF , P1 ;  /* 0xff80000061187808 */ /* 0x000fe40000800000 */
[----:B------:R-:W-:Y:S01]  /*11d10*/  FSEL R25, R96, -INF , P2 ;  /* 0xff80000060197808 */ /* 0x000fe20001000000 */
[----:B--2---:R-:W-:Y:S01]  /*11d20*/  FFMA.FTZ R4, R26, c[0x0][0x2d0], -R3 ;  /* 0x0000b4001a047a23 */ /* 0x004fe20000010803 */
[----:B------:R-:W-:-:S03]  /*11d30*/  ISETP.GT.AND P0, PT, R0, 0x18, PT ;  /* 0x000000180000780c */ /* 0x000fc60003f04270 */
[----:B------:R2:W3:Y:S01]  /*11d40*/  MUFU.EX2 R204, R4 ;  /* 0x0000000400cc7308 */ /* 0x0004e20000000800 */
[C---:B------:R-:W-:Y:S02]  /*11d50*/  ISETP.GT.AND P1, PT, R0.reuse, 0x19, PT ;  /* 0x000000190000780c */ /* 0x040fe40003f24270 */
[----:B------:R-:W-:Y:S02]  /*11d60*/  ISETP.GT.AND P2, PT, R0, 0x20, PT ;  /* 0x000000200000780c */ /* 0x000fe40003f44270 */
[----:B------:R-:W-:Y:S02]  /*11d70*/  FSEL R27, R58, -INF , P0 ;  /* 0xff8000003a1b7808 */ /* 0x000fe40000000000 */
[----:B------:R-:W-:Y:S01]  /*11d80*/  FSEL R26, R54, -INF , P1 ;  /* 0xff800000361a7808 */ /* 0x000fe20000800000 */
[----:B------:R-:W1:Y:S01]  /*11d90*/  LDSM.16.MT88.4 R56, [R167+0x1000] ;  /* 0x00100000a738783b */ /* 0x000e620000004200 */
[----:B------:R-:W-:Y:S02]  /*11da0*/  FSEL R99, R32, -INF , P2 ;  /* 0xff80000020637808 */ /* 0x000fe40001000000 */
[----:B--2---:R-:W-:Y:S01]  /*11db0*/  FMNMX.FTZ R4, R23, R5, !PT ;  /* 0x0000000517047209 */ /* 0x004fe20007810000 */
[----:B------:R-:W-:Y:S03]  /*11dc0*/  LDSM.16.MT88.4 R52, [R166+0x1c00] ;  /* 0x001c0000a634783b */ /* 0x000fe60000004200 */
[----:B------:R-:W-:-:S02]  /*11dd0*/  FMNMX.FTZ R4, R22, R4, !PT ;  /* 0x0000000416047209 */ /* 0x000fc40007810000 */
[C---:B------:R-:W-:Y:S02]  /*11de0*/  ISETP.GT.AND P0, PT, R0.reuse, 0x21, PT ;  /* 0x000000210000780c */ /* 0x040fe40003f04270 */
[C---:B------:R-:W-:Y:S02]  /*11df0*/  ISETP.GT.AND P1, PT, R0.reuse, 0x28, PT ;  /* 0x000000280000780c */ /* 0x040fe40003f24270 */
[----:B------:R-:W-:Y:S02]  /*11e00*/  ISETP.GT.AND P2, PT, R0, 0x29, PT ;  /* 0x000000290000780c */ /* 0x000fe40003f44270 */
[----:B------:R-:W-:-:S04]  /*11e10*/  FMNMX.FTZ R0, R24, R4, !PT ;  /* 0x0000000418007209 */ /* 0x000fc80007810000 */
[----:B------:R-:W-:Y:S02]  /*11e20*/  FMNMX.FTZ R0, R25, R0, !PT ;  /* 0x0000000019007209 */ /* 0x000fe40007810000 */
[----:B------:R-:W-:Y:S02]  /*11e30*/  IMNMX R2, R6, R2, PT ;  /* 0x0000000206027217 */ /* 0x000fe40003800200 */
[----:B------:R-:W-:Y:S02]  /*11e40*/  FMNMX.FTZ R0, R27, R0, !PT ;  /* 0x000000001b007209 */ /* 0x000fe40007810000 */
[----:B------:R-:W-:Y:S02]  /*11e50*/  FSEL R96, R33, -INF , P0 ;  /* 0xff80000021607808 */ /* 0x000fe40000000000 */
[----:B------:R-:W-:Y:S02]  /*11e60*/  FMNMX.FTZ R0, R26, R0, !PT ;  /* 0x000000001a007209 */ /* 0x000fe40007810000 */
[----:B------:R-:W-:-:S02]  /*11e70*/  FSEL R97, R30, -INF , P1 ;  /* 0xff8000001e617808 */ /* 0x000fc40000800000 */
[----:B------:R-:W-:Y:S02]  /*11e80*/  F2FP.BF16.PACK_AB R8, R205, R209 ;  /* 0x000000d1cd08723e */ /* 0x000fe400000010ff */
[----:B----4-:R-:W-:Y:S02]  /*11e90*/  F2FP.BF16.PACK_AB R10, R214, R213 ;  /* 0x000000d5d60a723e */ /* 0x010fe400000010ff */
[----:B------:R-:W-:Y:S02]  /*11ea0*/  F2FP.BF16.PACK_AB R9, R175, R191 ;  /* 0x000000bfaf09723e */ /* 0x000fe400000010ff */
[----:B-----5:R-:W-:Y:S02]  /*11eb0*/  F2FP.BF16.PACK_AB R11, R207, R206 ;  /* 0x000000cecf0b723e */ /* 0x020fe400000010ff */
[C---:B------:R-:W-:Y:S02]  /*11ec0*/  ISETP.GT.AND P0, PT, R2.reuse, RZ, PT ;  /* 0x000000ff0200720c */ /* 0x040fe40003f04270 */
[----:B------:R-:W-:-:S02]  /*11ed0*/  ISETP.GT.AND P1, PT, R2, 0x1, PT ;  /* 0x000000010200780c */ /* 0x000fc40003f24270 */
[----:B------:R-:W-:Y:S01]  /*11ee0*/  FMNMX.FTZ R0, R99, R0, !PT ;  /* 0x0000000063007209 */ /* 0x000fe20007810000 */
[--C-:B------:R-:W-:Y:S01]  /*11ef0*/  FFMA.FTZ R5, R28, c[0x0][0x2d0], -R3.reuse ;  /* 0x0000b4001c057a23 */ /* 0x100fe20000010803 */
[----:B------:R-:W-:Y:S01]  /*11f00*/  ISETP.GT.AND P3, PT, R2, 0x8, PT ;  /* 0x000000080200780c */ /* 0x000fe20003f64270 */
[----:B------:R-:W-:Y:S01]  /*11f10*/  FFMA.FTZ R4, R29, c[0x0][0x2d0], -R3 ;  /* 0x0000b4001d047a23 */ /* 0x000fe20000010803 */
[----:B------:R-:W-:Y:S02]  /*11f20*/  FSEL R16, R153, -INF , P0 ;  /* 0xff80000099107808 */ /* 0x000fe40000000000 */
[----:B------:R-:W-:Y:S01]  /*11f30*/  FSEL R15, R152, -INF , P1 ;  /* 0xff800000980f7808 */ /* 0x000fe20000800000 */
[----:B------:R-:W-:Y:S01]  /*11f40*/  HMMA.16816.F32.BF16 R40, R8, R64, RZ ;  /* 0x000000400828723c */ /* 0x000fe200000418ff */
[----:B------:R-:W-:Y:S02]  /*11f50*/  FSEL R98, R31, -INF , P2 ;  /* 0xff8000001f627808 */ /* 0x000fe40001000000 */
[----:B------:R-:W-:Y:S01]  /*11f60*/  FMNMX.FTZ R0, R96, R0, !PT ;  /* 0x0000000060007209 */ /* 0x000fe20007810000 */
[----:B------:R-:W-:Y:S01]  /*11f70*/  MUFU.EX2 R190, R5 ;  /* 0x0000000500be7308 */ /* 0x000fe20000000800 */
[----:B------:R-:W-:-:S02]  /*11f80*/  ISETP.GT.AND P0, PT, R2, 0x9, PT ;  /* 0x000000090200780c */ /* 0x000fc40003f04270 */
[----:B------:R-:W-:Y:S01]  /*11f90*/  FSEL R14, R157, -INF , P3 ;  /* 0xff8000009d0e7808 */ /* 0x000fe20001800000 */
[----:B------:R-:W-:Y:S01]  /*11fa0*/  HMMA.16816.F32.BF16 R48, R8, R76, RZ ;  /* 0x0000004c0830723c */ /* 0x000fe200000418ff */
[----:B------:R-:W-:-:S03]  /*11fb0*/  FMNMX.FTZ R0, R97, R0, !PT ;  /* 0x0000000061007209 */ /* 0x000fc60007810000 */
[----:B------:R1:W2:Y:S04]  /*11fc0*/  MUFU.EX2 R188, R4 ;  /* 0x0000000400bc7308 */ /* 0x0002a80000000800 */
[----:B------:R-:W-:Y:S01]  /*11fd0*/  HMMA.16816.F32.BF16 R124, R8, R84, RZ ;  /* 0x00000054087c723c */ /* 0x000fe200000418ff */
[----:B------:R-:W-:Y:S02]  /*11fe0*/  ISETP.GT.AND P2, PT, R2, 0x10, PT ;  /* 0x000000100200780c */ /* 0x000fe40003f44270 */
[----:B------:R-:W-:-:S05]  /*11ff0*/  FSEL R18, R156, -INF , P0 ;  /* 0xff8000009c127808 */ /* 0x000fca0000000000 */
[----:B------:R-:W-:Y:S01]  /*12000*/  HMMA.16816.F32.BF16 R44, R8, R88, RZ ;  /* 0x00000058082c723c */ /* 0x000fe200000418ff */
[----:B------:R-:W-:-:S07]  /*12010*/  FMNMX.FTZ R0, R98, R0, !PT ;  /* 0x0000000062007209 */ /* 0x000fce0007810000 */
        /* <DEDUP_REMOVED lines=8> */
[----:B------:R-:W-:-:S04]  /*120a0*/  FMNMX.FTZ R8, R16, R15, !PT ;  /* 0x0000000f10087209 */ /* 0x000fc80007810000 */
[----:B------:R-:W-:Y:S02]  /*120b0*/  FMNMX.FTZ R8, R14, R8, !PT ;  /* 0x000000080e087209 */ /* 0x000fe40007810000 */
[----:B------:R-:W-:Y:S02]  /*120c0*/  ISETP.GT.AND P3, PT, R2, 0x11, PT ;  /* 0x000000110200780c */ /* 0x000fe40003f64270 */
[----:B------:R-:W-:Y:S02]  /*120d0*/  FSEL R13, R149, -INF , P2 ;  /* 0xff800000950d7808 */ /* 0x000fe40001000000 */
[----:B------:R-:W-:Y:S01]  /*120e0*/  FMNMX.FTZ R8, R18, R8, !PT ;  /* 0x0000000812087209 */ /* 0x000fe20007810000 */
[----:B------:R-:W4:Y:S01]  /*120f0*/  SHFL.BFLY PT, R9, R0, 0x2, 0x1f ;  /* 0x0c401f0000097f89 */ /* 0x000f2200000e0000 */
[----:B------:R-:W-:Y:S02]  /*12100*/  ISETP.GT.AND P1, PT, R2, 0x18, PT ;  /* 0x000000180200780c */ /* 0x000fe40003f24270 */
[----:B------:R-:W-:-:S02]  /*12110*/  FSEL R11, R148, -INF , P3 ;  /* 0xff800000940b7808 */ /* 0x000fc40001800000 */
[----:B------:R-:W-:Y:S02]  /*12120*/  FMNMX.FTZ R8, R13, R8, !PT ;  /* 0x000000080d087209 */ /* 0x000fe40007810000 */
[----:B------:R-:W-:Y:S02]  /*12130*/  ISETP.GT.AND P0, PT, R2, 0x19, PT ;  /* 0x000000190200780c */ /* 0x000fe40003f04270 */
[----:B-1----:R-:W-:Y:S02]  /*12140*/  F2FP.BF16.PACK_AB R4, R208, R212 ;  /* 0x000000d4d004723e */ /* 0x002fe400000010ff */
[----:B---3--:R-:W-:Y:S02]  /*12150*/  F2FP.BF16.PACK_AB R5, R204, R189 ;  /* 0x000000bdcc05723e */ /* 0x008fe400000010ff */
[----:B------:R-:W-:Y:S02]  /*12160*/  F2FP.BF16.PACK_AB R6, R211, R210 ;  /* 0x000000d2d306723e */ /* 0x000fe400000010ff */
[----:B--2---:R-:W-:-:S02]  /*12170*/  F2FP.BF16.PACK_AB R7, R188, R190 ;  /* 0x000000bebc07723e */ /* 0x004fc400000010ff */
[----:B------:R-:W-:Y:S02]  /*12180*/  FSEL R17, R110, -INF , P1 ;  /* 0xff8000006e117808 */ /* 0x000fe40000800000 */
[----:B------:R-:W-:Y:S02]  /*12190*/  FMNMX.FTZ R8, R11, R8, !PT ;  /* 0x000000080b087209 */ /* 0x000fe40007810000 */
[----:B------:R-:W-:Y:S02]  /*121a0*/  FSEL R19, R109, -INF , P0 ;  /* 0xff8000006d137808 */ /* 0x000fe40000000000 */
[C---:B------:R-:W-:Y:S02]  /*121b0*/  ISETP.GT.AND P3, PT, R2.reuse, 0x20, PT ;  /* 0x000000200200780c */ /* 0x040fe40003f64270 */
[C---:B------:R-:W-:Y:S02]  /*121c0*/  ISETP.GT.AND P2, PT, R2.reuse, 0x21, PT ;  /* 0x000000210200780c */ /* 0x040fe40003f44270 */
[----:B------:R-:W-:-:S02]  /*121d0*/  ISETP.GT.AND P1, PT, R2, 0x28, PT ;  /* 0x000000280200780c */ /* 0x000fc40003f24270 */
[----:B------:R-:W-:Y:S02]  /*121e0*/  ISETP.GT.AND P0, PT, R2, 0x29, PT ;  /* 0x000000290200780c */ /* 0x000fe40003f04270 */
[----:B------:R-:W-:Y:S01]  /*121f0*/  FMNMX.FTZ R2, R17, R8, !PT ;  /* 0x0000000811027209 */ /* 0x000fe20007810000 */
[----:B------:R-:W-:Y:S03]  /*12200*/  HMMA.16816.F32.BF16 R168, R4, R56, R44 ;  /* 0x0000003804a8723c */ /* 0x000fe6000004182c */
[----:B------:R-:W-:-:S04]  /*12210*/  FMNMX.FTZ R2, R19, R2, !PT ;  /* 0x0000000213027209 */ /* 0x000fc80007810000 */
[----:B------:R-:W-:Y:S02]  /*12220*/  FSEL R47, R107, -INF , P3 ;  /* 0xff8000006b2f7808 */ /* 0x000fe40001800000 */
[----:B------:R-:W-:Y:S02]  /*12230*/  FSEL R46, R106, -INF , P2 ;  /* 0xff8000006a2e7808 */ /* 0x000fe40001000000 */
[----:B------:R-:W-:Y:S01]  /*12240*/  FMNMX.FTZ R2, R47, R2, !PT ;  /* 0x000000022f027209 */ /* 0x000fe20007810000 */
[----:B------:R-:W-:Y:S01]  /*12250*/  HMMA.16816.F32.BF16 R152, R4, R68, R40 ;  /* 0x000000440498723c */ /* 0x000fe20000041828 */
[----:B------:R-:W-:Y:S01]  /*12260*/  FSEL R45, R101, -INF , P1 ;  /* 0xff800000652d7808 */ /* 0x000fe20000800000 */
[----:B------:R-:W-:Y:S01]  /*12270*/  LDSM.16.MT88.4 R40, [R167+0x1c00] ;  /* 0x001c0000a728783b */ /* 0x000fe20000004200 */
[----:B------:R-:W-:Y:S02]  /*12280*/  FMNMX.FTZ R2, R46, R2, !PT ;  /* 0x000000022e027209 */ /* 0x000fe40007810000 */
[----:B----4-:R-:W-:-:S02]  /*12290*/  FMNMX.FTZ R0, R0, R9, !PT ;  /* 0x0000000900007209 */ /* 0x010fc40007810000 */
[----:B------:R-:W-:Y:S02]  /*122a0*/  FSEL R44, R100, -INF , P0 ;  /* 0xff800000642c7808 */ /* 0x000fe40000000000 */
[----:B------:R-:W-:Y:S01]  /*122b0*/  FMNMX.FTZ R2, R45, R2, !PT ;  /* 0x000000022d027209 */ /* 0x000fe20007810000 */
[----:B------:R-:W1:Y:S03]  /*122c0*/  SHFL.BFLY PT, R9, R0, 0x1, 0x1f ;  /* 0x0c201f0000097f89 */ /* 0x000e6600000e0000 */
[----:B------:R-:W-:-:S05]  /*122d0*/  FMNMX.FTZ R8, R44, R2, !PT ;  /* 0x000000022c087209 */ /* 0x000fca0007810000 */
[----:B------:R-:W2:Y:S01]  /*122e0*/  SHFL.BFLY PT, R10, R8, 0x2, 0x1f ;  /* 0x0c401f00080a7f89 */ /* 0x000ea200000e0000 */
[----:B------:R-:W-:Y:S01]  /*122f0*/  HMMA.16816.F32.BF16 R240, R4, R52, R80 ;  /* 0x0000003404f0723c */ /* 0x000fe20000041850 */
[----:B-1----:R-:W-:-:S07]  /*12300*/  FMNMX.FTZ R110, R0, R9, !PT ;  /* 0x00000009006e7209 */ /* 0x002fce0007810000 */
[----:B------:R-:W-:Y:S01]  /*12310*/  HMMA.16816.F32.BF16 R220, R4, R72, R48 ;  /* 0x0000004804dc723c */ /* 0x000fe20000041830 */
[C---:B------:R-:W-:Y:S01]  /*12320*/  FSETP.NEU.FTZ.AND P0, PT, R110.reuse, -INF , PT ;  /* 0xff8000006e00780b */ /* 0x040fe20003f1d000 */
[----:B------:R-:W-:Y:S01]  /*12330*/  FMUL.FTZ R2, R110, c[0x0][0x2d0] ;  /* 0x0000b4006e027a20 */ /* 0x000fe20000410000 */
[----:B--2---:R-:W-:-:S05]  /*12340*/  FMNMX.FTZ R0, R8, R10, !PT ;  /* 0x0000000a08007209 */ /* 0x004fca0007810000 */
[----:B------:R-:W-:Y:S01]  /*12350*/  HMMA.16816.F32.BF16 R232, R4, R60, R124 ;  /* 0x0000003c04e8723c */ /* 0x000fe2000004187c */
[----:B------:R-:W-:-:S07]  /*12360*/  FSEL R2, R2, RZ, P0 ;  /* 0x000000ff02027208 */ /* 0x000fce0000000000 */
[C---:B------:R-:W-:Y:S08]  /*12370*/  HMMA.16816.F32.BF16 R236, R4.reuse, R40, R128 ;  /* 0x0000002804ec723c */ /* 0x040ff00000041880 */
[C---:B------:R-:W-:Y:S08]  /*12380*/  HMMA.16816.F32.BF16 R136, R4.reuse, R70, R136 ;  /* 0x000000460488723c */ /* 0x040ff00000041888 */
[C---:B------:R-:W-:Y:S08]  /*12390*/  HMMA.16816.F32.BF16 R80, R4.reuse, R74, R132 ;  /* 0x0000004a0450723c */ /* 0x040ff00000041884 */
[C---:B------:R-:W-:Y:S08]  /*123a0*/  HMMA.16816.F32.BF16 R156, R4.reuse, R62, R120 ;  /* 0x0000003e049c723c */ /* 0x040ff00000041878 */
[C---:B------:R-:W-:Y:S08]  /*123b0*/  HMMA.16816.F32.BF16 R228, R4.reuse, R58, R36 ;  /* 0x0000003a04e4723c */ /* 0x040ff00000041824 */
[C---:B------:R-:W-:Y:S08]  /*123c0*/  HMMA.16816.F32.BF16 R224, R4.reuse, R54, R32 ;  /* 0x0000003604e0723c */ /* 0x040ff00000041820 */
[----:B------:R-:W-:Y:S01]  /*123d0*/  HMMA.16816.F32.BF16 R216, R4, R42, R28 ;  /* 0x0000002a04d8723c */ /* 0x000fe2000004181c */
[----:B------:R-:W1:Y:S01]  /*123e0*/  SHFL.BFLY PT, R5, R0, 0x1, 0x1f ;  /* 0x0c201f0000057f89 */ /* 0x000e6200000e0000 */
[----:B------:R-:W-:-:S02]  /*123f0*/  IMAD.MOV.U32 R127, RZ, RZ, R168 ;  /* 0x000000ffff7f7224 */ /* 0x000fc400078e00a8 */
[----:B------:R-:W-:Y:S01]  /*12400*/  IMAD.MOV.U32 R126, RZ, RZ, R169 ;  /* 0x000000ffff7e7224 */ /* 0x000fe200078e00a9 */
[----:B------:R-:W-:Y:S02]  /*12410*/  LDSM.16.MT88.4 R128, [R166+0x800] ;  /* 0x00080000a680783b */ /* 0x000fe40000004200 */
[----:B------:R-:W-:-:S04]  /*12420*/  FFMA.FTZ R4, R20, c[0x0][0x2d0], -R2 ;  /* 0x0000b40014047a23 */ /* 0x000fc80000010802 */
[----:B------:R2:W-:Y:S01]  /*12430*/  MUFU.EX2 R168, R4 ;  /* 0x0000000400a87308 */ /* 0x0005e20000000800 */
[----:B------:R-:W-:Y:S02]  /*12440*/  IMAD.MOV.U32 R125, RZ, RZ, R170 ;  /* 0x000000ffff7d7224 */ /* 0x000fe400078e00aa */
[----:B--2---:R-:W-:-:S05]  /*12450*/  FFMA.FTZ R4, R21, c[0x0][0x2d0], -R2 ;  /* 0x0000b40015047a23 */ /* 0x004fca0000010802 */
[----:B------:R2:W3:Y:S01]  /*12460*/  MUFU.EX2 R102, R4 ;  /* 0x0000000400667308 */ /* 0x0004e20000000800 */
[----:B-1----:R-:W-:Y:S01]  /*12470*/  FMNMX.FTZ R109, R0, R5, !PT ;  /* 0x00000005006d7209 */ /* 0x002fe20007810000 */
[--C-:B------:R-:W-:Y:S02]  /*12480*/  FFMA.FTZ R0, R25, c[0x0][0x2d0], -R2.reuse ;  /* 0x0000b40019007a23 */ /* 0x100fe40000010802 */
[----:B--2---:R-:W-:-:S04]  /*12490*/  FFMA.FTZ R4, R23, c[0x0][0x2d0], -R2 ;  /* 0x0000b40017047a23 */ /* 0x004fc80000010802 */
[----:B------:R1:W-:Y:S01]  /*124a0*/  MUFU.EX2 R169, R4 ;  /* 0x0000000400a97308 */ /* 0x0003e20000000800 */
[----:B------:R-:W-:Y:S01]  /*124b0*/  IMAD.MOV.U32 R124, RZ, RZ, R171 ;  /* 0x000000ffff7c7224 */ /* 0x000fe200078e00ab */
[----:B------:R-:W-:Y:S01]  /*124c0*/  FSETP.NEU.FTZ.AND P0, PT, R109, -INF , PT ;  /* 0xff8000006d00780b */ /* 0x000fe20003f1d000 */
[----:B-1----:R-:W-:-:S05]  /*124d0*/  FFMA.FTZ R4, R22, c[0x0][0x2d0], -R2 ;  /* 0x0000b40016047a23 */ /* 0x002fca0000010802 */
        /* <DEDUP_REMOVED lines=22> */
[----:B------:R1:W-:Y:S02]  /*12640*/  MUFU.EX2 R100, R4 ;  /* 0x0000000400647308 */ /* 0x0003e40000000800 */
[----:B-1----:R-:W-:Y:S01]  /*12650*/  FFMA.FTZ R4, R11, c[0x0][0x2d0], -R0 ;  /* 0x0000b4000b047a23 */ /* 0x002fe20000010800 */
[----:B-----5:R-:W-:-:S05]  /*12660*/  F2FP.BF16.PACK_AB R11, R51, R50 ;  /* 0x00000032330b723e */ /* 0x020fca00000010ff */
[----:B------:R1:W2:Y:S02]  /*12670*/  MUFU.EX2 R101, R4 ;  /* 0x0000000400657308 */ /* 0x0002a40000000800 */
[----:B------:R-:W-:Y:S01]  /*12680*/  HMMA.16816.F32.BF16 R20, R8, R64, RZ ;  /* 0x000000400814723c */ /* 0x000fe200000418ff */
[----:B-1----:R-:W-:-:S05]  /*12690*/  FFMA.FTZ R4, R17, c[0x0][0x2d0], -R0 ;  /* 0x0000b40011047a23 */ /* 0x002fca0000010800 */
[----:B------:R1:W-:Y:S02]  /*126a0*/  MUFU.EX2 R107, R4 ;  /* 0x00000004006b7308 */ /* 0x0003e40000000800 */
[----:B-1----:R-:W-:Y:S02]  /*126b0*/  FFMA.FTZ R4, R19, c[0x0][0x2d0], -R0 ;  /* 0x0000b40013047a23 */ /* 0x002fe40000010800 */
[C---:B------:R-:W-:Y:S04]  /*126c0*/  HMMA.16816.F32.BF16 R16, R8.reuse, R76, RZ ;  /* 0x0000004c0810723c */ /* 0x040fe800000418ff */
[----:B------:R1:W3:Y:S01]  /*126d0*/  MUFU.EX2 R106, R4 ;  /* 0x00000004006a7308 */ /* 0x0002e20000000800 */
[----:B--2---:R-:W-:Y:S02]  /*126e0*/  F2FP.BF16.PACK_AB R5, R101, R100 ;  /* 0x000000646505723e */ /* 0x004fe400000010ff */
[----:B------:R-:W-:Y:S01]  /*126f0*/  F2FP.BF16.PACK_AB R6, R174, R173 ;  /* 0x000000adae06723e */ /* 0x000fe200000010ff */
[----:B------:R-:W-:Y:S01]  /*12700*/  HMMA.16816.F32.BF16 R28, R8, R84, RZ ;  /* 0x00000054081c723c */ /* 0x000fe200000418ff */
[----:B-1----:R-:W-:-:S02]  /*12710*/  F2FP.BF16.PACK_AB R4, R171, R172 ;  /* 0x000000acab04723e */ /* 0x002fc400000010ff */
[----:B---3--:R-:W-:-:S05]  /*12720*/  F2FP.BF16.PACK_AB R7, R106, R107 ;  /* 0x0000006b6a07723e */ /* 0x008fca00000010ff */
[----:B------:R-:W-:Y:S08]  /*12730*/  HMMA.16816.F32.BF16 R24, R8, R88, RZ ;  /* 0x000000580818723c */ /* 0x000ff000000418ff */
[C---:B------:R-:W-:Y:S08]  /*12740*/  HMMA.16816.F32.BF16 R120, R4.reuse, R68, R20 ;  /* 0x000000440478723c */ /* 0x040ff00000041814 */
[----:B------:R-:W-:Y:S08]  /*12750*/  HMMA.16816.F32.BF16 R132, R4, R72, R16 ;  /* 0x000000480484723c */ /* 0x000ff00000041810 */
[C---:B------:R-:W-:Y:S08]  /*12760*/  HMMA.16816.F32.BF16 R20, R8.reuse, R92, RZ ;  /* 0x0000005c0814723c */ /* 0x040ff000000418ff */
[----:B------:R-:W-:Y:S08]  /*12770*/  HMMA.16816.F32.BF16 R16, R8, R116, RZ ;  /* 0x000000740810723c */ /* 0x000ff000000418ff */
[C---:B------:R-:W-:Y:S08]  /*12780*/  HMMA.16816.F32.BF16 R148, R4.reuse, R60, R28 ;  /* 0x0000003c0494723c */ /* 0x040ff0000004181c */
[C---:B------:R-:W-:Y:S08]  /*12790*/  HMMA.16816.F32.BF16 R176, R4.reuse, R56, R24 ;  /* 0x0000003804b0723c */ /* 0x040ff00000041818 */
[C---:B------:R-:W-:Y:S08]  /*127a0*/  HMMA.16816.F32.BF16 R180, R4.reuse, R52, R20 ;  /* 0x0000003404b4723c */ /* 0x040ff00000041814 */
[----:B------:R-:W-:Y:S08]  /*127b0*/  HMMA.16816.F32.BF16 R184, R4, R40, R16 ;  /* 0x0000002804b8723c */ /* 0x000ff00000041810 */
[C---:B------:R-:W-:Y:S01]  /*127c0*/  HMMA.16816.F32.BF16 R32, R8.reuse, R66, RZ ;  /* 0x000000420820723c */ /* 0x040fe200000418ff */
[----:B------:R-:W-:Y:S07]  /*127d0*/  LDSM.16.MT88.4 R64, [R167+0x1400] ;  /* 0x00140000a740783b */ /* 0x000fee0000004200 */
[C---:B------:R-:W-:Y:S08]  /*127e0*/  HMMA.16816.F32.BF16 R28, R8.reuse, R78, RZ ;  /* 0x0000004e081c723c */ /* 0x040ff000000418ff */
[C---:B------:R-:W-:Y:S08]  /*127f0*/  HMMA.16816.F32.BF16 R24, R8.reuse, R86, RZ ;  /* 0x000000560818723c */ /* 0x040ff000000418ff */
[C---:B------:R-:W-:Y:S08]  /*12800*/  HMMA.16816.F32.BF16 R20, R8.reuse, R90, RZ ;  /* 0x0000005a0814723c */ /* 0x040ff000000418ff */
[C---:B------:R-:W-:Y:S08]  /*12810*/  HMMA.16816.F32.BF16 R16, R8.reuse, R94, RZ ;  /* 0x0000005e0810723c */ /* 0x040ff000000418ff */
[----:B------:R-:W-:Y:S08]  /*12820*/  HMMA.16816.F32.BF16 R8, R8, R118, RZ ;  /* 0x000000760808723c */ /* 0x000ff000000418ff */
[C---:B------:R-:W-:Y:S08]  /*12830*/  HMMA.16816.F32.BF16 R32, R4.reuse, R70, R32 ;  /* 0x000000460420723c */ /* 0x040ff00000041820 */
[C---:B------:R-:W-:Y:S08]  /*12840*/  HMMA.16816.F32.BF16 R28, R4.reuse, R74, R28 ;  /* 0x0000004a041c723c */ /* 0x040ff0000004181c */
[C---:B------:R-:W-:Y:S08]  /*12850*/  HMMA.16816.F32.BF16 R60, R4.reuse, R62, R24 ;  /* 0x0000003e043c723c */ /* 0x040ff00000041818 */
[C---:B------:R-:W-:Y:S08]  /*12860*/  HMMA.16816.F32.BF16 R36, R4.reuse, R58, R20 ;  /* 0x0000003a0424723c */ /* 0x040ff00000041814 */
[C---:B------:R-:W-:Y:S08]  /*12870*/  HMMA.16816.F32.BF16 R84, R4.reuse, R54, R16 ;  /* 0x000000360454723c */ /* 0x040ff00000041810 */
[----:B------:R-:W-:Y:S07]  /*12880*/  HMMA.16816.F32.BF16 R40, R4, R42, R8 ;  /* 0x0000002a0428723c */ /* 0x000fee0000041808 */
[----:B------:R-:W-:-:S04]  /*12890*/  FFMA.FTZ R4, R99, c[0x0][0x2d0], -R2 ;  /* 0x0000b40063047a23 */ /* 0x000fc80000010802 */
[----:B------:R1:W-:Y:S02]  /*128a0*/  MUFU.EX2 R19, R4 ;  /* 0x0000000400137308 */ /* 0x0003e40000000800 */
[----:B-1----:R-:W-:-:S06]  /*128b0*/  FFMA.FTZ R4, R96, c[0x0][0x2d0], -R2 ;  /* 0x0000b40060047a23 */ /* 0x002fcc0000010802 */
[----:B------:R1:W-:Y:S02]  /*128c0*/  MUFU.EX2 R22, R4 ;  /* 0x0000000400167308 */ /* 0x0003e40000000800 */
[--C-:B-1----:R-:W-:Y:S02]  /*128d0*/  FFMA.FTZ R4, R97, c[0x0][0x2d0], -R2.reuse ;  /* 0x0000b40061047a23 */ /* 0x102fe40000010802 */
[----:B------:R-:W-:-:S04]  /*128e0*/  FFMA.FTZ R2, R98, c[0x0][0x2d0], -R2 ;  /* 0x0000b40062027a23 */ /* 0x000fc80000010802 */
[----:B------:R1:W-:Y:S02]  /*128f0*/  MUFU.EX2 R24, R2 ;  /* 0x0000000200187308 */ /* 0x0003e40000000800 */
[----:B-1----:R-:W-:-:S06]  /*12900*/  FFMA.FTZ R2, R47, c[0x0][0x2d0], -R0 ;  /* 0x0000b4002f027a23 */ /* 0x002fcc0000010800 */
        /* <DEDUP_REMOVED lines=9> */
[----:B------:R1:W2:Y:S02]  /*129a0*/  MUFU.EX2 R10, R0 ;  /* 0x00000000000a7308 */ /* 0x0002a40000000800 */
[----:B-1----:R-:W-:-:S06]  /*129b0*/  FFMA.FTZ R0, R144, c[0x0][0x2d0], -R12 ;  /* 0x0000b40090007a23 */ /* 0x002fcc000001080c */
[----:B------:R1:W-:Y:S02]  /*129c0*/  MUFU.EX2 R15, R0 ;  /* 0x00000000000f7308 */ /* 0x0003e40000000800 */
[----:B-1----:R-:W-:Y:S02]  /*129d0*/  FFMA.FTZ R0, R146, c[0x0][0x2d0], -R12 ;  /* 0x0000b40092007a23 */ /* 0x002fe4000001080c */
[----:B------:R-:W1:Y:S04]  /*129e0*/  LDSM.16.MT88.4 R144, [R167+0x800] ;  /* 0x00080000a790783b */ /* 0x000e680000004200 */
[----:B------:R3:W-:Y:S02]  /*129f0*/  MUFU.EX2 R18, R0 ;  /* 0x0000000000127308 */ /* 0x0007e40000000800 */
[----:B---3--:R-:W-:-:S06]  /*12a00*/  FFMA.FTZ R0, R140, c[0x0][0x2d0], -R3 ;  /* 0x0000b4008c007a23 */ /* 0x008fcc0000010803 */
[----:B------:R3:W-:Y:S02]  /*12a10*/  MUFU.EX2 R9, R0 ;  /* 0x0000000000097308 */ /* 0x0007e40000000800 */
[----:B---3--:R-:W-:-:S06]  /*12a20*/  FFMA.FTZ R0, R143, c[0x0][0x2d0], -R3 ;  /* 0x0000b4008f007a23 */ /* 0x008fcc0000010803 */
[----:B------:R3:W4:Y:S08]  /*12a30*/  MUFU.EX2 R8, R0 ;  /* 0x0000000000087308 */ /* 0x0007300000000800 */
[----:B------:R-:W-:Y:S01]  /*12a40*/  MUFU.EX2 R20, R2 ;  /* 0x0000000200147308 */ /* 0x000fe20000000800 */
[--C-:B---3--:R-:W-:Y:S02]  /*12a50*/  FFMA.FTZ R0, R142, c[0x0][0x2d0], -R3.reuse ;  /* 0x0000b4008e007a23 */ /* 0x108fe40000010803 */
[----:B------:R-:W-:-:S05]  /*12a60*/  FFMA.FTZ R3, R141, c[0x0][0x2d0], -R3 ;  /* 0x0000b4008d037a23 */ /* 0x000fca0000010803 */
[----:B------:R-:W-:Y:S08]  /*12a70*/  MUFU.EX2 R2, R0 ;  /* 0x0000000000027308 */ /* 0x000ff00000000800 */
[----:B------:R-:W3:Y:S01]  /*12a80*/  MUFU.EX2 R3, R3 ;  /* 0x0000000300037308 */ /* 0x000ee20000000800 */
[----:B--2---:R-:W-:Y:S02]  /*12a90*/  F2FP.BF16.PACK_AB R92, R10, R11 ;  /* 0x0000000b0a5c723e */ /* 0x004fe400000010ff */
[----:B----4-:R-:W-:-:S02]  /*12aa0*/  F2FP.BF16.PACK_AB R93, R8, R9 ;  /* 0x00000009085d723e */ /* 0x010fc400000010ff */
[----:B------:R-:W-:Y:S02]  /*12ab0*/  F2FP.BF16.PACK_AB R94, R18, R15 ;  /* 0x0000000f125e723e */ /* 0x000fe400000010ff */
[----:B---3--:R-:W-:Y:S01]  /*12ac0*/  F2FP.BF16.PACK_AB R95, R3, R2 ;  /* 0x00000002035f723e */ /* 0x008fe200000010ff */
[----:B------:R2:W3:Y:S06]  /*12ad0*/  MUFU.EX2 R23, R4 ;  /* 0x0000000400177308 */ /* 0x0004ec0000000800 */
[----:B-1----:R-:W-:Y:S01]  /*12ae0*/  HMMA.16816.F32.BF16 R140, R92, R146, R80 ;  /* 0x000000925c8c723c */ /* 0x002fe20000041850 */
[----:B------:R-:W1:Y:S01]  /*12af0*/  LDSM.16.MT88.4 R80, [R166+0x2000] ;  /* 0x00200000a650783b */ /* 0x000e620000004200 */
[----:B------:R-:W-:-:S03]  /*12b00*/  IMAD.MOV.U32 R27, RZ, RZ, R160 ;  /* 0x000000ffff1b7224 */ /* 0x000fc600078e00a0 */
[----:B------:R-:W-:Y:S04]  /*12b10*/  LDSM.16.MT88.4 R160, [R166+0x1400] ;  /* 0x00140000a6a0783b */ /* 0x000fe80000004200 */
[----:B--2---:R-:W2:Y:S01]  /*12b20*/  LDSM.16.MT88.4 R4, [R167+0x2000] ;  /* 0x00200000a704783b */ /* 0x004ea20000004200 */
[----:B------:R-:W-:Y:S01]  /*12b30*/  @P4 IMAD.HI.U32 R12, R27, c[0x0][0x2c8], RZ ;  /* 0x0000b2001b0c4a27 */ /* 0x000fe200078e00ff */
[----:B------:R-:W-:-:S03]  /*12b40*/  F2FP.BF16.PACK_AB R96, R22, R19 ;  /* 0x000000131660723e */ /* 0x000fc600000010ff */
[----:B------:R-:W-:Y:S01]  /*12b50*/  IMAD.MOV.U32 R0, RZ, RZ, R27 ;  /* 0x000000ffff007224 */ /* 0x000fe200078e001b */
[----:B------:R-:W-:Y:S01]  /*12b60*/  @P4 SHF.R.U32.HI R0, RZ, c[0x0][0x2cc], R12 ;  /* 0x0000b300ff004a19 */ /* 0x000fe2000001160c */
[----:B------:R-:W-:Y:S01]  /*12b70*/  IMAD.MOV.U32 R76, RZ, RZ, R127 ;  /* 0x000000ffff4c7224 */ /* 0x000fe200078e007f */
[----:B------:R-:W-:Y:S01]  /*12b80*/  F2FP.BF16.PACK_AB R97, R17, R16 ;  /* 0x000000101161723e */ /* 0x000fe200000010ff */
[----:B------:R-:W-:Y:S01]  /*12b90*/  IMAD.MOV.U32 R77, RZ, RZ, R126 ;  /* 0x000000ffff4d7224 */ /* 0x000fe200078e007e */
[----:B---3--:R-:W-:Y:S01]  /*12ba0*/  F2FP.BF16.PACK_AB R98, R24, R23 ;  /* 0x000000171862723e */ /* 0x008fe200000010ff */
[----:B------:R-:W-:Y:S01]  /*12bb0*/  IMAD.MOV.U32 R78, RZ, RZ, R125 ;  /* 0x000000ffff4e7224 */ /* 0x000fe200078e007d */
[----:B------:R-:W-:Y:S01]  /*12bc0*/  F2FP.BF16.PACK_AB R99, R21, R20 ;  /* 0x000000141563723e */ /* 0x000fe200000010ff */
[----:B------:R-:W-:Y:S01]  /*12bd0*/  IMAD.MOV.U32 R79, RZ, RZ, R124 ;  /* 0x000000ffff4f7224 */ /* 0x000fe200078e007c */
[----:B------:R-:W-:Y:S01]  /*12be0*/  IADD3 R0, R0, R247, -R250 ;  /* 0x000000f700007210 */ /* 0x000fe20007ffe8fa */
[----:B------:R-:W-:-:S02]  /*12bf0*/  FADD.FTZ R12, R168, R102 ;  /* 0x00000066a80c7221 */ /* 0x000fc40000010000 */
[----:B------:R-:W-:Y:S02]  /*12c00*/  FADD.FTZ R13, R49, R48 ;  /* 0x00000030310d7221 */ /* 0x000fe40000010000 */
[----:B------:R-:W-:Y:S01]  /*12c10*/  FADD.FTZ R14, R209, R205 ;  /* 0x000000cdd10e7221 */ /* 0x000fe20000010000 */
[----:B------:R-:W-:Y:S01]  /*12c20*/  HMMA.16816.F32.BF16 R56, R92, R64, R76 ;  /* 0x000000405c38723c */ /* 0x000fe2000004184c */
[----:B------:R-:W-:-:S04]  /*12c30*/  IMAD.HI R25, R0, 0x2aaaaaab, RZ ;  /* 0x2aaaaaab00197827 */ /* 0x000fc800078e02ff */
[----:B------:R-:W-:Y:S02]  /*12c40*/  FADD.FTZ R0, R191, R175 ;  /* 0x000000afbf007221 */ /* 0x000fe40000010000 */
[----:B------:R-:W-:Y:S01]  /*12c50*/  FADD.FTZ R12, R169, R12 ;  /* 0x0000000ca90c7221 */ /* 0x000fe20000010000 */
[----:B-1----:R-:W-:Y:S01]  /*12c60*/  HMMA.16816.F32.BF16 R72, R92, R80, R240 ;  /* 0x000000505c48723c */ /* 0x002fe200000418f0 */
[----:B------:R-:W-:-:S07]  /*12c70*/  FADD.FTZ R0, R206, R0 ;  /* 0x00000000ce007221 */ /* 0x000fce0000010000 */
[----:B------:R-:W-:Y:S08]  /*12c80*/  HMMA.16816.F32.BF16 R76, R92, R82, R224 ;  /* 0x000000525c4c723c */ /* 0x000ff000000418e0 */
[----:B------:R-:W-:Y:S01]  /*12c90*/  HMMA.16816.F32.BF16 R68, R96, R80, R180 ;  /* 0x000000506044723c */ /* 0x000fe200000418b4 */
[----:B------:R-:W-:-:S07]  /*12ca0*/  SHF.R.U32.HI R26, RZ, 0x1f, R25 ;  /* 0x0000001fff1a7819 */ /* 0x000fce0000011619 */
[----:B------:R-:W-:Y:S08]  /*12cb0*/  HMMA.16816.F32.BF16 R80, R96, R82, R84 ;  /* 0x000000526050723c */ /* 0x000ff00000041854 */
[-C--:B--2---:R-:W-:Y:S08]  /*12cc0*/  HMMA.16816.F32.BF16 R88, R92, R4.reuse, R236 ;  /* 0x000000045c58723c */ /* 0x084ff000000418ec */
[----:B------:R-:W-:Y:S07]  /*12cd0*/  HMMA.16816.F32.BF16 R84, R96, R4, R184 ;  /* 0x000000046054723c */ /* 0x000fee00000418b8 */
[----:B------:R-:W-:-:S02]  /*12ce0*/  FADD.FTZ R5, R50, R13 ;  /* 0x0000000d32057221 */ /* 0x000fc40000010000 */
[----:B------:R-:W-:Y:S01]  /*12cf0*/  FADD.FTZ R4, R213, R14 ;  /* 0x0000000ed5047221 */ /* 0x000fe20000010000 */
[----:B------:R-:W-:Y:S01]  /*12d00*/  HMMA.16816.F32.BF16 R116, R92, R128, R152 ;  /* 0x000000805c74723c */ /* 0x000fe20000041898 */
[----:B------:R-:W-:Y:S02]  /*12d10*/  FADD.FTZ R13, R170, R12 ;  /* 0x0000000caa0d7221 */ /* 0x000fe40000010000 */
[----:B------:R-:W-:Y:S02]  /*12d20*/  FADD.FTZ R5, R51, R5 ;  /* 0x0000000533057221 */ /* 0x000fe40000010000 */
[----:B------:R-:W-:-:S03]  /*12d30*/  FADD.FTZ R12, R214, R4 ;  /* 0x00000004d60c7221 */ /* 0x000fc60000010000 */
[----:B------:R-:W-:Y:S01]  /*12d40*/  HMMA.16816.F32.BF16 R148, R96, R160, R148 ;  /* 0x000000a06094723c */ /* 0x000fe20000041894 */
[----:B------:R-:W-:Y:S02]  /*12d50*/  FADD.FTZ R4, R207, R0 ;  /* 0x00000000cf047221 */ /* 0x000fe40000010000 */
[----:B------:R-:W-:-:S05]  /*12d60*/  FADD.FTZ R0, R172, R13 ;  /* 0x0000000dac007221 */ /* 0x000fca0000010000 */
[----:B------:R-:W-:Y:S01]  /*12d70*/  HMMA.16816.F32.BF16 R152, R92, R160, R232 ;  /* 0x000000a05c98723c */ /* 0x000fe200000418e8 */
[----:B------:R-:W-:Y:S01]  /*12d80*/  FADD.FTZ R5, R100, R5 ;  /* 0x0000000564057221 */ /* 0x000fe20000010000 */
[----:B------:R-:W-:-:S06]  /*12d90*/  LEA.HI.SX32 R26, R25, R26, 0x1d ;  /* 0x0000001a191a7211 */ /* 0x000fcc00078feaff */
[----:B------:R-:W-:Y:S01]  /*12da0*/  HMMA.16816.F32.BF16 R156, R92, R162, R156 ;  /* 0x000000a25c9c723c */ /* 0x000fe2000004189c */
[----:B------:R-:W-:-:S07]  /*12db0*/  FADD.FTZ R0, R171, R0 ;  /* 0x00000000ab007221 */ /* 0x000fce0000010000 */
[----:B------:R-:W-:Y:S01]  /*12dc0*/  HMMA.16816.F32.BF16 R124, R92, R130, R136 ;  /* 0x000000825c7c723c */ /* 0x000fe20000041888 */
[----:B------:R-:W-:-:S07]  /*12dd0*/  FADD.FTZ R5, R101, R5 ;  /* 0x0000000565057221 */ /* 0x000fce0000010000 */
[C---:B------:R-:W-:Y:S08]  /*12de0*/  HMMA.16816.F32.BF16 R160, R96.reuse, R162, R60 ;  /* 0x000000a260a0723c */ /* 0x040ff0000004183c */
[C---:B------:R-:W-:Y:S08]  /*12df0*/  HMMA.16816.F32.BF16 R120, R96.reuse, R128, R120 ;  /* 0x000000806078723c */ /* 0x040ff00000041878 */
[-C--:B------:R-:W-:Y:S08]  /*12e00*/  HMMA.16816.F32.BF16 R132, R96, R144.reuse, R132 ;  /* 0x000000906084723c */ /* 0x080ff00000041884 */
[C---:B------:R-:W-:Y:S08]  /*12e10*/  HMMA.16816.F32.BF16 R136, R92.reuse, R144, R220 ;  /* 0x000000905c88723c */ /* 0x040ff000000418dc */
[----:B------:R-:W-:Y:S08]  /*12e20*/  HMMA.16816.F32.BF16 R60, R92, R66, R228 ;  /* 0x000000425c3c723c */ /* 0x000ff000000418e4 */
[C---:B------:R-:W-:Y:S08]  /*12e30*/  HMMA.16816.F32.BF16 R52, R96.reuse, R64, R176 ;  /* 0x000000406034723c */ /* 0x040ff000000418b0 */
[C---:B------:R-:W-:Y:S08]  /*12e40*/  HMMA.16816.F32.BF16 R128, R96.reuse, R130, R32 ;  /* 0x000000826080723c */ /* 0x040ff00000041820 */
[C---:B------:R-:W-:Y:S08]  /*12e50*/  HMMA.16816.F32.BF16 R144, R96.reuse, R146, R28 ;  /* 0x000000926090723c */ /* 0x040ff0000004181c */
[----:B------:R-:W-:Y:S01]  /*12e60*/  HMMA.16816.F32.BF16 R64, R96, R66, R36 ;  /* 0x000000426040723c */ /* 0x000fe20000041824 */
[----:B------:R-:W-:-:S07]  /*12e70*/  IMNMX R28, R246, R26, !PT ;  /* 0x0000001af61c7217 */ /* 0x000fce0007800200 */
[-C--:B------:R-:W-:Y:S08]  /*12e80*/  HMMA.16816.F32.BF16 R92, R92, R6.reuse, R216 ;  /* 0x000000065c5c723c */ /* 0x080ff000000418d8 */
[----:B------:R-:W-:Y:S07]  /*12e90*/  HMMA.16816.F32.BF16 R96, R96, R6, R40 ;  /* 0x000000066060723c */ /* 0x000fee0000041828 */
[----:B------:R-:W-:-:S02]  /*12ea0*/  FADD.FTZ R6, R212, R12 ;  /* 0x0000000cd4067221 */ /* 0x000fc40000010000 */
[----:B------:R-:W-:Y:S02]  /*12eb0*/  FADD.FTZ R7, R189, R4 ;  /* 0x00000004bd077221 */ /* 0x000fe40000010000 */
[----:B------:R-:W-:Y:S02]  /*12ec0*/  FADD.FTZ R6, R208, R6 ;  /* 0x00000006d0067221 */ /* 0x000fe40000010000 */
[----:B------:R-:W-:Y:S02]  /*12ed0*/  FADD.FTZ R7, R204, R7 ;  /* 0x00000007cc077221 */ /* 0x000fe40000010000 */
[----:B------:R-:W-:Y:S02]  /*12ee0*/  FADD.FTZ R4, R173, R0 ;  /* 0x00000000ad047221 */ /* 0x000fe40000010000 */
[----:B------:R-:W-:Y:S01]  /*12ef0*/  FADD.FTZ R0, R107, R5 ;  /* 0x000000056b007221 */ /* 0x000fe20000010000 */
[----:B------:R1:W-:Y:S01]  /*12f00*/  STL [R1+0x10], R28 ;  /* 0x0000101c01007387 */ /* 0x0003e20000100800 */
[----:B------:R-:W-:Y:S01]  /*12f10*/  FADD.FTZ R6, R210, R6 ;  /* 0x00000006d2067221 */ /* 0x000fe20000010000 */
[----:B------:R-:W-:Y:S01]  /*12f20*/  IADD3 R204, R215, -0x2, RZ ;  /* 0xfffffffed7cc7810 */ /* 0x000fe20007ffe0ff */
[----:B------:R-:W-:-:S02]  /*12f30*/  FADD.FTZ R7, R190, R7 ;  /* 0x00000007be077221 */ /* 0x000fc40000010000 */
[----:B------:R-:W-:Y:S02]  /*12f40*/  FADD.FTZ R5, R174, R4 ;  /* 0x00000004ae057221 */ /* 0x000fe40000010000 */
[----:B------:R-:W-:Y:S02]  /*12f50*/  FADD.FTZ R4, R106, R0 ;  /* 0x000000006a047221 */ /* 0x000fe40000010000 */
[----:B------:R-:W-:Y:S01]  /*12f60*/  FADD.FTZ R0, R211, R6 ;  /* 0x00000006d3007221 */ /* 0x000fe20000010000 */
[----:B------:R-:W-:Y:S01]  /*12f70*/  ISETP.GE.AND P0, PT, R204, R28, PT ;  /* 0x0000001ccc00720c */ /* 0x000fe20003f06270 */
        /* <DEDUP_REMOVED lines=17> */
[----:B------:R-:W-:Y:S05]  /*13090*/  @!P0 BRA `(.L_x_1305) ;  /* 0x0000369000008947 */ /* 0x000fea0003800000 */
[----:B-1----:R-:W-:Y:S01]  /*130a0*/  IADD3 R248, R248, R27, RZ ;  /* 0x0000001bf8f87210 */ /* 0x002fe20007ffe0ff */
[----:B------:R-:W-:Y:S01]  /*130b0*/  IMAD.MOV.U32 R3, RZ, RZ, R110 ;  /* 0x000000ffff037224 */ /* 0x000fe200078e006e */
[----:B------:R-:W-:Y:S01]  /*130c0*/  MOV R100, R109 ;  /* 0x0000006d00647202 */ /* 0x000fe20000000f00 */
[----:B------:R-:W-:Y:S01]  /*130d0*/  IMAD.MOV.U32 R106, RZ, RZ, R108 ;  /* 0x000000ffff6a7224 */ /* 0x000fe200078e006c */
[----:B------:R-:W-:Y:S01]  /*130e0*/  MOV R107, R103 ;  /* 0x00000067006b7202 */ /* 0x000fe20000000f00 */
[----:B------:R-:W-:-:S05]  /*130f0*/  @P4 IMAD.HI.U32 R0, R248, c[0x0][0x2c8], RZ ;  /* 0x0000b200f8004a27 */ /* 0x000fca00078e00ff */
[----:B------:R-:W-:-:S05]  /*13100*/  @P4 SHF.R.U32.HI R0, RZ, c[0x0][0x2cc], R0 ;  /* 0x0000b300ff004a19 */ /* 0x000fca0000011600 */
[----:B------:R1:W-:Y:S02]  /*13110*/  @P4 STL [R1+0x14], R0 ;  /* 0x0000140001004387 */ /* 0x0003e40000100800 */
.L_x_1310:
[----:B------:R-:W2:Y:S01]  /*13120*/  LDL R206, [R1+0x1c] ;  /* 0x00001c0001ce7983 */ /* 0x000ea20000100800 */
[----:B------:R-:W-:Y:S04]  /*13130*/  DEPBAR.LE SB0, 0x0 ;  /* 0x000080000000791a */ /* 0x000fe80000000000 */
[----:B-1----:R-:W3:Y:S01]  /*13140*/  LDL R0, [R1+0x20] ;  /* 0x0000200001007983 */ /* 0x002ee20000100800 */
[----:B------:R-:W-:Y:S01]  /*13150*/  WARPSYNC 0xffffffff ;  /* 0xffffffff00007948 */ /* 0x000fe20003800000 */
[----:B------:R-:W-:Y:S02]  /*13160*/  BSSY B0, `(.L_x_1306) ;  /* 0x000002e000007945 */ /* 0x000fe40003800000 */
[----:B------:R-:W-:Y:S06]  /*13170*/  BAR.SYNC.DEFER_BLOCKING 0x0 ;  /* 0x0000000000007b1d */ /* 0x000fec0000010000 */
[----:B------:R-:W1:Y:S04]  /*13180*/  S2R R205, SR_TID.X ;  /* 0x0000000000cd7919 */ /* 0x000e680000002100 */
        /* <DEDUP_REMOVED lines=10> */
[----:B--2---:R-:W-:Y:S02]  /*13230*/  ISETP.GT.AND P0, PT, R206, R204, PT ;  /* 0x000000ccce00720c */ /* 0x004fe40003f04270 */
[----:B---3--:R-:W-:Y:S11]  /*13240*/  LOP3.LUT P3, RZ, R0, 0x1, RZ, 0xc0, !PT ;  /* 0x0000000100ff7812 */ /* 0x008ff6000786c0ff */
[----:B------:R-:W-:-:S05]  /*13250*/  @P0 BRA `(.L_x_1307) ;  /* 0x000001e000000947 */ /* 0x000fca0003800000 */
[----:B-1--4-:R-:W-:Y:S01]  /*13260*/  SHF.R.S32.HI R0, RZ, 0x1f, R204 ;  /* 0x0000001fff007819 */ /* 0x012fe200000114cc */
[----:B------:R-:W-:Y:S01]  /*13270*/  IMAD.WIDE.U32 R4, R204, c[0x0][0x208], RZ ;  /* 0x00008200cc047a25 */ /* 0x000fe200078e00ff */
[----:B------:R-:W-:Y:S03]  /*13280*/  ISETP.GT.AND P2, PT, R205, 0x3f, PT ;  /* 0x0000003fcd00780c */ /* 0x000fe60003f44270 */
[----:B------:R-:W-:Y:S04]  /*13290*/  IMAD R0, R0, c[0x0][0x208], RZ ;  /* 0x0000820000007a24 */ /* 0x000fe800078e02ff */
[----:B------:R-:W-:Y:S04]  /*132a0*/  IMAD R0, R204, c[0x0][0x20c], R0 ;  /* 0x00008300cc007a24 */ /* 0x000fe800078e0200 */
[----:B------:R-:W-:Y:S02]  /*132b0*/  IMAD.IADD R0, R5, 0x1, R0 ;  /* 0x0000000105007824 */ /* 0x000fe400078e0200 */
[----:B------:R-:W-:Y:S04]  /*132c0*/  IMAD.WIDE.U32 R4, R4, 0x30, RZ ;  /* 0x0000003004047825 */ /* 0x000fe800078e00ff */
[----:B------:R-:W-:Y:S01]  /*132d0*/  IMAD R0, R0, 0x30, RZ ;  /* 0x0000003000007824 */ /* 0x000fe200078e02ff */
[----:B------:R-:W-:Y:S01]  /*132e0*/  IADD3 R2, P1, R244, R4, RZ ;  /* 0x00000004f4027210 */ /* 0x000fe20007f3e0ff */
[----:B------:R-:W-:Y:S02]  /*132f0*/  @!P2 IMAD.MOV.U32 R7, RZ, RZ, c[0x0][0x208] ;  /* 0x00008200ff07a624 */ /* 0x000fe400078e00ff */
[----:B------:R-:W-:Y:S01]  /*13300*/  @!P2 IMAD.MOV.U32 R8, RZ, RZ, c[0x0][0x20c] ;  /* 0x00008300ff08a624 */ /* 0x000fe200078e00ff */
[----:B------:R-:W-:Y:S02]  /*13310*/  IADD3 R0, R5, R0, RZ ;  /* 0x0000000005007210 */ /* 0x000fe40007ffe0ff */
        /* <DEDUP_REMOVED lines=18> */
.L_x_1307:
[----:B-1--4-:R-:W-:Y:S05]  /*13440*/  BSYNC B0 ;  /* 0x0000000000007941 */ /* 0x012fea0003800000 */
.L_x_1306:
        /* <DEDUP_REMOVED lines=197> */
[----:B------:R-:W2:Y:S03]  /*140a0*/  LDL.64 R206, [R1+0x8] ;  /* 0x0000080001ce7983 */ /* 0x000ea60000100a00 */
[----:B------:R-:W-:Y:S02]  /*140b0*/  LEA.HI R208, R208, R205, RZ, 0x2 ;  /* 0x000000cdd0d07211 */ /* 0x000fe400078f10ff */
[----:B------:R-:W3:Y:S02]  /*140c0*/  LDL R205, [R1+0x4] ;  /* 0x0000040001cd7983 */ /* 0x000ee40000100800 */
[----:B------:R-:W-:Y:S04]  /*140d0*/  SHF.R.S32.HI R208, RZ, 0x2, R208 ;  /* 0x00000002ffd07819 */ /* 0x000fe800000114d0 */
[----:B-1----:R-:W-:Y:S04]  /*140e0*/  IADD3 R0, -R208, 0x30, RZ ;  /* 0x00000030d0007810 */ /* 0x002fe80007ffe1ff */
        /* <DEDUP_REMOVED lines=9> */
[----:B------:R-:W-:Y:S02]  /*14180*/  @P0 IMAD R4, R4, c[0x0][0x1e0], RZ ;  /* 0x0000780004040a24 */ /* 0x000fe400078e02ff */
[----:B------:R-:W-:Y:S02]  /*14190*/  @P1 IMAD R8, R5, c[0x0][0x1e0], RZ ;  /* 0x0000780005081a24 */ /* 0x000fe400078e02ff */
[C---:B------:R-:W-:Y:S02]  /*141a0*/  @P0 IMAD R10, R0.reuse, c[0x0][0x1e4], R4 ;  /* 0x00007900000a0a24 */ /* 0x040fe400078e0204 */
[----:B------:R-:W-:Y:S04]  /*141b0*/  @P0 IMAD.WIDE.U32 R4, R0, c[0x0][0x1e0], RZ ;  /* 0x0000780000040a25 */ /* 0x000fe800078e00ff */
[C---:B------:R-:W-:Y:S02]  /*141c0*/  @P1 IMAD R0, R2.reuse, c[0x0][0x1e4], R8 ;  /* 0x0000790002001a24 */ /* 0x040fe400078e0208 */
[----:B------:R-:W-:Y:S04]  /*141d0*/  @P1 IMAD.WIDE.U32 R8, R2, c[0x0][0x1e0], RZ ;  /* 0x0000780002081a25 */ /* 0x000fe800078e00ff */
[----:B------:R-:W-:Y:S01]  /*141e0*/  @P0 IMAD.SHL.U32 R6, R6, 0x20, RZ ;  /* 0x0000002006060824 */ /* 0x000fe200078e00ff */
[----:B------:R-:W-:Y:S01]  /*141f0*/  @P1 IADD3 R9, R9, R0, RZ ;  /* 0x0000000009091210 */ /* 0x000fe20007ffe0ff */
[----:B------:R-:W-:Y:S02]  /*14200*/  @P0 IMAD.IADD R2, R5, 0x1, R10 ;  /* 0x0000000105020824 */ /* 0x000fe400078e020a */
[----:B------:R-:W-:Y:S04]  /*14210*/  @P0 IMAD.WIDE.U32 R6, R4, 0x30, R6 ;  /* 0x0000003004060825 */ /* 0x000fe800078e0006 */
[----:B------:R-:W-:Y:S02]  /*14220*/  @P0 IMAD R2, R2, 0x30, RZ ;  /* 0x0000003002020824 */ /* 0x000fe400078e02ff */
[----:B---3--:R-:W-:Y:S01]  /*14230*/  @P1 IMAD.MOV.U32 R5, RZ, RZ, R205 ;  /* 0x000000ffff051224 */ /* 0x008fe200078e00cd */
[----:B--2---:R-:W-:Y:S01]  /*14240*/  @P0 IADD3 R0, P2, R206, R6, RZ ;  /* 0x00000006ce000210 */ /* 0x004fe20007f5e0ff */
[----:B------:R-:W-:Y:S04]  /*14250*/  @P1 IMAD.MOV.U32 R4, RZ, RZ, R206 ;  /* 0x000000ffff041224 */ /* 0x000fe800078e00ce */
        /* <DEDUP_REMOVED lines=17> */
.L_x_1309:
[----:B--234-:R-:W-:Y:S05]  /*14370*/  BSYNC B0 ;  /* 0x0000000000007941 */ /* 0x01cfea0003800000 */
.L_x_1308:
[----:B-1----:R-:W2:Y:S01]  /*14380*/  LDL R0, [R1+0x14] ;  /* 0x0000140001007983 */ /* 0x002ea20000100800 */
[----:B------:R-:W-:Y:S02]  /*14390*/  MOV R2, c[0x0][0x2c4] ;  /* 0x0000b10000027a02 */ /* 0x000fe40000000f00 */
[----:B------:R-:W-:Y:S01]  /*143a0*/  MOV R4, R248 ;  /* 0x000000f800047202 */ /* 0x000fe20000000f00 */
[----:B------:R-:W3:Y:S01]  /*143b0*/  LDL R7, [R1+0x24] ;  /* 0x0000240001077983 */ /* 0x000ee20000100800 */
[----:B------:R-:W-:Y:S03]  /*143c0*/  ISETP.NE.AND P0, PT, R2, 0x1, PT ;  /* 0x000000010200780c */ /* 0x000fe60003f05270 */
[----:B------:R-:W4:Y:S04]  /*143d0*/  LDL R6, [R1+0x3c] ;  /* 0x00003c0001067983 */ /* 0x000f280000100800 */
[----:B------:R-:W4:Y:S04]  /*143e0*/  LDL R5, [R1+0x4c] ;  /* 0x00004c0001057983 */ /* 0x000f280000100800 */
[----:B------:R-:W-:Y:S08]  /*143f0*/  LDSM.16.MT88.4 R36, [R167] ;  /* 0x00000000a724783b */ /* 0x000ff00000004200 */
[----:B------:R-:W0:Y:S01]  /*14400*/  LDGDEPBAR ;  /* 0x00000000000079af */ /* 0x000e220000000000 */
[----:B--2---:R-:W-:Y:S01]  /*14410*/  @P0 MOV R4, R0 ;  /* 0x0000000000040202 */ /* 0x004fe20000000f00 */
[----:B------:R-:W-:Y:S06]  /*14420*/  IMAD R0, R204, -0x30, RZ ;  /* 0xffffffd0cc007824 */ /* 0x000fec00078e02ff */
[----:B------:R-:W1:Y:S01]  /*14430*/  SHFL.IDX PT, R2, R4, RZ, 0x1c1f ;  /* 0x001c1fff04027589 */ /* 0x000e6200000e0000 */
[----:B---3--:R-:W-:Y:S04]  /*14440*/  IADD3 R0, -R7, 0x1, R0 ;  /* 0x0000000107007810 */ /* 0x008fe80007ffe100 */
[----:B----4-:R-:W-:Y:S03]  /*14450*/  IADD3 R5, -R5, R0, R6 ;  /* 0x0000000005057210 */ /* 0x010fe60007ffe106 */
        /* <DEDUP_REMOVED lines=8> */
[----:B------:R-:W-:Y:S02]  /*144e0*/  ISETP.GT.AND P1, PT, R0, 0x9, PT ;  /* 0x000000090000780c */ /* 0x000fe40003f24270 */
[----:B------:R-:W-:Y:S02]  /*144f0*/  FSEL R10, R103, -INF , P0 ;  /* 0xff800000670a7808 */ /* 0x000fe40000000000 */
[----:B------:R-:W-:Y:S02]  /*14500*/  FMNMX.FTZ R2, R8, R2, !PT ;  /* 0x0000000208027209 */ /* 0x000fe40007810000 */
[----:B------:R-:W-:Y:S02]  /*14510*/  ISETP.GT.AND P0, PT, R0, 0x10, PT ;  /* 0x000000100000780c */ /* 0x000fe40003f04270 */
[----:B------:R-:W-:Y:S02]  /*14520*/  FSEL R15, R15, -INF , P1 ;  /* 0xff8000000f0f7808 */ /* 0x000fe40000800000 */
[----:B------:R-:W-:Y:S02]  /*14530*/  FMNMX.FTZ R2, R10, R2, !PT ;  /* 0x000000020a027209 */ /* 0x000fe40007810000 */
[----:B------:R-:W-:Y:S02]  /*14540*/  ISETP.GT.AND P1, PT, R0, 0x11, PT ;  /* 0x000000110000780c */ /* 0x000fe40003f24270 */
[----:B------:R-:W-:Y:S02]  /*14550*/  FSEL R207, R102, -INF , P0 ;  /* 0xff80000066cf7808 */ /* 0x000fe40000000000 */
[----:B------:R-:W-:Y:S02]  /*14560*/  FMNMX.FTZ R2, R15, R2, !PT ;  /* 0x000000020f027209 */ /* 0x000fe40007810000 */
[C---:B------:R-:W-:Y:S02]  /*14570*/  ISETP.GT.AND P0, PT, R0.reuse, 0x18, PT ;  /* 0x000000180000780c */ /* 0x040fe40003f04270 */
[----:B------:R-:W-:Y:S02]  /*14580*/  FSEL R206, R101, -INF , P1 ;  /* 0xff80000065ce7808 */ /* 0x000fe40000800000 */
[----:B------:R-:W-:Y:S02]  /*14590*/  FMNMX.FTZ R2, R207, R2, !PT ;  /* 0x00000002cf027209 */ /* 0x000fe40007810000 */
[----:B------:R-:W-:Y:S02]  /*145a0*/  ISETP.GT.AND P1, PT, R0, 0x19, PT ;  /* 0x000000190000780c */ /* 0x000fe40003f24270 */
[----:B------:R-:W-:Y:S02]  /*145b0*/  FSEL R210, R18, -INF , P0 ;  /* 0xff80000012d27808 */ /* 0x000fe40000000000 */
[----:B------:R-:W-:Y:S02]  /*145c0*/  FMNMX.FTZ R2, R206, R2, !PT ;  /* 0x00000002ce027209 */ /* 0x000fe40007810000 */
[----:B------:R-:W-:Y:S02]  /*145d0*/  ISETP.GT.AND P0, PT, R0, 0x20, PT ;  /* 0x000000200000780c */ /* 0x000fe40003f04270 */
[----:B------:R-:W-:Y:S02]  /*145e0*/  FSEL R208, R16, -INF , P1 ;  /* 0xff80000010d07808 */ /* 0x000fe40000800000 */
[----:B------:R-:W-:Y:S01]  /*145f0*/  FMNMX.FTZ R2, R210, R2, !PT ;  /* 0x00000002d2027209 */ /* 0x000fe20007810000 */
[----:B------:R-:W-:Y:S01]  /*14600*/  SHFL.IDX PT, R16, R4, 0x3, 0x1c1f ;  /* 0x007c1f0004107f89 */ /* 0x000fe200000e0000 */
[----:B------:R-:W-:Y:S02]  /*14610*/  FSEL R234, R12, -INF , P0 ;  /* 0xff8000000cea7808 */ /* 0x000fe40000000000 */
[C---:B------:R-:W-:Y:S02]  /*14620*/  ISETP.GT.AND P3, PT, R0.reuse, 0x21, PT ;  /* 0x000000210000780c */ /* 0x040fe40003f64270 */
[C---:B------:R-:W-:Y:S02]  /*14630*/  ISETP.GT.AND P2, PT, R0.reuse, 0x28, PT ;  /* 0x000000280000780c */ /* 0x040fe40003f44270 */
        /* <DEDUP_REMOVED lines=15> */
[C---:B------:R-:W-:Y:S02]  /*14730*/  ISETP.GT.AND P0, PT, R2.reuse, 0x8, PT ;  /* 0x000000080200780c */ /* 0x040fe40003f04270 */
[----:B-1----:R-:W-:Y:S02]  /*14740*/  FMNMX.FTZ R4, R9, R100, !PT ;  /* 0x0000006409047209 */ /* 0x002fe40007810000 */
[----:B------:R-:W-:Y:S02]  /*14750*/  FSEL R11, R187, -INF , P2 ;  /* 0xff800000bb0b7808 */ /* 0x000fe40001000000 */
        /* <DEDUP_REMOVED lines=8> */
[----:B------:R-:W-:Y:S02]  /*147e0*/  ISETP.GT.AND P0, PT, R2, 0x18, PT ;  /* 0x000000180200780c */ /* 0x000fe40003f04270 */
[----:B------:R-:W-:Y:S02]  /*147f0*/  FMNMX.FTZ R4, R18, R0, !PT ;  /* 0x0000000012047209 */ /* 0x000fe40007810000 */
[----:B------:R-:W-:Y:S02]  /*14800*/  FSEL R189, R109, -INF , P1 ;  /* 0xff8000006dbd7808 */ /* 0x000fe40000800000 */
[----:B---3--:R-:W-:Y:S02]  /*14810*/  IADD3 R0, R5, R12, RZ ;  /* 0x0000000c05007210 */ /* 0x008fe40007ffe0ff */
        /* <DEDUP_REMOVED lines=17> */
[----:B------:R-:W-:Y:S02]  /*14930*/  FMNMX.FTZ R19, R6, R106, !PT ;  /* 0x0000006a06137209 */ /* 0x000fe40007810000 */
[----:B------:R-:W-:Y:S02]  /*14940*/  FSEL R13, R214, -INF , P1 ;  /* 0xff800000d60d7808 */ /* 0x000fe40000800000 */
[----:B------:R-:W-:Y:S02]  /*14950*/  ISETP.GT.AND P3, PT, R0, 0x9, PT ;  /* 0x000000090000780c */ /* 0x000fe40003f64270 */
[----:B------:R-:W-:Y:S02]  /*14960*/  FMNMX.FTZ R19, R13, R19, !PT ;  /* 0x000000130d137209 */ /* 0x000fe40007810000 */
[----:B------:R-:W-:Y:S02]  /*14970*/  FMNMX.FTZ R12, R205, R4, !PT ;  /* 0x00000004cd0c7209 */ /* 0x000fe40007810000 */
[----:B------:R-:W-:Y:S02]  /*14980*/  IADD3 R4, R5, R16, RZ ;  /* 0x0000001005047210 */ /* 0x000fe40007ffe0ff */
[----:B------:R-:W-:Y:S02]  /*14990*/  FSEL R16, R211, -INF , P0 ;  /* 0xff800000d3107808 */ /* 0x000fe40000000000 */
[----:B------:R-:W-:Y:S02]  /*149a0*/  FSEL R17, R209, -INF , P3 ;  /* 0xff800000d1117808 */ /* 0x000fe40001800000 */
[----:B------:R-:W-:Y:S02]  /*149b0*/  FMNMX.FTZ R21, R16, R19, !PT ;  /* 0x0000001310157209 */ /* 0x000fe40007810000 */
[----:B------:R-:W-:Y:S02]  /*149c0*/  ISETP.GT.AND P2, PT, R0, 0x10, PT ;  /* 0x000000100000780c */ /* 0x000fe40003f44270 */
[----:B------:R-:W-:Y:S02]  /*149d0*/  FMNMX.FTZ R5, R189, R12, !PT ;  /* 0x0000000cbd057209 */ /* 0x000fe40007810000 */
[----:B------:R-:W-:Y:S02]  /*149e0*/  FSEL R182, R176, -INF , P2 ;  /* 0xff800000b0b67808 */ /* 0x000fe40001000000 */
[----:B------:R-:W-:Y:S02]  /*149f0*/  ISETP.GT.AND P2, PT, R4, 0x1, PT ;  /* 0x000000010400780c */ /* 0x000fe40003f44270 */
[----:B------:R-:W-:Y:S02]  /*14a00*/  FMNMX.FTZ R21, R17, R21, !PT ;  /* 0x0000001511157209 */ /* 0x000fe40007810000 */
[----:B------:R-:W-:Y:S02]  /*14a10*/  ISETP.GT.AND P1, PT, R0, 0x11, PT ;  /* 0x000000110000780c */ /* 0x000fe40003f24270 */
[----:B------:R-:W-:Y:S02]  /*14a20*/  ISETP.GT.AND P0, PT, R4, RZ, PT ;  /* 0x000000ff0400720c */ /* 0x000fe40003f04270 */
[----:B------:R-:W-:Y:S02]  /*14a30*/  FMNMX.FTZ R5, R191, R5, !PT ;  /* 0x00000005bf057209 */ /* 0x000fe40007810000 */
[----:B------:R-:W-:Y:S02]  /*14a40*/  FSEL R20, R217, -INF , P2 ;  /* 0xff800000d9147808 */ /* 0x000fe40001000000 */
[----:B------:R-:W-:Y:S02]  /*14a50*/  FSEL R184, R171, -INF , P1 ;  /* 0xff800000abb87808 */ /* 0x000fe40000800000 */
[----:B------:R-:W-:Y:S02]  /*14a60*/  FMNMX.FTZ R21, R182, R21, !PT ;  /* 0x00000015b6157209 */ /* 0x000fe40007810000 */
[----:B------:R-:W-:Y:S02]  /*14a70*/  ISETP.GT.AND P3, PT, R0, 0x18, PT ;  /* 0x000000180000780c */ /* 0x000fe40003f64270 */
[----:B------:R-:W-:Y:S02]  /*14a80*/  FSEL R12, R216, -INF , P0 ;  /* 0xff800000d80c7808 */ /* 0x000fe40000000000 */
[----:B------:R-:W-:Y:S02]  /*14a90*/  ISETP.GT.AND P1, PT, R4, 0x8, PT ;  /* 0x000000080400780c */ /* 0x000fe40003f24270 */
[----:B------:R-:W-:Y:S02]  /*14aa0*/  ISETP.GT.AND P2, PT, R0, 0x20, PT ;  /* 0x000000200000780c */ /* 0x000fe40003f44270 */
[----:B------:R-:W-:Y:S02]  /*14ab0*/  FMNMX.FTZ R5, R190, R5, !PT ;  /* 0x00000005be057209 */ /* 0x000fe40007810000 */
[----:B------:R-:W-:Y:S02]  /*14ac0*/  FSEL R19, R212, -INF , P1 ;  /* 0xff800000d4137808 */ /* 0x000fe40000800000 */
[----:B------:R-:W-:Y:S02]  /*14ad0*/  ISETP.GT.AND P0, PT, R0, 0x19, PT ;  /* 0x000000190000780c */ /* 0x000fe40003f04270 */
[----:B------:R-:W-:Y:S02]  /*14ae0*/  FSEL R187, R168, -INF , P3 ;  /* 0xff800000a8bb7808 */ /* 0x000fe40001800000 */
[C---:B------:R-:W-:Y:S02]  /*14af0*/  ISETP.GT.AND P1, PT, R0.reuse, 0x21, PT ;  /* 0x000000210000780c */ /* 0x040fe40003f24270 */
[----:B------:R-:W-:Y:S02]  /*14b00*/  ISETP.GT.AND P3, PT, R0, 0x29, PT ;  /* 0x000000290000780c */ /* 0x000fe40003f64270 */
[----:B------:R-:W-:Y:S02]  /*14b10*/  FSEL R226, R24, -INF , P2 ;  /* 0xff80000018e27808 */ /* 0x000fe40001000000 */
[----:B------:R-:W-:Y:S02]  /*14b20*/  ISETP.GT.AND P2, PT, R0, 0x28, PT ;  /* 0x000000280000780c */ /* 0x000fe40003f44270 */
[----:B------:R-:W-:Y:S02]  /*14b30*/  FMNMX.FTZ R0, R184, R21, !PT ;  /* 0x00000015b8007209 */ /* 0x000fe40007810000 */
[----:B------:R-:W-:Y:S02]  /*14b40*/  FMNMX.FTZ R21, R12, R107, !PT ;  /* 0x0000006b0c157209 */ /* 0x000fe40007810000 */
[----:B------:R-:W-:Y:S02]  /*14b50*/  FMNMX.FTZ R5, R230, R5, !PT ;  /* 0x00000005e6057209 */ /* 0x000fe40007810000 */
[----:B------:R-:W-:Y:S02]  /*14b60*/  FSEL R185, R108, -INF , P0 ;  /* 0xff8000006cb97808 */ /* 0x000fe40000000000 */
[----:B-1----:R-:W-:Y:S02]  /*14b70*/  FMNMX.FTZ R110, R2, R23, !PT ;  /* 0x00000017026e7209 */ /* 0x002fe40007810000 */
[----:B------:R-:W-:Y:S02]  /*14b80*/  FMNMX.FTZ R2, R187, R0, !PT ;  /* 0x00000000bb027209 */ /* 0x000fe40007810000 */
[----:B------:R-:W-:Y:S02]  /*14b90*/  FMNMX.FTZ R0, R20, R21, !PT ;  /* 0x0000001514007209 */ /* 0x000fe40007810000 */
[C---:B------:R-:W-:Y:S02]  /*14ba0*/  ISETP.GT.AND P0, PT, R4.reuse, 0x9, PT ;  /* 0x000000090400780c */ /* 0x040fe40003f04270 */
[----:B------:R-:W-:Y:S02]  /*14bb0*/  FMNMX.FTZ R5, R229, R5, !PT ;  /* 0x00000005e5057209 */ /* 0x000fe40007810000 */
[----:B------:R-:W-:Y:S02]  /*14bc0*/  FMNMX.FTZ R0, R19, R0, !PT ;  /* 0x0000000013007209 */ /* 0x000fe40007810000 */
[----:B------:R-:W-:Y:S02]  /*14bd0*/  FSEL R24, R213, -INF , P0 ;  /* 0xff800000d5187808 */ /* 0x000fe40000000000 */
[----:B------:R-:W-:Y:S02]  /*14be0*/  ISETP.GT.AND P0, PT, R4, 0x10, PT ;  /* 0x000000100400780c */ /* 0x000fe40003f04270 */
[----:B------:R-:W-:Y:S02]  /*14bf0*/  FMNMX.FTZ R5, R228, R5, !PT ;  /* 0x00000005e4057209 */ /* 0x000fe40007810000 */
[----:B------:R-:W-:Y:S02]  /*14c00*/  FMNMX.FTZ R0, R24, R0, !PT ;  /* 0x0000000018007209 */ /* 0x000fe40007810000 */
[----:B------:R-:W-:Y:S02]  /*14c10*/  FSEL R181, R178, -INF , P0 ;  /* 0xff800000b2b57808 */ /* 0x000fe40000000000 */
[----:B------:R-:W-:Y:S02]  /*14c20*/  ISETP.GT.AND P0, PT, R4, 0x18, PT ;  /* 0x000000180400780c */ /* 0x000fe40003f04270 */
[----:B------:R-:W-:Y:S02]  /*14c30*/  FMNMX.FTZ R5, R227, R5, !PT ;  /* 0x00000005e3057209 */ /* 0x000fe40007810000 */
[----:B------:R-:W-:Y:S01]  /*14c40*/  FMNMX.FTZ R21, R181, R0, !PT ;  /* 0x00000000b5157209 */ /* 0x000fe20007810000 */
[C---:B------:R-:W-:Y:S01]  /*14c50*/  FMUL.FTZ R0, R110.reuse, c[0x0][0x2d0] ;  /* 0x0000b4006e007a20 */ /* 0x040fe20000410000 */
[----:B------:R-:W-:Y:S01]  /*14c60*/  FSEL R183, R177, -INF , P0 ;  /* 0xff800000b1b77808 */ /* 0x000fe20000000000 */
[----:B------:R-:W1:Y:S01]  /*14c70*/  SHFL.BFLY PT, R22, R5, 0x2, 0x1f ;  /* 0x0c401f0005167f89 */ /* 0x000e6200000e0000 */
[----:B------:R-:W-:Y:S02]  /*14c80*/  FSETP.NEU.FTZ.AND P0, PT, R110, -INF , PT ;  /* 0xff8000006e00780b */ /* 0x000fe40003f1d000 */
[----:B------:R-:W-:Y:S02]  /*14c90*/  FSEL R225, R26, -INF , P1 ;  /* 0xff8000001ae17808 */ /* 0x000fe40000800000 */
[----:B------:R-:W-:Y:S02]  /*14ca0*/  FSEL R174, R0, RZ, P0 ;  /* 0x000000ff00ae7208 */ /* 0x000fe40000000000 */
[----:B------:R-:W-:Y:S02]  /*14cb0*/  ISETP.GT.AND P1, PT, R4, 0x11, PT ;  /* 0x000000110400780c */ /* 0x000fe40003f24270 */
[----:B------:R-:W-:Y:S01]  /*14cc0*/  FMNMX.FTZ R2, R185, R2, !PT ;  /* 0x00000002b9027209 */ /* 0x000fe20007810000 */
[--C-:B------:R-:W-:Y:S01]  /*14cd0*/  FFMA.FTZ R0, R7, c[0x0][0x2d0], -R174.reuse ;  /* 0x0000b40007007a23 */ /* 0x100fe200000108ae */
[----:B------:R-:W-:Y:S02]  /*14ce0*/  FSEL R180, R186, -INF , P1 ;  /* 0xff800000bab47808 */ /* 0x000fe40000800000 */
[----:B------:R-:W-:Y:S01]  /*14cf0*/  FSEL R224, R27, -INF , P2 ;  /* 0xff8000001be07808 */ /* 0x000fe20001000000 */
[----:B------:R2:W-:Y:S01]  /*14d00*/  MUFU.EX2 R215, R0 ;  /* 0x0000000000d77308 */ /* 0x0005e20000000800 */
[----:B------:R-:W-:Y:S02]  /*14d10*/  FMNMX.FTZ R21, R180, R21, !PT ;  /* 0x00000015b4157209 */ /* 0x000fe40007810000 */
[----:B------:R-:W-:Y:S02]  /*14d20*/  ISETP.GT.AND P2, PT, R4, 0x19, PT ;  /* 0x000000190400780c */ /* 0x000fe40003f44270 */
[----:B------:R-:W-:Y:S02]  /*14d30*/  FMNMX.FTZ R2, R226, R2, !PT ;  /* 0x00000002e2027209 */ /* 0x000fe40007810000 */
[----:B------:R-:W-:Y:S02]  /*14d40*/  FMNMX.FTZ R21, R183, R21, !PT ;  /* 0x00000015b7157209 */ /* 0x000fe40007810000 */
[----:B------:R-:W-:Y:S02]  /*14d50*/  FSEL R188, R179, -INF , P2 ;  /* 0xff800000b3bc7808 */ /* 0x000fe40001000000 */
[----:B-1----:R-:W-:Y:S02]  /*14d60*/  FMNMX.FTZ R5, R5, R22, !PT ;  /* 0x0000001605057209 */ /* 0x002fe40007810000 */
[----:B------:R-:W-:Y:S02]  /*14d70*/  ISETP.GT.AND P1, PT, R4, 0x20, PT ;  /* 0x000000200400780c */ /* 0x000fe40003f24270 */
[----:B------:R-:W-:Y:S01]  /*14d80*/  FMNMX.FTZ R2, R225, R2, !PT ;  /* 0x00000002e1027209 */ /* 0x000fe20007810000 */
[----:B------:R-:W1:Y:S01]  /*14d90*/  SHFL.BFLY PT, R23, R5, 0x1, 0x1f ;  /* 0x0c201f0005177f89 */ /* 0x000e6200000e0000 */
[----:B------:R-:W-:Y:S02]  /*14da0*/  FMNMX.FTZ R7, R188, R21, !PT ;  /* 0x00000015bc077209 */ /* 0x000fe40007810000 */
[----:B------:R-:W-:Y:S02]  /*14db0*/  FSEL R220, R25, -INF , P3 ;  /* 0xff80000019dc7808 */ /* 0x000fe40001800000 */
[----:B------:R-:W-:Y:S02]  /*14dc0*/  ISETP.GT.AND P3, PT, R4, 0x21, PT ;  /* 0x000000210400780c */ /* 0x000fe40003f64270 */
[----:B------:R-:W-:Y:S01]  /*14dd0*/  FSEL R223, R31, -INF , P1 ;  /* 0xff8000001fdf7808 */ /* 0x000fe20000800000 */
[--C-:B--2---:R-:W-:Y:S01]  /*14de0*/  FFMA.FTZ R0, R8, c[0x0][0x2d0], -R174.reuse ;  /* 0x0000b40008007a23 */ /* 0x104fe200000108ae */
[----:B------:R-:W-:Y:S02]  /*14df0*/  FMNMX.FTZ R2, R224, R2, !PT ;  /* 0x00000002e0027209 */ /* 0x000fe40007810000 */
[----:B------:R-:W-:Y:S01]  /*14e00*/  FSEL R221, R30, -INF , P3 ;  /* 0xff8000001edd7808 */ /* 0x000fe20001800000 */
[----:B------:R2:W3:Y:S01]  /*14e10*/  MUFU.EX2 R222, R0 ;  /* 0x0000000000de7308 */ /* 0x0004e20000000800 */
[----:B------:R-:W-:Y:S02]  /*14e20*/  FMNMX.FTZ R7, R223, R7, !PT ;  /* 0x00000007df077209 */ /* 0x000fe40007810000 */
[----:B------:R-:W-:Y:S02]  /*14e30*/  FMNMX.FTZ R2, R220, R2, !PT ;  /* 0x00000002dc027209 */ /* 0x000fe40007810000 */
[C---:B------:R-:W-:Y:S02]  /*14e40*/  ISETP.GT.AND P2, PT, R4.reuse, 0x28, PT ;  /* 0x000000280400780c */ /* 0x040fe40003f44270 */
[----:B------:R-:W-:Y:S01]  /*14e50*/  ISETP.GT.AND P1, PT, R4, 0x29, PT ;  /* 0x000000290400780c */ /* 0x000fe20003f24270 */
[----:B------:R-:W4:Y:S01]  /*14e60*/  SHFL.BFLY PT, R22, R2, 0x2, 0x1f ;  /* 0x0c401f0002167f89 */ /* 0x000f2200000e0000 */
[----:B------:R-:W-:Y:S01]  /*14e70*/  FMNMX.FTZ R4, R221, R7, !PT ;  /* 0x00000007dd047209 */ /* 0x000fe20007810000 */
[--C-:B------:R-:W-:Y:S01]  /*14e80*/  FFMA.FTZ R7, R10, c[0x0][0x2d0], -R174.reuse ;  /* 0x0000b4000a077a23 */ /* 0x100fe200000108ae */
[----:B------:R-:W-:Y:S02]  /*14e90*/  FSEL R219, R29, -INF , P2 ;  /* 0xff8000001ddb7808 */ /* 0x000fe40001000000 */
[----:B-1----:R-:W-:Y:S01]  /*14ea0*/  FMNMX.FTZ R109, R5, R23, !PT ;  /* 0x00000017056d7209 */ /* 0x002fe20007810000 */
[----:B------:R1:W-:Y:S01]  /*14eb0*/  MUFU.EX2 R242, R7 ;  /* 0x0000000700f27308 */ /* 0x0003e20000000800 */
[----:B------:R-:W-:Y:S01]  /*14ec0*/  FFMA.FTZ R5, R15, c[0x0][0x2d0], -R174 ;  /* 0x0000b4000f057a23 */ /* 0x000fe200000108ae */
[----:B------:R-:W-:Y:S02]  /*14ed0*/  FSEL R103, R28, -INF , P1 ;  /* 0xff8000001c677808 */ /* 0x000fe40000800000 */
[----:B------:R-:W-:Y:S06]  /*14ee0*/  FSETP.NEU.FTZ.AND P2, PT, R109, -INF , PT ;  /* 0xff8000006d00780b */ /* 0x000fec0003f5d000 */
[----:B------:R5:W5:Y:S01]  /*14ef0*/  MUFU.EX2 R243, R5 ;  /* 0x0000000500f37308 */ /* 0x000b620000000800 */
[----:B--2---:R-:W-:Y:S02]  /*14f00*/  FMNMX.FTZ R0, R219, R4, !PT ;  /* 0x00000004db007209 */ /* 0x004fe40007810000 */
[----:B---3--:R-:W-:Y:S02]  /*14f10*/  F2FP.BF16.PACK_AB R168, R222, R215 ;  /* 0x000000d7dea8723e */ /* 0x008fe400000010ff */
[----:B------:R-:W-:Y:S02]  /*14f20*/  FMNMX.FTZ R0, R103, R0, !PT ;  /* 0x0000000067007209 */ /* 0x000fe40007810000 */
[----:B----4-:R-:W-:Y:S03]  /*14f30*/  FMNMX.FTZ R4, R2, R22, !PT ;  /* 0x0000001602047209 */ /* 0x010fe60007810000 */
[----:B------:R-:W2:Y:S01]  /*14f40*/  SHFL.BFLY PT, R2, R0, 0x2, 0x1f ;  /* 0x0c401f0000027f89 */ /* 0x000ea200000e0000 */
[----:B-1----:R-:W-:Y:S07]  /*14f50*/  FMUL.FTZ R7, R109, c[0x0][0x2d0] ;  /* 0x0000b4006d077a20 */ /* 0x002fee0000410000 */
[----:B------:R-:W1:Y:S01]  /*14f60*/  SHFL.BFLY PT, R8, R4, 0x1, 0x1f ;  /* 0x0c201f0004087f89 */ /* 0x000e6200000e0000 */
[----:B------:R-:W-:Y:S05]  /*14f70*/  FSEL R173, R7, RZ, P2 ;  /* 0x000000ff07ad7208 */ /* 0x000fea0001000000 */
[--C-:B-----5:R-:W-:Y:S01]  /*14f80*/  FFMA.FTZ R5, R9, c[0x0][0x2d0], -R173.reuse ;  /* 0x0000b40009057a23 */ /* 0x120fe200000108ad */
[----:B------:R-:W-:Y:S03]  /*14f90*/  F2FP.BF16.PACK_AB R170, R243, R242 ;  /* 0x000000f2f3aa723e */ /* 0x000fe600000010ff */
[----:B------:R3:W-:Y:S01]  /*14fa0*/  MUFU.EX2 R178, R5 ;  /* 0x0000000500b27308 */ /* 0x0007e20000000800 */
[----:B--2---:R-:W-:Y:S01]  /*14fb0*/  FMNMX.FTZ R0, R0, R2, !PT ;  /* 0x0000000200007209 */ /* 0x004fe20007810000 */
[--C-:B------:R-:W-:Y:S08]  /*14fc0*/  FFMA.FTZ R2, R14, c[0x0][0x2d0], -R173.reuse ;  /* 0x0000b4000e027a23 */ /* 0x100ff000000108ad */
[----:B------:R2:W-:Y:S01]  /*14fd0*/  MUFU.EX2 R240, R2 ;  /* 0x0000000200f07308 */ /* 0x0005e20000000800 */
[----:B-1----:R-:W-:Y:S01]  /*14fe0*/  FMNMX.FTZ R108, R4, R8, !PT ;  /* 0x00000008046c7209 */ /* 0x002fe20007810000 */
[--C-:B------:R-:W-:Y:S03]  /*14ff0*/  FFMA.FTZ R4, R18, c[0x0][0x2d0], -R173.reuse ;  /* 0x0000b40012047a23 */ /* 0x100fe600000108ad */
[C---:B------:R-:W-:Y:S05]  /*15000*/  FSETP.NEU.FTZ.AND P1, PT, R108.reuse, -INF , PT ;  /* 0xff8000006c00780b */ /* 0x040fea0003f3d000 */
[----:B------:R-:W1:Y:S01]  /*15010*/  MUFU.EX2 R241, R4 ;  /* 0x0000000400f17308 */ /* 0x000e620000000800 */
[----:B---3--:R-:W-:Y:S09]  /*15020*/  FFMA.FTZ R5, R11, c[0x0][0x2d0], -R173 ;  /* 0x0000b4000b057a23 */ /* 0x008ff200000108ad */
        /* <DEDUP_REMOVED lines=24> */
[C---:B-1----:R-:W-:Y:S02]  /*151b0*/  FMUL.FTZ R4, R101.reuse, R120 ;  /* 0x0000007865047220 */ /* 0x042fe40000410000 */
[C---:B------:R-:W-:Y:S02]  /*151c0*/  FMUL.FTZ R5, R101.reuse, R121 ;  /* 0x0000007965057220 */ /* 0x040fe40000410000 */
[C---:B------:R-:W-:Y:S02]  /*151d0*/  FMUL.FTZ R16, R101.reuse, R128 ;  /* 0x0000008065107220 */ /* 0x040fe40000410000 */
[C---:B------:R-:W-:Y:S02]  /*151e0*/  FMUL.FTZ R17, R101.reuse, R129 ;  /* 0x0000008165117220 */ /* 0x040fe40000410000 */
[C---:B------:R-:W-:Y:S02]  /*151f0*/  FMUL.FTZ R32, R101.reuse, R144 ;  /* 0x0000009065207220 */ /* 0x040fe40000410000 */
[--C-:B--2---:R-:W-:Y:S02]  /*15200*/  FFMA.FTZ R2, R20, c[0x0][0x2d0], -R175.reuse ;  /* 0x0000b40014027a23 */ /* 0x104fe400000108af */
[----:B------:R-:W1:Y:S01]  /*15210*/  LDSM.16.MT88.4 R20, [R166] ;  /* 0x00000000a614783b */ /* 0x000e620000004200 */
[C---:B------:R-:W-:Y:S01]  /*15220*/  FMUL.FTZ R33, R101.reuse, R145 ;  /* 0x0000009165217220 */ /* 0x040fe20000410000 */
[----:B------:R2:W-:Y:S01]  /*15230*/  MUFU.EX2 R235, R2 ;  /* 0x0000000200eb7308 */ /* 0x0005e20000000800 */
[C---:B------:R-:W-:Y:S02]  /*15240*/  FMUL.FTZ R48, R101.reuse, R160 ;  /* 0x000000a065307220 */ /* 0x040fe40000410000 */
[C---:B------:R-:W-:Y:S02]  /*15250*/  FMUL.FTZ R49, R101.reuse, R161 ;  /* 0x000000a165317220 */ /* 0x040fe40000410000 */
[C---:B------:R-:W-:Y:S02]  /*15260*/  FMUL.FTZ R52, R101.reuse, R52 ;  /* 0x0000003465347220 */ /* 0x040fe40000410000 */
[----:B------:R-:W-:Y:S02]  /*15270*/  FMUL.FTZ R53, R101, R53 ;  /* 0x0000003565357220 */ /* 0x000fe40000410000 */
[--C-:B------:R-:W-:Y:S02]  /*15280*/  FFMA.FTZ R144, R219, c[0x0][0x2d0], -R175.reuse ;  /* 0x0000b400db907a23 */ /* 0x100fe400000108af */
[C---:B------:R-:W-:Y:S02]  /*15290*/  FMUL.FTZ R64, R101.reuse, R64 ;  /* 0x0000004065407220 */ /* 0x040fe40000410000 */
[C---:B------:R-:W-:Y:S02]  /*152a0*/  FMUL.FTZ R65, R101.reuse, R65 ;  /* 0x0000004165417220 */ /* 0x040fe40000410000 */
[C---:B------:R-:W-:Y:S02]  /*152b0*/  FMUL.FTZ R68, R101.reuse, R68 ;  /* 0x0000004465447220 */ /* 0x040fe40000410000 */
[C---:B------:R-:W-:Y:S02]  /*152c0*/  FMUL.FTZ R69, R101.reuse, R69 ;  /* 0x0000004565457220 */ /* 0x040fe40000410000 */
[C---:B------:R-:W-:Y:S02]  /*152d0*/  FMUL.FTZ R80, R101.reuse, R80 ;  /* 0x0000005065507220 */ /* 0x040fe40000410000 */
[C---:B------:R-:W-:Y:S02]  /*152e0*/  FMUL.FTZ R81, R101.reuse, R81 ;  /* 0x0000005165517220 */ /* 0x040fe40000410000 */
[----:B------:R-:W-:Y:S02]  /*152f0*/  FMUL.FTZ R84, R101, R84 ;  /* 0x0000005465547220 */ /* 0x000fe40000410000 */
[----:B--2---:R-:W-:Y:S02]  /*15300*/  FFMA.FTZ R2, R19, c[0x0][0x2d0], -R175 ;  /* 0x0000b40013027a23 */ /* 0x004fe400000108af */
[C---:B------:R-:W-:Y:S02]  /*15310*/  FMUL.FTZ R85, R101.reuse, R85 ;  /* 0x0000005565557220 */ /* 0x040fe40000410000 */
[----:B------:R2:W-:Y:S01]  /*15320*/  MUFU.EX2 R236, R2 ;  /* 0x0000000200ec7308 */ /* 0x0005e20000000800 */
[C---:B------:R-:W-:Y:S02]  /*15330*/  FMUL.FTZ R96, R101.reuse, R96 ;  /* 0x0000006065607220 */ /* 0x040fe40000410000 */
        /* <DEDUP_REMOVED lines=8> */
[----:B---3--:R-:W-:Y:S02]  /*153c0*/  FMUL.FTZ R6, R100, R122 ;  /* 0x0000007a64067220 */ /* 0x008fe40000410000 */
[----:B------:R-:W-:Y:S02]  /*153d0*/  FMUL.FTZ R0, R0, c[0x0][0x2d0] ;  /* 0x0000b40000007a20 */ /* 0x000fe40000410000 */
[C---:B------:R-:W-:Y:S02]  /*153e0*/  FMUL.FTZ R7, R100.reuse, R123 ;  /* 0x0000007b64077220 */ /* 0x040fe40000410000 */
[----:B------:R2:W3:Y:S01]  /*153f0*/  MUFU.EX2 R3, R0 ;  /* 0x0000000000037308 */ /* 0x0004e20000000800 */
[----:B------:R-:W4:Y:S01]  /*15400*/  LDSM.16.MT88.4 R120, [R166+0xc00] ;  /* 0x000c0000a678783b */ /* 0x000f220000004200 */
[C---:B------:R-:W-:Y:S02]  /*15410*/  FMUL.FTZ R18, R100.reuse, R130 ;  /* 0x0000008264127220 */ /* 0x040fe40000410000 */
[C---:B------:R-:W-:Y:S01]  /*15420*/  FMUL.FTZ R19, R100.reuse, R131 ;  /* 0x0000008364137220 */ /* 0x040fe20000410000 */
[-C--:B-1----:R-:W-:Y:S01]  /*15430*/  HMMA.16816.F32.BF16 R4, R168, R20.reuse, R4 ;  /* 0x00000014a804723c */ /* 0x082fe20000041804 */
[C---:B------:R-:W-:Y:S02]  /*15440*/  FMUL.FTZ R35, R100.reuse, R147 ;  /* 0x0000009364237220 */ /* 0x040fe40000410000 */
[C---:B------:R-:W-:Y:S01]  /*15450*/  FMUL.FTZ R34, R100.reuse, R146 ;  /* 0x0000009264227220 */ /* 0x040fe20000410000 */
[----:B------:R-:W-:Y:S01]  /*15460*/  LDSM.16.MT88.4 R128, [R167+0x400] ;  /* 0x00040000a780783b */ /* 0x000fe20000004200 */
[C---:B------:R-:W-:Y:S02]  /*15470*/  FMUL.FTZ R50, R100.reuse, R162 ;  /* 0x000000a264327220 */ /* 0x040fe40000410000 */
[C---:B------:R-:W-:Y:S02]  /*15480*/  FMUL.FTZ R51, R100.reuse, R163 ;  /* 0x000000a364337220 */ /* 0x040fe40000410000 */
[C---:B------:R-:W-:Y:S03]  /*15490*/  FMUL.FTZ R54, R100.reuse, R54 ;  /* 0x0000003664367220 */ /* 0x040fe60000410000 */
[----:B------:R-:W-:Y:S01]  /*154a0*/  FMUL.FTZ R55, R100, R55 ;  /* 0x0000003764377220 */ /* 0x000fe20000410000 */
[----:B------:R-:W-:Y:S01]  /*154b0*/  LDSM.16.MT88.4 R160, [R166+0x1400] ;  /* 0x00140000a6a0783b */ /* 0x000fe20000004200 */
[--C-:B------:R-:W-:Y:S02]  /*154c0*/  FFMA.FTZ R106, R208, c[0x0][0x2d0], -R174.reuse ;  /* 0x0000b400d06a7a23 */ /* 0x100fe400000108ae */
[C---:B------:R-:W-:Y:S02]  /*154d0*/  FMUL.FTZ R66, R100.reuse, R66 ;  /* 0x0000004264427220 */ /* 0x040fe40000410000 */
[----:B------:R-:W-:Y:S01]  /*154e0*/  FMUL.FTZ R67, R100, R67 ;  /* 0x0000004364437220 */ /* 0x000fe20000410000 */
[----:B------:R-:W-:Y:S01]  /*154f0*/  MUFU.EX2 R218, R106 ;  /* 0x0000006a00da7308 */ /* 0x000fe20000000800 */
[----:B--2---:R-:W-:Y:S02]  /*15500*/  FADD.FTZ R0, -R2, R107 ;  /* 0x0000006b02007221 */ /* 0x004fe40000010100 */
[----:B------:R-:W-:Y:S02]  /*15510*/  FFMA.FTZ R2, R24, c[0x0][0x2d0], -R175 ;  /* 0x0000b40018027a23 */ /* 0x000fe400000108af */
[----:B------:R-:W-:Y:S02]  /*15520*/  FMUL.FTZ R0, R0, c[0x0][0x2d0] ;  /* 0x0000b40000007a20 */ /* 0x000fe40000410000 */
[----:B---3--:R-:W-:Y:S01]  /*15530*/  FMUL.FTZ R8, R3, R116 ;  /* 0x0000007403087220 */ /* 0x008fe20000410000 */
[----:B------:R-:W-:Y:S01]  /*15540*/  F2FP.BF16.PACK_AB R116, R179, R177 ;  /* 0x000000b1b374723e */ /* 0x000fe200000010ff */
[----:B------:R-:W-:Y:S01]  /*15550*/  FMUL.FTZ R9, R3, R117 ;  /* 0x0000007503097220 */ /* 0x000fe20000410000 */
[----:B------:R1:W-:Y:S01]  /*15560*/  MUFU.EX2 R238, R2 ;  /* 0x0000000200ee7308 */ /* 0x0003e20000000800 */
[----:B------:R-:W-:Y:S01]  /*15570*/  F2FP.BF16.PACK_AB R117, R235, R176 ;  /* 0x000000b0eb75723e */ /* 0x000fe200000010ff */
[C---:B------:R-:W-:Y:S02]  /*15580*/  FMUL.FTZ R12, R3.reuse, R124 ;  /* 0x0000007c030c7220 */ /* 0x040fe40000410000 */
[C---:B------:R-:W-:Y:S02]  /*15590*/  FMUL.FTZ R13, R3.reuse, R125 ;  /* 0x0000007d030d7220 */ /* 0x040fe40000410000 */
[C---:B------:R-:W-:Y:S02]  /*155a0*/  FMUL.FTZ R24, R3.reuse, R136 ;  /* 0x0000008803187220 */ /* 0x040fe40000410000 */
[C---:B------:R-:W-:Y:S02]  /*155b0*/  FMUL.FTZ R25, R3.reuse, R137 ;  /* 0x0000008903197220 */ /* 0x040fe40000410000 */
[----:B------:R-:W2:Y:S01]  /*155c0*/  MUFU.EX2 R0, R0 ;  /* 0x0000000000007308 */ /* 0x000ea20000000800 */
[C---:B------:R-:W-:Y:S02]  /*155d0*/  FMUL.FTZ R29, R3.reuse, R141 ;  /* 0x0000008d031d7220 */ /* 0x040fe40000410000 */
[C---:B------:R-:W-:Y:S02]  /*155e0*/  FMUL.FTZ R28, R3.reuse, R140 ;  /* 0x0000008c031c7220 */ /* 0x040fe40000410000 */
[C---:B------:R-:W-:Y:S02]  /*155f0*/  FMUL.FTZ R40, R3.reuse, R152 ;  /* 0x0000009803287220 */ /* 0x040fe40000410000 */
[C---:B------:R-:W-:Y:S02]  /*15600*/  FMUL.FTZ R41, R3.reuse, R153 ;  /* 0x0000009903297220 */ /* 0x040fe40000410000 */
[C---:B------:R-:W-:Y:S02]  /*15610*/  FMUL.FTZ R44, R3.reuse, R156 ;  /* 0x0000009c032c7220 */ /* 0x040fe40000410000 */
[C---:B------:R-:W-:Y:S02]  /*15620*/  FMUL.FTZ R45, R3.reuse, R157 ;  /* 0x0000009d032d7220 */ /* 0x040fe40000410000 */
[----:B------:R-:W-:Y:S02]  /*15630*/  FMUL.FTZ R56, R3, R56 ;  /* 0x0000003803387220 */ /* 0x000fe40000410000 */
[--C-:B-1----:R-:W-:Y:S02]  /*15640*/  FFMA.FTZ R2, R207, c[0x0][0x2d0], -R174.reuse ;  /* 0x0000b400cf027a23 */ /* 0x102fe400000108ae */
[C---:B------:R-:W-:Y:S02]  /*15650*/  FMUL.FTZ R57, R3.reuse, R57 ;  /* 0x0000003903397220 */ /* 0x040fe40000410000 */
[----:B------:R1:W-:Y:S01]  /*15660*/  MUFU.EX2 R209, R2 ;  /* 0x0000000200d17308 */ /* 0x0003e20000000800 */
[C---:B------:R-:W-:Y:S02]  /*15670*/  FMUL.FTZ R60, R3.reuse, R60 ;  /* 0x0000003c033c7220 */ /* 0x040fe40000410000 */
[----:B------:R-:W-:Y:S02]  /*15680*/  FMUL.FTZ R61, R3, R61 ;  /* 0x0000003d033d7220 */ /* 0x000fe40000410000 */
[C---:B--2---:R-:W-:Y:S01]  /*15690*/  FMUL.FTZ R10, R0.reuse, R118 ;  /* 0x00000076000a7220 */ /* 0x044fe20000410000 */
[----:B------:R-:W-:Y:S01]  /*156a0*/  F2FP.BF16.PACK_AB R118, R239, R237 ;  /* 0x000000edef76723e */ /* 0x000fe200000010ff */
[----:B------:R-:W-:Y:S01]  /*156b0*/  FMUL.FTZ R11, R0, R119 ;  /* 0x00000077000b7220 */ /* 0x000fe20000410000 */
[----:B------:R-:W-:Y:S01]  /*156c0*/  F2FP.BF16.PACK_AB R119, R238, R236 ;  /* 0x000000ecee77723e */ /* 0x000fe200000010ff */
[--C-:B------:R-:W-:Y:S02]  /*156d0*/  FFMA.FTZ R141, R234, c[0x0][0x2d0], -R174.reuse ;  /* 0x0000b400ea8d7a23 */ /* 0x100fe400000108ae */
[----:B------:R-:W2:Y:S01]  /*156e0*/  LDL R234, [R1+0x10] ;  /* 0x0000100001ea7983 */ /* 0x000ea20000100800 */
[--C-:B------:R-:W-:Y:S02]  /*156f0*/  FFMA.FTZ R137, R229, c[0x0][0x2d0], -R173.reuse ;  /* 0x0000b400e5897a23 */ /* 0x100fe400000108ad */
[--C-:B------:R-:W-:Y:S01]  /*15700*/  FFMA.FTZ R136, R228, c[0x0][0x2d0], -R173.reuse ;  /* 0x0000b400e4887a23 */ /* 0x100fe200000108ad */
[C---:B------:R-:W-:Y:S01]  /*15710*/  HMMA.16816.F32.BF16 R8, R116.reuse, R20, R8 ;  /* 0x000000147408723c */ /* 0x040fe20000041808 */
[C---:B------:R-:W-:Y:S02]  /*15720*/  FMUL.FTZ R14, R0.reuse, R126 ;  /* 0x0000007e000e7220 */ /* 0x040fe40000410000 */
[C---:B------:R-:W-:Y:S02]  /*15730*/  FMUL.FTZ R15, R0.reuse, R127 ;  /* 0x0000007f000f7220 */ /* 0x040fe40000410000 */
[----:B------:R-:W-:Y:S02]  /*15740*/  FMUL.FTZ R26, R0, R138 ;  /* 0x0000008a001a7220 */ /* 0x000fe40000410000 */
[C---:B------:R-:W-:Y:S02]  /*15750*/  FMUL.FTZ R20, R101.reuse, R132 ;  /* 0x0000008465147220 */ /* 0x040fe40000410000 */
[--C-:B-1----:R-:W-:Y:S01]  /*15760*/  FFMA.FTZ R2, R206, c[0x0][0x2d0], -R174.reuse ;  /* 0x0000b400ce027a23 */ /* 0x102fe200000108ae */
[-C--:B------:R-:W-:Y:S02]  /*15770*/  HMMA.16816.F32.BF16 R12, R116, R22.reuse, R12 ;  /* 0x00000016740c723c */ /* 0x080fe4000004180c */
[----:B------:R-:W-:Y:S01]  /*15780*/  FMUL.FTZ R21, R101, R133 ;  /* 0x0000008565157220 */ /* 0x000fe20000410000 */
[----:B------:R1:W-:Y:S01]  /*15790*/  MUFU.EX2 R213, R2 ;  /* 0x0000000200d57308 */ /* 0x0003e20000000800 */
[--C-:B------:R-:W-:Y:S02]  /*157a0*/  FFMA.FTZ R138, R230, c[0x0][0x2d0], -R173.reuse ;  /* 0x0000b400e68a7a23 */ /* 0x100fe400000108ad */
        /* <DEDUP_REMOVED lines=8> */
[--C-:B------:R-:W-:Y:S02]  /*15830*/  FFMA.FTZ R139, R232, c[0x0][0x2d0], -R174.reuse ;  /* 0x0000b400e88b7a23 */ /* 0x100fe400000108ae */
[C---:B------:R-:W-:Y:S02]  /*15840*/  FMUL.FTZ R43, R0.reuse, R155 ;  /* 0x0000009b002b7220 */ /* 0x040fe40000410000 */
[-C--:B------:R-:W-:Y:S01]  /*15850*/  HMMA.16816.F32.BF16 R20, R168, R36.reuse, R20 ;  /* 0x00000024a814723c */ /* 0x080fe20000041814 */
[--C-:B-1----:R-:W-:Y:S02]  /*15860*/  FFMA.FTZ R2, R205, c[0x0][0x2d0], -R173.reuse ;  /* 0x0000b400cd027a23 */ /* 0x102fe400000108ad */
[C---:B------:R-:W-:Y:S02]  /*15870*/  FMUL.FTZ R46, R0.reuse, R158 ;  /* 0x0000009e002e7220 */ /* 0x040fe40000410000 */
[----:B------:R1:W-:Y:S01]  /*15880*/  MUFU.EX2 R207, R2 ;  /* 0x0000000200cf7308 */ /* 0x0003e20000000800 */
[C---:B------:R-:W-:Y:S02]  /*15890*/  FMUL.FTZ R47, R0.reuse, R159 ;  /* 0x0000009f002f7220 */ /* 0x040fe40000410000 */
[C---:B------:R-:W-:Y:S01]  /*158a0*/  HMMA.16816.F32.BF16 R24, R116.reuse, R36, R24 ;  /* 0x000000247418723c */ /* 0x040fe20000041818 */
[C---:B------:R-:W-:Y:S03]  /*158b0*/  FMUL.FTZ R58, R0.reuse, R58 ;  /* 0x0000003a003a7220 */ /* 0x040fe60000410000 */
[C---:B------:R-:W-:Y:S02]  /*158c0*/  FMUL.FTZ R59, R0.reuse, R59 ;  /* 0x0000003b003b7220 */ /* 0x040fe40000410000 */
[C---:B------:R-:W-:Y:S02]  /*158d0*/  FMUL.FTZ R62, R0.reuse, R62 ;  /* 0x0000003e003e7220 */ /* 0x040fe40000410000 */
[-C--:B------:R-:W-:Y:S01]  /*158e0*/  HMMA.16816.F32.BF16 R28, R116, R38.reuse, R28 ;  /* 0x00000026741c723c */ /* 0x080fe2000004181c */
[C---:B------:R-:W-:Y:S03]  /*158f0*/  FMUL.FTZ R36, R101.reuse, R148 ;  /* 0x0000009465247220 */ /* 0x040fe60000410000 */
[----:B------:R-:W-:Y:S02]  /*15900*/  FMUL.FTZ R37, R101, R149 ;  /* 0x0000009565257220 */ /* 0x000fe40000410000 */
[----:B------:R-:W-:Y:S02]  /*15910*/  FMUL.FTZ R63, R0, R63 ;  /* 0x0000003f003f7220 */ /* 0x000fe40000410000 */
[C---:B------:R-:W-:Y:S01]  /*15920*/  HMMA.16816.F32.BF16 R32, R168.reuse, R38, R32 ;  /* 0x00000026a820723c */ /* 0x040fe20000041820 */
[--C-:B------:R-:W-:Y:S03]  /*15930*/  FFMA.FTZ R107, R210, c[0x0][0x2d0], -R174.reuse ;  /* 0x0000b400d26b7a23 */ /* 0x100fe600000108ae */
[C---:B------:R-:W-:Y:S01]  /*15940*/  FMUL.FTZ R70, R100.reuse, R70 ;  /* 0x0000004664467220 */ /* 0x040fe20000410000 */
[----:B------:R-:W-:Y:S01]  /*15950*/  MUFU.EX2 R214, R107 ;  /* 0x0000006b00d67308 */ /* 0x000fe20000000800 */
[--C-:B-1----:R-:W-:Y:S02]  /*15960*/  FFMA.FTZ R2, R189, c[0x0][0x2d0], -R173.reuse ;  /* 0x0000b400bd027a23 */ /* 0x102fe400000108ad */
[C---:B------:R-:W-:Y:S04]  /*15970*/  FMUL.FTZ R38, R100.reuse, R150 ;  /* 0x0000009664267220 */ /* 0x040fe80000410000 */
[C---:B------:R-:W-:Y:S02]  /*15980*/  FMUL.FTZ R39, R100.reuse, R151 ;  /* 0x0000009764277220 */ /* 0x040fe40000410000 */
[----:B------:R-:W-:Y:S01]  /*15990*/  FMUL.FTZ R71, R100, R71 ;  /* 0x0000004764477220 */ /* 0x000fe20000410000 */
[----:B------:R1:W-:Y:S01]  /*159a0*/  MUFU.EX2 R211, R2 ;  /* 0x0000000200d37308 */ /* 0x0003e20000000800 */
[C---:B------:R-:W-:Y:S02]  /*159b0*/  FMUL.FTZ R72, R3.reuse, R72 ;  /* 0x0000004803487220 */ /* 0x040fe40000410000 */
[C---:B------:R-:W-:Y:S01]  /*159c0*/  FMUL.FTZ R73, R3.reuse, R73 ;  /* 0x0000004903497220 */ /* 0x040fe20000410000 */
[-C--:B----4-:R-:W-:Y:S01]  /*159d0*/  HMMA.16816.F32.BF16 R36, R168, R120.reuse, R36 ;  /* 0x00000078a824723c */ /* 0x090fe20000041824 */
[C---:B------:R-:W-:Y:S02]  /*159e0*/  FMUL.FTZ R74, R0.reuse, R74 ;  /* 0x0000004a004a7220 */ /* 0x040fe40000410000 */
[C---:B------:R-:W-:Y:S02]  /*159f0*/  FMUL.FTZ R75, R0.reuse, R75 ;  /* 0x0000004b004b7220 */ /* 0x040fe40000410000 */
[C---:B------:R-:W-:Y:S02]  /*15a00*/  FMUL.FTZ R76, R3.reuse, R76 ;  /* 0x0000004c034c7220 */ /* 0x040fe40000410000 */
[----:B------:R-:W-:Y:S01]  /*15a10*/  FMUL.FTZ R77, R3, R77 ;  /* 0x0000004d034d7220 */ /* 0x000fe20000410000 */
[C---:B------:R-:W-:Y:S01]  /*15a20*/  HMMA.16816.F32.BF16 R40, R116.reuse, R120, R40 ;  /* 0x000000787428723c */ /* 0x040fe20000041828 */
[C---:B------:R-:W-:Y:S03]  /*15a30*/  FMUL.FTZ R78, R0.reuse, R78 ;  /* 0x0000004e004e7220 */ /* 0x040fe60000410000 */
[----:B------:R-:W-:Y:S02]  /*15a40*/  FMUL.FTZ R79, R0, R79 ;  /* 0x0000004f004f7220 */ /* 0x000fe40000410000 */
[C---:B------:R-:W-:Y:S02]  /*15a50*/  FMUL.FTZ R82, R100.reuse, R82 ;  /* 0x0000005264527220 */ /* 0x040fe40000410000 */
[-C--:B------:R-:W-:Y:S01]  /*15a60*/  HMMA.16816.F32.BF16 R44, R116, R122.reuse, R44 ;  /* 0x0000007a742c723c */ /* 0x080fe2000004182c */
[C---:B------:R-:W-:Y:S03]  /*15a70*/  FMUL.FTZ R83, R100.reuse, R83 ;  /* 0x0000005364537220 */ /* 0x040fe60000410000 */
[--C-:B-1----:R-:W-:Y:S02]  /*15a80*/  FFMA.FTZ R2, R191, c[0x0][0x2d0], -R173.reuse ;  /* 0x0000b400bf027a23 */ /* 0x102fe400000108ad */
[C---:B------:R-:W-:Y:S02]  /*15a90*/  FMUL.FTZ R86, R100.reuse, R86 ;  /* 0x0000005664567220 */ /* 0x040fe40000410000 */
[C---:B------:R-:W-:Y:S01]  /*15aa0*/  HMMA.16816.F32.BF16 R48, R168.reuse, R122, R48 ;  /* 0x0000007aa830723c */ /* 0x040fe20000041830 */
[----:B------:R1:W-:Y:S01]  /*15ab0*/  MUFU.EX2 R216, R2 ;  /* 0x0000000200d87308 */ /* 0x0003e20000000800 */
[----:B------:R-:W3:Y:S02]  /*15ac0*/  LDSM.16.MT88.4 R120, [R167+0xc00] ;  /* 0x000c0000a778783b */ /* 0x000ee40000004200 */
[----:B------:R-:W-:Y:S02]  /*15ad0*/  FMUL.FTZ R87, R100, R87 ;  /* 0x0000005764577220 */ /* 0x000fe40000410000 */
[C---:B------:R-:W-:Y:S02]  /*15ae0*/  FMUL.FTZ R88, R3.reuse, R88 ;  /* 0x0000005803587220 */ /* 0x040fe40000410000 */
[C---:B------:R-:W-:Y:S04]  /*15af0*/  FMUL.FTZ R89, R3.reuse, R89 ;  /* 0x0000005903597220 */ /* 0x040fe80000410000 */
[C---:B------:R-:W-:Y:S02]  /*15b00*/  FMUL.FTZ R90, R0.reuse, R90 ;  /* 0x0000005a005a7220 */ /* 0x040fe40000410000 */
[C---:B------:R-:W-:Y:S02]  /*15b10*/  FMUL.FTZ R91, R0.reuse, R91 ;  /* 0x0000005b005b7220 */ /* 0x040fe40000410000 */
[C---:B------:R-:W-:Y:S02]  /*15b20*/  FMUL.FTZ R92, R3.reuse, R92 ;  /* 0x0000005c035c7220 */ /* 0x040fe40000410000 */
[C---:B------:R-:W-:Y:S02]  /*15b30*/  FMUL.FTZ R93, R3.reuse, R93 ;  /* 0x0000005d035d7220 */ /* 0x040fe40000410000 */
[C---:B------:R-:W-:Y:S02]  /*15b40*/  FMUL.FTZ R94, R0.reuse, R94 ;  /* 0x0000005e005e7220 */ /* 0x040fe40000410000 */
[----:B------:R-:W-:Y:S02]  /*15b50*/  FMUL.FTZ R95, R0, R95 ;  /* 0x0000005f005f7220 */ /* 0x000fe40000410000 */
[----:B------:R-:W-:Y:S02]  /*15b60*/  FMUL.FTZ R98, R100, R98 ;  /* 0x0000006264627220 */ /* 0x000fe40000410000 */
[----:B-1----:R-:W-:Y:S02]  /*15b70*/  FFMA.FTZ R2, R190, c[0x0][0x2d0], -R173 ;  /* 0x0000b400be027a23 */ /* 0x002fe400000108ad */
[----:B------:R-:W-:Y:S02]  /*15b80*/  FMUL.FTZ R99, R100, R99 ;  /* 0x0000006364637220 */ /* 0x000fe40000410000 */
[----:B------:R1:W-:Y:S01]  /*15b90*/  MUFU.EX2 R217, R2 ;  /* 0x0000000200d97308 */ /* 0x0003e20000000800 */
[----:B------:R-:W-:Y:S02]  /*15ba0*/  FFMA.FTZ R3, R3, R251, R177 ;  /* 0x000000fb03037223 */ /* 0x000fe400000100b1 */
[----:B------:R-:W-:Y:S02]  /*15bb0*/  FFMA.FTZ R101, R101, R247, R215 ;  /* 0x000000f765657223 */ /* 0x000fe400000100d7 */
[----:B------:R-:W-:Y:S02]  /*15bc0*/  FFMA.FTZ R173, R227, c[0x0][0x2d0], -R173 ;  /* 0x0000b400e3ad7a23 */ /* 0x000fe400000108ad */
[----:B------:R-:W-:Y:S02]  /*15bd0*/  FADD.FTZ R146, R222, R101 ;  /* 0x00000065de927221 */ /* 0x000fe40000010000 */
[--C-:B------:R-:W-:Y:S02]  /*15be0*/  FFMA.FTZ R142, R221, c[0x0][0x2d0], -R175.reuse ;  /* 0x0000b400dd8e7a23 */ /* 0x100fe400000108af */
[--C-:B------:R-:W-:Y:S01]  /*15bf0*/  FFMA.FTZ R140, R233, c[0x0][0x2d0], -R174.reuse ;  /* 0x0000b400e98c7a23 */ /* 0x100fe200000108ae */
[-C--:B---3--:R-:W-:Y:S01]  /*15c00*/  HMMA.16816.F32.BF16 R52, R168, R120.reuse, R52 ;  /* 0x00000078a834723c */ /* 0x088fe20000041834 */
[----:B------:R-:W-:Y:S02]  /*15c10*/  FFMA.FTZ R174, R231, c[0x0][0x2d0], -R174 ;  /* 0x0000b400e7ae7a23 */ /* 0x000fe400000108ae */
[--C-:B------:R-:W-:Y:S02]  /*15c20*/  FFMA.FTZ R107, R226, c[0x0][0x2d0], -R172.reuse ;  /* 0x0000b400e26b7a23 */ /* 0x100fe400000108ac */
[--C-:B------:R-:W-:Y:S02]  /*15c30*/  FFMA.FTZ R106, R225, c[0x0][0x2d0], -R172.reuse ;  /* 0x0000b400e16a7a23 */ /* 0x100fe400000108ac */
[----:B------:R-:W-:Y:S01]  /*15c40*/  FFMA.FTZ R143, R224, c[0x0][0x2d0], -R172 ;  /* 0x0000b400e08f7a23 */ /* 0x000fe200000108ac */
[C---:B------:R-:W-:Y:S01]  /*15c50*/  HMMA.16816.F32.BF16 R56, R116.reuse, R120, R56 ;  /* 0x000000787438723c */ /* 0x040fe20000041838 */
[----:B------:R-:W-:Y:S02]  /*15c60*/  FFMA.FTZ R0, R0, R250, R176 ;  /* 0x000000fa00007223 */ /* 0x000fe400000100b0 */
[----:B------:R-:W-:Y:S01]  /*15c70*/  MUFU.EX2 R176, R142 ;  /* 0x0000008e00b07308 */ /* 0x000fe20000000800 */
[----:B-1----:R-:W-:Y:S02]  /*15c80*/  FFMA.FTZ R2, R182, c[0x0][0x2d0], -R172 ;  /* 0x0000b400b6027a23 */ /* 0x002fe400000108ac */
[----:B------:R-:W-:Y:S02]  /*15c90*/  FADD.FTZ R0, R235, R0 ;  /* 0x00000000eb007221 */ /* 0x000fe40000010000 */
[-C--:B------:R-:W-:Y:S05]  /*15ca0*/  HMMA.16816.F32.BF16 R60, R116, R122.reuse, R60 ;  /* 0x0000007a743c723c */ /* 0x080fea000004183c */
[----:B------:R1:W-:Y:S03]  /*15cb0*/  MUFU.EX2 R206, R2 ;  /* 0x0000000200ce7308 */ /* 0x0003e60000000800 */
[C---:B------:R-:W-:Y:S01]  /*15cc0*/  HMMA.16816.F32.BF16 R64, R168.reuse, R122, R64 ;  /* 0x0000007aa840723c */ /* 0x040fe20000041840 */
[----:B------:R-:W3:Y:S06]  /*15cd0*/  LDSM.16.MT88.4 R120, [R166+0x1800] ;  /* 0x00180000a678783b */ /* 0x000eec0000004200 */
[----:B------:R-:W-:Y:S01]  /*15ce0*/  MUFU.EX2 R182, R137 ;  /* 0x0000008900b67308 */ /* 0x000fe20000000800 */
[--C-:B-1----:R-:W-:Y:S09]  /*15cf0*/  FFMA.FTZ R2, R184, c[0x0][0x2d0], -R172.reuse ;  /* 0x0000b400b8027a23 */ /* 0x102ff200000108ac */
[----:B------:R-:W-:Y:S10]  /*15d00*/  MUFU.EX2 R184, R136 ;  /* 0x0000008800b87308 */ /* 0x000ff40000000800 */
[----:B------:R1:W4:Y:S01]  /*15d10*/  MUFU.EX2 R208, R2 ;  /* 0x0000000200d07308 */ /* 0x0003220000000800 */
[-C--:B---3--:R-:W-:Y:S08]  /*15d20*/  HMMA.16816.F32.BF16 R68, R168, R120.reuse, R68 ;  /* 0x00000078a844723c */ /* 0x088ff00000041844 */
[C---:B------:R-:W-:Y:S08]  /*15d30*/  HMMA.16816.F32.BF16 R72, R116.reuse, R120, R72 ;  /* 0x000000787448723c */ /* 0x040ff00000041848 */
[-C--:B------:R-:W-:Y:S01]  /*15d40*/  HMMA.16816.F32.BF16 R76, R116, R122.reuse, R76 ;  /* 0x0000007a744c723c */ /* 0x080fe2000004184c */
[--C-:B-1----:R-:W-:Y:S02]  /*15d50*/  FFMA.FTZ R2, R187, c[0x0][0x2d0], -R172.reuse ;  /* 0x0000b400bb027a23 */ /* 0x102fe400000108ac */
[----:B------:R-:W-:Y:S01]  /*15d60*/  MUFU.EX2 R187, R174 ;  /* 0x000000ae00bb7308 */ /* 0x000fe20000000800 */
[----:B----4-:R-:W-:Y:S04]  /*15d70*/  F2FP.BF16.PACK_AB R124, R208, R206 ;  /* 0x000000ced07c723e */ /* 0x010fe800000010ff */
[C---:B------:R-:W-:Y:S01]  /*15d80*/  HMMA.16816.F32.BF16 R80, R168.reuse, R122, R80 ;  /* 0x0000007aa850723c */ /* 0x040fe20000041850 */
[----:B------:R-:W1:Y:S04]  /*15d90*/  LDSM.16.MT88.4 R120, [R167+0x1800] ;  /* 0x00180000a778783b */ /* 0x000e680000004200 */
[----:B------:R3:W-:Y:S02]  /*15da0*/  MUFU.EX2 R210, R2 ;  /* 0x0000000200d27308 */ /* 0x0007e40000000800 */
[--C-:B---3--:R-:W-:Y:S08]  /*15db0*/  FFMA.FTZ R2, R185, c[0x0][0x2d0], -R172.reuse ;  /* 0x0000b400b9027a23 */ /* 0x108ff000000108ac */
[----:B------:R-:W-:Y:S01]  /*15dc0*/  MUFU.EX2 R185, R139 ;  /* 0x0000008b00b97308 */ /* 0x000fe20000000800 */
[----:B------:R-:W-:Y:S01]  /*15dd0*/  FFMA.FTZ R172, R220, c[0x0][0x2d0], -R172 ;  /* 0x0000b400dcac7a23 */ /* 0x000fe200000108ac */
[-C--:B-1----:R-:W-:Y:S08]  /*15de0*/  HMMA.16816.F32.BF16 R84, R168, R120.reuse, R84 ;  /* 0x00000078a854723c */ /* 0x082ff00000041854 */
[----:B------:R1:W3:Y:S01]  /*15df0*/  MUFU.EX2 R212, R2 ;  /* 0x0000000200d47308 */ /* 0x0002e20000000800 */
[C---:B------:R-:W-:Y:S08]  /*15e00*/  HMMA.16816.F32.BF16 R88, R116.reuse, R120, R88 ;  /* 0x000000787458723c */ /* 0x040ff00000041858 */
[-C--:B------:R-:W-:Y:S01]  /*15e10*/  HMMA.16816.F32.BF16 R92, R116, R122.reuse, R92 ;  /* 0x0000007a745c723c */ /* 0x080fe2000004185c */
[C---:B--2---:R-:W-:Y:S03]  /*15e20*/  ISETP.GT.AND P0, PT, R204.reuse, R234, PT ;  /* 0x000000eacc00720c */ /* 0x044fe60003f04270 */
[----:B------:R-:W-:Y:S04]  /*15e30*/  IADD3 R204, R204, -0x1, RZ ;  /* 0xffffffffcccc7810 */ /* 0x000fe80007ffe0ff */
[----:B------:R-:W-:Y:S01]  /*15e40*/  HMMA.16816.F32.BF16 R96, R168, R122, R96 ;  /* 0x0000007aa860723c */ /* 0x000fe20000041860 */
[--C-:B-1----:R-:W-:Y:S01]  /*15e50*/  FFMA.FTZ R2, R181, c[0x0][0x2d0], -R175.reuse ;  /* 0x0000b400b5027a23 */ /* 0x102fe200000108af */
[----:B------:R-:W1:Y:S01]  /*15e60*/  LDSM.16.MT88.4 R120, [R166+0x400] ;  /* 0x00040000a678783b */ /* 0x000e620000004200 */
[----:B------:R-:W-:Y:S01]  /*15e70*/  MUFU.EX2 R181, R141 ;  /* 0x0000008d00b57308 */ /* 0x000fe20000000800 */
[----:B------:R-:W-:Y:S02]  /*15e80*/  F2FP.BF16.PACK_AB R116, R213, R209 ;  /* 0x000000d1d574723e */ /* 0x000fe400000010ff */
[----:B------:R-:W-:Y:S02]  /*15e90*/  F2FP.BF16.PACK_AB R117, R211, R207 ;  /* 0x000000cfd375723e */ /* 0x000fe400000010ff */
[----:B------:R-:W-:Y:S04]  /*15ea0*/  F2FP.BF16.PACK_AB R118, R218, R214 ;  /* 0x000000d6da76723e */ /* 0x000fe800000010ff */
[----:B------:R-:W-:Y:S01]  /*15eb0*/  F2FP.BF16.PACK_AB R119, R217, R216 ;  /* 0x000000d8d977723e */ /* 0x000fe200000010ff */
[----:B------:R2:W-:Y:S01]  /*15ec0*/  MUFU.EX2 R205, R2 ;  /* 0x0000000200cd7308 */ /* 0x0005e20000000800 */
[----:B---3--:R-:W-:Y:S02]  /*15ed0*/  F2FP.BF16.PACK_AB R126, R212, R210 ;  /* 0x000000d2d47e723e */ /* 0x008fe400000010ff */
[----:B------:R-:W-:Y:S01]  /*15ee0*/  F2FP.BF16.PACK_AB R170, R187, R185 ;  /* 0x000000b9bbaa723e */ /* 0x000fe200000010ff */
[--C-:B--2---:R-:W-:Y:S06]  /*15ef0*/  FFMA.FTZ R2, R180, c[0x0][0x2d0], -R175.reuse ;  /* 0x0000b400b4027a23 */ /* 0x104fec00000108af */
[----:B------:R2:W3:Y:S01]  /*15f00*/  MUFU.EX2 R180, R138 ;  /* 0x0000008a00b47308 */ /* 0x0004e20000000800 */
[-C--:B-1----:R-:W-:Y:S09]  /*15f10*/  HMMA.16816.F32.BF16 R4, R116, R120.reuse, R4 ;  /* 0x000000787404723c */ /* 0x082ff20000041804 */
[----:B------:R1:W4:Y:S01]  /*15f20*/  MUFU.EX2 R191, R2 ;  /* 0x0000000200bf7308 */ /* 0x0003220000000800 */
[----:B--2---:R-:W-:Y:S02]  /*15f30*/  LDSM.16.MT88.4 R136, [R166+0x800] ;  /* 0x00080000a688783b */ /* 0x004fe40000004200 */
[----:B---3--:R-:W-:Y:S01]  /*15f40*/  F2FP.BF16.PACK_AB R169, R182, R180 ;  /* 0x000000b4b6a9723e */ /* 0x008fe200000010ff */
[--C-:B-1----:R-:W-:Y:S01]  /*15f50*/  FFMA.FTZ R2, R183, c[0x0][0x2d0], -R175.reuse ;  /* 0x0000b400b7027a23 */ /* 0x102fe200000108af */
[----:B----4-:R-:W-:Y:S05]  /*15f60*/  F2FP.BF16.PACK_AB R125, R191, R205 ;  /* 0x000000cdbf7d723e */ /* 0x010fea00000010ff */
[----:B------:R-:W1:Y:S10]  /*15f70*/  MUFU.EX2 R183, R140 ;  /* 0x0000008c00b77308 */ /* 0x000e740000000800 */
[----:B------:R2:W-:Y:S01]  /*15f80*/  MUFU.EX2 R189, R2 ;  /* 0x0000000200bd7308 */ /* 0x0005e20000000800 */
[----:B-1----:R-:W-:Y:S01]  /*15f90*/  F2FP.BF16.PACK_AB R168, R183, R181 ;  /* 0x000000b5b7a8723e */ /* 0x002fe200000010ff */
[--C-:B--2---:R-:W-:Y:S02]  /*15fa0*/  FFMA.FTZ R2, R188, c[0x0][0x2d0], -R175.reuse ;  /* 0x0000b400bc027a23 */ /* 0x104fe400000108af */
[----:B------:R-:W-:Y:S06]  /*15fb0*/  FADD.FTZ R188, R236, R0 ;  /* 0x00000000ecbc7221 */ /* 0x000fec0000010000 */
[----:B------:R-:W1:Y:S02]  /*15fc0*/  MUFU.EX2 R190, R2 ;  /* 0x0000000200be7308 */ /* 0x000e640000000800 */
[----:B-1----:R-:W-:Y:S01]  /*15fd0*/  F2FP.BF16.PACK_AB R127, R190, R189 ;  /* 0x000000bdbe7f723e */ /* 0x002fe200000010ff */
[----:B------:R-:W-:Y:S02]  /*15fe0*/  FFMA.FTZ R2, R100, R246, R178 ;  /* 0x000000f664027223 */ /* 0x000fe400000100b2 */
[--C-:B------:R-:W-:Y:S05]  /*15ff0*/  FFMA.FTZ R100, R223, c[0x0][0x2d0], -R175.reuse ;  /* 0x0000b400df647a23 */ /* 0x100fea00000108af */
[----:B------:R-:W-:Y:S01]  /*16000*/  MUFU.EX2 R178, R107 ;  /* 0x0000006b00b27308 */ /* 0x000fe20000000800 */
[----:B------:R-:W-:Y:S01]  /*16010*/  FADD.FTZ R145, R186, R2 ;  /* 0x00000002ba917221 */ /* 0x000fe20000010000 */
[C---:B------:R-:W-:Y:S01]  /*16020*/  HMMA.16816.F32.BF16 R8, R124.reuse, R120, R8 ;  /* 0x000000787c08723c */ /* 0x040fe20000041808 */
[----:B------:R-:W-:Y:S02]  /*16030*/  FFMA.FTZ R175, R103, c[0x0][0x2d0], -R175 ;  /* 0x0000b40067af7a23 */ /* 0x000fe400000108af */
[----:B------:R-:W-:Y:S02]  /*16040*/  FADD.FTZ R2, R179, R3 ;  /* 0x00000003b3027221 */ /* 0x000fe40000010000 */
[----:B------:R-:W-:Y:S03]  /*16050*/  FADD.FTZ R3, R240, R145 ;  /* 0x00000091f0037221 */ /* 0x000fe60000010000 */
[----:B------:R-:W-:Y:S01]  /*16060*/  MUFU.EX2 R103, R144 ;  /* 0x0000009000677308 */ /* 0x000fe20000000800 */
[-C--:B------:R-:W-:Y:S03]  /*16070*/  HMMA.16816.F32.BF16 R12, R124, R122.reuse, R12 ;  /* 0x0000007a7c0c723c */ /* 0x080fe6000004180c */
[----:B------:R-:W-:Y:S02]  /*16080*/  FADD.FTZ R2, R237, R2 ;  /* 0x00000002ed027221 */ /* 0x000fe40000010000 */
[----:B------:R-:W-:Y:S03]  /*16090*/  FADD.FTZ R3, R241, R3 ;  /* 0x00000003f1037221 */ /* 0x000fe60000010000 */
[C---:B------:R-:W-:Y:S01]  /*160a0*/  HMMA.16816.F32.BF16 R16, R116.reuse, R122, R16 ;  /* 0x0000007a7410723c */ /* 0x040fe20000041810 */
[----:B------:R-:W1:Y:S01]  /*160b0*/  LDSM.16.MT88.4 R120, [R167+0x1000] ;  /* 0x00100000a778783b */ /* 0x000e620000004200 */
[----:B------:R2:W-:Y:S06]  /*160c0*/  MUFU.EX2 R177, R100 ;  /* 0x0000006400b17308 */ /* 0x0005ec0000000800 */
[-C--:B------:R-:W-:Y:S04]  /*160d0*/  HMMA.16816.F32.BF16 R20, R116, R128.reuse, R20 ;  /* 0x000000807414723c */ /* 0x080fe80000041814 */
[----:B------:R-:W3:Y:S04]  /*160e0*/  MUFU.EX2 R186, R173 ;  /* 0x000000ad00ba7308 */ /* 0x000ee80000000800 */
[C---:B------:R-:W-:Y:S06]  /*160f0*/  HMMA.16816.F32.BF16 R24, R124.reuse, R128, R24 ;  /* 0x000000807c18723c */ /* 0x040fec0000041818 */
[----:B------:R-:W4:Y:S02]  /*16100*/  MUFU.EX2 R179, R106 ;  /* 0x0000006a00b37308 */ /* 0x000f240000000800 */
[-C--:B------:R-:W-:Y:S01]  /*16110*/  HMMA.16816.F32.BF16 R28, R124, R130.reuse, R28 ;  /* 0x000000827c1c723c */ /* 0x080fe2000004181c */
[----:B--2---:R-:W-:Y:S02]  /*16120*/  FADD.FTZ R100, R242, R146 ;  /* 0x00000092f2647221 */ /* 0x004fe40000010000 */
[----:B------:R-:W-:Y:S05]  /*16130*/  LDSM.16.MT88.4 R144, [R167+0x800] ;  /* 0x00080000a790783b */ /* 0x000fea0000004200 */
[C---:B------:R-:W-:Y:S01]  /*16140*/  HMMA.16816.F32.BF16 R32, R116.reuse, R130, R32 ;  /* 0x000000827420723c */ /* 0x040fe20000041820 */
[----:B------:R-:W-:Y:S03]  /*16150*/  MUFU.EX2 R107, R143 ;  /* 0x0000008f006b7308 */ /* 0x000fe60000000800 */
[----:B---3--:R-:W-:Y:S01]  /*16160*/  F2FP.BF16.PACK_AB R171, R186, R184 ;  /* 0x000000b8baab723e */ /* 0x008fe200000010ff */
[----:B------:R-:W-:Y:S01]  /*16170*/  FADD.FTZ R0, R243, R100 ;  /* 0x00000064f3007221 */ /* 0x000fe20000010000 */
[----:B------:R-:W2:Y:S01]  /*16180*/  LDSM.16.MT88.4 R128, [R166+0x1c00] ;  /* 0x001c0000a680783b */ /* 0x000ea20000004200 */
[----:B------:R-:W-:Y:S01]  /*16190*/  F2FP.BF16.PACK_AB R173, R176, R177 ;  /* 0x000000b1b0ad723e */ /* 0x000fe200000010ff */
[-C--:B------:R-:W-:Y:S01]  /*161a0*/  HMMA.16816.F32.BF16 R36, R116, R132.reuse, R36 ;  /* 0x000000847424723c */ /* 0x080fe20000041824 */
[----:B------:R-:W-:Y:S02]  /*161b0*/  FADD.FTZ R100, R239, R2 ;  /* 0x00000002ef647221 */ /* 0x000fe40000010000 */
[----:B------:R4:W3:Y:S01]  /*161c0*/  MUFU.EX2 R106, R172 ;  /* 0x000000ac006a7308 */ /* 0x0008e20000000800 */
[----:B------:R-:W-:Y:S02]  /*161d0*/  FADD.FTZ R2, R238, R188 ;  /* 0x000000bcee027221 */ /* 0x000fe40000010000 */
[----:B------:R-:W-:Y:S02]  /*161e0*/  FADD.FTZ R0, R209, R0 ;  /* 0x00000000d1007221 */ /* 0x000fe40000010000 */
[C---:B------:R-:W-:Y:S01]  /*161f0*/  HMMA.16816.F32.BF16 R40, R124.reuse, R132, R40 ;  /* 0x000000847c28723c */ /* 0x040fe20000041828 */
[----:B------:R-:W-:Y:S03]  /*16200*/  FADD.FTZ R2, R205, R2 ;  /* 0x00000002cd027221 */ /* 0x000fe60000010000 */
[----:B------:R-:W-:Y:S01]  /*16210*/  FADD.FTZ R0, R213, R0 ;  /* 0x00000000d5007221 */ /* 0x000fe20000010000 */
[----:B------:R-:W5:Y:S03]  /*16220*/  MUFU.EX2 R101, R175 ;  /* 0x000000af00657308 */ /* 0x000f660000000800 */
[-C--:B------:R-:W-:Y:S08]  /*16230*/  HMMA.16816.F32.BF16 R44, R124, R134.reuse, R44 ;  /* 0x000000867c2c723c */ /* 0x080ff0000004182c */
[C---:B------:R-:W-:Y:S01]  /*16240*/  HMMA.16816.F32.BF16 R48, R116.reuse, R134, R48 ;  /* 0x000000867430723c */ /* 0x040fe20000041830 */
[----:B------:R-:W2:Y:S03]  /*16250*/  LDSM.16.MT88.4 R132, [R167+0x1c00] ;  /* 0x001c0000a784783b */ /* 0x000ea60000004200 */
[----:B----4-:R-:W-:Y:S02]  /*16260*/  F2FP.BF16.PACK_AB R172, R179, R178 ;  /* 0x000000b2b3ac723e */ /* 0x010fe400000010ff */
[----:B---3--:R-:W-:Y:S02]  /*16270*/  F2FP.BF16.PACK_AB R174, R106, R107 ;  /* 0x0000006b6aae723e */ /* 0x008fe400000010ff */
[-C--:B-1----:R-:W-:Y:S01]  /*16280*/  HMMA.16816.F32.BF16 R52, R116, R120.reuse, R52 ;  /* 0x000000787434723c */ /* 0x082fe20000041834 */
[----:B-----5:R-:W-:Y:S07]  /*16290*/  F2FP.BF16.PACK_AB R175, R101, R103 ;  /* 0x0000006765af723e */ /* 0x020fee00000010ff */
        /* <DEDUP_REMOVED lines=31> */
[----:B------:R-:W-:Y:S01]  /*16490*/  MOV R100, R109 ;  /* 0x0000006d00647202 */ /* 0x000fe20000000f00 */
[----:B------:R-:W-:Y:S03]  /*164a0*/  FADD.FTZ R5, R191, R2 ;  /* 0x00000002bf057221 */ /* 0x000fe60000010000 */
[C---:B------:R-:W-:Y:S07]  /*164b0*/  HMMA.16816.F32.BF16 R64, R168.reuse, R6, R64 ;  /* 0x00000006a840723c */ /* 0x040fee0000041840 */
        /* <DEDUP_REMOVED lines=28> */
[-C--:B------:R-:W-:Y:S01]  /*16680*/  MOV R107, R102.reuse ;  /* 0x00000066006b7202 */ /* 0x080fe20000000f00 */
[----:B------:R-:W-:Y:S01]  /*16690*/  FADD.FTZ R0, R103, R0 ;  /* 0x0000000067007221 */ /* 0x000fe20000010000 */
[----:B------:R-:W-:Y:S01]  /*166a0*/  MOV R103, R102 ;  /* 0x0000006600677202 */ /* 0x000fe20000000f00 */
        /* <DEDUP_REMOVED lines=8> */
.L_x_1305:
[----:B-1----:R-:W2:Y:S02]  /*16730*/  LDL R0, [R1+0x1c] ;  /* 0x00001c0001007983 */ /* 0x002ea40000100800 */
[----:B--2---:R-:W-:-:S13]  /*16740*/  ISETP.GE.AND P0, PT, R204, R0, PT ;  /* 0x00000000cc00720c */ /* 0x004fda0003f06270 */
[----:B------:R-:W-:Y:S05]  /*16750*/  @!P0 BRA `(.L_x_1311) ;  /* 0x0000301000008947 */ /* 0x000fea0003800000 */
.L_x_1314:
[----:B------:R-:W2:Y:S01]  /*16760*/  LDL R101, [R1+0x20] ;  /* 0x0000200001657983 */ /* 0x000ea20000100800 */
[----:B------:R-:W-:Y:S04]  /*16770*/  DEPBAR.LE SB0, 0x0 ;  /* 0x000080000000791a */ /* 0x000fe80000000000 */
[----:B------:R-:W-:Y:S01]  /*16780*/  WARPSYNC 0xffffffff ;  /* 0xffffffff00007948 */ /* 0x000fe20003800000 */
[----:B------:R-:W-:Y:S01]  /*16790*/  BAR.SYNC.DEFER_BLOCKING 0x0 ;  /* 0x0000000000007b1d */ /* 0x000fe20000010000 */
[----:B------:R-:W-:Y:S01]  /*167a0*/  SHF.R.S32.HI R0, RZ, 0x1f, R204 ;  /* 0x0000001fff007819 */ /* 0x000fe200000114cc */
[----:B------:R-:W-:Y:S04]  /*167b0*/  IMAD.WIDE.U32 R2, R204, c[0x0][0x208], RZ ;  /* 0x00008200cc027a25 */ /* 0x000fe800078e00ff */
[----:B------:R-:W-:Y:S04]  /*167c0*/  IMAD R0, R0, c[0x0][0x208], RZ ;  /* 0x0000820000007a24 */ /* 0x000fe800078e02ff */
[----:B------:R-:W-:Y:S05]  /*167d0*/  IMAD R0, R204, c[0x0][0x20c], R0 ;  /* 0x00008300cc007a24 */ /* 0x000fea00078e0200 */
[----:B------:R-:W-:Y:S01]  /*167e0*/  IADD3 R0, R3, R0, RZ ;  /* 0x0000000003007210 */ /* 0x000fe20007ffe0ff */
[----:B------:R-:W-:Y:S04]  /*167f0*/  IMAD.WIDE.U32 R2, R2, 0x30, RZ ;  /* 0x0000003002027825 */ /* 0x000fe800078e00ff */
[----:B------:R-:W-:Y:S01]  /*16800*/  IMAD R0, R0, 0x30, RZ ;  /* 0x0000003000007824 */ /* 0x000fe200078e02ff */
[----:B------:R-:W-:Y:S01]  /*16810*/  IADD3 R12, P2, R244, R2, RZ ;  /* 0x00000002f40c7210 */ /* 0x000fe20007f5e0ff */
[----:B------:R-:W-:Y:S03]  /*16820*/  LDSM.16.M88.4 R48, [R192] ;  /* 0x00000000c030783b */ /* 0x000fe60000000200 */
[----:B------:R-:W-:Y:S01]  /*16830*/  IADD3 R0, R3, R0, RZ ;  /* 0x0000000003007210 */ /* 0x000fe20007ffe0ff */
[----:B------:R-:W-:Y:S03]  /*16840*/  BSSY B0, `(.L_x_1312) ;  /* 0x000013c000007945 */ /* 0x000fe60003800000 */
[-C--:B------:R-:W-:Y:S02]  /*16850*/  IADD3.X R13, R0, R249.reuse, RZ, P2, !PT ;  /* 0x000000f9000d7210 */ /* 0x080fe400017fe4ff */
[C---:B------:R-:W-:Y:S01]  /*16860*/  LEA R26, P2, R12.reuse, c[0x0][0x1f8], 0x1 ;  /* 0x00007e000c1a7a11 */ /* 0x040fe200078408ff */
[----:B------:R-:W1:Y:S03]  /*16870*/  S2R R100, SR_TID.X ;  /* 0x0000000000647919 */ /* 0x000e660000002100 */
[----:B------:R-:W-:Y:S05]  /*16880*/  LEA.HI.X R27, R12, c[0x0][0x1fc], R13, 0x1, P2 ;  /* 0x00007f000c1b7a11 */ /* 0x000fea00010f0c0d */
[----:B------:R-:W3:Y:S08]  /*16890*/  LDSM.16.M88.4 R16, [R165] ;  /* 0x00000000a510783b */ /* 0x000ef00000000200 */
[----:B------:R-:W4:Y:S08]  /*168a0*/  LDSM.16.M88.4 R44, [R192+0x1000] ;  /* 0x00100000c02c783b */ /* 0x000f300000000200 */
[----:B------:R-:W5:Y:S08]  /*168b0*/  LDSM.16.M88.4 R32, [R165+0x400] ;  /* 0x00040000a520783b */ /* 0x000f700000000200 */
[----:B------:R-:W2:Y:S08]  /*168c0*/  LDSM.16.M88.4 R168, [R165+0x800] ;  /* 0x00080000a5a8783b */ /* 0x000eb00000000200 */
[----:B------:R-:W-:Y:S01]  /*168d0*/  LDSM.16.M88.4 R172, [R193] ;  /* 0x00000000c1ac783b */ /* 0x000fe20000000200 */
[-C--:B---3--:R-:W-:Y:S07]  /*168e0*/  HMMA.16816.F32.BF16 R4, R48, R16.reuse, RZ ;  /* 0x000000103004723c */ /* 0x088fee00000418ff */
[----:B------:R-:W3:Y:S01]  /*168f0*/  LDSM.16.M88.4 R176, [R194] ;  /* 0x00000000c2b0783b */ /* 0x000ee20000000200 */
[----:B-1----:R-:W-:Y:S07]  /*16900*/  ISETP.GT.AND P4, PT, R100, 0x3f, PT ;  /* 0x0000003f6400780c */ /* 0x002fee0003f84270 */
[----:B------:R-:W1:Y:S06]  /*16910*/  LDSM.16.M88.4 R180, [R193+0x1000] ;  /* 0x00100000c1b4783b */ /* 0x000e6c0000000200 */
[----:B------:R-:W-:Y:S02]  /*16920*/  @!P4 MOV R8, c[0x0][0x208] ;  /* 0x000082000008ca02 */ /* 0x000fe40000000f00 */
[----:B------:R-:W1:Y:S01]  /*16930*/  LDSM.16.M88.4 R184, [R202] ;  /* 0x00000000cab8783b */ /* 0x000e620000000200 */
[----:B------:R-:W-:Y:S02]  /*16940*/  @!P4 MOV R9, c[0x0][0x20c] ;  /* 0x000083000009ca02 */ /* 0x000fe40000000f00 */
[C---:B------:R-:W-:Y:S04]  /*16950*/  @!P4 LEA R28, P0, R8.reuse, R2, 0x5 ;  /* 0x00000002081cc211 */ /* 0x040fe800078028ff */
[----:B------:R-:W-:Y:S01]  /*16960*/  @!P4 LEA.HI.X R3, R8, R0, R9, 0x5, P0 ;  /* 0x000000000803c211 */ /* 0x000fe200000f2c09 */
[----:B------:R-:W1:Y:S01]  /*16970*/  LDSM.16.M88.4 R188, [R201] ;  /* 0x00000000c9bc783b */ /* 0x000e620000000200 */
[C---:B----4-:R-:W-:Y:S02]  /*16980*/  HMMA.16816.F32.BF16 R8, R44.reuse, R16, RZ ;  /* 0x000000102c08723c */ /* 0x050fe400000418ff */
[--C-:B------:R-:W-:Y:S04]  /*16990*/  IADD3 R21, P1, P0, R2, 0x20, R244.reuse ;  /* 0x0000002002157810 */ /* 0x100fe8000783e0f4 */
[C---:B------:R-:W-:Y:S01]  /*169a0*/  LEA R24, P2, R21.reuse, c[0x0][0x1f8], 0x1 ;  /* 0x00007e0015187a11 */ /* 0x040fe200078408ff */
[----:B------:R-:W4:Y:S01]  /*169b0*/  LDL R102, [R1+0x1c] ;  /* 0x00001c0001667983 */ /* 0x000f220000100800 */
[-C--:B------:R-:W-:Y:S01]  /*169c0*/  HMMA.16816.F32.BF16 R12, R44, R18.reuse, RZ ;  /* 0x000000122c0c723c */ /* 0x080fe200000418ff */
[----:B------:R-:W-:Y:S03]  /*169d0*/  IADD3.X R23, R0, RZ, R249, P1, P0 ;  /* 0x000000ff00177210 */ /* 0x000fe60000fe04f9 */
[----:B------:R-:W-:Y:S02]  /*169e0*/  IADD3 R20, P1, P0, R2, 0x40, R244 ;  /* 0x0000004002147810 */ /* 0x000fe4000783e0f4 */
[----:B------:R-:W-:Y:S02]  /*169f0*/  LEA.HI.X R25, R21, c[0x0][0x1fc], R23, 0x1, P2 ;  /* 0x00007f0015197a11 */ /* 0x000fe400010f0c17 */
[C---:B------:R-:W-:Y:S04]  /*16a00*/  HMMA.16816.F32.BF16 R16, R48.reuse, R18, RZ ;  /* 0x000000123010723c */ /* 0x040fe800000418ff */
[----:B------:R-:W-:Y:S02]  /*16a10*/  @!P4 IADD3 R2, P3, R28, R244, RZ ;  /* 0x000000f41c02c210 */ /* 0x000fe40007f7e0ff */
[--C-:B------:R-:W-:Y:S02]  /*16a20*/  IADD3.X R0, R0, RZ, R249.reuse, P1, P0 ;  /* 0x000000ff00007210 */ /* 0x100fe40000fe04f9 */
[----:B------:R-:W-:Y:S04]  /*16a30*/  LEA R30, P1, R20, c[0x0][0x1f8], 0x1 ;  /* 0x00007e00141e7a11 */ /* 0x000fe800078208ff */
[----:B------:R-:W-:Y:S02]  /*16a40*/  @!P4 LEA R36, P0, R2, c[0x0][0x1f8], 0x1 ;  /* 0x00007e000224ca11 */ /* 0x000fe400078008ff */
[----:B------:R-:W-:Y:S02]  /*16a50*/  @!P4 IADD3.X R22, R3, R249, RZ, P3, !PT ;  /* 0x000000f90316c210 */ /* 0x000fe40001ffe4ff */
[----:B------:R-:W-:Y:S02]  /*16a60*/  LEA.HI.X R31, R20, c[0x0][0x1fc], R0, 0x1, P1 ;  /* 0x00007f00141f7a11 */ /* 0x000fe400008f0c00 */
[----:B------:R-:W-:Y:S02]  /*16a70*/  @!P4 LEA.HI.X R37, R2, c[0x0][0x1fc], R22, 0x1, P0 ;  /* 0x00007f000225ca11 */ /* 0x000fe400000f0c16 */
[-C--:B-----5:R-:W-:Y:S01]  /*16a80*/  HMMA.16816.F32.BF16 R20, R48, R32.reuse, RZ ;  /* 0x000000203014723c */ /* 0x0a0fe200000418ff */
[--C-:B------:R-:W-:Y:S02]  /*16a90*/  @!P4 IADD3 R2, P1, P0, R28, 0x20, R244.reuse ;  /* 0x000000201c02c810 */ /* 0x100fe4000783e0f4 */
[----:B--2---:R-:W-:Y:S11]  /*16aa0*/  LOP3.LUT P2, RZ, R101, 0x1, RZ, 0xc0, !PT ;  /* 0x0000000165ff7812 */ /* 0x004ff6000784c0ff */
[----:B------:R-:W-:Y:S02]  /*16ab0*/  @!UPT UIADD3 URZ, URZ, URZ, URZ ;  /* 0x0000003f3f3ff290 */ /* 0x000fe4000fffe03f */
[----:B------:R-:W-:Y:S01]  /*16ac0*/  @!PT LDS RZ, [RZ] ;  /* 0x00000000fffff984 */ /* 0x000fe20000000800 */
[----:B------:R-:W-:Y:S01]  /*16ad0*/  @!PT LDS RZ, [RZ] ;  /* 0x00000000fffff984 */ /* 0x000fe20000000800 */
[----:B------:R-:W-:Y:S01]  /*16ae0*/  @!PT LDS RZ, [RZ] ;  /* 0x00000000fffff984 */ /* 0x000fe20000000800 */
[----:B------:R2:W-:Y:S08]  /*16af0*/  LDGSTS.E.BYPASS.LTC128B.128 [R203+0x1880], [R26.64], !P2 ;  /* 0x018800001acb7fae */ /* 0x0005f0000d101d46 */
[----:B------:R2:W-:Y:S08]  /*16b00*/  LDGSTS.E.BYPASS.LTC128B.128 [R203+0x2480], [R24.64], !P6 ;  /* 0x0248000018cb7fae */ /* 0x0005f0000f101d46 */
[----:B------:R5:W-:Y:S08]  /*16b10*/  LDGSTS.E.BYPASS.LTC128B.128 [R203+0x3080], [R30.64], !P5 ;  /* 0x030800001ecb7fae */ /* 0x000bf0000e901d46 */
[----:B------:R1:W-:Y:S01]  /*16b20*/  @!P4 LDGSTS.E.BYPASS.LTC128B.128 [R203+0x2080], [R36.64], !P2 ;  /* 0x0208000024cbcfae */ /* 0x0003e2000d101d46 */
[C---:B--2---:R-:W-:Y:S07]  /*16b30*/  HMMA.16816.F32.BF16 R24, R44.reuse, R32, RZ ;  /* 0x000000202c18723c */ /* 0x044fee00000418ff */
[----:B------:R-:W-:Y:S02]  /*16b40*/  @!P4 LEA R32, P3, R2, c[0x0][0x1f8], 0x1 ;  /* 0x00007e000220ca11 */ /* 0x000fe400078608ff */
[C---:B------:R-:W-:Y:S03]  /*16b50*/  @!P4 IADD3.X R33, R3.reuse, RZ, R249, P1, P0 ;  /* 0x000000ff0321c210 */ /* 0x040fe60000fe04f9 */
[----:B------:R-:W-:Y:S02]  /*16b60*/  @!P4 IADD3 R0, P2, P1, R28, 0x40, R244 ;  /* 0x000000401c00c810 */ /* 0x000fe4000795e0f4 */
[-C--:B-----5:R-:W-:Y:S01]  /*16b70*/  HMMA.16816.F32.BF16 R28, R44, R34.reuse, RZ ;  /* 0x000000222c1c723c */ /* 0x0a0fe200000418ff */
[----:B------:R-:W-:Y:S02]  /*16b80*/  @!P4 LEA.HI.X R33, R2, c[0x0][0x1fc], R33, 0x1, P3 ;  /* 0x00007f000221ca11 */ /* 0x000fe400018f0c21 */
[C---:B------:R-:W-:Y:S02]  /*16b90*/  @!P4 LEA R2, P0, R0.reuse, c[0x0][0x1f8], 0x1 ;  /* 0x00007e000002ca11 */ /* 0x040fe400078008ff */
[----:B------:R-:W-:Y:S01]  /*16ba0*/  @!P4 IADD3.X R3, R3, RZ, R249, P2, P1 ;  /* 0x000000ff0303c210 */ /* 0x000fe200017e24f9 */
[----:B------:R2:W-:Y:S03]  /*16bb0*/  @!P4 LDGSTS.E.BYPASS.LTC128B.128 [R203+0x2c80], [R32.64], !P6 ;  /* 0x02c8000020cbcfae */ /* 0x0005e6000f101d46 */
[----:B------:R-:W-:Y:S05]  /*16bc0*/  @!P4 LEA.HI.X R3, R0, c[0x0][0x1fc], R3, 0x1, P0 ;  /* 0x00007f000003ca11 */ /* 0x000fea00000f0c03 */
[----:B------:R5:W-:Y:S08]  /*16bd0*/  @!P4 LDGSTS.E.BYPASS.LTC128B.128 [R203+0x3880], [R2.64], !P5 ;  /* 0x0388000002cbcfae */ /* 0x000bf0000e901d46 */
[----:B------:R-:W0:Y:S01]  /*16be0*/  LDGDEPBAR ;  /* 0x00000000000079af */ /* 0x000e220000000000 */
[C---:B--2---:R-:W-:Y:S08]  /*16bf0*/  HMMA.16816.F32.BF16 R32, R48.reuse, R34, RZ ;  /* 0x000000223020723c */ /* 0x044ff000000418ff */
[-C--:B-1----:R-:W-:Y:S08]  /*16c00*/  HMMA.16816.F32.BF16 R36, R48, R168.reuse, RZ ;  /* 0x000000a83024723c */ /* 0x082ff000000418ff */
[C---:B------:R-:W-:Y:S08]  /*16c10*/  HMMA.16816.F32.BF16 R40, R44.reuse, R168, RZ ;  /* 0x000000a82c28723c */ /* 0x040ff000000418ff */
[-C--:B------:R-:W-:Y:S01]  /*16c20*/  HMMA.16816.F32.BF16 R44, R44, R170.reuse, RZ ;  /* 0x000000aa2c2c723c */ /* 0x080fe200000418ff */
[----:B----4-:R-:W-:Y:S07]  /*16c30*/  ISETP.GT.AND P4, PT, R204, R102, PT ;  /* 0x00000066cc00720c */ /* 0x010fee0003f84270 */
[----:B------:R-:W-:Y:S01]  /*16c40*/  HMMA.16816.F32.BF16 R48, R48, R170, RZ ;  /* 0x000000aa3030723c */ /* 0x000fe200000418ff */
[----:B------:R-:W-:Y:S07]  /*16c50*/  LDSM.16.M88.4 R168, [R192+0x2000] ;  /* 0x00200000c0a8783b */ /* 0x000fee0000000200 */
[-C--:B---3--:R-:W-:Y:S08]  /*16c60*/  HMMA.16816.F32.BF16 R4, R172, R176.reuse, R4 ;  /* 0x000000b0ac04723c */ /* 0x088ff00000041804 */
        /* <DEDUP_REMOVED lines=72> */
[----:B-----5:R-:W-:Y:S04]  /*170f0*/  FMUL.FTZ R3, R10, c[0x0][0x320] ;  /* 0x0000c8000a037a20 */ /* 0x020fe80000410000 */
        /* <DEDUP_REMOVED lines=110> */
[----:B--234-:R-:W-:Y:S01]  /*177e0*/  SHF.R.S32.HI R102, RZ, 0x1f, R100 ;  /* 0x0000001fff667819 */ /* 0x01cfe20000011464 */
[----:B------:R-:W2:Y:S03]  /*177f0*/  LDL.64 R230, [R1+0x8] ;  /* 0x0000080001e67983 */ /* 0x000ea60000100a00 */
[----:B------:R-:W-:Y:S03]  /*17800*/  LEA.HI R102, R102, R100, RZ, 0x2 ;  /* 0x0000006466667211 */ /* 0x000fe600078f10ff */
[----:B------:R-:W3:Y:S01]  /*17810*/  LDL R100, [R1+0x4] ;  /* 0x0000040001647983 */ /* 0x000ee20000100800 */
[----:B------:R-:W-:Y:S04]  /*17820*/  SHF.R.S32.HI R102, RZ, 0x2, R102 ;  /* 0x00000002ff667819 */ /* 0x000fe80000011466 */
[----:B------:R-:W-:Y:S04]  /*17830*/  IADD3 R3, -R102, 0x30, RZ ;  /* 0x0000003066037810 */ /* 0x000fe80007ffe1ff */
        /* <DEDUP_REMOVED lines=13> */
[----:B------:R-:W-:Y:S04]  /*17910*/  @P0 IMAD R5, R5, 0x30, RZ ;  /* 0x0000003005050824 */ /* 0x000fe800078e02ff */
[----:B------:R-:W-:Y:S01]  /*17920*/  @P0 IMAD.IADD R7, R5, 0x1, R7 ;  /* 0x0000000105070824 */ /* 0x000fe200078e0207 */
[C---:B--2---:R-:W-:Y:S04]  /*17930*/  @P0 IADD3 R18, P2, P1, R6.reuse, 0x20, R230 ;  /* 0x0000002006120810 */ /* 0x044fe8000795e0e6 */
[C---:B---3--:R-:W-:Y:S02]  /*17940*/  @P0 IADD3.X R20, R7.reuse, RZ, R100, P2, P1 ;  /* 0x000000ff07140210 */ /* 0x048fe400017e2464 */
        /* <DEDUP_REMOVED lines=24> */
[----:B------:R-:W-:Y:S03]  /*17ad0*/  LOP3.LUT P3, RZ, R101, 0x1, RZ, 0xc0, !PT ;  /* 0x0000000165ff7812 */ /* 0x000fe6000786c0ff */
        /* <DEDUP_REMOVED lines=12> */
[----:B------:R-:W-:Y:S05]  /*17ba0*/  @P0 LEA.HI.X R7, R19, c[0x0][0x1cc], R21, 0x1, P2 ;  /* 0x0000730013070a11 */ /* 0x000fea00010f0c15 */
[----:B------:R1:W-:Y:S06]  /*17bb0*/  @P1 LDGSTS.E.BYPASS.LTC128B.128 [R203+0x4880], [R16.64], !P6 ;  /* 0x0488000010cb1fae */ /* 0x0003ec000f101d46 */
[----:B------:R1:W-:Y:S06]  /*17bc0*/  @P1 LDGSTS.E.BYPASS.LTC128B.128 [R203+0x5480], [R14.64], !P5 ;  /* 0x054800000ecb1fae */ /* 0x0003ec000e901d46 */
[----:B------:R1:W-:Y:S06]  /*17bd0*/  @P0 LDGSTS.E.BYPASS.LTC128B.128 [R203+0x4480], [R12.64], !P3 ;  /* 0x044800000ccb0fae */ /* 0x0003ec000d901d46 */
[----:B------:R1:W-:Y:S06]  /*17be0*/  @P0 LDGSTS.E.BYPASS.LTC128B.128 [R203+0x5080], [R10.64], !P6 ;  /* 0x050800000acb0fae */ /* 0x0003ec000f101d46 */
[----:B------:R1:W-:Y:S02]  /*17bf0*/  @P0 LDGSTS.E.BYPASS.LTC128B.128 [R203+0x5c80], [R6.64], !P5 ;  /* 0x05c8000006cb0fae */ /* 0x0003e4000e901d46 */
.L_x_1313:
[----:B--234-:R-:W-:Y:S05]  /*17c00*/  BSYNC B0 ;  /* 0x0000000000007941 */ /* 0x01cfea0003800000 */
.L_x_1312:
        /* <DEDUP_REMOVED lines=55> */
[C---:B------:R-:W-:Y:S01]  /*17f80*/  FADD.FTZ R0, -R110.reuse, R0 ;  /* 0x000000006e007221 */ /* 0x040fe20000010100 */
[----:B------:R-:W-:Y:S01]  /*17f90*/  FMNMX.FTZ R3, R227, R3, !PT ;  /* 0x00000003e3037209 */ /* 0x000fe20007810000 */
[----:B------:R-:W-:Y:S01]  /*17fa0*/  FMUL.FTZ R173, R110, c[0x0][0x2d0] ;  /* 0x0000b4006ead7a20 */ /* 0x000fe20000410000 */
[----:B--2---:R-:W-:Y:S02]  /*17fb0*/  FMNMX.FTZ R109, R5, R8, !PT ;  /* 0x00000008056d7209 */ /* 0x004fe40007810000 */
[----:B------:R-:W-:Y:S01]  /*17fc0*/  FMNMX.FTZ R5, R220, R3, !PT ;  /* 0x00000003dc057209 */ /* 0x000fe20007810000 */
[----:B------:R-:W-:Y:S02]  /*17fd0*/  FMUL.FTZ R3, R0, c[0x0][0x2d0] ;  /* 0x0000b40000037a20 */ /* 0x000fe40000410000 */
[----:B------:R-:W-:Y:S01]  /*17fe0*/  FADD.FTZ R2, -R109, R2 ;  /* 0x000000026d027221 */ /* 0x000fe20000010100 */
[----:B------:R-:W-:Y:S01]  /*17ff0*/  FMNMX.FTZ R0, R216, R5, !PT ;  /* 0x00000005d8007209 */ /* 0x000fe20007810000 */
[----:B------:R1:W2:Y:S01]  /*18000*/  MUFU.EX2 R101, R3 ;  /* 0x0000000300657308 */ /* 0x0002a20000000800 */
[----:B---3--:R-:W-:Y:S01]  /*18010*/  FMNMX.FTZ R6, R6, R9, !PT ;  /* 0x0000000906067209 */ /* 0x008fe20007810000 */
[----:B------:R-:W-:Y:S01]  /*18020*/  FMUL.FTZ R2, R2, c[0x0][0x2d0] ;  /* 0x0000b40002027a20 */ /* 0x000fe20000410000 */
[----:B------:R-:W-:Y:S01]  /*18030*/  FMNMX.FTZ R0, R107, R0, !PT ;  /* 0x000000006b007209 */ /* 0x000fe20007810000 */
[----:B------:R-:W-:Y:S02]  /*18040*/  FMUL.FTZ R172, R109, c[0x0][0x2d0] ;  /* 0x0000b4006dac7a20 */ /* 0x000fe40000410000 */
[----:B------:R-:W3:Y:S01]  /*18050*/  SHFL.BFLY PT, R9, R6, 0x1, 0x1f ;  /* 0x0c201f0006097f89 */ /* 0x000ee200000e0000 */
[----:B------:R-:W-:Y:S03]  /*18060*/  FMNMX.FTZ R0, R106, R0, !PT ;  /* 0x000000006a007209 */ /* 0x000fe60007810000 */
[----:B------:R4:W5:Y:S04]  /*18070*/  MUFU.EX2 R100, R2 ;  /* 0x0000000200647308 */ /* 0x0009680000000800 */
[----:B-1----:R-:W1:Y:S01]  /*18080*/  SHFL.BFLY PT, R3, R0, 0x2, 0x1f ;  /* 0x0c401f0000037f89 */ /* 0x002e6200000e0000 */
[C---:B--2---:R-:W-:Y:S02]  /*18090*/  FMUL.FTZ R5, R101.reuse, R121 ;  /* 0x0000007965057220 */ /* 0x044fe40000410000 */
[C---:B------:R-:W-:Y:S02]  /*180a0*/  FMUL.FTZ R17, R101.reuse, R129 ;  /* 0x0000008165117220 */ /* 0x040fe40000410000 */
[C---:B------:R-:W-:Y:S01]  /*180b0*/  FMUL.FTZ R16, R101.reuse, R128 ;  /* 0x0000008065107220 */ /* 0x040fe20000410000 */
[----:B---3--:R-:W-:Y:S01]  /*180c0*/  FMNMX.FTZ R108, R6, R9, !PT ;  /* 0x00000009066c7209 */ /* 0x008fe20007810000 */
[C---:B------:R-:W-:Y:S02]  /*180d0*/  FMUL.FTZ R32, R101.reuse, R144 ;  /* 0x0000009065207220 */ /* 0x040fe40000410000 */
[----:B------:R-:W-:Y:S02]  /*180e0*/  FMUL.FTZ R33, R101, R145 ;  /* 0x0000009165217220 */ /* 0x000fe40000410000 */
[----:B----4-:R-:W-:Y:S02]  /*180f0*/  FADD.FTZ R2, -R108, R4 ;  /* 0x000000046c027221 */ /* 0x010fe40000010100 */
[--C-:B------:R-:W-:Y:S02]  /*18100*/  FFMA.FTZ R4, R185, c[0x0][0x2d0], -R173.reuse ;  /* 0x0000b400b9047a23 */ /* 0x100fe400000108ad */
[----:B------:R-:W-:Y:S02]  /*18110*/  FMUL.FTZ R2, R2, c[0x0][0x2d0] ;  /* 0x0000b40002027a20 */ /* 0x000fe40000410000 */
[----:B------:R-:W-:Y:S01]  /*18120*/  MUFU.EX2 R185, R4 ;  /* 0x0000000400b97308 */ /* 0x000fe20000000800 */
[C---:B-----5:R-:W-:Y:S02]  /*18130*/  FMUL.FTZ R6, R100.reuse, R122 ;  /* 0x0000007a64067220 */ /* 0x060fe40000410000 */
[C---:B------:R-:W-:Y:S02]  /*18140*/  FMUL.FTZ R7, R100.reuse, R123 ;  /* 0x0000007b64077220 */ /* 0x040fe40000410000 */
[----:B------:R-:W-:Y:S01]  /*18150*/  FMUL.FTZ R18, R100, R130 ;  /* 0x0000008264127220 */ /* 0x000fe20000410000 */
[----:B-1----:R-:W-:Y:S01]  /*18160*/  FMNMX.FTZ R0, R0, R3, !PT ;  /* 0x0000000300007209 */ /* 0x002fe20007810000 */
[--C-:B------:R-:W-:Y:S03]  /*18170*/  FFMA.FTZ R3, R188, c[0x0][0x2d0], -R172.reuse ;  /* 0x0000b400bc037a23 */ /* 0x100fe600000108ac */
[----:B------:R1:W2:Y:S01]  /*18180*/  MUFU.EX2 R102, R2 ;  /* 0x0000000200667308 */ /* 0x0002a20000000800 */
[C---:B------:R-:W-:Y:S02]  /*18190*/  FMUL.FTZ R19, R100.reuse, R131 ;  /* 0x0000008364137220 */ /* 0x040fe40000410000 */
[C---:B------:R-:W-:Y:S02]  /*181a0*/  FMUL.FTZ R34, R100.reuse, R146 ;  /* 0x0000009264227220 */ /* 0x040fe40000410000 */
[C---:B------:R-:W-:Y:S02]  /*181b0*/  FMUL.FTZ R35, R100.reuse, R147 ;  /* 0x0000009364237220 */ /* 0x040fe40000410000 */
[C---:B------:R-:W-:Y:S02]  /*181c0*/  FMUL.FTZ R48, R101.reuse, R160 ;  /* 0x000000a065307220 */ /* 0x040fe40000410000 */
[C---:B------:R-:W-:Y:S01]  /*181d0*/  FMUL.FTZ R49, R101.reuse, R161 ;  /* 0x000000a165317220 */ /* 0x040fe20000410000 */
[----:B------:R3:W-:Y:S01]  /*181e0*/  MUFU.EX2 R235, R3 ;  /* 0x0000000300eb7308 */ /* 0x0007e20000000800 */
[C---:B------:R-:W-:Y:S02]  /*181f0*/  FMUL.FTZ R50, R100.reuse, R162 ;  /* 0x000000a264327220 */ /* 0x040fe40000410000 */
[C---:B------:R-:W-:Y:S02]  /*18200*/  FMUL.FTZ R51, R100.reuse, R163 ;  /* 0x000000a364337220 */ /* 0x040fe40000410000 */
[C---:B------:R-:W-:Y:S01]  /*18210*/  FMUL.FTZ R52, R101.reuse, R52 ;  /* 0x0000003465347220 */ /* 0x040fe20000410000 */
[----:B------:R-:W-:Y:S01]  /*18220*/  LDSM.16.MT88.4 R160, [R166+0x1400] ;  /* 0x00140000a6a0783b */ /* 0x000fe20000004200 */
[----:B------:R-:W-:Y:S02]  /*18230*/  FMUL.FTZ R53, R101, R53 ;  /* 0x0000003565357220 */ /* 0x000fe40000410000 */
[C---:B------:R-:W-:Y:S02]  /*18240*/  FMUL.FTZ R54, R100.reuse, R54 ;  /* 0x0000003664367220 */ /* 0x040fe40000410000 */
[----:B------:R-:W-:Y:S02]  /*18250*/  FMUL.FTZ R55, R100, R55 ;  /* 0x0000003764377220 */ /* 0x000fe40000410000 */
[--C-:B------:R-:W-:Y:S02]  /*18260*/  FFMA.FTZ R128, R210, c[0x0][0x2d0], -R172.reuse ;  /* 0x0000b400d2807a23 */ /* 0x100fe400000108ac */
[--C-:B-1----:R-:W-:Y:S02]  /*18270*/  FFMA.FTZ R2, R184, c[0x0][0x2d0], -R173.reuse ;  /* 0x0000b400b8027a23 */ /* 0x102fe400000108ad */
[C---:B--2---:R-:W-:Y:S01]  /*18280*/  FMUL.FTZ R8, R102.reuse, R116 ;  /* 0x0000007466087220 */ /* 0x044fe20000410000 */
[----:B------:R1:W-:Y:S01]  /*18290*/  MUFU.EX2 R210, R128 ;  /* 0x0000008000d27308 */ /* 0x0003e20000000800 */
[C---:B------:R-:W-:Y:S02]  /*182a0*/  FMUL.FTZ R9, R102.reuse, R117 ;  /* 0x0000007566097220 */ /* 0x040fe40000410000 */
[C---:B------:R-:W-:Y:S02]  /*182b0*/  FMUL.FTZ R12, R102.reuse, R124 ;  /* 0x0000007c660c7220 */ /* 0x040fe40000410000 */
[C---:B------:R-:W-:Y:S02]  /*182c0*/  FMUL.FTZ R13, R102.reuse, R125 ;  /* 0x0000007d660d7220 */ /* 0x040fe40000410000 */
[--C-:B---3--:R-:W-:Y:S02]  /*182d0*/  FFMA.FTZ R3, R171, c[0x0][0x2d0], -R173.reuse ;  /* 0x0000b400ab037a23 */ /* 0x108fe400000108ad */
[C---:B------:R-:W-:Y:S01]  /*182e0*/  FMUL.FTZ R24, R102.reuse, R136 ;  /* 0x0000008866187220 */ /* 0x040fe20000410000 */
[----:B------:R2:W-:Y:S01]  /*182f0*/  MUFU.EX2 R236, R2 ;  /* 0x0000000200ec7308 */ /* 0x0005e20000000800 */
[C---:B------:R-:W-:Y:S02]  /*18300*/  FMUL.FTZ R25, R102.reuse, R137 ;  /* 0x0000008966197220 */ /* 0x040fe40000410000 */
[C---:B------:R-:W-:Y:S02]  /*18310*/  FMUL.FTZ R28, R102.reuse, R140 ;  /* 0x0000008c661c7220 */ /* 0x040fe40000410000 */
[C---:B------:R-:W-:Y:S02]  /*18320*/  FMUL.FTZ R29, R102.reuse, R141 ;  /* 0x0000008d661d7220 */ /* 0x040fe40000410000 */
[C---:B------:R-:W-:Y:S02]  /*18330*/  FMUL.FTZ R40, R102.reuse, R152 ;  /* 0x0000009866287220 */ /* 0x040fe40000410000 */
[C---:B------:R-:W-:Y:S01]  /*18340*/  FMUL.FTZ R41, R102.reuse, R153 ;  /* 0x0000009966297220 */ /* 0x040fe20000410000 */
[----:B------:R3:W-:Y:S01]  /*18350*/  MUFU.EX2 R238, R3 ;  /* 0x0000000300ee7308 */ /* 0x0007e20000000800 */
[C---:B------:R-:W-:Y:S02]  /*18360*/  FMUL.FTZ R44, R102.reuse, R156 ;  /* 0x0000009c662c7220 */ /* 0x040fe40000410000 */
[C---:B------:R-:W-:Y:S01]  /*18370*/  FMUL.FTZ R45, R102.reuse, R157 ;  /* 0x0000009d662d7220 */ /* 0x040fe20000410000 */
[----:B-1----:R-:W-:Y:S01]  /*18380*/  LDSM.16.MT88.4 R128, [R166+0x400] ;  /* 0x00040000a680783b */ /* 0x002fe20000004200 */
[C---:B------:R-:W-:Y:S02]  /*18390*/  FMUL.FTZ R56, R102.reuse, R56 ;  /* 0x0000003866387220 */ /* 0x040fe40000410000 */
[C---:B------:R-:W-:Y:S02]  /*183a0*/  FMUL.FTZ R57, R102.reuse, R57 ;  /* 0x0000003966397220 */ /* 0x040fe40000410000 */
[--C-:B------:R-:W-:Y:S02]  /*183b0*/  FFMA.FTZ R144, R223, c[0x0][0x2d0], -R173.reuse ;  /* 0x0000b400df907a23 */ /* 0x100fe400000108ad */
[C---:B------:R-:W-:Y:S02]  /*183c0*/  FMUL.FTZ R60, R102.reuse, R60 ;  /* 0x0000003c663c7220 */ /* 0x040fe40000410000 */
[----:B------:R-:W-:Y:S02]  /*183d0*/  FMUL.FTZ R61, R102, R61 ;  /* 0x0000003d663d7220 */ /* 0x000fe40000410000 */
[--C-:B--2---:R-:W-:Y:S02]  /*183e0*/  FFMA.FTZ R2, R187, c[0x0][0x2d0], -R172.reuse ;  /* 0x0000b400bb027a23 */ /* 0x104fe400000108ac */
[C---:B------:R-:W-:Y:S02]  /*183f0*/  FMUL.FTZ R64, R101.reuse, R64 ;  /* 0x0000004065407220 */ /* 0x040fe40000410000 */
[----:B------:R1:W2:Y:S01]  /*18400*/  MUFU.EX2 R184, R2 ;  /* 0x0000000200b87308 */ /* 0x0002a20000000800 */
[----:B------:R-:W-:Y:S02]  /*18410*/  FMUL.FTZ R65, R101, R65 ;  /* 0x0000004165417220 */ /* 0x000fe40000410000 */
[C---:B------:R-:W-:Y:S02]  /*18420*/  FMUL.FTZ R66, R100.reuse, R66 ;  /* 0x0000004264427220 */ /* 0x040fe40000410000 */
[--C-:B---3--:R-:W-:Y:S02]  /*18430*/  FFMA.FTZ R3, R169, c[0x0][0x2d0], -R173.reuse ;  /* 0x0000b400a9037a23 */ /* 0x108fe400000108ad */
[C---:B------:R-:W-:Y:S02]  /*18440*/  FMUL.FTZ R67, R100.reuse, R67 ;  /* 0x0000004364437220 */ /* 0x040fe40000410000 */
[C---:B------:R-:W-:Y:S01]  /*18450*/  FMUL.FTZ R68, R101.reuse, R68 ;  /* 0x0000004465447220 */ /* 0x040fe20000410000 */
[----:B------:R3:W4:Y:S01]  /*18460*/  MUFU.EX2 R248, R3 ;  /* 0x0000000300f87308 */ /* 0x0007220000000800 */
[----:B------:R-:W-:Y:S02]  /*18470*/  FMUL.FTZ R69, R101, R69 ;  /* 0x0000004565457220 */ /* 0x000fe40000410000 */
[C---:B------:R-:W-:Y:S02]  /*18480*/  FMUL.FTZ R70, R100.reuse, R70 ;  /* 0x0000004664467220 */ /* 0x040fe40000410000 */
[----:B------:R-:W-:Y:S02]  /*18490*/  FMUL.FTZ R71, R100, R71 ;  /* 0x0000004764477220 */ /* 0x000fe40000410000 */
[C---:B------:R-:W-:Y:S02]  /*184a0*/  FMUL.FTZ R72, R102.reuse, R72 ;  /* 0x0000004866487220 */ /* 0x040fe40000410000 */
[C---:B------:R-:W-:Y:S02]  /*184b0*/  FMUL.FTZ R73, R102.reuse, R73 ;  /* 0x0000004966497220 */ /* 0x040fe40000410000 */
[C---:B------:R-:W-:Y:S02]  /*184c0*/  FMUL.FTZ R76, R102.reuse, R76 ;  /* 0x0000004c664c7220 */ /* 0x040fe40000410000 */
[----:B------:R-:W-:Y:S01]  /*184d0*/  FMUL.FTZ R77, R102, R77 ;  /* 0x0000004d664d7220 */ /* 0x000fe20000410000 */
[----:B-1----:R-:W1:Y:S01]  /*184e0*/  SHFL.BFLY PT, R2, R0, 0x1, 0x1f ;  /* 0x0c201f0000027f89 */ /* 0x002e6200000e0000 */
[----:B--2---:R-:W-:Y:S01]  /*184f0*/  F2FP.BF16.PACK_AB R121, R235, R184 ;  /* 0x000000b8eb79723e */ /* 0x004fe200000010ff */
[C---:B------:R-:W-:Y:S02]  /*18500*/  FMUL.FTZ R80, R101.reuse, R80 ;  /* 0x0000005065507220 */ /* 0x040fe40000410000 */
[C---:B------:R-:W-:Y:S02]  /*18510*/  FMUL.FTZ R81, R101.reuse, R81 ;  /* 0x0000005165517220 */ /* 0x040fe40000410000 */
[C---:B------:R-:W-:Y:S02]  /*18520*/  FMUL.FTZ R82, R100.reuse, R82 ;  /* 0x0000005264527220 */ /* 0x040fe40000410000 */
[----:B------:R-:W-:Y:S02]  /*18530*/  FMUL.FTZ R83, R100, R83 ;  /* 0x0000005364537220 */ /* 0x000fe40000410000 */
[----:B---3--:R-:W-:Y:S01]  /*18540*/  FFMA.FTZ R3, R168, c[0x0][0x2d0], -R172 ;  /* 0x0000b400a8037a23 */ /* 0x008fe200000108ac */
[----:B----4-:R-:W-:Y:S01]  /*18550*/  F2FP.BF16.PACK_AB R122, R248, R238 ;  /* 0x000000eef87a723e */ /* 0x010fe200000010ff */
[----:B------:R-:W-:Y:S02]  /*18560*/  FMUL.FTZ R168, R108, c[0x0][0x2d0] ;  /* 0x0000b4006ca87a20 */ /* 0x000fe40000410000 */
[----:B------:R2:W-:Y:S01]  /*18570*/  MUFU.EX2 R237, R3 ;  /* 0x0000000300ed7308 */ /* 0x0005e20000000800 */
[C---:B------:R-:W-:Y:S02]  /*18580*/  FMUL.FTZ R84, R101.reuse, R84 ;  /* 0x0000005465547220 */ /* 0x040fe40000410000 */
[----:B------:R-:W-:Y:S02]  /*18590*/  FFMA.FTZ R147, R182, c[0x0][0x2d0], -R168 ;  /* 0x0000b400b6937a23 */ /* 0x000fe400000108a8 */
[C---:B------:R-:W-:Y:S02]  /*185a0*/  FMUL.FTZ R85, R101.reuse, R85 ;  /* 0x0000005565557220 */ /* 0x040fe40000410000 */
[C---:B------:R-:W-:Y:S02]  /*185b0*/  FMUL.FTZ R86, R100.reuse, R86 ;  /* 0x0000005664567220 */ /* 0x040fe40000410000 */
[----:B------:R-:W-:Y:S01]  /*185c0*/  FMUL.FTZ R87, R100, R87 ;  /* 0x0000005764577220 */ /* 0x000fe20000410000 */
[----:B-1----:R-:W-:Y:S01]  /*185d0*/  FMNMX.FTZ R2, R0, R2, !PT ;  /* 0x0000000200027209 */ /* 0x002fe20007810000 */
[----:B------:R-:W-:Y:S02]  /*185e0*/  FFMA.FTZ R0, R170, c[0x0][0x2d0], -R172 ;  /* 0x0000b400aa007a23 */ /* 0x000fe400000108ac */
[C---:B------:R-:W-:Y:S02]  /*185f0*/  FMUL.FTZ R88, R102.reuse, R88 ;  /* 0x0000005866587220 */ /* 0x040fe40000410000 */
[----:B------:R1:W3:Y:S01]  /*18600*/  MUFU.EX2 R243, R0 ;  /* 0x0000000000f37308 */ /* 0x0002e20000000800 */
[C---:B------:R-:W-:Y:S02]  /*18610*/  FMUL.FTZ R89, R102.reuse, R89 ;  /* 0x0000005966597220 */ /* 0x040fe40000410000 */
[C---:B------:R-:W-:Y:S02]  /*18620*/  FMUL.FTZ R92, R102.reuse, R92 ;  /* 0x0000005c665c7220 */ /* 0x040fe40000410000 */
[----:B------:R-:W-:Y:S02]  /*18630*/  FMUL.FTZ R93, R102, R93 ;  /* 0x0000005d665d7220 */ /* 0x000fe40000410000 */
[C---:B------:R-:W-:Y:S02]  /*18640*/  FMUL.FTZ R96, R101.reuse, R96 ;  /* 0x0000006065607220 */ /* 0x040fe40000410000 */
[----:B--2---:R-:W-:Y:S02]  /*18650*/  FFMA.FTZ R3, R190, c[0x0][0x2d0], -R168 ;  /* 0x0000b400be037a23 */ /* 0x004fe400000108a8 */
[----:B------:R-:W-:Y:S02]  /*18660*/  FMUL.FTZ R97, R101, R97 ;  /* 0x0000006165617220 */ /* 0x000fe40000410000 */
[----:B------:R2:W-:Y:S01]  /*18670*/  MUFU.EX2 R170, R3 ;  /* 0x0000000300aa7308 */ /* 0x0005e20000000800 */
[C---:B------:R-:W-:Y:S02]  /*18680*/  FMUL.FTZ R98, R100.reuse, R98 ;  /* 0x0000006264627220 */ /* 0x040fe40000410000 */
[----:B------:R-:W-:Y:S02]  /*18690*/  FMUL.FTZ R99, R100, R99 ;  /* 0x0000006364637220 */ /* 0x000fe40000410000 */
[----:B------:R-:W-:Y:S02]  /*186a0*/  FFMA.FTZ R137, R175, c[0x0][0x2d0], -R172 ;  /* 0x0000b400af897a23 */ /* 0x000fe400000108ac */
[----:B------:R-:W-:Y:S02]  /*186b0*/  FFMA.FTZ R136, R217, c[0x0][0x2d0], -R168 ;  /* 0x0000b400d9887a23 */ /* 0x000fe400000108a8 */
[----:B------:R-:W-:Y:S01]  /*186c0*/  FFMA.FTZ R141, R180, c[0x0][0x2d0], -R173 ;  /* 0x0000b400b48d7a23 */ /* 0x000fe200000108ad */
[----:B------:R-:W-:Y:S01]  /*186d0*/  MUFU.EX2 R187, R137 ;  /* 0x0000008900bb7308 */ /* 0x000fe20000000800 */
[----:B-1----:R-:W-:Y:S01]  /*186e0*/  FADD.FTZ R0, -R2, R103 ;  /* 0x0000006702007221 */ /* 0x002fe20000010100 */
[----:B---3--:R-:W-:Y:S01]  /*186f0*/  F2FP.BF16.PACK_AB R123, R243, R237 ;  /* 0x000000edf37b723e */ /* 0x008fe200000010ff */
[--C-:B------:R-:W-:Y:S02]  /*18700*/  FFMA.FTZ R103, R211, c[0x0][0x2d0], -R173.reuse ;  /* 0x0000b400d3677a23 */ /* 0x100fe400000108ad */
[----:B------:R-:W-:Y:S02]  /*18710*/  FMUL.FTZ R0, R0, c[0x0][0x2d0] ;  /* 0x0000b40000007a20 */ /* 0x000fe40000410000 */
[----:B------:R-:W-:Y:S03]  /*18720*/  FFMA.FTZ R140, R222, c[0x0][0x2d0], -R172 ;  /* 0x0000b400de8c7a23 */ /* 0x000fe600000108ac */
[----:B------:R1:W-:Y:S01]  /*18730*/  MUFU.EX2 R232, R103 ;  /* 0x0000006700e87308 */ /* 0x0003e20000000800 */
[--C-:B--2---:R-:W-:Y:S09]  /*18740*/  FFMA.FTZ R3, R189, c[0x0][0x2d0], -R168.reuse ;  /* 0x0000b400bd037a23 */ /* 0x104ff200000108a8 */
[----:B------:R2:W3:Y:S10]  /*18750*/  MUFU.EX2 R171, R3 ;  /* 0x0000000300ab7308 */ /* 0x0004f40000000800 */
[----:B------:R-:W4:Y:S01]  /*18760*/  MUFU.EX2 R0, R0 ;  /* 0x0000000000007308 */ /* 0x000f220000000800 */
[----:B-1----:R-:W-:Y:S09]  /*18770*/  FFMA.FTZ R103, R209, c[0x0][0x2d0], -R173 ;  /* 0x0000b400d1677a23 */ /* 0x002ff200000108ad */
[----:B------:R1:W-:Y:S01]  /*18780*/  MUFU.EX2 R233, R103 ;  /* 0x0000006700e97308 */ /* 0x0003e20000000800 */
[----:B--2---:R-:W-:Y:S01]  /*18790*/  FFMA.FTZ R3, R177, c[0x0][0x2d0], -R168 ;  /* 0x0000b400b1037a23 */ /* 0x004fe200000108a8 */
[----:B---3--:R-:W-:Y:S08]  /*187a0*/  F2FP.BF16.PACK_AB R116, R171, R170 ;  /* 0x000000aaab74723e */ /* 0x008ff000000010ff */
[----:B------:R2:W-:Y:S01]  /*187b0*/  MUFU.EX2 R241, R3 ;  /* 0x0000000300f17308 */ /* 0x0005e20000000800 */
[C---:B----4-:R-:W-:Y:S02]  /*187c0*/  FMUL.FTZ R10, R0.reuse, R118 ;  /* 0x00000076000a7220 */ /* 0x050fe40000410000 */
[C---:B------:R-:W-:Y:S02]  /*187d0*/  FMUL.FTZ R11, R0.reuse, R119 ;  /* 0x00000077000b7220 */ /* 0x040fe40000410000 */
[C---:B------:R-:W-:Y:S02]  /*187e0*/  FMUL.FTZ R14, R0.reuse, R126 ;  /* 0x0000007e000e7220 */ /* 0x040fe40000410000 */
[C---:B------:R-:W-:Y:S03]  /*187f0*/  FMUL.FTZ R15, R0.reuse, R127 ;  /* 0x0000007f000f7220 */ /* 0x040fe60000410000 */
[----:B------:R-:W-:Y:S01]  /*18800*/  MUFU.EX2 R182, R140 ;  /* 0x0000008c00b67308 */ /* 0x000fe20000000800 */
[----:B------:R-:W3:Y:S01]  /*18810*/  LDSM.16.MT88.4 R124, [R166+0xc00] ;  /* 0x000c0000a67c783b */ /* 0x000ee20000004200 */
[C---:B------:R-:W-:Y:S02]  /*18820*/  FMUL.FTZ R26, R0.reuse, R138 ;  /* 0x0000008a001a7220 */ /* 0x040fe40000410000 */
[----:B-1----:R-:W-:Y:S02]  /*18830*/  FFMA.FTZ R103, R207, c[0x0][0x2d0], -R172 ;  /* 0x0000b400cf677a23 */ /* 0x002fe400000108ac */
[C---:B------:R-:W-:Y:S02]  /*18840*/  FMUL.FTZ R27, R0.reuse, R139 ;  /* 0x0000008b001b7220 */ /* 0x040fe40000410000 */
[C---:B------:R-:W-:Y:S02]  /*18850*/  FMUL.FTZ R30, R0.reuse, R142 ;  /* 0x0000008e001e7220 */ /* 0x040fe40000410000 */
[----:B------:R1:W-:Y:S01]  /*18860*/  MUFU.EX2 R231, R103 ;  /* 0x0000006700e77308 */ /* 0x0003e20000000800 */
[----:B------:R-:W-:Y:S02]  /*18870*/  FMUL.FTZ R31, R0, R143 ;  /* 0x0000008f001f7220 */ /* 0x000fe40000410000 */
[----:B--2---:R-:W-:Y:S02]  /*18880*/  FFMA.FTZ R3, R176, c[0x0][0x2d0], -R168 ;  /* 0x0000b400b0037a23 */ /* 0x004fe400000108a8 */
        /* <DEDUP_REMOVED lines=12> */
[--C-:B-1----:R-:W-:Y:S02]  /*18950*/  FFMA.FTZ R103, R212, c[0x0][0x2d0], -R172.reuse ;  /* 0x0000b400d4677a23 */ /* 0x102fe400000108ac */
[C---:B------:R-:W-:Y:S02]  /*18960*/  FMUL.FTZ R78, R0.reuse, R78 ;  /* 0x0000004e004e7220 */ /* 0x040fe40000410000 */
[C---:B------:R-:W-:Y:S01]  /*18970*/  FMUL.FTZ R79, R0.reuse, R79 ;  /* 0x0000004f004f7220 */ /* 0x040fe20000410000 */
[----:B------:R1:W-:Y:S01]  /*18980*/  MUFU.EX2 R230, R103 ;  /* 0x0000006700e67308 */ /* 0x0003e20000000800 */
[C---:B------:R-:W-:Y:S02]  /*18990*/  FMUL.FTZ R90, R0.reuse, R90 ;  /* 0x0000005a005a7220 */ /* 0x040fe40000410000 */
[----:B------:R-:W-:Y:S01]  /*189a0*/  FMUL.FTZ R91, R0, R91 ;  /* 0x0000005b005b7220 */ /* 0x000fe20000410000 */
[----:B--2---:R-:W-:Y:S01]  /*189b0*/  F2FP.BF16.PACK_AB R118, R242, R241 ;  /* 0x000000f1f276723e */ /* 0x004fe200000010ff */
[----:B------:R-:W-:Y:S02]  /*189c0*/  FMUL.FTZ R3, R2, c[0x0][0x2d0] ;  /* 0x0000b40002037a20 */ /* 0x000fe40000410000 */
[----:B------:R-:W-:Y:S02]  /*189d0*/  FMUL.FTZ R94, R0, R94 ;  /* 0x0000005e005e7220 */ /* 0x000fe40000410000 */
[--C-:B------:R-:W-:Y:S02]  /*189e0*/  FFMA.FTZ R4, R186, c[0x0][0x2d0], -R3.reuse ;  /* 0x0000b400ba047a23 */ /* 0x100fe40000010803 */
[--C-:B------:R-:W-:Y:S02]  /*189f0*/  FFMA.FTZ R145, R220, c[0x0][0x2d0], -R3.reuse ;  /* 0x0000b400dc917a23 */ /* 0x100fe40000010803 */
[----:B------:R2:W4:Y:S01]  /*18a00*/  MUFU.EX2 R169, R4 ;  /* 0x0000000400a97308 */ /* 0x0005220000000800 */
[----:B------:R-:W-:Y:S02]  /*18a10*/  FFMA.FTZ R146, R216, c[0x0][0x2d0], -R3 ;  /* 0x0000b400d8927a23 */ /* 0x000fe40000010803 */
[----:B------:R-:W-:Y:S02]  /*18a20*/  FMUL.FTZ R95, R0, R95 ;  /* 0x0000005f005f7220 */ /* 0x000fe40000410000 */
[--C-:B------:R-:W-:Y:S02]  /*18a30*/  FFMA.FTZ R138, R181, c[0x0][0x2d0], -R172.reuse ;  /* 0x0000b400b58a7a23 */ /* 0x100fe400000108ac */
[--C-:B------:R-:W-:Y:S02]  /*18a40*/  FFMA.FTZ R143, R213, c[0x0][0x2d0], -R173.reuse ;  /* 0x0000b400d58f7a23 */ /* 0x100fe400000108ad */
[--C-:B------:R-:W-:Y:S01]  /*18a50*/  FFMA.FTZ R142, R174, c[0x0][0x2d0], -R173.reuse ;  /* 0x0000b400ae8e7a23 */ /* 0x100fe200000108ad */
[----:B------:R-:W-:Y:S01]  /*18a60*/  MUFU.EX2 R181, R144 ;  /* 0x0000009000b57308 */ /* 0x000fe20000000800 */
[----:B-1----:R-:W-:Y:S02]  /*18a70*/  FFMA.FTZ R103, R205, c[0x0][0x2d0], -R173 ;  /* 0x0000b400cd677a23 */ /* 0x002fe400000108ad */
[----:B------:R-:W-:Y:S02]  /*18a80*/  FFMA.FTZ R139, R218, c[0x0][0x2d0], -R172 ;  /* 0x0000b400da8b7a23 */ /* 0x000fe400000108ac */
[--C-:B------:R-:W-:Y:S05]  /*18a90*/  FFMA.FTZ R107, R107, c[0x0][0x2d0], -R3.reuse ;  /* 0x0000b4006b6b7a23 */ /* 0x100fea0000010803 */
[----:B------:R1:W-:Y:S01]  /*18aa0*/  MUFU.EX2 R229, R103 ;  /* 0x0000006700e57308 */ /* 0x0003e20000000800 */
[----:B--2---:R-:W-:Y:S02]  /*18ab0*/  FFMA.FTZ R4, R191, c[0x0][0x2d0], -R3 ;  /* 0x0000b400bf047a23 */ /* 0x004fe40000010803 */
[----:B----4-:R-:W-:Y:S07]  /*18ac0*/  FFMA.FTZ R0, R0, R250, R169 ;  /* 0x000000fa00007223 */ /* 0x010fee00000100a9 */
[----:B------:R2:W4:Y:S10]  /*18ad0*/  MUFU.EX2 R234, R4 ;  /* 0x0000000400ea7308 */ /* 0x0005340000000800 */
[----:B------:R-:W-:Y:S01]  /*18ae0*/  MUFU.EX2 R175, R145 ;  /* 0x0000009100af7308 */ /* 0x000fe20000000800 */
[----:B-1----:R-:W-:Y:S09]  /*18af0*/  FFMA.FTZ R103, R206, c[0x0][0x2d0], -R173 ;  /* 0x0000b400ce677a23 */ /* 0x002ff200000108ad */
[----:B------:R1:W-:Y:S01]  /*18b00*/  MUFU.EX2 R212, R103 ;  /* 0x0000006700d47308 */ /* 0x0003e20000000800 */
[--C-:B--2---:R-:W-:Y:S01]  /*18b10*/  FFMA.FTZ R4, R179, c[0x0][0x2d0], -R3.reuse ;  /* 0x0000b400b3047a23 */ /* 0x104fe20000010803 */
[C---:B----4-:R-:W-:Y:S01]  /*18b20*/  F2FP.BF16.PACK_AB R117, R234.reuse, R169 ;  /* 0x000000a9ea75723e */ /* 0x050fe200000010ff */
[----:B------:R-:W-:Y:S07]  /*18b30*/  FADD.FTZ R0, R234, R0 ;  /* 0x00000000ea007221 */ /* 0x000fee0000010000 */
[----:B------:R2:W4:Y:S10]  /*18b40*/  MUFU.EX2 R239, R4 ;  /* 0x0000000400ef7308 */ /* 0x0005340000000800 */
[----:B------:R-:W5:Y:S01]  /*18b50*/  MUFU.EX2 R176, R146 ;  /* 0x0000009200b07308 */ /* 0x000f620000000800 */
[----:B-1----:R-:W-:Y:S09]  /*18b60*/  FFMA.FTZ R103, R208, c[0x0][0x2d0], -R172 ;  /* 0x0000b400d0677a23 */ /* 0x002ff200000108ac */
[----:B------:R1:W-:Y:S01]  /*18b70*/  MUFU.EX2 R211, R103 ;  /* 0x0000006700d37308 */ /* 0x0003e20000000800 */
[--C-:B--2---:R-:W-:Y:S02]  /*18b80*/  FFMA.FTZ R4, R178, c[0x0][0x2d0], -R3.reuse ;  /* 0x0000b400b2047a23 */ /* 0x104fe40000010803 */
[----:B----4-:R-:W-:Y:S07]  /*18b90*/  FADD.FTZ R0, R239, R0 ;  /* 0x00000000ef007221 */ /* 0x010fee0000010000 */
[----:B------:R2:W4:Y:S01]  /*18ba0*/  MUFU.EX2 R240, R4 ;  /* 0x0000000400f07308 */ /* 0x0005220000000800 */
[----:B-----5:R-:W-:Y:S09]  /*18bb0*/  F2FP.BF16.PACK_AB R169, R176, R175 ;  /* 0x000000afb0a9723e */ /* 0x020ff200000010ff */
[----:B------:R5:W-:Y:S01]  /*18bc0*/  MUFU.EX2 R178, R147 ;  /* 0x0000009300b27308 */ /* 0x000be20000000800 */
[----:B-1----:R-:W-:Y:S09]  /*18bd0*/  FFMA.FTZ R103, R224, c[0x0][0x2d0], -R168 ;  /* 0x0000b400e0677a23 */ /* 0x002ff200000108a8 */
[----:B------:R1:W-:Y:S01]  /*18be0*/  MUFU.EX2 R208, R103 ;  /* 0x0000006700d07308 */ /* 0x0003e20000000800 */
[----:B--2---:R-:W-:Y:S01]  /*18bf0*/  FMUL.FTZ R4, R101, R120 ;  /* 0x0000007865047220 */ /* 0x004fe20000410000 */
[----:B------:R-:W-:Y:S01]  /*18c00*/  F2FP.BF16.PACK_AB R120, R236, R185 ;  /* 0x000000b9ec78723e */ /* 0x000fe200000010ff */
[C---:B----4-:R-:W-:Y:S01]  /*18c10*/  FADD.FTZ R0, R240.reuse, R0 ;  /* 0x00000000f0007221 */ /* 0x050fe20000010000 */
[----:B------:R-:W-:Y:S06]  /*18c20*/  F2FP.BF16.PACK_AB R119, R240, R239 ;  /* 0x000000eff077723e */ /* 0x000fec00000010ff */
[----:B------:R-:W-:Y:S01]  /*18c30*/  MUFU.EX2 R186, R142 ;  /* 0x0000008e00ba7308 */ /* 0x000fe20000000800 */
[-C--:B------:R-:W-:Y:S01]  /*18c40*/  HMMA.16816.F32.BF16 R4, R120, R20.reuse, R4 ;  /* 0x000000147804723c */ /* 0x080fe20000041804 */
[----:B-----5:R-:W-:Y:S07]  /*18c50*/  LDSM.16.MT88.4 R144, [R167+0x800] ;  /* 0x00080000a790783b */ /* 0x020fee0000004200 */
[C---:B------:R-:W-:Y:S01]  /*18c60*/  HMMA.16816.F32.BF16 R8, R116.reuse, R20, R8 ;  /* 0x000000147408723c */ /* 0x040fe20000041808 */
[----:B------:R-:W-:Y:S03]  /*18c70*/  MUFU.EX2 R174, R107 ;  /* 0x0000006b00ae7308 */ /* 0x000fe60000000800 */
[--C-:B-1----:R-:W-:Y:S03]  /*18c80*/  FFMA.FTZ R103, R219, c[0x0][0x2d0], -R168.reuse ;  /* 0x0000b400db677a23 */ /* 0x102fe600000108a8 */
[C---:B------:R-:W-:Y:S01]  /*18c90*/  FMUL.FTZ R20, R101.reuse, R132 ;  /* 0x0000008465147220 */ /* 0x040fe20000410000 */
[-C--:B------:R-:W-:Y:S03]  /*18ca0*/  HMMA.16816.F32.BF16 R12, R116, R22.reuse, R12 ;  /* 0x00000016740c723c */ /* 0x080fe6000004180c */
[----:B------:R1:W-:Y:S01]  /*18cb0*/  MUFU.EX2 R209, R103 ;  /* 0x0000006700d17308 */ /* 0x0003e20000000800 */
[----:B------:R-:W-:Y:S04]  /*18cc0*/  FMUL.FTZ R21, R101, R133 ;  /* 0x0000008565157220 */ /* 0x000fe80000410000 */
[C---:B------:R-:W-:Y:S05]  /*18cd0*/  HMMA.16816.F32.BF16 R16, R120.reuse, R22, R16 ;  /* 0x000000167810723c */ /* 0x040fea0000041810 */
[----:B------:R-:W-:Y:S02]  /*18ce0*/  MUFU.EX2 R179, R136 ;  /* 0x0000008800b37308 */ /* 0x000fe40000000800 */
[C---:B------:R-:W-:Y:S02]  /*18cf0*/  FMUL.FTZ R22, R100.reuse, R134 ;  /* 0x0000008664167220 */ /* 0x040fe40000410000 */
[C---:B------:R-:W-:Y:S02]  /*18d00*/  FMUL.FTZ R23, R100.reuse, R135 ;  /* 0x0000008764177220 */ /* 0x040fe40000410000 */
[----:B------:R-:W-:Y:S05]  /*18d10*/  LDSM.16.MT88.4 R132, [R166+0x1000] ;  /* 0x00100000a684783b */ /* 0x000fea0000004200 */
[-C--:B------:R-:W-:Y:S03]  /*18d20*/  HMMA.16816.F32.BF16 R20, R120, R36.reuse, R20 ;  /* 0x000000247814723c */ /* 0x080fe60000041814 */
[----:B-1----:R-:W-:Y:S04]  /*18d30*/  FFMA.FTZ R103, R215, c[0x0][0x2d0], -R3 ;  /* 0x0000b400d7677a23 */ /* 0x002fe80000010803 */
[----:B------:R1:W-:Y:S01]  /*18d40*/  MUFU.EX2 R206, R103 ;  /* 0x0000006700ce7308 */ /* 0x0003e20000000800 */
[C---:B------:R-:W-:Y:S07]  /*18d50*/  HMMA.16816.F32.BF16 R24, R116.reuse, R36, R24 ;  /* 0x000000247418723c */ /* 0x040fee0000041818 */
[C---:B------:R-:W-:Y:S01]  /*18d60*/  FMUL.FTZ R36, R101.reuse, R148 ;  /* 0x0000009465247220 */ /* 0x040fe20000410000 */
[-C--:B------:R-:W-:Y:S04]  /*18d70*/  HMMA.16816.F32.BF16 R28, R116, R38.reuse, R28 ;  /* 0x00000026741c723c */ /* 0x080fe8000004181c */
[----:B------:R-:W-:Y:S02]  /*18d80*/  FMUL.FTZ R37, R101, R149 ;  /* 0x0000009565257220 */ /* 0x000fe40000410000 */
[----:B------:R-:W-:Y:S02]  /*18d90*/  FFMA.FTZ R148, R183, c[0x0][0x2d0], -R168 ;  /* 0x0000b400b7947a23 */ /* 0x000fe400000108a8 */
[C---:B------:R-:W-:Y:S01]  /*18da0*/  HMMA.16816.F32.BF16 R32, R120.reuse, R38, R32 ;  /* 0x000000267820723c */ /* 0x040fe20000041820 */
[----:B------:R-:W2:Y:S03]  /*18db0*/  MUFU.EX2 R183, R139 ;  /* 0x0000008b00b77308 */ /* 0x000ea60000000800 */
[----:B------:R-:W-:Y:S03]  /*18dc0*/  FFMA.FTZ R101, R101, R247, R185 ;  /* 0x000000f765657223 */ /* 0x000fe600000100b9 */
[C---:B------:R-:W-:Y:S02]  /*18dd0*/  FMUL.FTZ R38, R100.reuse, R150 ;  /* 0x0000009664267220 */ /* 0x040fe40000410000 */
[C---:B------:R-:W-:Y:S02]  /*18de0*/  FMUL.FTZ R39, R100.reuse, R151 ;  /* 0x0000009764277220 */ /* 0x040fe40000410000 */
[----:B------:R-:W-:Y:S01]  /*18df0*/  MUFU.EX2 R185, R143 ;  /* 0x0000008f00b97308 */ /* 0x000fe20000000800 */
[----:B------:R-:W-:Y:S02]  /*18e00*/  FFMA.FTZ R100, R100, R246, R184 ;  /* 0x000000f664647223 */ /* 0x000fe400000100b8 */
[----:B------:R-:W-:Y:S02]  /*18e10*/  FADD.FTZ R107, R236, R101 ;  /* 0x00000065ec6b7221 */ /* 0x000fe40000010000 */
[-C--:B---3--:R-:W-:Y:S03]  /*18e20*/  HMMA.16816.F32.BF16 R36, R120, R124.reuse, R36 ;  /* 0x0000007c7824723c */ /* 0x088fe60000041824 */
[--C-:B-1----:R-:W-:Y:S02]  /*18e30*/  FFMA.FTZ R103, R214, c[0x0][0x2d0], -R3.reuse ;  /* 0x0000b400d6677a23 */ /* 0x102fe40000010803 */
[----:B------:R-:W1:Y:S03]  /*18e40*/  MUFU.EX2 R184, R138 ;  /* 0x0000008a00b87308 */ /* 0x000e660000000800 */
[C---:B------:R-:W-:Y:S04]  /*18e50*/  HMMA.16816.F32.BF16 R40, R116.reuse, R124, R40 ;  /* 0x0000007c7428723c */ /* 0x040fe80000041828 */
[----:B--2---:R-:W-:Y:S03]  /*18e60*/  F2FP.BF16.PACK_AB R101, R183, R182 ;  /* 0x000000b6b765723e */ /* 0x004fe600000010ff */
[----:B------:R2:W-:Y:S01]  /*18e70*/  MUFU.EX2 R207, R103 ;  /* 0x0000006700cf7308 */ /* 0x0005e20000000800 */
[-C--:B------:R-:W-:Y:S08]  /*18e80*/  HMMA.16816.F32.BF16 R44, R116, R126.reuse, R44 ;  /* 0x0000007e742c723c */ /* 0x080ff0000004182c */
[C---:B------:R-:W-:Y:S01]  /*18e90*/  HMMA.16816.F32.BF16 R48, R120.reuse, R126, R48 ;  /* 0x0000007e7830723c */ /* 0x040fe20000041830 */
[----:B------:R-:W3:Y:S01]  /*18ea0*/  LDSM.16.MT88.4 R124, [R167+0xc00] ;  /* 0x000c0000a77c783b */ /* 0x000ee20000004200 */
[----:B------:R-:W-:Y:S02]  /*18eb0*/  MUFU.EX2 R177, R148 ;  /* 0x0000009400b17308 */ /* 0x000fe40000000800 */
[--C-:B--2---:R-:W-:Y:S08]  /*18ec0*/  FFMA.FTZ R103, R225, c[0x0][0x2d0], -R168.reuse ;  /* 0x0000b400e1677a23 */ /* 0x104ff000000108a8 */
[----:B------:R2:W-:Y:S01]  /*18ed0*/  MUFU.EX2 R191, R103 ;  /* 0x0000006700bf7308 */ /* 0x0005e20000000800 */
[-C--:B---3--:R-:W-:Y:S03]  /*18ee0*/  HMMA.16816.F32.BF16 R52, R120, R124.reuse, R52 ;  /* 0x0000007c7834723c */ /* 0x088fe60000041834 */
[--C-:B--2---:R-:W-:Y:S06]  /*18ef0*/  FFMA.FTZ R103, R226, c[0x0][0x2d0], -R168.reuse ;  /* 0x0000b400e2677a23 */ /* 0x104fec00000108a8 */
[----:B------:R2:W-:Y:S01]  /*18f00*/  MUFU.EX2 R205, R103 ;  /* 0x0000006700cd7308 */ /* 0x0005e20000000800 */
[C---:B------:R-:W-:Y:S08]  /*18f10*/  HMMA.16816.F32.BF16 R56, R116.reuse, R124, R56 ;  /* 0x0000007c7438723c */ /* 0x040ff00000041838 */
[-C--:B------:R-:W-:Y:S08]  /*18f20*/  HMMA.16816.F32.BF16 R60, R116, R126.reuse, R60 ;  /* 0x0000007e743c723c */ /* 0x080ff0000004183c */
[C---:B------:R-:W-:Y:S01]  /*18f30*/  HMMA.16816.F32.BF16 R64, R120.reuse, R126, R64 ;  /* 0x0000007e7840723c */ /* 0x040fe20000041840 */
[----:B------:R-:W3:Y:S03]  /*18f40*/  LDSM.16.MT88.4 R124, [R166+0x1800] ;  /* 0x00180000a67c783b */ /* 0x000ee60000004200 */
[--C-:B--2---:R-:W-:Y:S04]  /*18f50*/  FFMA.FTZ R103, R228, c[0x0][0x2d0], -R3.reuse ;  /* 0x0000b400e4677a23 */ /* 0x104fe80000010803 */
[----:B------:R2:W-:Y:S04]  /*18f60*/  MUFU.EX2 R190, R103 ;  /* 0x0000006700be7308 */ /* 0x0005e80000000800 */
[----:B--2---:R-:W-:Y:S06]  /*18f70*/  FFMA.FTZ R103, R221, c[0x0][0x2d0], -R168 ;  /* 0x0000b400dd677a23 */ /* 0x004fec00000108a8 */
[----:B------:R1:W2:Y:S01]  /*18f80*/  MUFU.EX2 R180, R103 ;  /* 0x0000006700b47308 */ /* 0x0002a20000000800 */
[-C--:B---3--:R-:W-:Y:S08]  /*18f90*/  HMMA.16816.F32.BF16 R68, R120, R124.reuse, R68 ;  /* 0x0000007c7844723c */ /* 0x088ff00000041844 */
[C---:B------:R-:W-:Y:S08]  /*18fa0*/  HMMA.16816.F32.BF16 R72, R116.reuse, R124, R72 ;  /* 0x0000007c7448723c */ /* 0x040ff00000041848 */
[-C--:B------:R-:W-:Y:S04]  /*18fb0*/  HMMA.16816.F32.BF16 R76, R116, R126.reuse, R76 ;  /* 0x0000007e744c723c */ /* 0x080fe8000004184c */
[----:B-1----:R-:W-:Y:S04]  /*18fc0*/  F2FP.BF16.PACK_AB R103, R187, R184 ;  /* 0x000000b8bb67723e */ /* 0x002fe800000010ff */
[C---:B------:R-:W-:Y:S01]  /*18fd0*/  HMMA.16816.F32.BF16 R80, R120.reuse, R126, R80 ;  /* 0x0000007e7850723c */ /* 0x040fe20000041850 */
[----:B------:R-:W1:Y:S03]  /*18fe0*/  LDSM.16.MT88.4 R124, [R167+0x1800] ;  /* 0x00180000a77c783b */ /* 0x000e660000004200 */
[----:B--2---:R-:W-:Y:S04]  /*18ff0*/  F2FP.BF16.PACK_AB R168, R179, R180 ;  /* 0x000000b4b3a8723e */ /* 0x004fe800000010ff */
[-C--:B-1----:R-:W-:Y:S08]  /*19000*/  HMMA.16816.F32.BF16 R84, R120, R124.reuse, R84 ;  /* 0x0000007c7854723c */ /* 0x082ff00000041854 */
[C---:B------:R-:W-:Y:S08]  /*19010*/  HMMA.16816.F32.BF16 R88, R116.reuse, R124, R88 ;  /* 0x0000007c7458723c */ /* 0x040ff00000041858 */
[-C--:B------:R-:W-:Y:S07]  /*19020*/  HMMA.16816.F32.BF16 R92, R116, R126.reuse, R92 ;  /* 0x0000007e745c723c */ /* 0x080fee000004185c */
[--C-:B------:R-:W-:Y:S01]  /*19030*/  FFMA.FTZ R116, R227, c[0x0][0x2d0], -R3.reuse ;  /* 0x0000b400e3747a23 */ /* 0x100fe20000010803 */
[----:B------:R-:W-:Y:S01]  /*19040*/  HMMA.16816.F32.BF16 R96, R120, R126, R96 ;  /* 0x0000007e7860723c */ /* 0x000fe20000041860 */
[----:B------:R-:W1:Y:S02]  /*19050*/  LDSM.16.MT88.4 R124, [R167+0x400] ;  /* 0x00040000a77c783b */ /* 0x000e640000004200 */
[----:B------:R2:W3:Y:S01]  /*19060*/  MUFU.EX2 R189, R116 ;  /* 0x0000007400bd7308 */ /* 0x0004e20000000800 */
[----:B------:R-:W-:Y:S01]  /*19070*/  F2FP.BF16.PACK_AB R117, R230, R231 ;  /* 0x000000e7e675723e */ /* 0x000fe200000010ff */
[----:B------:R-:W-:Y:S01]  /*19080*/  FFMA.FTZ R3, R106, c[0x0][0x2d0], -R3 ;  /* 0x0000b4006a037a23 */ /* 0x000fe20000010803 */
[----:B------:R-:W-:Y:S01]  /*19090*/  F2FP.BF16.PACK_AB R118, R212, R229 ;  /* 0x000000e5d476723e */ /* 0x000fe200000010ff */
[----:B------:R-:W-:Y:S01]  /*190a0*/  FADD.FTZ R106, R235, R100 ;  /* 0x00000064eb6a7221 */ /* 0x000fe20000010000 */
[----:B------:R-:W-:Y:S04]  /*190b0*/  F2FP.BF16.PACK_AB R119, R211, R210 ;  /* 0x000000d2d377723e */ /* 0x000fe800000010ff */
[----:B------:R-:W-:Y:S01]  /*190c0*/  F2FP.BF16.PACK_AB R120, R209, R208 ;  /* 0x000000d0d178723e */ /* 0x000fe200000010ff */
[----:B------:R4:W5:Y:S01]  /*190d0*/  MUFU.EX2 R173, R3 ;  /* 0x0000000300ad7308 */ /* 0x0009620000000800 */
[----:B------:R-:W-:Y:S01]  /*190e0*/  F2FP.BF16.PACK_AB R121, R207, R206 ;  /* 0x000000cecf79723e */ /* 0x000fe200000010ff */
[----:B------:R-:W-:Y:S01]  /*190f0*/  FADD.FTZ R106, R237, R106 ;  /* 0x0000006aed6a7221 */ /* 0x000fe20000010000 */
[----:B------:R-:W-:Y:S02]  /*19100*/  F2FP.BF16.PACK_AB R122, R205, R191 ;  /* 0x000000bfcd7a723e */ /* 0x000fe400000010ff */
[----:B------:R-:W-:Y:S02]  /*19110*/  F2FP.BF16.PACK_AB R100, R185, R181 ;  /* 0x000000b5b964723e */ /* 0x000fe400000010ff */
[----:B--2---:R-:W-:Y:S02]  /*19120*/  F2FP.BF16.PACK_AB R116, R233, R232 ;  /* 0x000000e8e974723e */ /* 0x004fe400000010ff */
[----:B---3--:R-:W-:Y:S05]  /*19130*/  F2FP.BF16.PACK_AB R123, R189, R190 ;  /* 0x000000bebd7b723e */ /* 0x008fea00000010ff */
[-C--:B------:R-:W-:Y:S05]  /*19140*/  HMMA.16816.F32.BF16 R4, R116, R128.reuse, R4 ;  /* 0x000000807404723c */ /* 0x080fea0000041804 */
[----:B----4-:R-:W-:Y:S01]  /*19150*/  FFMA.FTZ R3, R102, R251, R170 ;  /* 0x000000fb66037223 */ /* 0x010fe200000100aa */
[----:B------:R-:W-:Y:S02]  /*19160*/  F2FP.BF16.PACK_AB R102, R188, R186 ;  /* 0x000000babc66723e */ /* 0x000fe400000010ff */
[C---:B------:R-:W-:Y:S04]  /*19170*/  HMMA.16816.F32.BF16 R8, R120.reuse, R128, R8 ;  /* 0x000000807808723c */ /* 0x040fe80000041808 */
[----:B------:R-:W-:Y:S01]  /*19180*/  F2FP.BF16.PACK_AB R170, R178, R177 ;  /* 0x000000b1b2aa723e */ /* 0x000fe200000010ff */
[----:B------:R-:W-:Y:S01]  /*19190*/  FADD.FTZ R172, R171, R3 ;  /* 0x00000003abac7221 */ /* 0x000fe20000010000 */
[----:B-----5:R-:W-:Y:S01]  /*191a0*/  F2FP.BF16.PACK_AB R171, R173, R174 ;  /* 0x000000aeadab723e */ /* 0x020fe200000010ff */
[----:B------:R-:W-:Y:S01]  /*191b0*/  FADD.FTZ R3, R238, R107 ;  /* 0x0000006bee037221 */ /* 0x000fe20000010000 */
[-C--:B------:R-:W-:Y:S04]  /*191c0*/  HMMA.16816.F32.BF16 R12, R120, R130.reuse, R12 ;  /* 0x00000082780c723c */ /* 0x080fe8000004180c */
[----:B------:R-:W-:Y:S04]  /*191d0*/  FADD.FTZ R3, R248, R3 ;  /* 0x00000003f8037221 */ /* 0x000fe80000010000 */
[C---:B------:R-:W-:Y:S01]  /*191e0*/  HMMA.16816.F32.BF16 R16, R116.reuse, R130, R16 ;  /* 0x000000827410723c */ /* 0x040fe20000041810 */
[----:B------:R-:W2:Y:S03]  /*191f0*/  LDSM.16.MT88.4 R128, [R167+0x1000] ;  /* 0x00100000a780783b */ /* 0x000ea60000004200 */
[----:B------:R-:W-:Y:S04]  /*19200*/  FADD.FTZ R3, R232, R3 ;  /* 0x00000003e8037221 */ /* 0x000fe80000010000 */
[-C--:B-1----:R-:W-:Y:S04]  /*19210*/  HMMA.16816.F32.BF16 R20, R116, R124.reuse, R20 ;  /* 0x0000007c7414723c */ /* 0x082fe80000041814 */
[----:B------:R-:W-:Y:S04]  /*19220*/  FADD.FTZ R3, R233, R3 ;  /* 0x00000003e9037221 */ /* 0x000fe80000010000 */
        /* <DEDUP_REMOVED lines=44> */
[----:B------:R-:W-:Y:S02]  /*194f0*/  FADD.FTZ R0, R230, R5 ;  /* 0x00000005e6007221 */ /* 0x000fe40000010000 */
[----:B------:R-:W-:Y:S02]  /*19500*/  FADD.FTZ R5, R229, R3 ;  /* 0x00000003e5057221 */ /* 0x000fe40000010000 */
[-C--:B--2---:R-:W-:Y:S04]  /*19510*/  HMMA.16816.F32.BF16 R68, R100, R8.reuse, R68 ;  /* 0x000000086444723c */ /* 0x084fe80000041844 */
[----:B------:R-:W-:Y:S02]  /*19520*/  FADD.FTZ R6, R241, R172 ;  /* 0x000000acf1067221 */ /* 0x000fe40000010000 */
[----:B------:R-:W-:Y:S02]  /*19530*/  FADD.FTZ R7, R207, R4 ;  /* 0x00000004cf077221 */ /* 0x000fe40000010000 */
[C---:B------:R-:W-:Y:S04]  /*19540*/  HMMA.16816.F32.BF16 R72, R168.reuse, R8, R72 ;  /* 0x00000008a848723c */ /* 0x040fe80000041848 */
[----:B------:R-:W-:Y:S02]  /*19550*/  FADD.FTZ R6, R242, R6 ;  /* 0x00000006f2067221 */ /* 0x000fe40000010000 */
[----:B------:R-:W-:Y:S02]  /*19560*/  FADD.FTZ R3, R190, R7 ;  /* 0x00000007be037221 */ /* 0x000fe40000010000 */
[-C--:B------:R-:W-:Y:S04]  /*19570*/  HMMA.16816.F32.BF16 R76, R168, R10.reuse, R76 ;  /* 0x0000000aa84c723c */ /* 0x080fe8000004184c */
[----:B------:R-:W-:Y:S04]  /*19580*/  FADD.FTZ R6, R208, R6 ;  /* 0x00000006d0067221 */ /* 0x000fe80000010000 */
        /* <DEDUP_REMOVED lines=29> */
[----:B------:R-:W-:-:S05]  /*19760*/  @P4 BRA `(.L_x_1314) ;  /* 0xffffcff000004947 */ /* 0x000fca000383ffff */
.L_x_1311:
[----:B------:R-:W-:Y:S02]  /*19770*/  MOV R9, 0x1f ;  /* 0x0000001f00097802 */ /* 0x000fe40000000f00 */
[----:B------:R-:W-:Y:S01]  /*19780*/  MOV R8, 0xffffffff ;  /* 0xffffffff00087802 */ /* 0x000fe20000000f00 */
[----:B------:R-:W-:Y:S05]  /*19790*/  BRA.DIV ~URZ, `(.L_x_1315) ;  /* 0x000059a27f007947 */ /* 0x000fea000b800000 */
[----:B------:R1:W2:Y:S02]  /*197a0*/  SHFL.BFLY PT, R0, R247, 0x2, 0x1f ;  /* 0x0c401f00f7007f89 */ /* 0x0002a400000e0000 */
.L_x_1395:
        /* <DEDUP_REMOVED lines=15> */
.L_x_1396:
        /* <DEDUP_REMOVED lines=11> */
[----:B------:R-:W-:Y:S02]  /*19950*/  MOV R20, 0xff800000 ;  /* 0xff80000000147802 */ /* 0x000fe40000000f00 */
[----:B------:R-:W-:Y:S02]  /*19960*/  @P1 MOV R11, 0x3f317218 ;  /* 0x3f317218000b1802 */ /* 0x000fe40000000f00 */
[----:B------:R-:W-:Y:S01]  /*19970*/  @P2 MOV R10, 0x3f317218 ;  /* 0x3f317218000a2802 */ /* 0x000fe20000000f00 */
[----:B------:R-:W2:Y:S01]  /*19980*/  @P3 MUFU.LG2 R7, R7 ;  /* 0x0000000700073308 */ /* 0x000ea20000000c00 */
[----:B-1----:R-:W-:-:S07]  /*19990*/  FMUL.FTZ R168, R0, R120 ;  /* 0x0000007800a87220 */ /* 0x002fce0000410000 */
[----:B------:R-:W1:Y:S01]  /*199a0*/  @P2 MUFU.RCP R3, R4 ;  /* 0x0000000400032308 */ /* 0x000e620000001000 */
        /* <DEDUP_REMOVED lines=25> */
[----:B------:R-:W3:Y:S01]  /*19b40*/  @P1 MUFU.LG2 R0, R6 ;  /* 0x0000000600001308 */ /* 0x000ee20000000c00 */
[----:B--2---:R-:W-:-:S02]  /*19b50*/  @P3 FMUL.FTZ R9, R7, 0.69314718246459960938 ;  /* 0x3f31721807093820 */ /* 0x004fc40000410000 */
[C---:B-1----:R-:W-:Y:S02]  /*19b60*/  FMUL.FTZ R144, R3.reuse, R122 ;  /* 0x0000007a03907220 */ /* 0x042fe40000410000 */
[C---:B------:R-:W-:Y:S02]  /*19b70*/  FMUL.FTZ R145, R3.reuse, R123 ;  /* 0x0000007b03917220 */ /* 0x040fe40000410000 */
[C---:B------:R-:W-:Y:S02]  /*19b80*/  FMUL.FTZ R148, R3.reuse, R130 ;  /* 0x0000008203947220 */ /* 0x040fe40000410000 */
[C---:B------:R-:W-:Y:S02]  /*19b90*/  FMUL.FTZ R149, R3.reuse, R131 ;  /* 0x0000008303957220 */ /* 0x040fe40000410000 */
[C---:B------:R-:W-:Y:S02]  /*19ba0*/  FMUL.FTZ R122, R3.reuse, R150 ;  /* 0x00000096037a7220 */ /* 0x040fe40000410000 */
[----:B------:R-:W-:-:S02]  /*19bb0*/  FMUL.FTZ R123, R3, R151 ;  /* 0x00000097037b7220 */ /* 0x000fc40000410000 */
[C---:B------:R-:W-:Y:S02]  /*19bc0*/  FMUL.FTZ R120, R3.reuse, R146 ;  /* 0x0000009203787220 */ /* 0x040fe40000410000 */
        /* <DEDUP_REMOVED lines=46> */
[----:B------:R-:W-:Y:S02]  /*19eb0*/  @P3 FMUL.FTZ R6, R3, c[0x0][0x2d0] ;  /* 0x0000b40003063a20 */ /* 0x000fe40000410000 */
[----:B------:R-:W-:Y:S02]  /*19ec0*/  @P1 FMUL.FTZ R3, R11, c[0x0][0x2d0] ;  /* 0x0000b4000b031a20 */ /* 0x000fe40000410000 */
[----:B------:R-:W-:Y:S02]  /*19ed0*/  @P2 FMUL.FTZ R8, R4, 0.69314718246459960938 ;  /* 0x3f31721804082820 */ /* 0x000fe40000410000 */
[----:B------:R-:W-:Y:S01]  /*19ee0*/  @P1 FFMA.FTZ R23, R3, R108, R7 ;  /* 0x0000006c03171223 */ /* 0x000fe20000010007 */
[----:B------:R-:W-:Y:S01]  /*19ef0*/  @P0 MOV R3, 0x3f317218 ;  /* 0x3f31721800030802 */ /* 0x000fe20000000f00 */
[----:B------:R-:W-:-:S02]  /*19f00*/  @P2 FMUL.FTZ R4, R10, c[0x0][0x2d0] ;  /* 0x0000b4000a042a20 */ /* 0x000fc40000410000 */
[----:B-1----:R-:W-:Y:S02]  /*19f10*/  FMUL.FTZ R84, R0, R58 ;  /* 0x0000003a00547220 */ /* 0x002fe40000410000 */
[----:B------:R-:W-:Y:S01]  /*19f20*/  @P2 FFMA.FTZ R22, R4, R109, R8 ;  /* 0x0000006d04162223 */ /* 0x000fe20000010008 */
[----:B------:R-:W-:Y:S01]  /*19f30*/  MOV R4, 0x1 ;  /* 0x0000000100047802 */ /* 0x000fe20000000f00 */
[----:B------:R-:W-:Y:S02]  /*19f40*/  @P0 FMUL.FTZ R3, R3, c[0x0][0x2d0] ;  /* 0x0000b40003030a20 */ /* 0x000fe40000410000 */
[----:B--2---:R-:W-:Y:S02]  /*19f50*/  @P0 FMUL.FTZ R2, R2, 0.69314718246459960938 ;  /* 0x3f31721802020820 */ /* 0x004fe40000410000 */
        /* <DEDUP_REMOVED lines=22> */
[----:B------:R-:W-:Y:S01]  /*1a0c0*/  FMUL.FTZ R39, R0, R95 ;  /* 0x0000005f00277220 */ /* 0x000fe20000410000 */
[----:B------:R-:W-:Y:S01]  /*1a0d0*/  PRMT R0, R4, 0x7610, R0 ;  /* 0x0000761004007816 */ /* 0x000fe20000000000 */
[----:B------:R-:W-:Y:S02]  /*1a0e0*/  @P3 FFMA.FTZ R21, R6, R110, R9 ;  /* 0x0000006e06153223 */ /* 0x000fe40000010009 */
[----:B------:R-:W-:Y:S02]  /*1a0f0*/  @P0 FFMA.FTZ R20, R3, R103, R2 ;  /* 0x0000006703140223 */ /* 0x000fe40000010002 */
.L_x_1246:
        /* <DEDUP_REMOVED lines=19> */
.L_x_1318:
[----:B--2---:R-:W-:Y:S05]  /*1a230*/  BSYNC B0 ;  /* 0x0000000000007941 */ /* 0x004fea0003800000 */
.L_x_1317:
        /* <DEDUP_REMOVED lines=130> */
.L_x_1321:
        /* <DEDUP_REMOVED lines=24> */
[----:B---3--:R-:W-:-:S04]  /*1abe0*/  IMAD.IADD R3, R3, 0x1, R78 ;  /* 0x0000000103037824 */ /* 0x008fc800078e024e */
        /* <DEDUP_REMOVED lines=42> */
[----:B---3--:R-:W-:-:S05]  /*1ae90*/  IMAD.IADD R5, R26, 0x1, R78 ;  /* 0x000000011a057824 */ /* 0x008fca00078e024e */
        /* <DEDUP_REMOVED lines=22> */
[----:B------:R-:W3:Y:S04]  /*1b000*/  LDL R18, [R1+0x18] ;  /* 0x0000180001127983 */ /* 0x000ee80000100800 */
[----:B------:R-:W1:Y:S01]  /*1b010*/  S2R R26, SR_TID.X ;  /* 0x00000000001a7919 */ /* 0x000e620000002100 */
[----:B------:R-:W-:Y:S02]  /*1b020*/  IMAD R14, R14, c[0x0][0x3a0], RZ ;  /* 0x0000e8000e0e7a24 */ /* 0x000fe400078e02ff */
[----:B--2---:R-:W-:-:S04]  /*1b030*/  IMAD.WIDE.U32 R6, R2, c[0x0][0x3a0], RZ ;  /* 0x0000e80002067a25 */ /* 0x004fc800078e00ff */
[----:B------:R-:W-:Y:S01]  /*1b040*/  IMAD R2, R2, c[0x0][0x3a4], R14 ;  /* 0x0000e90002027a24 */ /* 0x000fe200078e020e */
[--C-:B-1----:R-:W-:Y:S02]  /*1b050*/  SHF.R.S32.HI R25, RZ, 0x1f, R26.reuse ;  /* 0x0000001fff197819 */ /* 0x102fe4000001141a */
        /* <DEDUP_REMOVED lines=26> */
[----:B---3--:R-:W-:-:S05]  /*1b200*/  IMAD.SHL.U32 R3, R18, 0x2, RZ ;  /* 0x0000000212037824 */ /* 0x008fca00078e00ff */
        /* <DEDUP_REMOVED lines=23> */
.L_x_1397:
[----:B------:R-:W-:Y:S05]  /*1b380*/  BRA.DIV ~URZ, `(.L_x_1324) ;  /* 0x000040b27f007947 */ /* 0x000fea000b800000 */
[----:B------:R3:W4:Y:S02]  /*1b390*/  SHFL.IDX PT, R0, R13, RZ, 0x1c1f ;  /* 0x001c1fff0d007589 */ /* 0x00072400000e0000 */
.L_x_1398:
        /* <DEDUP_REMOVED lines=20> */
.L_x_1326:
[----:B------:R-:W-:Y:S05]  /*1b4e0*/  BSYNC B0 ;  /* 0x0000000000007941 */ /* 0x000fea0003800000 */
.L_x_1325:
[----:B------:R-:W-:Y:S05]  /*1b4f0*/  BRA.DIV ~URZ, `(.L_x_1327) ;  /* 0x00003fa27f007947 */ /* 0x000fea000b800000 */
[----:B--2---:R2:W1:Y:S04]  /*1b500*/  SHFL.IDX PT, R10, R12, 0x1, 0x1c1f ;  /* 0x003c1f000c0a7f89 */ /* 0x00446800000e0000 */
[----:B----4-:R2:W4:Y:S02]  /*1b510*/  SHFL.IDX PT, R0, R13, 0x1, 0x1c1f ;  /* 0x003c1f000d007f89 */ /* 0x01052400000e0000 */
.L_x_1399:
        /* <DEDUP_REMOVED lines=21> */
.L_x_1329:
[----:B------:R-:W-:Y:S05]  /*1b670*/  BSYNC B0 ;  /* 0x0000000000007941 */ /* 0x000fea0003800000 */
.L_x_1328:
[----:B------:R-:W-:Y:S05]  /*1b680*/  BRA.DIV ~URZ, `(.L_x_1330) ;  /* 0x00003ed27f007947 */ /* 0x000fea000b800000 */
[----:B-1----:R1:W2:Y:S02]  /*1b690*/  SHFL.IDX PT, R10, R12, 0x2, 0x1c1f ;  /* 0x005c1f000c0a7f89 */ /* 0x0022a400000e0000 */
.L_x_1400:
[----:B------:R-:W-:Y:S05]  /*1b6a0*/  BRA.DIV ~URZ, `(.L_x_1331) ;  /* 0x00003f227f007947 */ /* 0x000fea000b800000 */
[----:B----4-:R4:W1:Y:S02]  /*1b6b0*/  SHFL.IDX PT, R0, R13, 0x2, 0x1c1f ;  /* 0x005c1f000d007f89 */ /* 0x01086400000e0000 */
.L_x_1401:
        /* <DEDUP_REMOVED lines=21> */
.L_x_1333:
[----:B------:R-:W-:Y:S05]  /*1b810*/  BSYNC B0 ;  /* 0x0000000000007941 */ /* 0x000fea0003800000 */
.L_x_1332:
[----:B------:R-:W-:Y:S05]  /*1b820*/  BRA.DIV ~URZ, `(.L_x_1334) ;  /* 0x00003e027f007947 */ /* 0x000fea000b800000 */
[----:B-1----:R1:W3:Y:S04]  /*1b830*/  SHFL.IDX PT, R6, R12, 0x3, 0x1c1f ;  /* 0x007c1f000c067f89 */ /* 0x0022e800000e0000 */
[----:B------:R1:W4:Y:S02]  /*1b840*/  SHFL.IDX PT, R0, R13, 0x3, 0x1c1f ;  /* 0x007c1f000d007f89 */ /* 0x00032400000e0000 */
.L_x_1402:
        /* <DEDUP_REMOVED lines=22> */
.L_x_1322:
        /* <DEDUP_REMOVED lines=34> */
.L_x_1403:
[----:B------:R-:W-:Y:S05]  /*1bbd0*/  BRA.DIV ~URZ, `(.L_x_1337) ;  /* 0x00003b827f007947 */ /* 0x000fea000b800000 */
[----:B------:R3:W4:Y:S02]  /*1bbe0*/  SHFL.IDX PT, R0, R25, RZ, 0x1c1f ;  /* 0x001c1fff19007589 */ /* 0x00072400000e0000 */
.L_x_1404:
        /* <DEDUP_REMOVED lines=30> */
[----:B----4-:R-:W-:-:S04]  /*1bdd0*/  @!P1 LEA R2, P0, R5, R0, 0x2 ;  /* 0x0000000005029211 */ /* 0x010fc800078010ff */
        /* <DEDUP_REMOVED lines=12> */
[----:B------:R-:W-:-:S05]  /*1bea0*/  @!P3 LEA.HI.X R19, R14, R4, R29, 0x2, P0 ;  /* 0x000000040e13b211 */ /* 0x000fca00000f141d */
        /* <DEDUP_REMOVED lines=20> */
[----:B------:R-:W-:-:S03]  /*1bff0*/  @!P3 LEA R20, P0, R8, R0, 0x2 ;  /* 0x000000000814b211 */ /* 0x000fc600078010ff */
[----:B------:R2:W-:Y:S01]  /*1c000*/  @!P4 ST.E.64 [R2.64], R100 ;  /* 0x000000640200c985 */ /* 0x0005e2000c101b06 */
[----:B------:R-:W-:Y:S02]  /*1c010*/  @!P3 LEA.HI.X R21, R8, R4, R34, 0x2, P0 ;  /* 0x000000040815b211 */ /* 0x000fe400000f1422 */
[----:B----4-:R-:W-:-:S03]  /*1c020*/  @!P2 LEA R18, P0, R7, R0, 0x2 ;  /* 0x000000000712a211 */ /* 0x010fc600078010ff */
[----:B------:R4:W-:Y:S01]  /*1c030*/  @!P3 ST.E.64 [R20.64], R184 ;  /* 0x000000b81400b985 */ /* 0x0009e2000c101b06 */
[----:B------:R-:W-:-:S05]  /*1c040*/  @!P2 LEA.HI.X R19, R7, R4, R35, 0x2, P0 ;  /* 0x000000040713a211 */ /* 0x000fca00000f1423 */
[----:B------:R4:W-:Y:S01]  /*1c050*/  @!P2 ST.E.64 [R18.64], R182 ;  /* 0x000000b61200a985 */ /* 0x0009e2000c101b06 */
[----:B--2---:R-:W-:-:S04]  /*1c060*/  @!P1 LEA R2, P0, R6, R0, 0x2 ;  /* 0x0000000006029211 */ /* 0x004fc800078010ff */
[----:B------:R-:W-:-:S05]  /*1c070*/  @!P1 LEA.HI.X R3, R6, R4, R36, 0x2, P0 ;  /* 0x0000000406039211 */ /* 0x000fca00000f1424 */
[----:B------:R4:W-:Y:S04]  /*1c080*/  @!P1 ST.E.64 [R2.64], R96 ;  /* 0x0000006002009985 */ /* 0x0009e8000c101b06 */
.L_x_1339:
[----:B------:R-:W-:Y:S05]  /*1c090*/  BSYNC B0 ;  /* 0x0000000000007941 */ /* 0x000fea0003800000 */
.L_x_1338:
[----:B------:R-:W-:Y:S05]  /*1c0a0*/  BRA.DIV ~URZ, `(.L_x_1340) ;  /* 0x000037127f007947 */ /* 0x000fea000b800000 */
[----:B--2---:R2:W1:Y:S04]  /*1c0b0*/  SHFL.IDX PT, R4, R17, 0x1, 0x1c1f ;  /* 0x003c1f0011047f89 */ /* 0x00446800000e0000 */
[----:B----4-:R2:W4:Y:S02]  /*1c0c0*/  SHFL.IDX PT, R0, R25, 0x1, 0x1c1f ;  /* 0x003c1f0019007f89 */ /* 0x01052400000e0000 */
.L_x_1405:
[----:B------:R-:W-:Y:S01]  /*1c0d0*/  BSSY B0, `(.L_x_1341) ;  /* 0x0000033000007945 */ /* 0x000fe20003800000 */
[----:B------:R-:W-:Y:S05]  /*1c0e0*/  @P6 BRA `(.L_x_1342) ;  /* 0x0000031000006947 */ /* 0x000fea0003800000 */
[----:B------:R-:W5:Y:S01]  /*1c0f0*/  LDL R5, [R1+0x24] ;  /* 0x0000240001057983 */ /* 0x000f620000100800 */
[----:B------:R-:W-:Y:S02]  /*1c100*/  ISETP.GE.AND P0, PT, R16, c[0x0][0x3c8], PT ;  /* 0x0000f20010007a0c */ /* 0x000fe40003f06270 */
[----:B------:R-:W-:Y:S02]  /*1c110*/  ISETP.GE.AND P3, PT, R15, c[0x0][0x3c8], PT ;  /* 0x0000f2000f007a0c */ /* 0x000fe40003f66270 */
[----:B------:R-:W-:-:S02]  /*1c120*/  ISETP.GE.AND P5, PT, R14, c[0x0][0x3c8], PT ;  /* 0x0000f2000e007a0c */ /* 0x000fc40003fa6270 */
[----:B-----5:R-:W-:-:S13]  /*1c130*/  ISETP.GE.AND P1, PT, R5, c[0x0][0x3c8], PT ;  /* 0x0000f20005007a0c */ /* 0x020fda0003f26270 */
[----:B----4-:R-:W-:-:S04]  /*1c140*/  @!P1 LEA R2, P2, R5, R0, 0x2 ;  /* 0x0000000005029211 */ /* 0x010fc800078410ff */
[----:B-1----:R-:W-:Y:S02]  /*1c150*/  @!P1 LEA.HI.X R3, R5, R4, R27, 0x2, P2 ;  /* 0x0000000405039211 */ /* 0x002fe400010f141b */
[----:B------:R-:W-:-:S03]  /*1c160*/  @!P0 LEA R18, P2, R16, R0, 0x2 ;  /* 0x0000000010128211 */ /* 0x000fc600078410ff */
[----:B------:R1:W-:Y:S01]  /*1c170*/  @!P1 ST.E.64 [R2.64], R144 ;  /* 0x0000009002009985 */ /* 0x0003e2000c101b06 */
[----:B------:R-:W-:Y:S02]  /*1c180*/  @!P0 LEA.HI.X R19, R16, R4, R24, 0x2, P2 ;  /* 0x0000000410138211 */ /* 0x000fe400010f1418 */
[----:B------:R-:W-:Y:S02]  /*1c190*/  ISETP.GE.AND P2, PT, R13, c[0x0][0x3c8], PT ;  /* 0x0000f2000d007a0c */ /* 0x000fe40003f46270 */
[----:B------:R-:W-:Y:S01]  /*1c1a0*/  ISETP.GE.AND P1, PT, R12, c[0x0][0x3c8], PT ;  /* 0x0000f2000c007a0c */ /* 0x000fe20003f26270 */
[----:B------:R4:W-:Y:S01]  /*1c1b0*/  @!P0 ST.E.64 [R18.64], R148 ;  /* 0x0000009412008985 */ /* 0x0009e2000c101b06 */
[----:B-1----:R-:W-:-:S04]  /*1c1c0*/  @!P3 LEA R2, P4, R15, R0, 0x2 ;  /* 0x000000000f02b211 */ /* 0x002fc800078810ff */
[----:B------:R-:W-:Y:S02]  /*1c1d0*/  @!P3 LEA.HI.X R3, R15, R4, R26, 0x2, P4 ;  /* 0x000000040f03b211 */ /* 0x000fe400020f141a */
[----:B----4-:R-:W-:Y:S02]  /*1c1e0*/  @!P5 LEA R18, P0, R14, R0, 0x2 ;  /* 0x000000000e12d211 */ /* 0x010fe400078010ff */
[----:B------:R-:W-:Y:S01]  /*1c1f0*/  ISETP.GE.AND P4, PT, R10, c[0x0][0x3c8], PT ;  /* 0x0000f2000a007a0c */ /* 0x000fe20003f86270 */
        /* <DEDUP_REMOVED lines=9> */
[C---:B----4-:R-:W-:Y:S02]  /*1c290*/  @!P0 LEA R18, P2, R11.reuse, R0, 0x2 ;  /* 0x000000000b128211 */ /* 0x050fe400078410ff */
        /* <DEDUP_REMOVED lines=10> */
[----:B------:R-:W-:Y:S02]  /*1c340*/  ISETP.GE.AND P1, PT, R6, c[0x0][0x3c8], PT ;  /* 0x0000f20006007a0c */ /* 0x000fe40003f26270 */
[C---:B----4-:R-:W-:Y:S01]  /*1c350*/  @!P3 LEA R20, P0, R8.reuse, R0, 0x2 ;  /* 0x000000000814b211 */ /* 0x050fe200078010ff */
[----:B------:R1:W-:Y:S03]  /*1c360*/  @!P4 ST.E.64 [R2.64], R132 ;  /* 0x000000840200c985 */ /* 0x0003e6000c101b06 */
[----:B------:R-:W-:Y:S01]  /*1c370*/  @!P3 LEA.HI.X R21, R8, R4, R34, 0x2, P0 ;  /* 0x000000040815b211 */ /* 0x000fe200000f1422 */
[----:B------:R4:W-:Y:S01]  /*1c380*/  @!P5 ST.E.64 [R22.64], R150 ;  /* 0x000000961600d985 */ /* 0x0009e2000c101b06 */
[----:B-----5:R-:W-:-:S03]  /*1c390*/  @!P2 LEA R18, P0, R7, R0, 0x2 ;  /* 0x000000000712a211 */ /* 0x020fc600078010ff */
[----:B------:R4:W-:Y:S01]  /*1c3a0*/  @!P3 ST.E.64 [R20.64], R146 ;  /* 0x000000921400b985 */ /* 0x0009e2000c101b06 */
[----:B------:R-:W-:-:S05]  /*1c3b0*/  @!P2 LEA.HI.X R19, R7, R4, R35, 0x2, P0 ;  /* 0x000000040713a211 */ /* 0x000fca00000f1423 */
[----:B------:R4:W-:Y:S01]  /*1c3c0*/  @!P2 ST.E.64 [R18.64], R106 ;  /* 0x0000006a1200a985 */ /* 0x0009e2000c101b06 */
[----:B-1----:R-:W-:-:S04]  /*1c3d0*/  @!P1 LEA R2, P0, R6, R0, 0x2 ;  /* 0x0000000006029211 */ /* 0x002fc800078010ff */
[----:B------:R-:W-:-:S05]  /*1c3e0*/  @!P1 LEA.HI.X R3, R6, R4, R36, 0x2, P0 ;  /* 0x0000000406039211 */ /* 0x000fca00000f1424 */
[----:B------:R4:W-:Y:S04]  /*1c3f0*/  @!P1 ST.E.64 [R2.64], R98 ;  /* 0x0000006202009985 */ /* 0x0009e8000c101b06 */
.L_x_1342:
[----:B------:R-:W-:Y:S05]  /*1c400*/  BSYNC B0 ;  /* 0x0000000000007941 */ /* 0x000fea0003800000 */
.L_x_1341:
[----:B------:R-:W-:Y:S05]  /*1c410*/  BRA.DIV ~URZ, `(.L_x_1343) ;  /* 0x000034627f007947 */ /* 0x000fea000b800000 */
[----:B-1----:R1:W2:Y:S02]  /*1c420*/  SHFL.IDX PT, R4, R17, 0x2, 0x1c1f ;  /* 0x005c1f0011047f89 */ /* 0x0022a400000e0000 */
.L_x_1406:
[----:B------:R-:W-:Y:S05]  /*1c430*/  BRA.DIV ~URZ, `(.L_x_1344) ;  /* 0x000034b27f007947 */ /* 0x000fea000b800000 */
[----:B----4-:R4:W1:Y:S02]  /*1c440*/  SHFL.IDX PT, R0, R25, 0x2, 0x1c1f ;  /* 0x005c1f0019007f89 */ /* 0x01086400000e0000 */
.L_x_1407:
[----:B------:R-:W5:Y:S01]  /*1c450*/  LDL R2, [R1+0x20] ;  /* 0x0000200001027983 */ /* 0x000f620000100800 */
[----:B------:R-:W-:Y:S01]  /*1c460*/  BSSY B0, `(.L_x_1345) ;  /* 0x0000034000007945 */ /* 0x000fe20003800000 */
[----:B-----5:R-:W-:-:S13]  /*1c470*/  LOP3.LUT P0, RZ, R2, 0x1, RZ, 0xc0, !PT ;  /* 0x0000000102ff7812 */ /* 0x020fda000780c0ff */
[----:B------:R-:W-:Y:S05]  /*1c480*/  @P0 BRA `(.L_x_1346) ;  /* 0x0000031000000947 */ /* 0x000fea0003800000 */
[----:B------:R-:W5:Y:S01]  /*1c490*/  LDL R5, [R1+0x24] ;  /* 0x0000240001057983 */ /* 0x000f620000100800 */
[----:B------:R-:W-:Y:S02]  /*1c4a0*/  ISETP.GE.AND P2, PT, R16, c[0x0][0x3c8], PT ;  /* 0x0000f20010007a0c */ /* 0x000fe40003f46270 */
[----:B------:R-:W-:Y:S02]  /*1c4b0*/  ISETP.GE.AND P4, PT, R15, c[0x0][0x3c8], PT ;  /* 0x0000f2000f007a0c */ /* 0x000fe40003f86270 */
[----:B------:R-:W-:Y:S02]  /*1c4c0*/  ISETP.GE.AND P3, PT, R14, c[0x0][0x3c8], PT ;  /* 0x0000f2000e007a0c */ /* 0x000fe40003f66270 */
[----:B------:R-:W-:-:S07]  /*1c4d0*/  ISETP.GE.AND P6, PT, R11, c[0x0][0x3c8], PT ;  /* 0x0000f2000b007a0c */ /* 0x000fce0003fc6270 */
[----:B-1----:R-:W-:-:S04]  /*1c4e0*/  @!P2 LEA R20, P1, R16, R0, 0x2 ;  /* 0x000000001014a211 */ /* 0x002fc800078210ff */
[----:B--2---:R-:W-:Y:S02]  /*1c4f0*/  @!P2 LEA.HI.X R21, R16, R4, R24, 0x2, P1 ;  /* 0x000000041015a211 */ /* 0x004fe400008f1418 */
[----:B------:R-:W-:Y:S02]  /*1c500*/  ISETP.GE.AND P1, PT, R13, c[0x0][0x3c8], PT ;  /* 0x0000f2000d007a0c */ /* 0x000fe40003f26270 */
[----:B-----5:R-:W-:-:S13]  /*1c510*/  ISETP.GE.AND P0, PT, R5, c[0x0][0x3c8], PT ;  /* 0x0000f20005007a0c */ /* 0x020fda0003f06270 */
[----:B------:R-:W-:-:S04]  /*1c520*/  @!P0 LEA R2, P5, R5, R0, 0x2 ;  /* 0x0000000005028211 */ /* 0x000fc800078a10ff */
[----:B------:R-:W-:Y:S02]  /*1c530*/  @!P0 LEA.HI.X R3, R5, R4, R27, 0x2, P5 ;  /* 0x0000000405038211 */ /* 0x000fe400028f141b */
[----:B------:R-:W-:-:S03]  /*1c540*/  @!P4 LEA R18, P5, R15, R0, 0x2 ;  /* 0x000000000f12c211 */ /* 0x000fc600078a10ff */
[----:B------:R1:W-:Y:S01]  /*1c550*/  @!P0 ST.E.64 [R2.64], R46 ;  /* 0x0000002e02008985 */ /* 0x0003e2000c101b06 */
[----:B------:R-:W-:Y:S02]  /*1c560*/  ISETP.GE.AND P0, PT, R12, c[0x0][0x3c8], PT ;  /* 0x0000f2000c007a0c */ /* 0x000fe40003f06270 */
[----:B------:R-:W-:Y:S01]  /*1c570*/  @!P4 LEA.HI.X R19, R15, R4, R26, 0x2, P5 ;  /* 0x000000040f13c211 */ /* 0x000fe200028f141a */
[----:B------:R2:W-:Y:S04]  /*1c580*/  @!P2 ST.E.64 [R20.64], R48 ;  /* 0x000000301400a985 */ /* 0x0005e8000c101b06 */
[----:B------:R5:W-:Y:S01]  /*1c590*/  @!P4 ST.E.64 [R18.64], R50 ;  /* 0x000000321200c985 */ /* 0x000be2000c101b06 */
[----:B------:R-:W-:Y:S02]  /*1c5a0*/  ISETP.GE.AND P4, PT, R10, c[0x0][0x3c8], PT ;  /* 0x0000f2000a007a0c */ /* 0x000fe40003f86270 */
[----:B-1----:R-:W-:-:S04]  /*1c5b0*/  @!P3 LEA R2, P2, R14, R0, 0x2 ;  /* 0x000000000e02b211 */ /* 0x002fc800078410ff */
[----:B------:R-:W-:Y:S02]  /*1c5c0*/  @!P3 LEA.HI.X R3, R14, R4, R29, 0x2, P2 ;  /* 0x000000040e03b211 */ /* 0x000fe400010f141d */
[----:B--2---:R-:W-:-:S03]  /*1c5d0*/  @!P1 LEA R20, P5, R13, R0, 0x2 ;  /* 0x000000000d149211 */ /* 0x004fc600078a10ff */
[----:B------:R1:W-:Y:S01]  /*1c5e0*/  @!P3 ST.E.64 [R2.64], R52 ;  /* 0x000000340200b985 */ /* 0x0003e2000c101b06 */
[----:B------:R-:W-:Y:S02]  /*1c5f0*/  @!P1 LEA.HI.X R21, R13, R4, R28, 0x2, P5 ;  /* 0x000000040d159211 */ /* 0x000fe400028f141c */
[----:B-----5:R-:W-:Y:S02]  /*1c600*/  @!P6 LEA R18, P5, R11, R0, 0x2 ;  /* 0x000000000b12e211 */ /* 0x020fe400078a10ff */
        /* <DEDUP_REMOVED lines=25> */
.L_x_1346:
[----:B------:R-:W-:Y:S05]  /*1c7a0*/  BSYNC B0 ;  /* 0x0000000000007941 */ /* 0x000fea0003800000 */
.L_x_1345:
[----:B------:R-:W-:Y:S05]  /*1c7b0*/  BRA.DIV ~URZ, `(.L_x_1347) ;  /* 0x000031927f007947 */ /* 0x000fea000b800000 */
[----:B--2---:R2:W3:Y:S04]  /*1c7c0*/  SHFL.IDX PT, R4, R17, 0x3, 0x1c1f ;  /* 0x007c1f0011047f89 */ /* 0x0044e800000e0000 */
[----:B-1----:R2:W1:Y:S02]  /*1c7d0*/  SHFL.IDX PT, R0, R25, 0x3, 0x1c1f ;  /* 0x007c1f0019007f89 */ /* 0x00246400000e0000 */
.L_x_1408:
[----:B------:R-:W5:Y:S02]  /*1c7e0*/  LDL R2, [R1+0x20] ;  /* 0x0000200001027983 */ /* 0x000f640000100800 */
        /* <DEDUP_REMOVED lines=8> */
[----:B---3--:R-:W-:Y:S02]  /*1c870*/  @!P3 LEA.HI.X R23, R16, R4, R24, 0x2, P5 ;  /* 0x000000041017b211 */ /* 0x008fe400028f1418 */
[----:B------:R-:W-:-:S04]  /*1c880*/  @!P2 LEA R18, P5, R15, R0, 0x2 ;  /* 0x000000000f12a211 */ /* 0x000fc800078a10ff */
[----:B------:R-:W-:Y:S02]  /*1c890*/  @!P2 LEA.HI.X R19, R15, R4, R26, 0x2, P5 ;  /* 0x000000040f13a211 */ /* 0x000fe400028f141a */
[----:B-----5:R-:W-:-:S13]  /*1c8a0*/  ISETP.GE.AND P4, PT, R2, c[0x0][0x3c8], PT ;  /* 0x0000f20002007a0c */ /* 0x020fda0003f86270 */
[----:B------:R-:W-:-:S04]  /*1c8b0*/  @!P4 LEA R20, P6, R2, R0, 0x2 ;  /* 0x000000000214c211 */ /* 0x000fc800078c10ff */
[----:B------:R-:W-:Y:S02]  /*1c8c0*/  @!P4 LEA.HI.X R21, R2, R4, R27, 0x2, P6 ;  /* 0x000000040215c211 */ /* 0x000fe400030f141b */
[CC--:B------:R-:W-:Y:S02]  /*1c8d0*/  @!P1 LEA R16, P6, R14.reuse, R0.reuse, 0x2 ;  /* 0x000000000e109211 */ /* 0x0c0fe400078c10ff */
[C---:B------:R-:W-:Y:S01]  /*1c8e0*/  @!P0 LEA R2, P5, R13.reuse, R0, 0x2 ;  /* 0x000000000d028211 */ /* 0x040fe200078a10ff */
[----:B------:R-:W-:Y:S01]  /*1c8f0*/  @!P4 ST.E.64 [R20.64], R86 ;  /* 0x000000561400c985 */ /* 0x000fe2000c101b06 */
[-C--:B--2---:R-:W-:Y:S02]  /*1c900*/  @!P1 LEA.HI.X R17, R14, R4.reuse, R29, 0x2, P6 ;  /* 0x000000040e119211 */ /* 0x084fe400030f141d */
[----:B------:R-:W-:Y:S01]  /*1c910*/  ISETP.GE.AND P6, PT, R12, c[0x0][0x3c8], PT ;  /* 0x0000f2000c007a0c */ /* 0x000fe20003fc6270 */
[----:B------:R-:W-:Y:S01]  /*1c920*/  @!P3 ST.E.64 [R22.64], R82 ;  /* 0x000000521600b985 */ /* 0x000fe2000c101b06 */
[----:B------:R-:W-:-:S02]  /*1c930*/  @!P0 LEA.HI.X R3, R13, R4, R28, 0x2, P5 ;  /* 0x000000040d038211 */ /* 0x000fc400028f141c */
[----:B------:R-:W-:Y:S01]  /*1c940*/  ISETP.GE.AND P5, PT, R11, c[0x0][0x3c8], PT ;  /* 0x0000f2000b007a0c */ /* 0x000fe20003fa6270 */
[----:B------:R1:W-:Y:S01]  /*1c950*/  @!P2 ST.E.64 [R18.64], R72 ;  /* 0x000000481200a985 */ /* 0x0003e2000c101b06 */
[----:B------:R-:W-:Y:S02]  /*1c960*/  ISETP.GE.AND P4, PT, R10, c[0x0][0x3c8], PT ;  /* 0x0000f2000a007a0c */ /* 0x000fe40003f86270 */
[----:B------:R-:W-:Y:S01]  /*1c970*/  ISETP.GE.AND P3, PT, R9, c[0x0][0x3c8], PT ;  /* 0x0000f20009007a0c */ /* 0x000fe20003f66270 */
[----:B------:R2:W-:Y:S01]  /*1c980*/  @!P1 ST.E.64 [R16.64], R66 ;  /* 0x0000004210009985 */ /* 0x0005e2000c101b06 */
[----:B------:R-:W-:-:S03]  /*1c990*/  ISETP.GE.AND P2, PT, R8, c[0x0][0x3c8], PT ;  /* 0x0000f20008007a0c */ /* 0x000fc60003f46270 */
[----:B------:R3:W-:Y:S01]  /*1c9a0*/  @!P0 ST.E.64 [R2.64], R42 ;  /* 0x0000002a02008985 */ /* 0x0007e2000c101b06 */
[----:B-1----:R-:W-:-:S03]  /*1c9b0*/  @!P6 LEA R18, P0, R12, R0, 0x2 ;  /* 0x000000000c12e211 */ /* 0x002fc600078010ff */
[C---:B--2---:R-:W-:Y:S02]  /*1c9c0*/  @!P5 LEA R16, P1, R11.reuse, R0, 0x2 ;  /* 0x000000000b10d211 */ /* 0x044fe400078210ff */
[----:B------:R-:W-:Y:S02]  /*1c9d0*/  @!P6 LEA.HI.X R19, R12, R4, R30, 0x2, P0 ;  /* 0x000000040c13e211 */ /* 0x000fe400000f141e */
[C---:B------:R-:W-:Y:S02]  /*1c9e0*/  @!P4 LEA R14, P0, R10.reuse, R0, 0x2 ;  /* 0x000000000a0ec211 */ /* 0x040fe400078010ff */
        /* <DEDUP_REMOVED lines=21> */
.L_x_1320:
        /* <DEDUP_REMOVED lines=22> */
.L_x_1348:
        /* <DEDUP_REMOVED lines=57> */
.L_x_1350:
[----:B------:R-:W-:Y:S05]  /*1d030*/  BSYNC B0 ;  /* 0x0000000000007941 */ /* 0x000fea0003800000 */
.L_x_1349:
        /* <DEDUP_REMOVED lines=47> */
.L_x_1409:
[----:B------:R-:W-:Y:S05]  /*1d330*/  BRA.DIV ~URZ, `(.L_x_1352) ;  /* 0x000027427f007947 */ /* 0x000fea000b800000 */
[----:B------:R3:W4:Y:S02]  /*1d340*/  SHFL.IDX PT, R0, R12, RZ, 0x1c1f ;  /* 0x001c1fff0c007589 */ /* 0x00072400000e0000 */
.L_x_1410:
        /* <DEDUP_REMOVED lines=21> */
.L_x_1354:
[----:B------:R-:W-:Y:S05]  /*1d4a0*/  BSYNC B0 ;  /* 0x0000000000007941 */ /* 0x000fea0003800000 */
.L_x_1353:
[----:B------:R-:W-:Y:S05]  /*1d4b0*/  BRA.DIV ~URZ, `(.L_x_1355) ;  /* 0x000026227f007947 */ /* 0x000fea000b800000 */
[----:B--2---:R2:W1:Y:S04]  /*1d4c0*/  SHFL.IDX PT, R8, R9, 0x1, 0x1c1f ;  /* 0x003c1f0009087f89 */ /* 0x00446800000e0000 */
[----:B----4-:R2:W4:Y:S02]  /*1d4d0*/  SHFL.IDX PT, R0, R12, 0x1, 0x1c1f ;  /* 0x003c1f000c007f89 */ /* 0x01052400000e0000 */
.L_x_1411:
        /* <DEDUP_REMOVED lines=21> */
.L_x_1357:
[----:B------:R-:W-:Y:S05]  /*1d630*/  BSYNC B0 ;  /* 0x0000000000007941 */ /* 0x000fea0003800000 */
.L_x_1356:
[----:B------:R-:W-:Y:S05]  /*1d640*/  BRA.DIV ~URZ, `(.L_x_1358) ;  /* 0x000025527f007947 */ /* 0x000fea000b800000 */
[----:B-1----:R1:W2:Y:S02]  /*1d650*/  SHFL.IDX PT, R8, R9, 0x2, 0x1c1f ;  /* 0x005c1f0009087f89 */ /* 0x0022a400000e0000 */
.L_x_1412:
[----:B------:R-:W-:Y:S05]  /*1d660*/  BRA.DIV ~URZ, `(.L_x_1359) ;  /* 0x000025a27f007947 */ /* 0x000fea000b800000 */
[----:B----4-:R4:W1:Y:S02]  /*1d670*/  SHFL.IDX PT, R0, R12, 0x2, 0x1c1f ;  /* 0x005c1f000c007f89 */ /* 0x01086400000e0000 */
.L_x_1413:
        /* <DEDUP_REMOVED lines=21> */
.L_x_1361:
[----:B------:R-:W-:Y:S05]  /*1d7d0*/  BSYNC B0 ;  /* 0x0000000000007941 */ /* 0x000fea0003800000 */
.L_x_1360:
[----:B------:R-:W-:Y:S05]  /*1d7e0*/  BRA.DIV ~URZ, `(.L_x_1362) ;  /* 0x000024827f007947 */ /* 0x000fea000b800000 */
[----:B--2---:R2:W3:Y:S04]  /*1d7f0*/  SHFL.IDX PT, R8, R9, 0x3, 0x1c1f ;  /* 0x007c1f0009087f89 */ /* 0x0044e800000e0000 */
[----:B-1----:R2:W1:Y:S02]  /*1d800*/  SHFL.IDX PT, R0, R12, 0x3, 0x1c1f ;  /* 0x007c1f000c007f89 */ /* 0x00246400000e0000 */
.L_x_1414:
        /* <DEDUP_REMOVED lines=20> */
.L_x_1335:
[----:B------:R-:W-:Y:S05]  /*1d950*/  BSYNC B1 ;  /* 0x0000000000017941 */ /* 0x000fea0003800000 */
.L_x_1319:
        /* <DEDUP_REMOVED lines=15> */
.L_x_1415:
[----:B------:R-:W-:Y:S05]  /*1da50*/  BRA.DIV ~URZ, `(.L_x_1365) ;  /* 0x000023427f007947 */ /* 0x000fea000b800000 */
[----:B------:R3:W4:Y:S02]  /*1da60*/  SHFL.IDX PT, R8, R74, 0x1, 0x1f ;  /* 0x00201f004a087f89 */ /* 0x00072400000e0000 */
.L_x_1416:
        /* <DEDUP_REMOVED lines=19> */
.L_x_1417:
        /* <DEDUP_REMOVED lines=16> */
.L_x_1418:
[----:B---3--:R-:W-:Y:S01]  /*1dca0*/  IMAD R0, R0, c[0x0][0x538], RZ ;  /* 0x00014e0000007a24 */ /* 0x008fe200078e02ff */
[----:B------:R-:W-:Y:S04]  /*1dcb0*/  BSSY B1, `(.L_x_1368) ;  /* 0x00000ce000017945 */ /* 0x000fe80003800000 */
[----:B----4-:R-:W-:-:S04]  /*1dcc0*/  IADD3 R8, R0, R8, RZ ;  /* 0x0000000800087210 */ /* 0x010fc80007ffe0ff */
[----:B--2---:R-:W-:-:S13]  /*1dcd0*/  ISETP.GT.AND P0, PT, R8, R9, PT ;  /* 0x000000090800720c */ /* 0x004fda0003f04270 */
[----:B------:R-:W-:Y:S05]  /*1dce0*/  @P0 BRA `(.L_x_1369) ;  /* 0x0000025000000947 */ /* 0x000fea0003800000 */
.L_x_1373:
        /* <DEDUP_REMOVED lines=17> */
.L_x_1419:
        /* <DEDUP_REMOVED lines=16> */
.L_x_1420:
[----:B--2---:R-:W-:-:S05]  /*1df00*/  IMAD R0, R0, c[0x0][0x538], RZ ;  /* 0x00014e0000007a24 */ /* 0x004fca00078e02ff */
[----:B------:R-:W-:-:S04]  /*1df10*/  IADD3 R8, R0, R8, RZ ;  /* 0x0000000800087210 */ /* 0x000fc80007ffe0ff */
[----:B------:R-:W-:-:S13]  /*1df20*/  ISETP.GT.AND P0, PT, R8, R9, PT ;  /* 0x000000090800720c */ /* 0x000fda0003f04270 */
[----:B-1----:R-:W-:Y:S05]  /*1df30*/  @!P0 BRA `(.L_x_1373) ;  /* 0xfffffdb000008947 */ /* 0x002fea000383ffff */
.L_x_1369:
[----:B------:R-:W-:-:S05]  /*1df40*/  IADD3 R11, -R0, R8, RZ ;  /* 0x00000008000b7210 */ /* 0x000fca0007ffe1ff */
[----:B------:R-:W-:-:S05]  /*1df50*/  IMAD R0, R4, c[0x0][0x538], R11 ;  /* 0x00014e0004007a24 */ /* 0x000fca00078e020b */
[----:B------:R-:W-:Y:S01]  /*1df60*/  ISETP.GT.AND P0, PT, R0, R9, PT ;  /* 0x000000090000720c */ /* 0x000fe20003f04270 */
[----:B------:R-:W-:-:S12]  /*1df70*/  BRA.DIV ~URZ, `(.L_x_1374) ;  /* 0x000022627f007947 */ /* 0x000fd8000b800000 */
[----:B------:R-:W-:-:S03]  /*1df80*/  VOTE.ANY R12, PT, !P0 ;  /* 0x00000000000c7806 */ /* 0x000fc600040e0100 */
.L_x_1421:
[----:B------:R-:W2:Y:S01]  /*1df90*/  LDL.LU R0, [R1+0x44] ;  /* 0x0000440001007983 */ /* 0x000ea20000300800 */
[----:B------:R-:W2:Y:S02]  /*1dfa0*/  POPC R8, R12 ;  /* 0x0000000c00087309 */ /* 0x000ea40000000000 */
[----:B--2---:R-:W-:-:S05]  /*1dfb0*/  IADD3 R0, R8, R0, RZ ;  /* 0x0000000008007210 */ /* 0x004fca0007ffe0ff */
[----:B------:R2:W-:Y:S01]  /*1dfc0*/  STL [R1+0x44], R0 ;  /* 0x0000440001007387 */ /* 0x0005e20000100800 */
[----:B------:R-:W-:Y:S05]  /*1dfd0*/  BRA.DIV ~URZ, `(.L_x_1375) ;  /* 0x000022527f007947 */ /* 0x000fea000b800000 */
[----:B------:R3:W4:Y:S04]  /*1dfe0*/  SHFL.IDX PT, R10, R6, R8, 0x1f ;  /* 0x00001f08060a7589 */ /* 0x00072800000e0000 */
[----:B------:R3:W1:Y:S02]  /*1dff0*/  SHFL.IDX PT, R7, R7, R8, 0x1f ;  /* 0x00001f0807077589 */ /* 0x00066400000e0000 */
.L_x_1422:
[----:B------:R-:W-:Y:S01]  /*1e000*/  ISETP.NE.AND P0, PT, R12, RZ, PT ;  /* 0x000000ff0c00720c */ /* 0x000fe20003f05270 */
[----:B------:R-:W-:-:S12]  /*1e010*/  BSSY B0, `(.L_x_1376) ;  /* 0x0000005000007945 */ /* 0x000fd80003800000 */
[----:B------:R-:W-:Y:S05]  /*1e020*/  @!P0 BRA `(.L_x_1377) ;  /* 0x0000003000008947 */ /* 0x000fea0003800000 */
[----:B------:R-:W-:Y:S01]  /*1e030*/  IADD3 R3, R8, -0x1, RZ ;  /* 0xffffffff08037810 */ /* 0x000fe20007ffe0ff */
[----:B------:R-:W-:Y:S05]  /*1e040*/  BRA.DIV ~URZ, `(.L_x_1378) ;  /* 0x000022b27f007947 */ /* 0x000fea000b800000 */
[----:B------:R2:W3:Y:S02]  /*1e050*/  SHFL.IDX PT, R13, R4, R3, 0x1f ;  /* 0x00001f03040d7589 */ /* 0x0004e400000e0000 */
.L_x_1377:
[----:B------:R-:W-:Y:S05]  /*1e060*/  BSYNC B0 ;  /* 0x0000000000007941 */ /* 0x000fea0003800000 */
.L_x_1376:
        /* <DEDUP_REMOVED lines=68> */
.L_x_1380:
        /* <DEDUP_REMOVED lines=68> */
.L_x_1381:
[----:B------:R-:W-:Y:S05]  /*1e8f0*/  BSYNC B0 ;  /* 0x0000000000007941 */ /* 0x000fea0003800000 */
.L_x_1379:
[----:B------:R-:W-:-:S04]  /*1e900*/  LOP3.LUT R2, RZ, R2, RZ, 0x33, !PT ;  /* 0x00000002ff027212 */ /* 0x000fc800078e33ff */
[----:B-1----:R-:W-:-:S05]  /*1e910*/  IADD3 R0, R2, R10, RZ ;  /* 0x0000000a02007210 */ /* 0x002fca0007ffe0ff */
[----:B------:R1:W-:Y:S01]  /*1e920*/  STL [R1+0x3c], R0 ;  /* 0x00003c0001007387 */ /* 0x0003e20000100800 */
[----:B------:R-:W-:Y:S05]  /*1e930*/  BRA `(.L_x_1382) ;  /* 0x0000005000007947 */ /* 0x000fea0003800000 */
.L_x_1370:
[----:B------:R-:W-:Y:S01]  /*1e940*/  MOV R0, c[0x0][0x53c] ;  /* 0x00014f0000007a02 */ /* 0x000fe20000000f00 */
[----:B------:R2:W-:Y:S04]  /*1e950*/  STL [R1+0x38], R9 ;  /* 0x0000380901007387 */ /* 0x0005e80000100800 */
[----:B------:R2:W-:Y:S04]  /*1e960*/  STL [R1+0x3c], RZ ;  /* 0x00003cff01007387 */ /* 0x0005e80000100800 */
[----:B------:R2:W-:Y:S04]  /*1e970*/  STL [R1+0x40], RZ ;  /* 0x000040ff01007387 */ /* 0x0005e80000100800 */
[----:B------:R2:W-:Y:S02]  /*1e980*/  STL [R1+0x44], R0 ;  /* 0x0000440001007387 */ /* 0x0005e40000100800 */
.L_x_1382:
[----:B------:R-:W-:Y:S05]  /*1e990*/  BSYNC B1 ;  /* 0x0000000000017941 */ /* 0x000fea0003800000 */
.L_x_1368:
        /* <DEDUP_REMOVED lines=9> */
.L_x_1363:
[----:B--2---:R-:W2:Y:S02]  /*1ea30*/  LDL R0, [R1+0x44] ;  /* 0x0000440001007983 */ /* 0x004ea40000100800 */
[----:B--2---:R-:W-:-:S13]  /*1ea40*/  ISETP.GE.AND P0, PT, R0, c[0x0][0x53c], PT ;  /* 0x00014f0000007a0c */ /* 0x004fda0003f06270 */
[----:B-1----:R-:W-:Y:S01]  /*1ea50*/  @P0 CALL.REL.NOINC `(.L_x_1383) ;  /* 0x0000001000000944 */ /* 0x002fe20003c00000 */
[----:B------:R-:W-:Y:S05]  /*1ea60*/  BRA `(.L_x_1384) ;  /* 0xfffe355000007947 */ /* 0x000fea000383ffff */
.L_x_1383:
[----:B------:R-:W-:Y:S05]  /*1ea70*/  EXIT ;  /* 0x000000000000794d */ /* 0x000fea0003800000 */
.L_x_1199:
[----:B------:R-:W-:Y:S01]  /*1ea80*/  IMAD.MOV.U32 R0, RZ, RZ, R5 ;  /* 0x000000ffff007224 */ /* 0x000fe200078e0005 */
[----:B------:R-:W-:Y:S02]  /*1ea90*/  MOV R2, 0x1 ;  /* 0x0000000100027802 */ /* 0x000fe40000000f00 */
[----:B------:R-:W-:Y:S02]  /*1eaa0*/  MOV R3, 0x1eac0 ;  /* 0x0001eac000037802 */ /* 0x000fe40000000f00 */
[----:B------:R-:W-:Y:S05]  /*1eab0*/  CALL.REL.NOINC `($__internal_24_$__cuda_sm70_shflsync_up_p) ;  /* 0x0000193000007944 */ /* 0x000fea0003c00000 */
[----:B------:R-:W-:Y:S01]  /*1eac0*/  MOV R0, R4 ;  /* 0x0000000400007202 */ /* 0x000fe20000000f00 */
[----:B------:R-:W-:Y:S05]  /*1ead0*/  BRA `(.L_x_1385) ;  /* 0xfffe198000007947 */ /* 0x000fea000383ffff */
.L_x_1200:
[----:B------:R-:W-:Y:S01]  /*1eae0*/  IMAD.MOV.U32 R0, RZ, RZ, R5 ;  /* 0x000000ffff007224 */ /* 0x000fe200078e0005 */
[----:B------:R-:W-:Y:S02]  /*1eaf0*/  MOV R2, 0x2 ;  /* 0x0000000200027802 */ /* 0x000fe40000000f00 */
[----:B------:R-:W-:Y:S02]  /*1eb00*/  MOV R3, 0x1eb20 ;  /* 0x0001eb2000037802 */ /* 0x000fe40000000f00 */
[----:B------:R-:W-:Y:S05]  /*1eb10*/  CALL.REL.NOINC `($__internal_24_$__cuda_sm70_shflsync_up_p) ;  /* 0x000018d000007944 */ /* 0x000fea0003c00000 */
[----:B------:R-:W-:Y:S01]  /*1eb20*/  SEL R0, R4, RZ, P4 ;  /* 0x000000ff04007207 */ /* 0x000fe20002000000 */
[----:B------:R-:W-:Y:S01]  /*1eb30*/  IMAD.MOV.U32 R2, RZ, RZ, 0x4 ;  /* 0x00000004ff027424 */ /* 0x000fe200078e00ff */
[----:B------:R-:W-:-:S03]  /*1eb40*/  MOV R3, 0x1eb70 ;  /* 0x0001eb7000037802 */ /* 0x000fc60000000f00 */
[----:B------:R-:W-:Y:S02]  /*1eb50*/  IMAD.IADD R0, R5, 0x1, R0 ;  /* 0x0000000105007824 */ /* 0x000fe400078e0200 */
        /* <DEDUP_REMOVED lines=14> */
[----:B------:R-:W-:Y:S01]  /*1ec40*/  IMAD.IADD R4, R0, 0x1, R4 ;  /* 0x0000000100047824 */ /* 0x000fe200078e0204 */
[----:B------:R-:W-:-:S03]  /*1ec50*/  MOV R0, 0x1f ;  /* 0x0000001f00007802 */ /* 0x000fc60000000f00 */
[----:B------:R-:W-:Y:S02]  /*1ec60*/  IMAD.MOV.U32 R5, RZ, RZ, R4 ;  /* 0x000000ffff057224 */ /* 0x000fe400078e0004 */
[----:B------:R-:W-:Y:S05]  /*1ec70*/  CALL.REL.NOINC `($__internal_23_$__cuda_sm70_shflsync_idx_p) ;  /* 0x0000172000007944 */ /* 0x000fea0003c00000 */
[----:B------:R-:W-:Y:S05]  /*1ec80*/  BRA `(.L_x_1386) ;  /* 0xfffe18d000007947 */ /* 0x000fea000383ffff */
.L_x_1202:
[----:B------:R-:W-:Y:S02]  /*1ec90*/  SEL R0, RZ, 0x1, P0 ;  /* 0x00000001ff007807 */ /* 0x000fe40000000000 */
[----:B------:R-:W-:Y:S02]  /*1eca0*/  MOV R2, 0x1ecc0 ;  /* 0x0001ecc000027802 */ /* 0x000fe40000000f00 */
[----:B------:R-:W-:Y:S05]  /*1ecb0*/  CALL.REL.NOINC `($__internal_25_$__cuda_sm70_votesync_ballot) ;  /* 0x000017a000007944 */ /* 0x000fea0003c00000 */
[----:B------:R-:W-:Y:S01]  /*1ecc0*/  MOV R10, R0 ;  /* 0x00000000000a7202 */ /* 0x000fe20000000f00 */
[----:B------:R-:W-:Y:S05]  /*1ecd0*/  BRA `(.L_x_1387) ;  /* 0xfffe191000007947 */ /* 0x000fea000383ffff */
.L_x_1203:
[----:B------:R-:W-:Y:S01]  /*1ece0*/  IMAD.MOV.U32 R5, RZ, RZ, R9 ;  /* 0x000000ffff057224 */ /* 0x000fe200078e0009 */
[----:B------:R-:W-:Y:S01]  /*1ecf0*/  MOV R3, R7 ;  /* 0x0000000700037202 */ /* 0x000fe20000000f00 */
[----:B-1----:R-:W-:Y:S01]  /*1ed00*/  IMAD.MOV.U32 R0, RZ, RZ, 0x1f ;  /* 0x0000001fff007424 */ /* 0x002fe200078e00ff */
[----:B------:R-:W-:Y:S02]  /*1ed10*/  MOV R2, 0x1ed30 ;  /* 0x0001ed3000027802 */ /* 0x000fe40000000f00 */
[----:B------:R-:W-:Y:S05]  /*1ed20*/  CALL.REL.NOINC `($__internal_23_$__cuda_sm70_shflsync_idx_p) ;  /* 0x0000167000007944 */ /* 0x000fea0003c00000 */
[----:B------:R-:W-:Y:S01]  /*1ed30*/  IMAD.MOV.U32 R12, RZ, RZ, R0 ;  /* 0x000000ffff0c7224 */ /* 0x000fe200078e0000 */
[----:B------:R-:W-:Y:S01]  /*1ed40*/  MOV R5, R8 ;  /* 0x0000000800057202 */ /* 0x000fe20000000f00 */
[----:B------:R-:W-:Y:S01]  /*1ed50*/  IMAD.MOV.U32 R6, RZ, RZ, RZ ;  /* 0x000000ffff067224 */ /* 0x000fe200078e00ff */
[----:B------:R-:W-:Y:S01]  /*1ed60*/  MOV R3, R7 ;  /* 0x0000000700037202 */ /* 0x000fe20000000f00 */
[----:B------:R-:W-:Y:S01]  /*1ed70*/  IMAD.MOV.U32 R0, RZ, RZ, 0x1f ;  /* 0x0000001fff007424 */ /* 0x000fe200078e00ff */
[----:B------:R-:W-:-:S02]  /*1ed80*/  MOV R2, 0x1eda0 ;  /* 0x0001eda000027802 */ /* 0x000fc40000000f00 */
[----:B------:R-:W-:Y:S05]  /*1ed90*/  CALL.REL.NOINC `($__internal_23_$__cuda_sm70_shflsync_idx_p) ;  /* 0x0000160000007944 */ /* 0x000fea0003c00000 */
[----:B------:R-:W-:Y:S01]  /*1eda0*/  MOV R9, R0 ;  /* 0x0000000000097202 */ /* 0x000fe20000000f00 */
[----:B------:R-:W-:Y:S05]  /*1edb0*/  BRA `(.L_x_1388) ;  /* 0xfffe18a000007947 */ /* 0x000fea000383ffff */
.L_x_1206:
[----:B------:R-:W-:Y:S01]  /*1edc0*/  IMAD.MOV.U32 R5, RZ, RZ, R4 ;  /* 0x000000ffff057224 */ /* 0x000fe200078e0004 */
[----:B-1----:R-:W-:-:S02]  /*1edd0*/  MOV R0, 0x1f ;  /* 0x0000001f00007802 */ /* 0x002fc40000000f00 */
[----:B------:R-:W-:Y:S02]  /*1ede0*/  MOV R2, 0x1ee00 ;  /* 0x0001ee0000027802 */ /* 0x000fe40000000f00 */
[----:B--234-:R-:W-:Y:S05]  /*1edf0*/  CALL.REL.NOINC `($__internal_23_$__cuda_sm70_shflsync_idx_p) ;  /* 0x000015a000007944 */ /* 0x01cfea0003c00000 */
[----:B------:R-:W-:Y:S01]  /*1ee00*/  MOV R6, R0 ;  /* 0x0000000000067202 */ /* 0x000fe20000000f00 */
[----:B------:R-:W-:Y:S05]  /*1ee10*/  BRA `(.L_x_1205) ;  /* 0xfffe18a000007947 */ /* 0x000fea000383ffff */
.L_x_1247:
[----:B------:R-:W-:Y:S01]  /*1ee20*/  IMAD.MOV.U32 R5, RZ, RZ, R10 ;  /* 0x000000ffff057224 */ /* 0x000fe200078e000a */
[----:B------:R-:W-:Y:S01]  /*1ee30*/  MOV R3, RZ ;  /* 0x000000ff00037202 */ /* 0x000fe20000000f00 */
[----:B------:R-:W-:Y:S01]  /*1ee40*/  IMAD.MOV.U32 R0, RZ, RZ, 0x1c1f ;  /* 0x00001c1fff007424 */ /* 0x000fe200078e00ff */
[----:B-1----:R-:W-:Y:S02]  /*1ee50*/  MOV R2, 0x1ee70 ;  /* 0x0001ee7000027802 */ /* 0x002fe40000000f00 */
[----:B-----5:R-:W-:Y:S05]  /*1ee60*/  CALL.REL.NOINC `($__internal_23_$__cuda_sm70_shflsync_idx_p) ;  /* 0x0000153000007944 */ /* 0x020fea0003c00000 */
[----:B------:R-:W-:Y:S01]  /*1ee70*/  MOV R8, R0 ;  /* 0x0000000000087202 */ /* 0x000fe20000000f00 */
[----:B------:R-:W-:Y:S05]  /*1ee80*/  BRA `(.L_x_1389) ;  /* 0xfffe9a6000007947 */ /* 0x000fea000383ffff */
.L_x_1248:
[----:B------:R-:W-:Y:S01]  /*1ee90*/  IMAD.MOV.U32 R5, RZ, RZ, R11 ;  /* 0x000000ffff057224 */ /* 0x000fe200078e000b */
[----:B------:R-:W-:Y:S01]  /*1eea0*/  MOV R3, RZ ;  /* 0x000000ff00037202 */ /* 0x000fe20000000f00 */
[----:B------:R-:W-:Y:S01]  /*1eeb0*/  IMAD.MOV.U32 R0, RZ, RZ, 0x1c1f ;  /* 0x00001c1fff007424 */ /* 0x000fe200078e00ff */
[----:B-1----:R-:W-:Y:S02]  /*1eec0*/  MOV R2, 0x1eee0 ;  /* 0x0001eee000027802 */ /* 0x002fe40000000f00 */
[----:B--23-5:R-:W-:Y:S05]  /*1eed0*/  CALL.REL.NOINC `($__internal_23_$__cuda_sm70_shflsync_idx_p) ;  /* 0x000014c000007944 */ /* 0x02cfea0003c00000 */
[----:B------:R-:W-:Y:S05]  /*1eee0*/  BRA `(.L_x_1390) ;  /* 0xfffe9a2000007947 */ /* 0x000fea000383ffff */
.L_x_1251:
[----:B-1----:R-:W-:Y:S01]  /*1eef0*/  IMAD.MOV.U32 R5, RZ, RZ, R10 ;  /* 0x000000ffff057224 */ /* 0x002fe200078e000a */
[----:B------:R-:W-:Y:S01]  /*1ef00*/  MOV R3, 0x1 ;  /* 0x0000000100037802 */ /* 0x000fe20000000f00 */
[----:B------:R-:W-:Y:S01]  /*1ef10*/  IMAD.MOV.U32 R0, RZ, RZ, 0x1c1f ;  /* 0x00001c1fff007424 */ /* 0x000fe200078e00ff */
[----:B------:R-:W-:-:S02]  /*1ef20*/  MOV R2, 0x1ef40 ;  /* 0x0001ef4000027802 */ /* 0x000fc40000000f00 */
[----:B---345:R-:W-:Y:S05]  /*1ef30*/  CALL.REL.NOINC `($__internal_23_$__cuda_sm70_shflsync_idx_p) ;  /* 0x0000146000007944 */ /* 0x038fea0003c00000 */
[----:B------:R-:W-:Y:S01]  /*1ef40*/  IMAD.MOV.U32 R8, RZ, RZ, R0 ;  /* 0x000000ffff087224 */ /* 0x000fe200078e0000 */
[----:B------:R-:W-:Y:S01]  /*1ef50*/  MOV R3, 0x1 ;  /* 0x0000000100037802 */ /* 0x000fe20000000f00 */
[----:B------:R-:W-:Y:S01]  /*1ef60*/  IMAD.MOV.U32 R5, RZ, RZ, R11 ;  /* 0x000000ffff057224 */ /* 0x000fe200078e000b */
[----:B------:R-:W-:-:S02]  /*1ef70*/  MOV R0, 0x1c1f ;  /* 0x00001c1f00007802 */ /* 0x000fc40000000f00 */
[----:B------:R-:W-:Y:S02]  /*1ef80*/  MOV R2, 0x1efa0 ;  /* 0x0001efa000027802 */ /* 0x000fe40000000f00 */
[----:B------:R-:W-:Y:S05]  /*1ef90*/  CALL.REL.NOINC `($__internal_23_$__cuda_sm70_shflsync_idx_p) ;  /* 0x0000140000007944 */ /* 0x000fea0003c00000 */
[----:B------:R-:W-:Y:S05]  /*1efa0*/  BRA `(.L_x_1391) ;  /* 0xfffe9b2000007947 */ /* 0x000fea000383ffff */
.L_x_1254:
[----:B-1----:R-:W-:Y:S01]  /*1efb0*/  IMAD.MOV.U32 R5, RZ, RZ, R10 ;  /* 0x000000ffff057224 */ /* 0x002fe200078e000a */
[----:B------:R-:W-:Y:S01]  /*1efc0*/  MOV R3, 0x2 ;  /* 0x0000000200037802 */ /* 0x000fe20000000f00 */
[----:B------:R-:W-:Y:S01]  /*1efd0*/  IMAD.MOV.U32 R0, RZ, RZ, 0x1c1f ;  /* 0x00001c1fff007424 */ /* 0x000fe200078e00ff */
[----:B------:R-:W-:Y:S02]  /*1efe0*/  MOV R2, 0x1f000 ;  /* 0x0001f00000027802 */ /* 0x000fe40000000f00 */
[----:B--2345:R-:W-:Y:S05]  /*1eff0*/  CALL.REL.NOINC `($__internal_23_$__cuda_sm70_shflsync_idx_p) ;  /* 0x000013a000007944 */ /* 0x03cfea0003c00000 */
[----:B------:R-:W-:Y:S01]  /*1f000*/  MOV R8, R0 ;  /* 0x0000000000087202 */ /* 0x000fe20000000f00 */
[----:B------:R-:W-:Y:S05]  /*1f010*/  BRA `(.L_x_1392) ;  /* 0xfffe9c5000007947 */ /* 0x000fea000383ffff */
.L_x_1255:
[----:B-1----:R-:W-:Y:S01]  /*1f020*/  IMAD.MOV.U32 R5, RZ, RZ, R11 ;  /* 0x000000ffff057224 */ /* 0x002fe200078e000b */
[----:B------:R-:W-:Y:S01]  /*1f030*/  MOV R3, 0x2 ;  /* 0x0000000200037802 */ /* 0x000fe20000000f00 */
[----:B------:R-:W-:Y:S01]  /*1f040*/  IMAD.MOV.U32 R0, RZ, RZ, 0x1c1f ;  /* 0x00001c1fff007424 */ /* 0x000fe200078e00ff */
[----:B------:R-:W-:Y:S02]  /*1f050*/  MOV R2, 0x1f070 ;  /* 0x0001f07000027802 */ /* 0x000fe40000000f00 */
[----:B--2345:R-:W-:Y:S05]  /*1f060*/  CALL.REL.NOINC `($__internal_23_$__cuda_sm70_shflsync_idx_p) ;  /* 0x0000133000007944 */ /* 0x03cfea0003c00000 */
[----:B------:R-:W-:Y:S05]  /*1f070*/  BRA `(.L_x_1393) ;  /* 0xfffe9c1000007947 */ /* 0x000fea000383ffff */
.L_x_1258:
[----:B--2---:R-:W-:Y:S01]  /*1f080*/  IMAD.MOV.U32 R5, RZ, RZ, R10 ;  /* 0x000000ffff057224 */ /* 0x004fe200078e000a */
[----:B------:R-:W-:Y:S01]  /*1f090*/  MOV R3, 0x3 ;  /* 0x0000000300037802 */ /* 0x000fe20000000f00 */
[----:B---3--:R-:W-:Y:S01]  /*1f0a0*/  IMAD.MOV.U32 R0, RZ, RZ, 0x1c1f ;  /* 0x00001c1fff007424 */ /* 0x008fe200078e00ff */
[----:B------:R-:W-:-:S02]  /*1f0b0*/  MOV R2, 0x1f0d0 ;  /* 0x0001f0d000027802 */ /* 0x000fc40000000f00 */
[----:B-1--45:R-:W-:Y:S05]  /*1f0c0*/  CALL.REL.NOINC `($__internal_23_$__cuda_sm70_shflsync_idx_p) ;  /* 0x000012d000007944 */ /* 0x032fea0003c00000 */
[----:B------:R-:W-:Y:S01]  /*1f0d0*/  IMAD.MOV.U32 R6, RZ, RZ, R0 ;  /* 0x000000ffff067224 */ /* 0x000fe200078e0000 */
[----:B------:R-:W-:Y:S01]  /*1f0e0*/  MOV R3, 0x3 ;  /* 0x0000000300037802 */ /* 0x000fe20000000f00 */
[----:B------:R-:W-:Y:S01]  /*1f0f0*/  IMAD.MOV.U32 R5, RZ, RZ, R11 ;  /* 0x000000ffff057224 */ /* 0x000fe200078e000b */
[----:B------:R-:W-:-:S02]  /*1f100*/  MOV R0, 0x1c1f ;  /* 0x00001c1f00007802 */ /* 0x000fc40000000f00 */
[----:B------:R-:W-:Y:S02]  /*1f110*/  MOV R2, 0x1f130 ;  /* 0x0001f13000027802 */ /* 0x000fe40000000f00 */
[----:B------:R-:W-:Y:S05]  /*1f120*/  CALL.REL.NOINC `($__internal_23_$__cuda_sm70_shflsync_idx_p) ;  /* 0x0000127000007944 */ /* 0x000fea0003c00000 */
[----:B------:R-:W-:Y:S05]  /*1f130*/  BRA `(.L_x_1394) ;  /* 0xfffe9d0000007947 */ /* 0x000fea000383ffff */
.L_x_1315:
[----:B------:R-:W-:Y:S01]  /*1f140*/  IMAD.MOV.U32 R0, RZ, RZ, R247 ;  /* 0x000000ffff007224 */ /* 0x000fe200078e00f7 */
[----:B------:R-:W-:Y:S02]  /*1f150*/  MOV R3, 0x2 ;  /* 0x0000000200037802 */ /* 0x000fe40000000f00 */
[----:B------:R-:W-:Y:S02]  /*1f160*/  MOV R2, 0x1f180 ;  /* 0x0001f18000027802 */ /* 0x000fe40000000f00 */
[----:B------:R-:W-:Y:S05]  /*1f170*/  CALL.REL.NOINC `($__internal_22_$__cuda_sm70_shflsync_bfly_p) ;  /* 0x000011e000007944 */ /* 0x000fea0003c00000 */
[----:B------:R-:W-:Y:S05]  /*1f180*/  BRA `(.L_x_1395) ;  /* 0xffffa62000007947 */ /* 0x000fea000383ffff */
.L_x_1316:
[----:B------:R-:W-:Y:S01]  /*1f190*/  IMAD.MOV.U32 R0, RZ, RZ, R7 ;  /* 0x000000ffff007224 */ /* 0x000fe200078e0007 */
[----:B------:R-:W-:Y:S02]  /*1f1a0*/  MOV R3, 0x1 ;  /* 0x0000000100037802 */ /* 0x000fe40000000f00 */
[----:B------:R-:W-:Y:S02]  /*1f1b0*/  MOV R2, 0x1f1d0 ;  /* 0x0001f1d000027802 */ /* 0x000fe40000000f00 */
[----:B-1----:R-:W-:Y:S05]  /*1f1c0*/  CALL.REL.NOINC `($__internal_22_$__cuda_sm70_shflsync_bfly_p) ;  /* 0x0000119000007944 */ /* 0x002fea0003c00000 */
[----:B------:R-:W-:Y:S01]  /*1f1d0*/  FADD.FTZ R7, R7, R0 ;  /* 0x0000000007077221 */ /* 0x000fe20000010000 */
[----:B------:R-:W-:Y:S02]  /*1f1e0*/  MOV R0, R246 ;  /* 0x000000f600007202 */ /* 0x000fe40000000f00 */
[----:B------:R-:W-:Y:S02]  /*1f1f0*/  MOV R3, 0x2 ;  /* 0x0000000200037802 */ /* 0x000fe40000000f00 */
[----:B------:R-:W-:-:S02]  /*1f200*/  MOV R2, 0x1f220 ;  /* 0x0001f22000027802 */ /* 0x000fc40000000f00 */
[----:B------:R-:W-:Y:S05]  /*1f210*/  CALL.REL.NOINC `($__internal_22_$__cuda_sm70_shflsync_bfly_p) ;  /* 0x0000114000007944 */ /* 0x000fea0003c00000 */
[----:B------:R-:W-:Y:S01]  /*1f220*/  FADD.FTZ R5, R246, R0 ;  /* 0x00000000f6057221 */ /* 0x000fe20000010000 */
[----:B------:R-:W-:-:S02]  /*1f230*/  MOV R3, 0x1 ;  /* 0x0000000100037802 */ /* 0x000fc40000000f00 */
[----:B------:R-:W-:Y:S02]  /*1f240*/  MOV R2, 0x1f270 ;  /* 0x0001f27000027802 */ /* 0x000fe40000000f00 */
[----:B------:R-:W-:Y:S02]  /*1f250*/  MOV R0, R5 ;  /* 0x0000000500007202 */ /* 0x000fe40000000f00 */
[----:B------:R-:W-:Y:S05]  /*1f260*/  CALL.REL.NOINC `($__internal_22_$__cuda_sm70_shflsync_bfly_p) ;  /* 0x000010f000007944 */ /* 0x000fea0003c00000 */
[----:B------:R-:W-:Y:S01]  /*1f270*/  FADD.FTZ R4, R5, R0 ;  /* 0x0000000005047221 */ /* 0x000fe20000010000 */
[----:B------:R-:W-:Y:S02]  /*1f280*/  MOV R0, R251 ;  /* 0x000000fb00007202 */ /* 0x000fe40000000f00 */
[----:B------:R-:W-:Y:S02]  /*1f290*/  MOV R3, 0x2 ;  /* 0x0000000200037802 */ /* 0x000fe40000000f00 */
[----:B------:R-:W-:Y:S02]  /*1f2a0*/  MOV R2, 0x1f2c0 ;  /* 0x0001f2c000027802 */ /* 0x000fe40000000f00 */
[----:B------:R-:W-:Y:S05]  /*1f2b0*/  CALL.REL.NOINC `($__internal_22_$__cuda_sm70_shflsync_bfly_p) ;  /* 0x000010a000007944 */ /* 0x000fea0003c00000 */
[----:B------:R-:W-:Y:S01]  /*1f2c0*/  FADD.FTZ R6, R251, R0 ;  /* 0x00000000fb067221 */ /* 0x000fe20000010000 */
[----:B------:R-:W-:Y:S02]  /*1f2d0*/  MOV R3, 0x1 ;  /* 0x0000000100037802 */ /* 0x000fe40000000f00 */
[----:B------:R-:W-:-:S02]  /*1f2e0*/  MOV R2, 0x1f310 ;  /* 0x0001f31000027802 */ /* 0x000fc40000000f00 */
        /* <DEDUP_REMOVED lines=9> */
[----:B------:R-:W-:Y:S02]  /*1f380*/  MOV R2, 0x1f3b0 ;  /* 0x0001f3b000027802 */ /* 0x000fe40000000f00 */
[----:B------:R-:W-:-:S02]  /*1f390*/  MOV R0, R5 ;  /* 0x0000000500007202 */ /* 0x000fc40000000f00 */
[----:B------:R-:W-:Y:S05]  /*1f3a0*/  CALL.REL.NOINC `($__internal_22_$__cuda_sm70_shflsync_bfly_p) ;  /* 0x00000fb000007944 */ /* 0x000fea0003c00000 */
[----:B------:R-:W-:Y:S01]  /*1f3b0*/  MOV R8, R0 ;  /* 0x0000000000087202 */ /* 0x000fe20000000f00 */
[----:B------:R-:W-:Y:S05]  /*1f3c0*/  BRA `(.L_x_1396) ;  /* 0xffffa4d000007947 */ /* 0x000fea000383ffff */
.L_x_1323:
[----:B-1234-:R-:W-:Y:S01]  /*1f3d0*/  IMAD.MOV.U32 R5, RZ, RZ, R12 ;  /* 0x000000ffff057224 */ /* 0x01efe200078e000c */
[----:B------:R-:W-:Y:S01]  /*1f3e0*/  MOV R3, RZ ;  /* 0x000000ff00037202 */ /* 0x000fe20000000f00 */
[----:B------:R-:W-:Y:S01]  /*1f3f0*/  IMAD.MOV.U32 R0, RZ, RZ, 0x1c1f ;  /* 0x00001c1fff007424 */ /* 0x000fe200078e00ff */
[----:B------:R-:W-:-:S02]  /*1f400*/  MOV R2, 0x1f420 ;  /* 0x0001f42000027802 */ /* 0x000fc40000000f00 */
[----:B------:R-:W-:Y:S05]  /*1f410*/  CALL.REL.NOINC `($__internal_23_$__cuda_sm70_shflsync_idx_p) ;  /* 0x00000f8000007944 */ /* 0x000fea0003c00000 */
[----:B------:R-:W-:Y:S01]  /*1f420*/  MOV R10, R0 ;  /* 0x00000000000a7202 */ /* 0x000fe20000000f00 */
[----:B------:R-:W-:Y:S05]  /*1f430*/  BRA `(.L_x_1397) ;  /* 0xffffbf4000007947 */ /* 0x000fea000383ffff */
.L_x_1324:
[----:B------:R-:W-:Y:S01]  /*1f440*/  IMAD.MOV.U32 R5, RZ, RZ, R13 ;  /* 0x000000ffff057224 */ /* 0x000fe200078e000d */
[----:B------:R-:W-:Y:S01]  /*1f450*/  MOV R3, RZ ;  /* 0x000000ff00037202 */ /* 0x000fe20000000f00 */
[----:B------:R-:W-:Y:S01]  /*1f460*/  IMAD.MOV.U32 R0, RZ, RZ, 0x1c1f ;  /* 0x00001c1fff007424 */ /* 0x000fe200078e00ff */
[----:B------:R-:W-:-:S02]  /*1f470*/  MOV R2, 0x1f490 ;  /* 0x0001f49000027802 */ /* 0x000fc40000000f00 */
[----:B-12---:R-:W-:Y:S05]  /*1f480*/  CALL.REL.NOINC `($__internal_23_$__cuda_sm70_shflsync_idx_p) ;  /* 0x00000f1000007944 */ /* 0x006fea0003c00000 */
[----:B------:R-:W-:Y:S05]  /*1f490*/  BRA `(.L_x_1398) ;  /* 0xffffbf0000007947 */ /* 0x000fea000383ffff */
.L_x_1327:
[----:B------:R-:W-:Y:S01]  /*1f4a0*/  IMAD.MOV.U32 R5, RZ, RZ, R12 ;  /* 0x000000ffff057224 */ /* 0x000fe200078e000c */
[----:B--2---:R-:W-:Y:S01]  /*1f4b0*/  MOV R3, 0x1 ;  /* 0x0000000100037802 */ /* 0x004fe20000000f00 */
[----:B----4-:R-:W-:Y:S01]  /*1f4c0*/  IMAD.MOV.U32 R0, RZ, RZ, 0x1c1f ;  /* 0x00001c1fff007424 */ /* 0x010fe200078e00ff */
[----:B------:R-:W-:-:S02]  /*1f4d0*/  MOV R2, 0x1f4f0 ;  /* 0x0001f4f000027802 */ /* 0x000fc40000000f00 */
[----:B-1-3--:R-:W-:Y:S05]  /*1f4e0*/  CALL.REL.NOINC `($__internal_23_$__cuda_sm70_shflsync_idx_p) ;  /* 0x00000eb000007944 */ /* 0x00afea0003c00000 */
[----:B------:R-:W-:Y:S01]  /*1f4f0*/  IMAD.MOV.U32 R10, RZ, RZ, R0 ;  /* 0x000000ffff0a7224 */ /* 0x000fe200078e0000 */
[----:B------:R-:W-:Y:S01]  /*1f500*/  MOV R3, 0x1 ;  /* 0x0000000100037802 */ /* 0x000fe20000000f00 */
[----:B------:R-:W-:Y:S01]  /*1f510*/  IMAD.MOV.U32 R5, RZ, RZ, R13 ;  /* 0x000000ffff057224 */ /* 0x000fe200078e000d */
[----:B------:R-:W-:-:S02]  /*1f520*/  MOV R0, 0x1c1f ;  /* 0x00001c1f00007802 */ /* 0x000fc40000000f00 */
[----:B------:R-:W-:Y:S02]  /*1f530*/  MOV R2, 0x1f550 ;  /* 0x0001f55000027802 */ /* 0x000fe40000000f00 */
[----:B------:R-:W-:Y:S05]  /*1f540*/  CALL.REL.NOINC `($__internal_23_$__cuda_sm70_shflsync_idx_p) ;  /* 0x00000e5000007944 */ /* 0x000fea0003c00000 */
[----:B------:R-:W-:Y:S05]  /*1f550*/  BRA `(.L_x_1399) ;  /* 0xffffbfc000007947 */ /* 0x000fea000383ffff */
.L_x_1330:
[----:B------:R-:W-:Y:S01]  /*1f560*/  IMAD.MOV.U32 R5, RZ, RZ, R12 ;  /* 0x000000ffff057224 */ /* 0x000fe200078e000c */
[----:B-1----:R-:W-:Y:S01]  /*1f570*/  MOV R3, 0x2 ;  /* 0x0000000200037802 */ /* 0x002fe20000000f00 */
[----:B----4-:R-:W-:Y:S01]  /*1f580*/  IMAD.MOV.U32 R0, RZ, RZ, 0x1c1f ;  /* 0x00001c1fff007424 */ /* 0x010fe200078e00ff */
[----:B------:R-:W-:Y:S02]  /*1f590*/  MOV R2, 0x1f5b0 ;  /* 0x0001f5b000027802 */ /* 0x000fe40000000f00 */
[----:B--23--:R-:W-:Y:S05]  /*1f5a0*/  CALL.REL.NOINC `($__internal_23_$__cuda_sm70_shflsync_idx_p) ;  /* 0x00000df000007944 */ /* 0x00cfea0003c00000 */
[----:B------:R-:W-:Y:S01]  /*1f5b0*/  MOV R10, R0 ;  /* 0x00000000000a7202 */ /* 0x000fe20000000f00 */
[----:B------:R-:W-:Y:S05]  /*1f5c0*/  BRA `(.L_x_1400) ;  /* 0xffffc0d000007947 */ /* 0x000fea000383ffff */
.L_x_1331:
[----:B------:R-:W-:Y:S01]  /*1f5d0*/  IMAD.MOV.U32 R5, RZ, RZ, R13 ;  /* 0x000000ffff057224 */ /* 0x000fe200078e000d */
[----:B------:R-:W-:Y:S01]  /*1f5e0*/  MOV R3, 0x2 ;  /* 0x0000000200037802 */ /* 0x000fe20000000f00 */
[----:B----4-:R-:W-:Y:S01]  /*1f5f0*/  IMAD.MOV.U32 R0, RZ, RZ, 0x1c1f ;  /* 0x00001c1fff007424 */ /* 0x010fe200078e00ff */
[----:B------:R-:W-:Y:S02]  /*1f600*/  MOV R2, 0x1f620 ;  /* 0x0001f62000027802 */ /* 0x000fe40000000f00 */
[----:B-123--:R-:W-:Y:S05]  /*1f610*/  CALL.REL.NOINC `($__internal_23_$__cuda_sm70_shflsync_idx_p) ;  /* 0x00000d8000007944 */ /* 0x00efea0003c00000 */
[----:B------:R-:W-:Y:S05]  /*1f620*/  BRA `(.L_x_1401) ;  /* 0xffffc09000007947 */ /* 0x000fea000383ffff */
.L_x_1334:
[----:B------:R-:W-:Y:S01]  /*1f630*/  IMAD.MOV.U32 R5, RZ, RZ, R12 ;  /* 0x000000ffff057224 */ /* 0x000fe200078e000c */
[----:B-1----:R-:W-:Y:S01]  /*1f640*/  MOV R3, 0x3 ;  /* 0x0000000300037802 */ /* 0x002fe20000000f00 */
[----:B------:R-:W-:Y:S01]  /*1f650*/  IMAD.MOV.U32 R0, RZ, RZ, 0x1c1f ;  /* 0x00001c1fff007424 */ /* 0x000fe200078e00ff */
[----:B------:R-:W-:-:S02]  /*1f660*/  MOV R2, 0x1f680 ;  /* 0x0001f68000027802 */ /* 0x000fc40000000f00 */
[----:B--234-:R-:W-:Y:S05]  /*1f670*/  CALL.REL.NOINC `($__internal_23_$__cuda_sm70_shflsync_idx_p) ;  /* 0x00000d2000007944 */ /* 0x01cfea0003c00000 */
[----:B------:R-:W-:Y:S01]  /*1f680*/  IMAD.MOV.U32 R6, RZ, RZ, R0 ;  /* 0x000000ffff067224 */ /* 0x000fe200078e0000 */
[----:B------:R-:W-:Y:S01]  /*1f690*/  MOV R3, 0x3 ;  /* 0x0000000300037802 */ /* 0x000fe20000000f00 */
[----:B------:R-:W-:Y:S01]  /*1f6a0*/  IMAD.MOV.U32 R5, RZ, RZ, R13 ;  /* 0x000000ffff057224 */ /* 0x000fe200078e000d */
[----:B------:R-:W-:-:S02]  /*1f6b0*/  MOV R0, 0x1c1f ;  /* 0x00001c1f00007802 */ /* 0x000fc40000000f00 */
[----:B------:R-:W-:Y:S02]  /*1f6c0*/  MOV R2, 0x1f6e0 ;  /* 0x0001f6e000027802 */ /* 0x000fe40000000f00 */
[----:B------:R-:W-:Y:S05]  /*1f6d0*/  CALL.REL.NOINC `($__internal_23_$__cuda_sm70_shflsync_idx_p) ;  /* 0x00000cc000007944 */ /* 0x000fea0003c00000 */
[----:B------:R-:W-:Y:S05]  /*1f6e0*/  BRA `(.L_x_1402) ;  /* 0xffffc16000007947 */ /* 0x000fea000383ffff */
.L_x_1336:
[----:B------:R-:W-:Y:S01]  /*1f6f0*/  IMAD.MOV.U32 R5, RZ, RZ, R17 ;  /* 0x000000ffff057224 */ /* 0x000fe200078e0011 */
[----:B------:R-:W-:Y:S01]  /*1f700*/  MOV R3, RZ ;  /* 0x000000ff00037202 */ /* 0x000fe20000000f00 */
[----:B------:R-:W-:Y:S01]  /*1f710*/  IMAD.MOV.U32 R0, RZ, RZ, 0x1c1f ;  /* 0x00001c1fff007424 */ /* 0x000fe200078e00ff */
[----:B------:R-:W-:Y:S02]  /*1f720*/  MOV R2, 0x1f740 ;  /* 0x0001f74000027802 */ /* 0x000fe40000000f00 */
[----:B------:R-:W-:Y:S05]  /*1f730*/  CALL.REL.NOINC `($__internal_23_$__cuda_sm70_shflsync_idx_p) ;  /* 0x00000c6000007944 */ /* 0x000fea0003c00000 */
[----:B------:R-:W-:Y:S01]  /*1f740*/  MOV R4, R0 ;  /* 0x0000000000047202 */ /* 0x000fe20000000f00 */
[----:B------:R-:W-:Y:S05]  /*1f750*/  BRA `(.L_x_1403) ;  /* 0xffffc47000007947 */ /* 0x000fea000383ffff */
.L_x_1337:
[----:B------:R-:W-:Y:S01]  /*1f760*/  IMAD.MOV.U32 R5, RZ, RZ, R25 ;  /* 0x000000ffff057224 */ /* 0x000fe200078e0019 */
[----:B------:R-:W-:Y:S01]  /*1f770*/  MOV R3, RZ ;  /* 0x000000ff00037202 */ /* 0x000fe20000000f00 */
[----:B------:R-:W-:Y:S01]  /*1f780*/  IMAD.MOV.U32 R0, RZ, RZ, 0x1c1f ;  /* 0x00001c1fff007424 */ /* 0x000fe200078e00ff */
[----:B------:R-:W-:Y:S02]  /*1f790*/  MOV R2, 0x1f7b0 ;  /* 0x0001f7b000027802 */ /* 0x000fe40000000f00 */
[----:B-12---:R-:W-:Y:S05]  /*1f7a0*/  CALL.REL.NOINC `($__internal_23_$__cuda_sm70_shflsync_idx_p) ;  /* 0x00000bf000007944 */ /* 0x006fea0003c00000 */
[----:B------:R-:W-:Y:S05]  /*1f7b0*/  BRA `(.L_x_1404) ;  /* 0xffffc43000007947 */ /* 0x000fea000383ffff */
.L_x_1340:
[----:B------:R-:W-:Y:S01]  /*1f7c0*/  IMAD.MOV.U32 R5, RZ, RZ, R17 ;  /* 0x000000ffff057224 */ /* 0x000fe200078e0011 */
[----:B----4-:R-:W-:Y:S01]  /*1f7d0*/  MOV R3, 0x1 ;  /* 0x0000000100037802 */ /* 0x010fe20000000f00 */
[----:B------:R-:W-:Y:S01]  /*1f7e0*/  IMAD.MOV.U32 R0, RZ, RZ, 0x1c1f ;  /* 0x00001c1fff007424 */ /* 0x000fe200078e00ff */
[----:B------:R-:W-:-:S02]  /*1f7f0*/  MOV R2, 0x1f810 ;  /* 0x0001f81000027802 */ /* 0x000fc40000000f00 */
[----:B-123--:R-:W-:Y:S05]  /*1f800*/  CALL.REL.NOINC `($__internal_23_$__cuda_sm70_shflsync_idx_p) ;  /* 0x00000b9000007944 */ /* 0x00efea0003c00000 */
[----:B------:R-:W-:Y:S01]  /*1f810*/  IMAD.MOV.U32 R4, RZ, RZ, R0 ;  /* 0x000000ffff047224 */ /* 0x000fe200078e0000 */
[----:B------:R-:W-:Y:S01]  /*1f820*/  MOV R3, 0x1 ;  /* 0x0000000100037802 */ /* 0x000fe20000000f00 */
[----:B------:R-:W-:Y:S01]  /*1f830*/  IMAD.MOV.U32 R5, RZ, RZ, R25 ;  /* 0x000000ffff057224 */ /* 0x000fe200078e0019 */
[----:B------:R-:W-:-:S02]  /*1f840*/  MOV R0, 0x1c1f ;  /* 0x00001c1f00007802 */ /* 0x000fc40000000f00 */
[----:B------:R-:W-:Y:S02]  /*1f850*/  MOV R2, 0x1f870 ;  /* 0x0001f87000027802 */ /* 0x000fe40000000f00 */
[----:B------:R-:W-:Y:S05]  /*1f860*/  CALL.REL.NOINC `($__internal_23_$__cuda_sm70_shflsync_idx_p) ;  /* 0x00000b3000007944 */ /* 0x000fea0003c00000 */
[----:B------:R-:W-:Y:S05]  /*1f870*/  BRA `(.L_x_1405) ;  /* 0xffffc85000007947 */ /* 0x000fea000383ffff */
.L_x_1343:
[----:B------:R-:W-:Y:S01]  /*1f880*/  IMAD.MOV.U32 R5, RZ, RZ, R17 ;  /* 0x000000ffff057224 */ /* 0x000fe200078e0011 */
[----:B----4-:R-:W-:Y:S01]  /*1f890*/  MOV R3, 0x2 ;  /* 0x0000000200037802 */ /* 0x010fe20000000f00 */
[----:B------:R-:W-:Y:S01]  /*1f8a0*/  IMAD.MOV.U32 R0, RZ, RZ, 0x1c1f ;  /* 0x00001c1fff007424 */ /* 0x000fe200078e00ff */
[----:B------:R-:W-:Y:S02]  /*1f8b0*/  MOV R2, 0x1f8d0 ;  /* 0x0001f8d000027802 */ /* 0x000fe40000000f00 */
[----:B-123--:R-:W-:Y:S05]  /*1f8c0*/  CALL.REL.NOINC `($__internal_23_$__cuda_sm70_shflsync_idx_p) ;  /* 0x00000ad000007944 */ /* 0x00efea0003c00000 */
[----:B------:R-:W-:Y:S01]  /*1f8d0*/  MOV R4, R0 ;  /* 0x0000000000047202 */ /* 0x000fe20000000f00 */
[----:B------:R-:W-:Y:S05]  /*1f8e0*/  BRA `(.L_x_1406) ;  /* 0xffffcb4000007947 */ /* 0x000fea000383ffff */
.L_x_1344:
[----:B------:R-:W-:Y:S01]  /*1f8f0*/  IMAD.MOV.U32 R5, RZ, RZ, R25 ;  /* 0x000000ffff057224 */ /* 0x000fe200078e0019 */
[----:B----4-:R-:W-:Y:S01]  /*1f900*/  MOV R3, 0x2 ;  /* 0x0000000200037802 */ /* 0x010fe20000000f00 */
[----:B------:R-:W-:Y:S01]  /*1f910*/  IMAD.MOV.U32 R0, RZ, RZ, 0x1c1f ;  /* 0x00001c1fff007424 */ /* 0x000fe200078e00ff */
[----:B------:R-:W-:Y:S02]  /*1f920*/  MOV R2, 0x1f940 ;  /* 0x0001f94000027802 */ /* 0x000fe40000000f00 */
[----:B-123--:R-:W-:Y:S05]  /*1f930*/  CALL.REL.NOINC `($__internal_23_$__cuda_sm70_shflsync_idx_p) ;  /* 0x00000a6000007944 */ /* 0x00efea0003c00000 */
[----:B------:R-:W-:Y:S05]  /*1f940*/  BRA `(.L_x_1407) ;  /* 0xffffcb0000007947 */ /* 0x000fea000383ffff */
.L_x_1347:
[----:B------:R-:W-:Y:S01]  /*1f950*/  IMAD.MOV.U32 R5, RZ, RZ, R17 ;  /* 0x000000ffff057224 */ /* 0x000fe200078e0011 */
[----:B--2---:R-:W-:Y:S01]  /*1f960*/  MOV R3, 0x3 ;  /* 0x0000000300037802 */ /* 0x004fe20000000f00 */
[----:B-1----:R-:W-:Y:S01]  /*1f970*/  IMAD.MOV.U32 R0, RZ, RZ, 0x1c1f ;  /* 0x00001c1fff007424 */ /* 0x002fe200078e00ff */
[----:B------:R-:W-:-:S02]  /*1f980*/  MOV R2, 0x1f9a0 ;  /* 0x0001f9a000027802 */ /* 0x000fc40000000f00 */
[----:B---34-:R-:W-:Y:S05]  /*1f990*/  CALL.REL.NOINC `($__internal_23_$__cuda_sm70_shflsync_idx_p) ;  /* 0x00000a0000007944 */ /* 0x018fea0003c00000 */
[----:B------:R-:W-:Y:S01]  /*1f9a0*/  IMAD.MOV.U32 R4, RZ, RZ, R0 ;  /* 0x000000ffff047224 */ /* 0x000fe200078e0000 */
[----:B------:R-:W-:Y:S01]  /*1f9b0*/  MOV R3, 0x3 ;  /* 0x0000000300037802 */ /* 0x000fe20000000f00 */
[----:B------:R-:W-:Y:S01]  /*1f9c0*/  IMAD.MOV.U32 R5, RZ, RZ, R25 ;  /* 0x000000ffff057224 */ /* 0x000fe200078e0019 */
[----:B------:R-:W-:-:S02]  /*1f9d0*/  MOV R0, 0x1c1f ;  /* 0x00001c1f00007802 */ /* 0x000fc40000000f00 */
[----:B------:R-:W-:Y:S02]  /*1f9e0*/  MOV R2, 0x1fa00 ;  /* 0x0001fa0000027802 */ /* 0x000fe40000000f00 */
[----:B------:R-:W-:Y:S05]  /*1f9f0*/  CALL.REL.NOINC `($__internal_23_$__cuda_sm70_shflsync_idx_p) ;  /* 0x000009a000007944 */ /* 0x000fea0003c00000 */
[----:B------:R-:W-:Y:S05]  /*1fa00*/  BRA `(.L_x_1408) ;  /* 0xffffcdd000007947 */ /* 0x000fea000383ffff */
.L_x_1351:
[----:B------:R-:W-:Y:S01]  /*1fa10*/  IMAD.MOV.U32 R5, RZ, RZ, R9 ;  /* 0x000000ffff057224 */ /* 0x000fe200078e0009 */
[----:B------:R-:W-:Y:S01]  /*1fa20*/  MOV R3, RZ ;  /* 0x000000ff00037202 */ /* 0x000fe20000000f00 */
[----:B------:R-:W-:Y:S01]  /*1fa30*/  IMAD.MOV.U32 R0, RZ, RZ, 0x1c1f ;  /* 0x00001c1fff007424 */ /* 0x000fe200078e00ff */
[----:B------:R-:W-:Y:S02]  /*1fa40*/  MOV R2, 0x1fa60 ;  /* 0x0001fa6000027802 */ /* 0x000fe40000000f00 */
[----:B------:R-:W-:Y:S05]  /*1fa50*/  CALL.REL.NOINC `($__internal_23_$__cuda_sm70_shflsync_idx_p) ;  /* 0x0000094000007944 */ /* 0x000fea0003c00000 */
[----:B------:R-:W-:Y:S01]  /*1fa60*/  MOV R8, R0 ;  /* 0x0000000000087202 */ /* 0x000fe20000000f00 */
[----:B------:R-:W-:Y:S05]  /*1fa70*/  BRA `(.L_x_1409) ;  /* 0xffffd8b000007947 */ /* 0x000fea000383ffff */
.L_x_1352:
[----:B------:R-:W-:Y:S01]  /*1fa80*/  IMAD.MOV.U32 R5, RZ, RZ, R12 ;  /* 0x000000ffff057224 */ /* 0x000fe200078e000c */
[----:B------:R-:W-:Y:S01]  /*1fa90*/  MOV R3, RZ ;  /* 0x000000ff00037202 */ /* 0x000fe20000000f00 */
[----:B------:R-:W-:Y:S01]  /*1faa0*/  IMAD.MOV.U32 R0, RZ, RZ, 0x1c1f ;  /* 0x00001c1fff007424 */ /* 0x000fe200078e00ff */
[----:B------:R-:W-:Y:S02]  /*1fab0*/  MOV R2, 0x1fad0 ;  /* 0x0001fad000027802 */ /* 0x000fe40000000f00 */
[----:B-12---:R-:W-:Y:S05]  /*1fac0*/  CALL.REL.NOINC `($__internal_23_$__cuda_sm70_shflsync_idx_p) ;  /* 0x000008d000007944 */ /* 0x006fea0003c00000 */
[----:B------:R-:W-:Y:S05]  /*1fad0*/  BRA `(.L_x_1410) ;  /* 0xffffd87000007947 */ /* 0x000fea000383ffff */
.L_x_1355:
[----:B--2---:R-:W-:Y:S01]  /*1fae0*/  IMAD.MOV.U32 R5, RZ, RZ, R9 ;  /* 0x000000ffff057224 */ /* 0x004fe200078e0009 */
[----:B------:R-:W-:Y:S01]  /*1faf0*/  MOV R3, 0x1 ;  /* 0x0000000100037802 */ /* 0x000fe20000000f00 */
        /* <DEDUP_REMOVED lines=10> */
.L_x_1358:
[----:B-1----:R-:W-:Y:S01]  /*1fba0*/  IMAD.MOV.U32 R5, RZ, RZ, R9 ;  /* 0x000000ffff057224 */ /* 0x002fe200078e0009 */
[----:B------:R-:W-:Y:S01]  /*1fbb0*/  MOV R3, 0x2 ;  /* 0x0000000200037802 */ /* 0x000fe20000000f00 */
[----:B----4-:R-:W-:Y:S01]  /*1fbc0*/  IMAD.MOV.U32 R0, RZ, RZ, 0x1c1f ;  /* 0x00001c1fff007424 */ /* 0x010fe200078e00ff */
[----:B------:R-:W-:Y:S02]  /*1fbd0*/  MOV R2, 0x1fbf0 ;  /* 0x0001fbf000027802 */ /* 0x000fe40000000f00 */
[----:B--23--:R-:W-:Y:S05]  /*1fbe0*/  CALL.REL.NOINC `($__internal_23_$__cuda_sm70_shflsync_idx_p) ;  /* 0x000007b000007944 */ /* 0x00cfea0003c00000 */
[----:B------:R-:W-:Y:S01]  /*1fbf0*/  MOV R8, R0 ;  /* 0x0000000000087202 */ /* 0x000fe20000000f00 */
[----:B------:R-:W-:Y:S05]  /*1fc00*/  BRA `(.L_x_1412) ;  /* 0xffffda5000007947 */ /* 0x000fea000383ffff */
.L_x_1359:
[----:B------:R-:W-:Y:S01]  /*1fc10*/  IMAD.MOV.U32 R5, RZ, RZ, R12 ;  /* 0x000000ffff057224 */ /* 0x000fe200078e000c */
[----:B------:R-:W-:Y:S01]  /*1fc20*/  MOV R3, 0x2 ;  /* 0x0000000200037802 */ /* 0x000fe20000000f00 */
[----:B----4-:R-:W-:Y:S01]  /*1fc30*/  IMAD.MOV.U32 R0, RZ, RZ, 0x1c1f ;  /* 0x00001c1fff007424 */ /* 0x010fe200078e00ff */
[----:B------:R-:W-:Y:S02]  /*1fc40*/  MOV R2, 0x1fc60 ;  /* 0x0001fc6000027802 */ /* 0x000fe40000000f00 */
[----:B-123--:R-:W-:Y:S05]  /*1fc50*/  CALL.REL.NOINC `($__internal_23_$__cuda_sm70_shflsync_idx_p) ;  /* 0x0000074000007944 */ /* 0x00efea0003c00000 */
[----:B------:R-:W-:Y:S05]  /*1fc60*/  BRA `(.L_x_1413) ;  /* 0xffffda1000007947 */ /* 0x000fea000383ffff */
.L_x_1362:
[----:B-1----:R-:W-:Y:S01]  /*1fc70*/  IMAD.MOV.U32 R5, RZ, RZ, R9 ;  /* 0x000000ffff057224 */ /* 0x002fe200078e0009 */
[----:B------:R-:W-:Y:S01]  /*1fc80*/  MOV R3, 0x3 ;  /* 0x0000000300037802 */ /* 0x000fe20000000f00 */
        /* <DEDUP_REMOVED lines=10> */
.L_x_1364:
[----:B------:R-:W-:Y:S01]  /*1fd30*/  IMAD.MOV.U32 R5, RZ, RZ, R74 ;  /* 0x000000ffff057224 */ /* 0x000fe200078e004a */
[----:B------:R-:W-:Y:S01]  /*1fd40*/  MOV R3, RZ ;  /* 0x000000ff00037202 */ /* 0x000fe20000000f00 */
[----:B------:R-:W-:Y:S01]  /*1fd50*/  IMAD.MOV.U32 R0, RZ, RZ, 0x1f ;  /* 0x0000001fff007424 */ /* 0x000fe200078e00ff */
[----:B------:R-:W-:Y:S02]  /*1fd60*/  MOV R2, 0x1fd80 ;  /* 0x0001fd8000027802 */ /* 0x000fe40000000f00 */
[----:B--2---:R-:W-:Y:S05]  /*1fd70*/  CALL.REL.NOINC `($__internal_23_$__cuda_sm70_shflsync_idx_p) ;  /* 0x0000062000007944 */ /* 0x004fea0003c00000 */
[----:B------:R-:W-:Y:S01]  /*1fd80*/  MOV R9, R0 ;  /* 0x0000000000097202 */ /* 0x000fe20000000f00 */
[----:B------:R-:W-:Y:S05]  /*1fd90*/  BRA `(.L_x_1415) ;  /* 0xffffdcb000007947 */ /* 0x000fea000383ffff */
.L_x_1365:
[----:B------:R-:W-:Y:S01]  /*1fda0*/  IMAD.MOV.U32 R5, RZ, RZ, R74 ;  /* 0x000000ffff057224 */ /* 0x000fe200078e004a */
[----:B------:R-:W-:Y:S01]  /*1fdb0*/  MOV R3, 0x1 ;  /* 0x0000000100037802 */ /* 0x000fe20000000f00 */
[----:B------:R-:W-:Y:S01]  /*1fdc0*/  IMAD.MOV.U32 R0, RZ, RZ, 0x1f ;  /* 0x0000001fff007424 */ /* 0x000fe200078e00ff */
[----:B------:R-:W-:Y:S02]  /*1fdd0*/  MOV R2, 0x1fdf0 ;  /* 0x0001fdf000027802 */ /* 0x000fe40000000f00 */
[----:B-12---:R-:W-:Y:S05]  /*1fde0*/  CALL.REL.NOINC `($__internal_23_$__cuda_sm70_shflsync_idx_p) ;  /* 0x000005b000007944 */ /* 0x006fea0003c00000 */
[----:B------:R-:W-:Y:S01]  /*1fdf0*/  MOV R8, R0 ;  /* 0x0000000000087202 */ /* 0x000fe20000000f00 */
[----:B------:R-:W-:Y:S05]  /*1fe00*/  BRA `(.L_x_1416) ;  /* 0xffffdc6000007947 */ /* 0x000fea000383ffff */
.L_x_1366:
[----:B------:R-:W-:Y:S02]  /*1fe10*/  MOV R2, 0x1 ;  /* 0x0000000100027802 */ /* 0x000fe40000000f00 */
[----:B------:R-:W-:-:S02]  /*1fe20*/  MOV R3, 0x1fe40 ;  /* 0x0001fe4000037802 */ /* 0x000fc40000000f00 */
[----:B-1234-:R-:W-:Y:S05]  /*1fe30*/  CALL.REL.NOINC `($__internal_24_$__cuda_sm70_shflsync_up_p) ;  /* 0x000005b000007944 */ /* 0x01efea0003c00000 */
[----:B------:R-:W-:Y:S05]  /*1fe40*/  BRA `(.L_x_1417) ;  /* 0xffffdd5000007947 */ /* 0x000fea000383ffff */
.L_x_1367:
[----:B------:R-:W-:Y:S02]  /*1fe50*/  MOV R2, 0x2 ;  /* 0x0000000200027802 */ /* 0x000fe40000000f00 */
[----:B------:R-:W-:-:S02]  /*1fe60*/  MOV R3, 0x1fe80 ;  /* 0x0001fe8000037802 */ /* 0x000fc40000000f00 */
[----:B--2-4-:R-:W-:Y:S05]  /*1fe70*/  CALL.REL.NOINC `($__internal_24_$__cuda_sm70_shflsync_up_p) ;  /* 0x0000057000007944 */ /* 0x014fea0003c00000 */
        /* <DEDUP_REMOVED lines=23> */
.L_x_1371:
[----:B------:R-:W-:Y:S02]  /*1fff0*/  MOV R2, 0x1 ;  /* 0x0000000100027802 */ /* 0x000fe40000000f00 */
[----:B------:R-:W-:Y:S02]  /*20000*/  MOV R3, 0x20020 ;  /* 0x0002002000037802 */ /* 0x000fe40000000f00 */
[----:B------:R-:W-:Y:S05]  /*20010*/  CALL.REL.NOINC `($__internal_24_$__cuda_sm70_shflsync_up_p) ;  /* 0x000003d000007944 */ /* 0x000fea0003c00000 */
[----:B------:R-:W-:Y:S01]  /*20020*/  MOV R2, R4 ;  /* 0x0000000400027202 */ /* 0x000fe20000000f00 */
[----:B------:R-:W-:Y:S05]  /*20030*/  BRA `(.L_x_1419) ;  /* 0xffffddc000007947 */ /* 0x000fea000383ffff */
.L_x_1372:
        /* <DEDUP_REMOVED lines=26> */
.L_x_1374:
[----:B------:R-:W-:Y:S02]  /*201e0*/  SEL R0, RZ, 0x1, P0 ;  /* 0x00000001ff007807 */ /* 0x000fe40000000000 */
[----:B------:R-:W-:Y:S02]  /*201f0*/  MOV R2, 0x20210 ;  /* 0x0002021000027802 */ /* 0x000fe40000000f00 */
[----:B-1----:R-:W-:Y:S05]  /*20200*/  CALL.REL.NOINC `($__internal_25_$__cuda_sm70_votesync_ballot) ;  /* 0x0000025000007944 */ /* 0x002fea0003c00000 */
[----:B------:R-:W-:Y:S01]  /*20210*/  MOV R12, R0 ;  /* 0x00000000000c7202 */ /* 0x000fe20000000f00 */
[----:B------:R-:W-:Y:S05]  /*20220*/  BRA `(.L_x_1421) ;  /* 0xffffdd6000007947 */ /* 0x000fea000383ffff */
.L_x_1375:
[----:B------:R-:W-:Y:S01]  /*20230*/  IMAD.MOV.U32 R5, RZ, RZ, R6 ;  /* 0x000000ffff057224 */ /* 0x000fe200078e0006 */
[----:B------:R-:W-:Y:S01]  /*20240*/  MOV R3, R8 ;  /* 0x0000000800037202 */ /* 0x000fe20000000f00 */
[----:B--2---:R-:W-:Y:S01]  /*20250*/  IMAD.MOV.U32 R0, RZ, RZ, 0x1f ;  /* 0x0000001fff007424 */ /* 0x004fe200078e00ff */
[----:B------:R-:W-:Y:S02]  /*20260*/  MOV R2, 0x20280 ;  /* 0x0002028000027802 */ /* 0x000fe40000000f00 */
[----:B-1----:R-:W-:Y:S05]  /*20270*/  CALL.REL.NOINC `($__internal_23_$__cuda_sm70_shflsync_idx_p) ;  /* 0x0000012000007944 */ /* 0x002fea0003c00000 */
[----:B------:R-:W-:Y:S01]  /*20280*/  IMAD.MOV.U32 R10, RZ, RZ, R0 ;  /* 0x000000ffff0a7224 */ /* 0x000fe200078e0000 */
[----:B------:R-:W-:Y:S01]  /*20290*/  MOV R3, R8 ;  /* 0x0000000800037202 */ /* 0x000fe20000000f00 */
[----:B------:R-:W-:Y:S01]  /*202a0*/  IMAD.MOV.U32 R5, RZ, RZ, R7 ;  /* 0x000000ffff057224 */ /* 0x000fe200078e0007 */
[----:B------:R-:W-:Y:S02]  /*202b0*/  MOV R0, 0x1f ;  /* 0x0000001f00007802 */ /* 0x000fe40000000f00 */
[----:B------:R-:W-:-:S02]  /*202c0*/  MOV R2, 0x202e0 ;  /* 0x000202e000027802 */ /* 0x000fc40000000f00 */
[----:B------:R-:W-:Y:S05]  /*202d0*/  CALL.REL.NOINC `($__internal_23_$__cuda_sm70_shflsync_idx_p) ;  /* 0x000000c000007944 */ /* 0x000fea0003c00000 */
[----:B------:R-:W-:Y:S01]  /*202e0*/  MOV R7, R0 ;  /* 0x0000000000077202 */ /* 0x000fe20000000f00 */
[----:B------:R-:W-:Y:S05]  /*202f0*/  BRA `(.L_x_1422) ;  /* 0xffffdd0000007947 */ /* 0x000fea000383ffff */
.L_x_1378:
[----:B------:R-:W-:Y:S01]  /*20300*/  IMAD.MOV.U32 R5, RZ, RZ, R4 ;  /* 0x000000ffff057224 */ /* 0x000fe200078e0004 */
[----:B--2---:R-:W-:-:S02]  /*20310*/  MOV R0, 0x1f ;  /* 0x0000001f00007802 */ /* 0x004fc40000000f00 */
[----:B------:R-:W-:Y:S02]  /*20320*/  MOV R2, 0x20340 ;  /* 0x0002034000027802 */ /* 0x000fe40000000f00 */
[----:B-1-34-:R-:W-:Y:S05]  /*20330*/  CALL.REL.NOINC `($__internal_23_$__cuda_sm70_shflsync_idx_p) ;  /* 0x0000006000007944 */ /* 0x01afea0003c00000 */
[----:B------:R-:W-:Y:S01]  /*20340*/  MOV R13, R0 ;  /* 0x00000000000d7202 */ /* 0x000fe20000000f00 */
[----:B------:R-:W-:Y:S05]  /*20350*/  BRA `(.L_x_1377) ;  /* 0xffffdd0000007947 */ /* 0x000fea000383ffff */
        .weak           $__internal_22_$__cuda_sm70_shflsync_bfly_p
        .type           $__internal_22_$__cuda_sm70_shflsync_bfly_p,@function
        .size           $__internal_22_$__cuda_sm70_shflsync_bfly_p,($__internal_23_$__cuda_sm70_shflsync_idx_p - $__internal_22_$__cuda_sm70_shflsync_bfly_p)
$__internal_22_$__cuda_sm70_shflsync_bfly_p:
[----:B------:R-:W-:Y:S04]  /*20360*/  WARPSYNC R8 ;  /* 0x0000000800007348 */ /* 0x000fe80003800000 */
[----:B------:R1:W2:Y:S02]  /*20370*/  SHFL.BFLY PT, R0, R0, R3, R9 ;  /* 0x0c00000300007389 */ /* 0x0002a400000e0009 */
[----:B-1----:R-:W-:-:S04]  /*20380*/  MOV R3, 0x0 ;  /* 0x0000000000037802 */ /* 0x002fc80000000f00 */
[----:B--2---:R-:W-:Y:S05]  /*20390*/  RET.REL.NODEC R2 `(_ZN7cutlass13device_kernelIN5flash19enable_sm80_to_sm89INS1_16FlashAttnFwdSm80INS1_25CollectiveMainloopFwdSm80ILi4ELi1ELb0EN4cute5tupleIJNS5_1CILi128EEENS7_ILi48EEENS7_ILi96EEEEEELi96ENS_10bfloat16_tEfNS_4arch4Sm80ELb1ELb0ELb1ELb1ELb0ELb1ELb1ELb1EEENS1_21CollectiveEpilogueFwdINS6_IJS8_SA_S9_EEENS6_IJNS7_ILi1EEESI_SI_EEESC_SE_Li128ELb1ELb1ELb1ELb0EEENS1_36VarlenDynamicPersistentTileSchedulerILi128ELi48ELi128ELi128ELb1ELb1ELb0ELb1ELb1ELb1EEEEEEEEEvNT_6ParamsE) ;  /* 0xfffdfc6002007950 */ /* 0x004fea0003c3ffff */
        .weak           $__internal_23_$__cuda_sm70_shflsync_idx_p
        .type           $__internal_23_$__cuda_sm70_shflsync_idx_p,@function
        .size           $__internal_23_$__cuda_sm70_shflsync_idx_p,($__internal_24_$__cuda_sm70_shflsync_up_p - $__internal_23_$__cuda_sm70_shflsync_idx_p)
$__internal_23_$__cuda_sm70_shflsync_idx_p:
[----:B------:R-:W-:-:S04]  /*203a0*/  MOV R75, 0xffffffff ;  /* 0xffffffff004b7802 */ /* 0x000fc80000000f00 */
[----:B------:R-:W-:Y:S04]  /*203b0*/  WARPSYNC R75 ;  /* 0x0000004b00007348 */ /* 0x000fe80003800000 */
[----:B------:R1:W2:Y:S02]  /*203c0*/  SHFL.IDX PT, R0, R5, R3, R0 ;  /* 0x0000000305007389 */ /* 0x0002a400000e0000 */
[----:B-1----:R-:W-:-:S04]  /*203d0*/  MOV R3, 0x0 ;  /* 0x0000000000037802 */ /* 0x002fc80000000f00 */
[----:B--2---:R-:W-:Y:S05]  /*203e0*/  RET.REL.NODEC R2 `(_ZN7cutlass13device_kernelIN5flash19enable_sm80_to_sm89INS1_16FlashAttnFwdSm80INS1_25CollectiveMainloopFwdSm80ILi4ELi1ELb0EN4cute5tupleIJNS5_1CILi128EEENS7_ILi48EEENS7_ILi96EEEEEELi96ENS_10bfloat16_tEfNS_4arch4Sm80ELb1ELb0ELb1ELb1ELb0ELb1ELb1ELb1EEENS1_21CollectiveEpilogueFwdINS6_IJS8_SA_S9_EEENS6_IJNS7_ILi1EEESI_SI_EEESC_SE_Li128ELb1ELb1ELb1ELb0EEENS1_36VarlenDynamicPersistentTileSchedulerILi128ELi48ELi128ELi128ELb1ELb1ELb0ELb1ELb1ELb1EEEEEEEEEvNT_6ParamsE) ;  /* 0xfffdfc1002007950 */ /* 0x004fea0003c3ffff */
        .weak           $__internal_24_$__cuda_sm70_shflsync_up_p
        .type           $__internal_24_$__cuda_sm70_shflsync_up_p,@function
        .size           $__internal_24_$__cuda_sm70_shflsync_up_p,($__internal_25_$__cuda_sm70_votesync_ballot - $__internal_24_$__cuda_sm70_shflsync_up_p)
$__internal_24_$__cuda_sm70_shflsync_up_p:
[----:B------:R-:W-:Y:S02]  /*203f0*/  IMAD.MOV.U32 R4, RZ, RZ, RZ ;  /* 0x000000ffff047224 */ /* 0x000fe400078e00ff */
[----:B------:R-:W-:-:S04]  /*20400*/  IMAD.MOV.U32 R10, RZ, RZ, -0x1 ;  /* 0xffffffffff0a7424 */ /* 0x000fc800078e00ff */
[----:B------:R-:W-:Y:S04]  /*20410*/  WARPSYNC R10 ;  /* 0x0000000a00007348 */ /* 0x000fe80003800000 */
[----:B------:R1:W2:Y:S02]  /*20420*/  SHFL.UP PT, R4, R0, R2, R4 ;  /* 0x0400000200047389 */ /* 0x0002a400000e0004 */
[----:B-1----:R-:W-:Y:S02]  /*20430*/  MOV R2, R3 ;  /* 0x0000000300027202 */ /* 0x002fe40000000f00 */
[----:B------:R-:W-:-:S04]  /*20440*/  MOV R3, 0x0 ;  /* 0x0000000000037802 */ /* 0x000fc80000000f00 */
[----:B--2---:R-:W-:Y:S05]  /*20450*/  RET.REL.NODEC R2 `(_ZN7cutlass13device_kernelIN5flash19enable_sm80_to_sm89INS1_16FlashAttnFwdSm80INS1_25CollectiveMainloopFwdSm80ILi4ELi1ELb0EN4cute5tupleIJNS5_1CILi128EEENS7_ILi48EEENS7_ILi96EEEEEELi96ENS_10bfloat16_tEfNS_4arch4Sm80ELb1ELb0ELb1ELb1ELb0ELb1ELb1ELb1EEENS1_21CollectiveEpilogueFwdINS6_IJS8_SA_S9_EEENS6_IJNS7_ILi1EEESI_SI_EEESC_SE_Li128ELb1ELb1ELb1ELb0EEENS1_36VarlenDynamicPersistentTileSchedulerILi128ELi48ELi128ELi128ELb1ELb1ELb0ELb1ELb1ELb1EEEEEEEEEvNT_6ParamsE) ;  /* 0xfffdfba002007950 */ /* 0x004fea0003c3ffff */
        .weak           $__internal_25_$__cuda_sm70_votesync_ballot
        .type           $__internal_25_$__cuda_sm70_votesync_ballot,@function
        .size           $__internal_25_$__cuda_sm70_votesync_ballot,(.L_x_2878 - $__internal_25_$__cuda_sm70_votesync_ballot)
$__internal_25_$__cuda_sm70_votesync_ballot:
[----:B------:R-:W-:Y:S01]  /*20460*/  ISETP.NE.U32.AND P0, PT, R0, 0x1, PT ;  /* 0x000000010000780c */ /* 0x000fe20003f05070 */
[----:B------:R-:W-:-:S04]  /*20470*/  IMAD.MOV.U32 R3, RZ, RZ, -0x1 ;  /* 0xffffffffff037424 */ /* 0x000fc800078e00ff */
[----:B------:R-:W-:Y:S08]  /*20480*/  WARPSYNC R3 ;  /* 0x0000000300007348 */ /* 0x000ff00003800000 */
[----:B------:R-:W-:-:S04]  /*20490*/  VOTE.ANY R0, PT, !P0 ;  /* 0x0000000000007806 */ /* 0x000fc800040e0100 */
[----:B------:R-:W-:Y:S01]  /*204a0*/  LOP3.LUT R0, R0, R3, RZ, 0xc0, !PT ;  /* 0x0000000300007212 */ /* 0x000fe200078ec0ff */
[----:B------:R-:W-:-:S04]  /*204b0*/  IMAD.MOV.U32 R3, RZ, RZ, 0x0 ;  /* 0x00000000ff037424 */ /* 0x000fc800078e00ff */
[----:B------:R-:W-:Y:S05]  /*204c0*/  RET.REL.NODEC R2 `(_ZN7cutlass13device_kernelIN5flash19enable_sm80_to_sm89INS1_16FlashAttnFwdSm80INS1_25CollectiveMainloopFwdSm80ILi4ELi1ELb0EN4cute5tupleIJNS5_1CILi128EEENS7_ILi48EEENS7_ILi96EEEEEELi96ENS_10bfloat16_tEfNS_4arch4Sm80ELb1ELb0ELb1ELb1ELb0ELb1ELb1ELb1EEENS1_21CollectiveEpilogueFwdINS6_IJS8_SA_S9_EEENS6_IJNS7_ILi1EEESI_SI_EEESC_SE_Li128ELb1ELb1ELb1ELb0EEENS1_36VarlenDynamicPersistentTileSchedulerILi128ELi48ELi128ELi128ELb1ELb1ELb0ELb1ELb1ELb1EEEEEEEEEvNT_6ParamsE) ;  /* 0xfffdfb3002007950 */ /* 0x000fea0003c3ffff */
.L_x_1423:
        /* <DEDUP_REMOVED lines=11> */
.L_x_2878:


//--------------------- .text._ZN7cutlass13device_kernelIN5flash19enable_sm80_to_sm89INS1_16FlashAttnFwdSm80INS1_25CollectiveMainloopFwdSm80ILi4ELi1ELb0EN4cute5tupleIJNS5_1CILi128EEENS7_ILi64EEENS7_ILi96EEEEEELi96ENS_10bfloat16_tEfNS_4arch4Sm80ELb0ELb0ELb0ELb0ELb0ELb0ELb1ELb1EEENS1_21CollectiveEpilogueFwdINS6_IJS8_SA_S9_EEENS6_IJNS7_ILi1EEESI_SI_EEESC_SE_Li128ELb0ELb1ELb1ELb0EEENS1_19SingleTileSchedulerILb0ELb1ELb1ELi128EEEEEEEEEvNT_6ParamsE --------------------------
	.section	.text._ZN7cutlass13device_kernelIN5flash19enable_sm80_to_sm89INS1_16FlashAttnFwdSm80INS1_25CollectiveMainloopFwdSm80ILi4ELi1ELb0EN4cute5tupleIJNS5_1CILi128EEENS7_ILi64EEENS7_ILi96EEEEEELi96ENS_10bfloat16_tEfNS_4arch4Sm80ELb0ELb0ELb0ELb0ELb0ELb0ELb1ELb1EEENS1_21CollectiveEpilogueFwdINS6_IJS8_SA_S9_EEENS6_IJNS7_ILi1EEESI_SI_EEESC_SE_Li128ELb0ELb1ELb1ELb0EEENS1_19SingleTileSchedulerILb0ELb1ELb1ELi128EEEEEEEEEvNT_6ParamsE,"ax",@progbits
	.sectioninfo	@"SHI_REGISTERS=255"
	.align	128
.text._ZN7cutlass13device_kernelIN5flash19enable_sm80_to_sm89INS1_16FlashAttnFwdSm80INS1_25CollectiveMainloopFwdSm80ILi4ELi1ELb0EN4cute5tupleIJNS5_1CILi128EEENS7_ILi64EEENS7_ILi96EEEEEELi96ENS_10bfloat16_tEfNS_4arch4Sm80ELb0ELb0ELb0ELb0ELb0ELb0ELb1ELb1EEENS1_21CollectiveEpilogueFwdINS6_IJS8_SA_S9_EEENS6_IJNS7_ILi1EEESI_SI_EEESC_SE_Li128ELb0ELb1ELb1ELb0EEENS1_19SingleTileSchedulerILb0ELb1ELb1ELi128EEEEEEEEEvNT_6ParamsE:
        .type           _ZN7cutlass13device_kernelIN5flash19enable_sm80_to_sm89INS1_16FlashAttnFwdSm80INS1_25CollectiveMainloopFwdSm80ILi4ELi1ELb0EN4cute5tupleIJNS5_1CILi128EEENS7_ILi64EEENS7_ILi96EEEEEELi96ENS_10bfloat16_tEfNS_4arch4Sm80ELb0ELb0ELb0ELb0ELb0ELb0ELb1ELb1EEENS1_21CollectiveEpilogueFwdINS6_IJS8_SA_S9_EEENS6_IJNS7_ILi1EEESI_SI_EEESC_SE_Li128ELb0ELb1ELb1ELb0EEENS1_19SingleTileSchedulerILb0ELb1ELb1ELi128EEEEEEEEEvNT_6ParamsE,@function
        .size           _ZN7cutlass13device_kernelIN5flash19enable_sm80_to_sm89INS1_16FlashAttnFwdSm80INS1_25CollectiveMainloopFwdSm80ILi4ELi1ELb0EN4cute5tupleIJNS5_1CILi128EEENS7_ILi64EEENS7_ILi96EEEEEELi96ENS_10bfloat16_tEfNS_4arch4Sm80ELb0ELb0ELb0ELb0ELb0ELb0ELb1ELb1EEENS1_21CollectiveEpilogueFwdINS6_IJS8_SA_S9_EEENS6_IJNS7_ILi1EEESI_SI_EEESC_SE_Li128ELb0ELb1ELb1ELb0EEENS1_19SingleTileSchedulerILb0ELb1ELb1ELi128EEEEEEEEEvNT_6ParamsE,(.L_x_2883 - _ZN7cutlass13device_kernelIN5flash19enable_sm80_to_sm89INS1_16FlashAttnFwdSm80INS1_25CollectiveMainloopFwdSm80ILi4ELi1ELb0EN4cute5tupleIJNS5_1CILi128EEENS7_ILi64EEENS7_ILi96EEEEEELi96ENS_10bfloat16_tEfNS_4arch4Sm80ELb0ELb0ELb0ELb0ELb0ELb0ELb1ELb1EEENS1_21CollectiveEpilogueFwdINS6_IJS8_SA_S9_EEENS6_IJNS7_ILi1EEESI_SI_EEESC_SE_Li128ELb0ELb1ELb1ELb0EEENS1_19SingleTileSchedulerILb0ELb1ELb1ELi128EEEEEEEEEvNT_6ParamsE)
        .other          _ZN7cutlass13device_kernelIN5flash19enable_sm80_to_sm89INS1_16FlashAttnFwdSm80INS1_25CollectiveMainloopFwdSm80ILi4ELi1ELb0EN4cute5tupleIJNS5_1CILi128EEENS7_ILi64EEENS7_ILi96EEEEEELi96ENS_10bfloat16_tEfNS_4arch4Sm80ELb0ELb0ELb0ELb0ELb0ELb0ELb1ELb1EEENS1_21CollectiveEpilogueFwdINS6_IJS8_SA_S9_EEENS6_IJNS7_ILi1EEESI_SI_EEESC_SE_Li128ELb0ELb1ELb1ELb0EEENS1_19SingleTileSchedulerILb0ELb1ELb1ELi128EEEEEEEEEvNT_6ParamsE,@"STO_CUDA_ENTRY STV_DEFAULT"
_ZN7cutlass13device_kernelIN5flash19enable_sm80_to_sm89INS1_16FlashAttnFwdSm80INS1_25CollectiveMainloopFwdSm80ILi4ELi1ELb0EN4cute5tupleIJNS5_1CILi128EEENS7_ILi64EEENS7_ILi96EEEEEELi96ENS_10bfloat16_tEfNS_4arch4Sm80ELb0ELb0ELb0ELb0ELb0ELb0ELb1ELb1EEENS1_21CollectiveEpilogueFwdINS6_IJS8_SA_S9_EEENS6_IJNS7_ILi1EEESI_SI_EEESC_SE_Li128ELb0ELb1ELb1ELb0EEENS1_19SingleTileSchedulerILb0ELb1ELb1ELi128EEEEEEEEEvNT_6ParamsE:
        /* <DEDUP_REMOVED lines=17> */
.L_x_1424:
[----:B--23--:R-:W-:Y:S01]  /*0110*/  IMAD.MOV.U32 R0, RZ, RZ, c[0x0][0x550] ;  /* 0x00015400ff007624 */ /* 0x00cfe200078e00ff */
[----:B------:R-:W-:-:S04]  /*0120*/  MOV R3, R2 ;  /* 0x0000000200037202 */ /* 0x000fc80000000f00 */
[----:B------:R-:W-:-:S13]  /*0130*/  ISETP.NE.AND P0, PT, R0, 0x1, PT ;  /* 0x000000010000780c */ /* 0x000fda0003f05270 */
[----:B------:R-:W-:-:S05]  /*0140*/  @P0 IMAD.HI.U32 R0, R2, c[0x0][0x554], RZ ;  /* 0x0001550002000a27 */ /* 0x000fca00078e00ff */
[----:B------:R-:W-:-:S05]  /*0150*/  @P0 SHF.R.U32.HI R3, RZ, c[0x0][0x558], R0 ;  /* 0x00015600ff030a19 */ /* 0x000fca0000011600 */
[----:B------:R1:W-:Y:S02]  /*0160*/  STL [R1+0x30], R3 ;  /* 0x0000300301007387 */ /* 0x0003e40000100800 */
.L_x_1425:
        /* <DEDUP_REMOVED lines=45> */
.L_x_1426:
        /* <DEDUP_REMOVED lines=68> */
[-C--:B------:R-:W-:Y:S01]  /*0880*/  LEA.HI R19, R25, R172.reuse, RZ, 0x2 ;  /* 0x000000ac19137211 */ /* 0x080fe200078f10ff */
        /* <DEDUP_REMOVED lines=26> */
[----:B------:R-:W-:Y:S02]  /*0a30*/  SEL R37, RZ, 0x1, P5 ;  /* 0x00000001ff257807 */ /* 0x000fe40002800000 */
[----:B------:R-:W-:Y:S01]  /*0a40*/  LOP3.LUT R0, R0, 0xc0, RZ, 0xc0, !PT ;  /* 0x000000c000007812 */ /* 0x000fe200078ec0ff */
[C---:B------:R-:W-:Y:S02]  /*0a50*/  IMAD R8, R28.reuse, c[0x0][0x1c4], R8 ;  /* 0x000071001c087a24 */ /* 0x040fe400078e0208 */
[----:B------:R-:W-:Y:S01]  /*0a60*/  IMAD.WIDE.U32 R2, R28, c[0x0][0x1c0], R2 ;  /* 0x000070001c027a25 */ /* 0x000fe200078e0002 */
[----:B------:R-:W-:Y:S02]  /*0a70*/  LOP3.LUT R7, R0, 0x18, R4, 0xf8, !PT ;  /* 0x0000001800077812 */ /* 0x000fe400078ef804 */
        /* <DEDUP_REMOVED lines=18> */
[----:B------:R-:W-:Y:S01]  /*0ba0*/  IMAD R15, R36, c[0x0][0x20c], R6 ;  /* 0x00008300240f7a24 */ /* 0x000fe200078e0206 */
        /* <DEDUP_REMOVED lines=20> */
[----:B------:R-:W-:Y:S01]  /*0cf0*/  IMAD.WIDE.U32 R2, R22, c[0x0][0x210], R6 ;  /* 0x0000840016027a25 */ /* 0x000fe200078e0006 */
[----:B------:R-:W-:-:S03]  /*0d00*/  P2R R22, PR, RZ, 0x10 ;  /* 0x00000010ff167803 */ /* 0x000fc60000000000 */
        /* <DEDUP_REMOVED lines=35> */
[----:B------:R-:W-:-:S04]  /*0f40*/  IMAD.WIDE.U32 R30, R2, c[0x0][0x1f0], R12 ;  /* 0x00007c00021e7a25 */ /* 0x000fc800078e000c */
        /* <DEDUP_REMOVED lines=24> */
.L_x_1429:
[----:B---34-:R-:W-:Y:S05]  /*10d0*/  BSYNC B0 ;  /* 0x0000000000007941 */ /* 0x018fea0003800000 */
.L_x_1428:
        /* <DEDUP_REMOVED lines=22> */
.L_x_1431:
[----:B------:R-:W-:Y:S05]  /*1240*/  BSYNC B0 ;  /* 0x0000000000007941 */ /* 0x000fea0003800000 */
.L_x_1430:
        /* <DEDUP_REMOVED lines=22> */
.L_x_1433:
[----:B------:R-:W-:Y:S05]  /*13b0*/  BSYNC B0 ;  /* 0x0000000000007941 */ /* 0x000fea0003800000 */
.L_x_1432:
[----:B-1--4-:R-:W1:Y:S01]  /*13c0*/  SHFL.IDX PT, R6, R16, 0x3, 0x1c1f ;  /* 0x007c1f0010067f89 */ /* 0x012e6200000e0000 */
[----:B------:R-:W-:Y:S01]  /*13d0*/  IADD3 R0, R17, 0x60, RZ ;  /* 0x0000006011007810 */ /* 0x000fe20007ffe0ff */
[----:B------:R-:W-:Y:S01]  /*13e0*/  IMAD.MOV.U32 R160, RZ, RZ, 0x6 ;  /* 0x00000006ffa07424 */ /* 0x000fe200078e00ff */
[----:B------:R-:W-:Y:S01]  /*13f0*/  IADD3 R137, R136, -0x1, RZ ;  /* 0xffffffff88897810 */ /* 0x000fe20007ffe0ff */
[----:B------:R-:W4:Y:S01]  /*1400*/  SHFL.IDX PT, R7, R15, 0x3, 0x1c1f ;  /* 0x007c1f000f077f89 */ /* 0x000f2200000e0000 */
[----:B------:R-:W-:Y:S01]  /*1410*/  ISETP.GE.AND P0, PT, R0, UR4, PT ;  /* 0x0000000400007c0c */ /* 0x000fe2000bf06270 */
[----:B------:R-:W-:Y:S01]  /*1420*/  IMAD.SHL.U32 R224, R224, 0x2, RZ ;  /* 0x00000002e0e07824 */ /* 0x000fe200078e00ff */
[----:B------:R-:W-:Y:S01]  /*1430*/  IADD3 R2, -R36, c[0x0][0x1d0], RZ ;  /* 0x0000740024027a10 */ /* 0x000fe20007ffe1ff */
[----:B------:R-:W-:Y:S01]  /*1440*/  IMAD.MOV.U32 R166, RZ, RZ, R32 ;  /* 0x000000ffffa67224 */ /* 0x000fe200078e0020 */
[----:B------:R-:W-:Y:S01]  /*1450*/  SHF.R.S32.HI R29, RZ, 0x1f, R137 ;  /* 0x0000001fff1d7819 */ /* 0x000fe20000011489 */
[----:B------:R-:W-:Y:S01]  /*1460*/  IMAD.MOV.U32 R167, RZ, RZ, R33 ;  /* 0x000000ffffa77224 */ /* 0x000fe200078e0021 */
[----:B------:R-:W-:Y:S01]  /*1470*/  SHF.R.S32.HI R13, RZ, 0x4, R23 ;  /* 0x00000004ff0d7819 */ /* 0x000fe20000011417 */
[----:B------:R-:W-:Y:S01]  /*1480*/  IMAD R2, R137, -0x40, R2 ;  /* 0xffffffc089027824 */ /* 0x000fe200078e0202 */
[----:B------:R-:W-:Y:S01]  /*1490*/  IADD3 R185, R136, -0x2, RZ ;  /* 0xfffffffe88b97810 */ /* 0x000fe20007ffe0ff */
[----:B------:R-:W-:Y:S01]  /*14a0*/  IMAD.MOV.U32 R166, RZ, RZ, R30 ;  /* 0x000000ffffa67224 */ /* 0x000fe200078e001e */
[----:B------:R-:W-:Y:S01]  /*14b0*/  LEA.HI R12, R23, R13, RZ, 0x1 ;  /* 0x0000000d170c7211 */ /* 0x000fe200078f08ff */
[----:B------:R-:W-:-:S03]  /*14c0*/  IMAD.MOV.U32 R138, RZ, RZ, -0x40 ;  /* 0xffffffc0ff8a7424 */ /* 0x000fc600078e00ff */
[----:B------:R-:W-:Y:S01]  /*14d0*/  LOP3.LUT R12, R12, 0xfffffffe, RZ, 0xc0, !PT ;  /* 0xfffffffe0c0c7812 */ /* 0x000fe200078ec0ff */
[----:B------:R-:W-:Y:S01]  /*14e0*/  IMAD R138, R137, R138, c[0x0][0x1d0] ;  /* 0x00007400898a7624 */ /* 0x000fe200078e028a */
[----:B------:R-:W-:Y:S01]  /*14f0*/  STL.64 [R1+0x10], R166 ;  /* 0x000010a601007387 */ /* 0x000fe20000100a00 */
[C---:B-1----:R-:W-:Y:S02]  /*1500*/  @!P0 LEA R8, P2, R4.reuse, R6, 0x1 ;  /* 0x0000000604088211 */ /* 0x042fe400078408ff */
[----:B------:R-:W-:Y:S02]  /*1510*/  IMAD.IADD R12, R13, 0x1, -R12 ;  /* 0x000000010d0c7824 */ /* 0x000fe400078e0a0c */
[----:B----4-:R-:W-:Y:S01]  /*1520*/  @!P0 LEA.HI.X R9, R4, R7, R5, 0x1, P2 ;  /* 0x0000000704098211 */ /* 0x010fe200010f0c05 */
[----:B------:R-:W-:Y:S01]  /*1530*/  IMAD.MOV.U32 R5, RZ, RZ, c[0x0][0x1e0] ;  /* 0x00007800ff057624 */ /* 0x000fe200078e00ff */
[----:B------:R-:W-:Y:S02]  /*1540*/  ISETP.GE.AND P2, PT, R2, 0x1, PT ;  /* 0x000000010200780c */ /* 0x000fe40003f46270 */
[----:B------:R-:W-:Y:S01]  /*1550*/  @!P0 IADD3 R4, R4, 0x40, RZ ;  /* 0x0000004004048810 */ /* 0x000fe20007ffe0ff */
[C---:B------:R-:W-:Y:S01]  /*1560*/  IMAD.SHL.U32 R161, R5.reuse, 0x40, RZ ;  /* 0x0000004005a17824 */ /* 0x040fe200078e00ff */
[C---:B------:R-:W-:Y:S01]  /*1570*/  SHF.L.U64.HI R160, R5.reuse, R160, c[0x0][0x1e4] ;  /* 0x0000790005a07619 */ /* 0x040fe200000102a0 */
[----:B------:R-:W-:Y:S01]  /*1580*/  @!PT LDS RZ, [RZ] ;  /* 0x00000000fffff984 */ /* 0x000fe20000000800 */
[----:B------:R1:W-:Y:S01]  /*1590*/  @!P0 LDGSTS.E.BYPASS.LTC128B.128 [R224+0x7900], [R8.64], !P1 ;  /* 0x0790000008e08fae */ /* 0x0003e2000c901d46 */
[----:B------:R-:W-:-:S03]  /*15a0*/  IMAD.SHL.U32 R164, R5, 0x20, RZ ;  /* 0x0000002005a47824 */ /* 0x000fc600078e00ff */
[----:B------:R-:W-:-:S04]  /*15b0*/  IMAD R0, R160, R137, RZ ;  /* 0x00000089a0007224 */ /* 0x000fc800078e02ff */
[-C--:B------:R-:W-:Y:S02]  /*15c0*/  IMAD R0, R29, R161.reuse, R0 ;  /* 0x000000a11d007224 */ /* 0x080fe400078e0200 */
[----:B-1----:R-:W-:-:S04]  /*15d0*/  IMAD.WIDE.U32 R8, R137, R161, R166 ;  /* 0x000000a189087225 */ /* 0x002fc800078e00a6 */
[----:B------:R-:W-:Y:S01]  /*15e0*/  IMAD.IADD R0, R9, 0x1, R0 ;  /* 0x0000000109007824 */ /* 0x000fe200078e0200 */
[----:B------:R-:W-:Y:S01]  /*15f0*/  @P2 LEA R10, P1, R8, c[0x0][0x1c8], 0x1 ;  /* 0x00007200080a2a11 */ /* 0x000fe200078208ff */
[----:B------:R-:W-:-:S03]  /*1600*/  IMAD.MOV.U32 R9, RZ, RZ, 0x5 ;  /* 0x00000005ff097424 */ /* 0x000fc600078e00ff */
[----:B------:R-:W-:Y:S02]  /*1610*/  @P2 LEA.HI.X R11, R8, c[0x0][0x1cc], R0, 0x1, P1 ;  /* 0x00007300080b2a11 */ /* 0x000fe400008f0c00 */
[----:B------:R-:W-:Y:S02]  /*1620*/  ISETP.GE.AND P1, PT, R2, 0x21, PT ;  /* 0x000000210200780c */ /* 0x000fe40003f26270 */
[----:B------:R-:W-:Y:S02]  /*1630*/  SHF.L.U64.HI R165, R5, R9, c[0x0][0x1e4] ;  /* 0x0000790005a57619 */ /* 0x000fe40000010209 */
[----:B------:R-:W-:-:S05]  /*1640*/  LOP3.LUT R5, R20, 0x7fffffe, RZ, 0xc0, !PT ;  /* 0x07fffffe14057812 */ /* 0x000fca00078ec0ff */
[----:B------:R-:W-:-:S04]  /*1650*/  IMAD.IADD R158, R18, 0x1, -R5 ;  /* 0x00000001129e7824 */ /* 0x000fc800078e0a05 */
[----:B------:R-:W-:Y:S02]  /*1660*/  @P1 IADD3 R2, P4, R164, R8, RZ ;  /* 0x00000008a4021210 */ /* 0x000fe40007f9e0ff */
[----:B------:R-:W-:-:S03]  /*1670*/  @!P0 SHF.R.S32.HI R8, RZ, 0x1f, R14 ;  /* 0x0000001fff088819 */ /* 0x000fc6000001140e */
[----:B------:R-:W-:Y:S01]  /*1680*/  @P1 IMAD.X R0, R165, 0x1, R0, P4 ;  /* 0x00000001a5001824 */ /* 0x000fe200020e0600 */
[----:B------:R-:W-:Y:S02]  /*1690*/  @!P0 LEA.HI R8, R8, R14, RZ, 0x3 ;  /* 0x0000000e08088211 */ /* 0x000fe400078f18ff */
[----:B------:R-:W-:Y:S02]  /*16a0*/  ISETP.NE.AND P4, PT, R162, RZ, PT ;  /* 0x000000ffa200720c */ /* 0x000fe40003f85270 */
[----:B------:R-:W-:Y:S02]  /*16b0*/  @!P0 LOP3.LUT R8, R8, 0xfffffff8, RZ, 0xc0, !PT ;  /* 0xfffffff808088812 */ /* 0x000fe400078ec0ff */
[----:B------:R-:W-:-:S03]  /*16c0*/  SHF.R.S32.HI R14, RZ, 0x1f, R18 ;  /* 0x0000001fff0e7819 */ /* 0x000fc60000011412 */
[----:B------:R-:W-:Y:S01]  /*16d0*/  @!P0 IMAD.WIDE R8, R8, 0x2, R6 ;  /* 0x0000000208088825 */ /* 0x000fe200078e0206 */
[----:B------:R-:W-:-:S04]  /*16e0*/  LEA.HI R5, R14, R18, RZ, 0x3 ;  /* 0x000000120e057211 */ /* 0x000fc800078f18ff */
[----:B------:R1:W-:Y:S02]  /*16f0*/  @!P0 LDGSTS.E.BYPASS.LTC128B.128 [R224+0x9900], [R8.64], !P3 ;  /* 0x0990000008e08fae */ /* 0x0003e4000d901d46 */
[----:B-1----:R-:W-:-:S04]  /*1700*/  @P1 LEA R8, P3, R2, c[0x0][0x1c8], 0x1 ;  /* 0x0000720002081a11 */ /* 0x002fc800078608ff */
[----:B------:R-:W-:Y:S02]  /*1710*/  @P1 LEA.HI.X R9, R2, c[0x0][0x1cc], R0, 0x1, P3 ;  /* 0x0000730002091a11 */ /* 0x000fe400018f0c00 */
[----:B------:R-:W-:Y:S02]  /*1720*/  @!P0 SHF.R.S32.HI R0, RZ, 0x1f, R4 ;  /* 0x0000001fff008819 */ /* 0x000fe40000011404 */
[----:B------:R-:W-:Y:S02]  /*1730*/  ISETP.NE.AND P3, PT, R22, RZ, PT ;  /* 0x000000ff1600720c */ /* 0x000fe40003f65270 */
[----:B------:R-:W-:Y:S02]  /*1740*/  @!P0 LEA.HI R4, R0, R4, RZ, 0x3 ;  /* 0x0000000400048211 */ /* 0x000fe400078f18ff */
[----:B------:R-:W-:Y:S02]  /*1750*/  LOP3.LUT R2, R26, 0xfffffff8, RZ, 0xc0, !PT ;  /* 0xfffffff81a027812 */ /* 0x000fe400078ec0ff */
[----:B------:R-:W-:-:S03]  /*1760*/  @!P0 LOP3.LUT R4, R4, 0xfffffff8, RZ, 0xc0, !PT ;  /* 0xfffffff804048812 */ /* 0x000fc600078ec0ff */
[----:B------:R-:W-:Y:S02]  /*1770*/  IMAD.IADD R2, R172, 0x1, -R2 ;  /* 0x00000001ac027824 */ /* 0x000fe400078e0a02 */
[----:B------:R-:W-:-:S03]  /*1780*/  @!P0 IMAD.WIDE R6, R4, 0x2, R6 ;  /* 0x0000000204068825 */ /* 0x000fc600078e0206 */
[----:B------:R-:W-:Y:S02]  /*1790*/  LEA.HI R0, R2, R2, RZ, 0x1 ;  /* 0x0000000202007211 */ /* 0x000fe400078f08ff */
[----:B------:R1:W-:Y:S02]  /*17a0*/  @!P0 LDGSTS.E.BYPASS.LTC128B.128 [R224+0xb900], [R6.64], !P3 ;  /* 0x0b90000006e08fae */ /* 0x0003e4000d901d46 */
[----:B------:R-:W-:Y:S02]  /*17b0*/  LOP3.LUT R4, R0, 0x3fffffe, RZ, 0xc0, !PT ;  /* 0x03fffffe00047812 */ /* 0x000fe400078ec0ff */
[----:B------:R-:W0:Y:S01]  /*17c0*/  LDGDEPBAR ;  /* 0x00000000000079af */ /* 0x000e220000000000 */
[----:B------:R-:W-:Y:S02]  /*17d0*/  SHF.R.S32.HI R28, RZ, 0x1, R0 ;  /* 0x00000001ff1c7819 */ /* 0x000fe40000011400 */
[----:B------:R-:W-:Y:S01]  /*17e0*/  IMAD.IADD R13, R2, 0x1, -R4 ;  /* 0x00000001020d7824 */ /* 0x000fe200078e0a04 */
[----:B------:R-:W-:Y:S01]  /*17f0*/  BAR.SYNC.DEFER_BLOCKING 0x0 ;  /* 0x0000000000007b1d */ /* 0x000fe20000010000 */
[----:B------:R-:W-:Y:S01]  /*1800*/  IMAD.SHL.U32 R2, R21, 0x40, RZ ;  /* 0x0000004015027824 */ /* 0x000fe200078e00ff */
[C---:B------:R-:W-:Y:S01]  /*1810*/  LOP3.LUT P0, RZ, R28.reuse, 0x2, RZ, 0xc0, !PT ;  /* 0x000000021cff7812 */ /* 0x040fe2000780c0ff */
[----:B------:R-:W-:-:S02]  /*1820*/  IMAD.SHL.U32 R0, R28, 0x40, RZ ;  /* 0x000000401c007824 */ /* 0x000fc400078e00ff */
[----:B------:R-:W-:Y:S01]  /*1830*/  IMAD.SHL.U32 R4, R5, 0x20, RZ ;  /* 0x0000002005047824 */ /* 0x000fe200078e00ff */
[----:B------:R-:W-:Y:S01]  /*1840*/  LOP3.LUT R2, R2, 0xc0, RZ, 0xc0, !PT ;  /* 0x000000c002027812 */ /* 0x000fe200078ec0ff */
[----:B------:R-:W-:Y:S01]  /*1850*/  IMAD.SHL.U32 R5, R12, 0x8, RZ ;  /* 0x000000080c057824 */ /* 0x000fe200078e00ff */
[----:B------:R-:W-:Y:S02]  /*1860*/  LOP3.LUT R0, R0, 0xc0, RZ, 0xc0, !PT ;  /* 0x000000c000007812 */ /* 0x000fe400078ec0ff */
[----:B------:R-:W-:Y:S02]  /*1870*/  LOP3.LUT R157, R4, 0xffffff00, RZ, 0xc0, !PT ;  /* 0xffffff00049d7812 */ /* 0x000fe400078ec0ff */
[----:B------:R-:W-:Y:S01]  /*1880*/  SHF.R.U32.HI R4, RZ, 0x3, R2 ;  /* 0x00000003ff047819 */ /* 0x000fe20000011602 */
[----:B-1----:R-:W-:Y:S01]  /*1890*/  IMAD.SHL.U32 R7, R24, 0x8, RZ ;  /* 0x0000000818077824 */ /* 0x002fe200078e00ff */
[----:B------:R-:W-:Y:S01]  /*18a0*/  LOP3.LUT R6, R2, 0x8, R5, 0xf8, !PT ;  /* 0x0000000802067812 */ /* 0x000fe200078ef805 */
[----:B------:R-:W-:Y:S01]  /*18b0*/  IMAD R2, R19, 0x200, R157 ;  /* 0x0000020013027824 */ /* 0x000fe200078e029d */
[----:B------:R-:W-:Y:S01]  /*18c0*/  @!PT LDS RZ, [RZ] ;  /* 0x00000000fffff984 */ /* 0x000fe20000000800 */
[----:B------:R-:W-:Y:S01]  /*18d0*/  @!PT LDS RZ, [RZ] ;  /* 0x00000000fffff984 */ /* 0x000fe20000000800 */
[----:B------:R-:W-:Y:S01]  /*18e0*/  @!PT LDS RZ, [RZ] ;  /* 0x00000000fffff984 */ /* 0x000fe20000000800 */
[----:B------:R1:W-:Y:S02]  /*18f0*/  @P2 LDGSTS.E.BYPASS.LTC128B.128 [R224+0x3100], [R10.64], !P5 ;  /* 0x031000000ae02fae */ /* 0x0003e4000e901d46 */
[----:B------:R-:W-:Y:S01]  /*1900*/  LOP3.LUT R5, R0, 0x8, R7, 0xf8, !PT ;  /* 0x0000000800057812 */ /* 0x000fe200078ef807 */
[----:B------:R-:W-:Y:S01]  /*1910*/  IMAD R7, R12, 0x8, R13 ;  /* 0x000000080c077824 */ /* 0x000fe200078e020d */
[----:B------:R-:W-:Y:S01]  /*1920*/  SHF.R.U32.HI R0, RZ, 0x3, R0 ;  /* 0x00000003ff007819 */ /* 0x000fe20000011600 */
[----:B------:R1:W-:Y:S01]  /*1930*/  @P2 LDGSTS.E.BYPASS.LTC128B.128 [R224+0x4100], [R10.64+0x40], !P4 ;  /* 0x041000400ae02fae */ /* 0x0003e2000e101d46 */
[----:B------:R-:W-:Y:S01]  /*1940*/  LOP3.LUT R156, R6, R4, RZ, 0x3c, !PT ;  /* 0x00000004069c7212 */ /* 0x000fe200078e3cff */
[----:B------:R-:W-:Y:S01]  /*1950*/  IMAD R2, R158, 0x20, R2 ;  /* 0x000000209e027824 */ /* 0x000fe200078e0202 */
[----:B------:R-:W-:Y:S01]  /*1960*/  LOP3.LUT R0, R5, R0, RZ, 0x3c, !PT ;  /* 0x0000000005007212 */ /* 0x000fe200078e3cff */
[----:B------:R1:W-:Y:S02]  /*1970*/  @P2 LDGSTS.E.BYPASS.LTC128B.128 [R224+0x5100], [R10.64+0x80], !P6 ;  /* 0x051000800ae02fae */ /* 0x0003e4000f101d46 */
[----:B------:R-:W-:-:S02]  /*1980*/  IMAD.IADD R2, R156, 0x1, R2 ;  /* 0x000000019c027824 */ /* 0x000fc400078e0202 */
[----:B------:R1:W-:Y:S01]  /*1990*/  @P1 LDGSTS.E.BYPASS.LTC128B.128 [R224+0x3900], [R8.64], !P5 ;  /* 0x0390000008e01fae */ /* 0x0003e2000e901d46 */
[----:B------:R-:W-:Y:S02]  /*19a0*/  IMAD.U32 R0, R7, 0x20, R0 ;  /* 0x0000002007007824 */ /* 0x000fe400078e0000 */
[----:B------:R-:W-:Y:S01]  /*19b0*/  IMAD.SHL.U32 R210, R2, 0x2, RZ ;  /* 0x0000000202d27824 */ /* 0x000fe200078e00ff */
[----:B------:R1:W-:Y:S01]  /*19c0*/  @P1 LDGSTS.E.BYPASS.LTC128B.128 [R224+0x4900], [R8.64+0x40], !P4 ;  /* 0x0490004008e01fae */ /* 0x0003e2000e101d46 */
[----:B------:R-:W-:Y:S02]  /*19d0*/  IMAD.SHL.U32 R139, R0, 0x2, RZ ;  /* 0x00000002008b7824 */ /* 0x000fe400078e00ff */
[----:B------:R-:W-:Y:S01]  /*19e0*/  IMAD R2, R29, c[0x0][0x208], RZ ;  /* 0x000082001d027a24 */ /* 0x000fe200078e02ff */
[----:B------:R1:W-:Y:S01]  /*19f0*/  @P1 LDGSTS.E.BYPASS.LTC128B.128 [R224+0x5900], [R8.64+0x80], !P6 ;  /* 0x0590008008e01fae */ /* 0x0003e2000f101d46 */
[----:B------:R-:W-:Y:S01]  /*1a00*/  IMAD R211, R3, 0x2, R210 ;  /* 0x0000000203d37824 */ /* 0x000fe200078e02d2 */
[----:B------:R-:W-:Y:S01]  /*1a10*/  IADD3 R0, R139, 0x3100, RZ ;  /* 0x000031008b007810 */ /* 0x000fe20007ffe0ff */
[----:B------:R-:W-:Y:S01]  /*1a20*/  IMAD R2, R137, c[0x0][0x20c], R2 ;  /* 0x0000830089027a24 */ /* 0x000fe200078e0202 */
[----:B------:R-:W0:Y:S01]  /*1a30*/  LDGDEPBAR ;  /* 0x00000000000079af */ /* 0x000e220000000000 */
[----:B------:R-:W-:-:S02]  /*1a40*/  IADD3 R212, R139, 0x3120, RZ ;  /* 0x000031208bd47810 */ /* 0x000fc40007ffe0ff */
[----:B------:R-:W-:Y:S01]  /*1a50*/  @P0 IADD3 R212, R0, -0x20, RZ ;  /* 0xffffffe000d40810 */ /* 0x000fe20007ffe0ff */
[----:B------:R-:W-:-:S04]  /*1a60*/  DEPBAR.LE SB0, 0x1 ;  /* 0x000080400000791a */ /* 0x000fc80000000000 */
[----:B------:R-:W-:-:S04]  /*1a70*/  DEPBAR.LE SB0, 0x0 ;  /* 0x000080000000791a */ /* 0x000fc80000000000 */
[----:B------:R-:W-:Y:S06]  /*1a80*/  BAR.SYNC.DEFER_BLOCKING 0x0 ;  /* 0x0000000000007b1d */ /* 0x000fec0000010000 */
[----:B------:R-:W-:Y:S04]  /*1a90*/  LDSM.16.M88.4 R4, [R210+0x7100] ;  /* 0x00710000d204783b */ /* 0x000fe80000000200 */
[----:B--23--:R-:W2:Y:S04]  /*1aa0*/  LDSM.16.M88.4 R12, [R139+0x3100] ;  /* 0x003100008b0c783b */ /* 0x00cea80000000200 */
[----:B-1----:R-:W1:Y:S04]  /*1ab0*/  LDSM.16.M88.4 R8, [R210+0x6100] ;  /* 0x00610000d208783b */ /* 0x002e680000000200 */
[----:B------:R-:W3:Y:S04]  /*1ac0*/  LDSM.16.M88.4 R20, [R139+0x3500] ;  /* 0x003500008b14783b */ /* 0x000ee80000000200 */
[----:B------:R-:W4:Y:S04]  /*1ad0*/  LDSM.16.M88.4 R16, [R139+0x3900] ;  /* 0x003900008b10783b */ /* 0x000f280000000200 */
[----:B------:R-:W5:Y:S04]  /*1ae0*/  LDSM.16.M88.4 R24, [R139+0x3d00] ;  /* 0x003d00008b18783b */ /* 0x000f680000000200 */
[----:B------:R-:W-:Y:S04]  /*1af0*/  LDSM.16.M88.4 R52, [R212] ;  /* 0x00000000d434783b */ /* 0x000fe80000000200 */
[----:B------:R-:W-:Y:S04]  /*1b00*/  LDSM.16.M88.4 R32, [R212+0x400] ;  /* 0x00040000d420783b */ /* 0x000fe80000000200 */
[----:B------:R-:W-:Y:S01]  /*1b10*/  LDSM.16.M88.4 R28, [R212+0x800] ;  /* 0x00080000d41c783b */ /* 0x000fe20000000200 */
[-C--:B--2---:R-:W-:Y:S08]  /*1b20*/  HMMA.16816.F32.BF16 R40, R4, R12.reuse, RZ ;  /* 0x0000000c0428723c */ /* 0x084ff000000418ff */
[----:B-1----:R-:W-:Y:S07]  /*1b30*/  HMMA.16816.F32.BF16 R100, R8, R12, RZ ;  /* 0x0000000c0864723c */ /* 0x002fee00000418ff */
[----:B------:R-:W-:Y:S01]  /*1b40*/  IMAD.WIDE.U32 R12, R137, c[0x0][0x208], RZ ;  /* 0x00008200890c7a25 */ /* 0x000fe200078e00ff */
[----:B---3--:R-:W-:Y:S03]  /*1b50*/  HMMA.16816.F32.BF16 R44, R4, R20, RZ ;  /* 0x00000014042c723c */ /* 0x008fe600000418ff */
[----:B------:R-:W-:Y:S01]  /*1b60*/  IMAD.IADD R2, R13, 0x1, R2 ;  /* 0x000000010d027824 */ /* 0x000fe200078e0202 */
[----:B------:R-:W-:-:S04]  /*1b70*/  LEA R0, P0, R12, R56, 0x6 ;  /* 0x000000380c007211 */ /* 0x000fc800078030ff */
[----:B----4-:R-:W-:Y:S01]  /*1b80*/  HMMA.16816.F32.BF16 R60, R4, R16, RZ ;  /* 0x00000010043c723c */ /* 0x010fe200000418ff */
[----:B------:R-:W-:Y:S02]  /*1b90*/  LEA.HI.X R13, R12, R38, R2, 0x6, P0 ;  /* 0x000000260c0d7211 */ /* 0x000fe400000f3402 */
[----:B------:R-:W-:Y:S02]  /*1ba0*/  SEL R12, RZ, 0x2, P4 ;  /* 0x00000002ff0c7807 */ /* 0x000fe40002000000 */
[----:B------:R-:W-:-:S03]  /*1bb0*/  SEL R2, RZ, 0x4, P6 ;  /* 0x00000004ff027807 */ /* 0x000fc60003000000 */
[----:B-----5:R-:W-:Y:S01]  /*1bc0*/  HMMA.16816.F32.BF16 R48, R4, R24, RZ ;  /* 0x000000180430723c */ /* 0x020fe200000418ff */
[----:B------:R-:W-:-:S04]  /*1bd0*/  IADD3 R2, R2, R12, R37 ;  /* 0x0000000c02027210 */ /* 0x000fc80007ffe025 */
[----:B------:R-:W-:-:S03]  /*1be0*/  LOP3.LUT P1, RZ, R2, 0x2, RZ, 0xc0, !PT ;  /* 0x0000000202ff7812 */ /* 0x000fc6000782c0ff */
[C---:B------:R-:W-:Y:S08]  /*1bf0*/  HMMA.16816.F32.BF16 R68, R4.reuse, R14, RZ ;  /* 0x0000000e0444723c */ /* 0x040ff000000418ff */
[C---:B------:R-:W-:Y:S08]  /*1c00*/  HMMA.16816.F32.BF16 R64, R4.reuse, R22, RZ ;  /* 0x000000160440723c */ /* 0x040ff000000418ff */
[C---:B------:R-:W-:Y:S08]  /*1c10*/  HMMA.16816.F32.BF16 R76, R4.reuse, R18, RZ ;  /* 0x00000012044c723c */ /* 0x040ff000000418ff */
[----:B------:R-:W-:Y:S01]  /*1c20*/  HMMA.16816.F32.BF16 R104, R4, R26, RZ ;  /* 0x0000001a0468723c */ /* 0x000fe200000418ff */
[----:B------:R-:W1:Y:S07]  /*1c30*/  LDSM.16.M88.4 R4, [R211+0x7100] ;  /* 0x00710000d304783b */ /* 0x000e6e0000000200 */
[C---:B------:R-:W-:Y:S07]  /*1c40*/  HMMA.16816.F32.BF16 R72, R8.reuse, R16, RZ ;  /* 0x000000100848723c */ /* 0x040fee00000418ff */
[C---:B------:R-:W-:Y:S01]  /*1c50*/  LEA R16, P0, R0.reuse, c[0x0][0x1f8], 0x1 ;  /* 0x00007e0000107a11 */ /* 0x040fe200078008ff */
[C---:B------:R-:W-:Y:S03]  /*1c60*/  HMMA.16816.F32.BF16 R96, R8.reuse, R14, RZ ;  /* 0x0000000e0860723c */ /* 0x040fe600000418ff */
[----:B------:R-:W-:Y:S01]  /*1c70*/  LEA.HI.X R17, R0, c[0x0][0x1fc], R13, 0x1, P0 ;  /* 0x00007f0000117a11 */ /* 0x000fe200000f0c0d */
[----:B------:R-:W-:Y:S01]  /*1c80*/  IMAD.IADD R0, R138, 0x1, -R36 ;  /* 0x000000018a007824 */ /* 0x000fe200078e0a24 */
[----:B------:R-:W-:Y:S03]  /*1c90*/  LDSM.16.M88.4 R12, [R211+0x6100] ;  /* 0x00610000d30c783b */ /* 0x000fe60000000200 */
[----:B------:R-:W-:Y:S01]  /*1ca0*/  HMMA.16816.F32.BF16 R80, R8, R20, RZ ;  /* 0x000000140850723c */ /* 0x000fe200000418ff */
[----:B------:R-:W-:-:S02]  /*1cb0*/  ISETP.LT.OR P2, PT, R0, 0x1, P5 ;  /* 0x000000010000780c */ /* 0x000fc40002f41670 */
[C---:B------:R-:W-:Y:S02]  /*1cc0*/  ISETP.LT.OR P4, PT, R0.reuse, 0x1, !P1 ;  /* 0x000000010000780c */ /* 0x040fe40004f81670 */
[C---:B------:R-:W-:Y:S02]  /*1cd0*/  ISETP.LT.OR P3, PT, R0.reuse, 0x21, !P1 ;  /* 0x000000210000780c */ /* 0x040fe40004f61670 */
[----:B------:R-:W-:Y:S01]  /*1ce0*/  ISETP.LT.OR P1, PT, R0, 0x21, P5 ;  /* 0x000000210000780c */ /* 0x000fe20002f21670 */
[C---:B------:R-:W-:Y:S01]  /*1cf0*/  HMMA.16816.F32.BF16 R92, R8.reuse, R22, RZ ;  /* 0x00000016085c723c */ /* 0x040fe200000418ff */
[----:B------:R-:W2:Y:S05]  /*1d00*/  LDSM.16.M88.4 R20, [R212+0xc00] ;  /* 0x000c0000d414783b */ /* 0x000eaa0000000200 */
[----:B------:R-:W-:Y:S01]  /*1d10*/  @!PT LDS RZ, [RZ] ;  /* 0x00000000fffff984 */ /* 0x000fe20000000800 */
[----:B------:R-:W-:Y:S01]  /*1d20*/  @!PT LDS RZ, [RZ] ;  /* 0x00000000fffff984 */ /* 0x000fe20000000800 */
[----:B------:R-:W-:Y:S01]  /*1d30*/  @!PT LDS RZ, [RZ] ;  /* 0x00000000fffff984 */ /* 0x000fe20000000800 */
[----:B------:R3:W-:Y:S02]  /*1d40*/  LDGSTS.E.BYPASS.LTC128B.128 [R224+0x100], [R16.64], !P2 ;  /* 0x0010000010e07fae */ /* 0x0007e4000d101d46 */
[C---:B------:R-:W-:Y:S02]  /*1d50*/  HMMA.16816.F32.BF16 R84, R8.reuse, R18, RZ ;  /* 0x000000120854723c */ /* 0x040fe400000418ff */
[----:B------:R3:W-:Y:S06]  /*1d60*/  LDGSTS.E.BYPASS.LTC128B.128 [R224+0x1100], [R16.64+0x40], !P4 ;  /* 0x0110004010e07fae */ /* 0x0007ec000e101d46 */
[C---:B------:R-:W-:Y:S08]  /*1d70*/  HMMA.16816.F32.BF16 R56, R8.reuse, R24, RZ ;  /* 0x000000180838723c */ /* 0x040ff000000418ff */
[----:B------:R-:W-:Y:S07]  /*1d80*/  HMMA.16816.F32.BF16 R88, R8, R26, RZ ;  /* 0x0000001a0858723c */ /* 0x000fee00000418ff */
[----:B------:R-:W-:Y:S01]  /*1d90*/  IMAD.MOV.U32 R9, RZ, RZ, c[0x0][0x208] ;  /* 0x00008200ff097624 */ /* 0x000fe200078e00ff */
[----:B-1----:R-:W-:Y:S01]  /*1da0*/  HMMA.16816.F32.BF16 R124, R4, R52, R40 ;  /* 0x00000034047c723c */ /* 0x002fe20000041828 */
[----:B------:R-:W-:-:S03]  /*1db0*/  IMAD.MOV.U32 R10, RZ, RZ, c[0x0][0x20c] ;  /* 0x00008300ff0a7624 */ /* 0x000fc600078e00ff */
[----:B------:R-:W-:-:S04]  /*1dc0*/  LEA R8, P0, R9, R16, 0x6 ;  /* 0x0000001009087211 */ /* 0x000fc800078030ff */
[----:B------:R-:W-:Y:S01]  /*1dd0*/  LEA.HI.X R9, R9, R17, R10, 0x6, P0 ;  /* 0x0000001109097211 */ /* 0x000fe200000f340a */
[----:B--2---:R-:W-:Y:S01]  /*1de0*/  HMMA.16816.F32.BF16 R128, R4, R20, R48 ;  /* 0x000000140480723c */ /* 0x004fe20000041830 */
[----:B------:R-:W-:-:S04]  /*1df0*/  LOP3.LUT P0, RZ, R2, 0x4, RZ, 0xc0, !PT ;  /* 0x0000000402ff7812 */ /* 0x000fc8000780c0ff */
[C---:B------:R-:W-:Y:S02]  /*1e00*/  ISETP.LT.OR P2, PT, R0.reuse, 0x1, !P0 ;  /* 0x000000010000780c */ /* 0x040fe40004741670 */
[----:B------:R-:W-:Y:S01]  /*1e10*/  ISETP.LT.OR P0, PT, R0, 0x21, !P0 ;  /* 0x000000210000780c */ /* 0x000fe20004701670 */
[----:B------:R-:W-:Y:S01]  /*1e20*/  HMMA.16816.F32.BF16 R148, R4, R32, R44 ;  /* 0x000000200494723c */ /* 0x000fe2000004182c */
[----:B------:R-:W-:-:S05]  /*1e30*/  LOP3.LUT R0, R159, 0xffffffe0, RZ, 0xc0, !PT ;  /* 0xffffffe09f007812 */ /* 0x000fca00078ec0ff */
[----:B------:R-:W-:Y:S02]  /*1e40*/  IMAD.IADD R0, R172, 0x1, -R0 ;  /* 0x00000001ac007824 */ /* 0x000fe400078e0a00 */
[----:B------:R-:W-:Y:S02]  /*1e50*/  HMMA.16816.F32.BF16 R108, R4, R30, R76 ;  /* 0x0000001e046c723c */ /* 0x000fe4000004184c */
[----:B------:R3:W-:Y:S01]  /*1e60*/  LDGSTS.E.BYPASS.LTC128B.128 [R224+0x2100], [R16.64+0x80], !P2 ;  /* 0x0210008010e07fae */ /* 0x0007e2000d101d46 */
[----:B------:R-:W-:-:S03]  /*1e70*/  SHF.R.S32.HI R2, RZ, 0x1f, R0 ;  /* 0x0000001fff027819 */ /* 0x000fc60000011400 */
[----:B------:R1:W-:Y:S01]  /*1e80*/  LDGSTS.E.BYPASS.LTC128B.128 [R224+0x900], [R8.64], !P1 ;  /* 0x0090000008e07fae */ /* 0x0003e2000c901d46 */
[----:B------:R-:W-:Y:S01]  /*1e90*/  LEA.HI R2, R2, R0, RZ, 0x2 ;  /* 0x0000000002027211 */ /* 0x000fe200078f10ff */
[----:B------:R-:W-:Y:S02]  /*1ea0*/  HMMA.16816.F32.BF16 R144, R4, R28, R60 ;  /* 0x0000001c0490723c */ /* 0x000fe4000004183c */
[----:B------:R1:W-:Y:S01]  /*1eb0*/  LDGSTS.E.BYPASS.LTC128B.128 [R224+0x1900], [R8.64+0x40], !P3 ;  /* 0x0190004008e07fae */ /* 0x0003e2000d901d46 */
[----:B------:R-:W-:-:S03]  /*1ec0*/  LOP3.LUT R2, R2, 0x7ffffffc, RZ, 0xc0, !PT ;  /* 0x7ffffffc02027812 */ /* 0x000fc600078ec0ff */
[----:B------:R1:W-:Y:S01]  /*1ed0*/  LDGSTS.E.BYPASS.LTC128B.128 [R224+0x2900], [R8.64+0x80], !P0 ;  /* 0x0290008008e07fae */ /* 0x0003e2000c101d46 */
[----:B------:R-:W-:Y:S01]  /*1ee0*/  ISETP.GT.AND P0, PT, R137, R184, PT ;  /* 0x000000b88900720c */ /* 0x000fe20003f04270 */
[C---:B------:R-:W-:Y:S01]  /*1ef0*/  HMMA.16816.F32.BF16 R140, R4.reuse, R54, R68 ;  /* 0x00000036048c723c */ /* 0x040fe20000041844 */
[----:B------:R-:W-:Y:S01]  /*1f00*/  IMAD.IADD R0, R0, 0x1, -R2 ;  /* 0x0000000100007824 */ /* 0x000fe200078e0a02 */
[----:B------:R-:W-:Y:S03]  /*1f10*/  LDSM.16.M88.4 R40, [R139+0x4900] ;  /* 0x004900008b28783b */ /* 0x000fe60000000200 */
[----:B------:R-:W-:Y:S01]  /*1f20*/  IMAD R0, R0, -0x2, R138 ;  /* 0xfffffffe00007824 */ /* 0x000fe200078e028a */
[----:B------:R-:W-:Y:S02]  /*1f30*/  LDSM.16.M88.4 R48, [R139+0x4100] ;  /* 0x004100008b30783b */ /* 0x000fe40000000200 */
[----:B------:R-:W-:Y:S02]  /*1f40*/  HMMA.16816.F32.BF16 R112, R4, R34, R64 ;  /* 0x000000220470723c */ /* 0x000fe40000041840 */
[----:B------:R-:W-:Y:S01]  /*1f50*/  LDSM.16.M88.4 R44, [R139+0x4500] ;  /* 0x004500008b2c783b */ /* 0x000fe20000000200 */
[----:B------:R-:W-:-:S02]  /*1f60*/  ISETP.GT.AND P3, PT, R0, 0x1, PT ;  /* 0x000000010000780c */ /* 0x000fc40003f64270 */
[C---:B------:R-:W-:Y:S01]  /*1f70*/  ISETP.GT.AND P4, PT, R0.reuse, 0x8, PT ;  /* 0x000000080000780c */ /* 0x040fe20003f84270 */
[----:B---3--:R-:W2:Y:S01]  /*1f80*/  LDSM.16.M88.4 R16, [R210+0x9100] ;  /* 0x00910000d210783b */ /* 0x008ea20000000200 */
[----:B------:R-:W-:Y:S01]  /*1f90*/  ISETP.GT.AND P2, PT, R0, 0x9, PT ;  /* 0x000000090000780c */ /* 0x000fe20003f44270 */
[----:B------:R-:W-:Y:S02]  /*1fa0*/  HMMA.16816.F32.BF16 R104, R4, R22, R104 ;  /* 0x000000160468723c */ /* 0x000fe40000041868 */
[----:B------:R-:W3:Y:S04]  /*1fb0*/  LDSM.16.M88.4 R36, [R139+0x4d00] ;  /* 0x004d00008b24783b */ /* 0x000ee80000000200 */
[----:B------:R-:W-:Y:S02]  /*1fc0*/  LDSM.16.M88.4 R4, [R211+0x9100] ;  /* 0x00910000d304783b */ /* 0x000fe40000000200 */
[C---:B------:R-:W-:Y:S02]  /*1fd0*/  HMMA.16816.F32.BF16 R100, R12.reuse, R52, R100 ;  /* 0x000000340c64723c */ /* 0x040fe40000041864 */
[----:B-1----:R-:W1:Y:S04]  /*1fe0*/  LDSM.16.M88.4 R8, [R210+0x8100] ;  /* 0x00810000d208783b */ /* 0x002e680000000200 */
[----:B------:R-:W4:Y:S02]  /*1ff0*/  LDSM.16.M88.4 R24, [R212+0x1800] ;  /* 0x00180000d418783b */ /* 0x000f240000000200 */
[C---:B------:R-:W-:Y:S02]  /*2000*/  HMMA.16816.F32.BF16 R64, R12.reuse, R54, R96 ;  /* 0x000000360c40723c */ /* 0x040fe40000041860 */
[----:B------:R-:W-:Y:S04]  /*2010*/  LDSM.16.M88.4 R52, [R212+0x1c00] ;  /* 0x001c0000d434783b */ /* 0x000fe80000000200 */
[----:B------:R-:W0:Y:S02]  /*2020*/  LDGDEPBAR ;  /* 0x00000000000079af */ /* 0x000e240000000000 */
[C---:B------:R-:W-:Y:S08]  /*2030*/  HMMA.16816.F32.BF16 R116, R12.reuse, R32, R80 ;  /* 0x000000200c74723c */ /* 0x040ff00000041850 */
[C---:B------:R-:W-:Y:S08]  /*2040*/  HMMA.16816.F32.BF16 R132, R12.reuse, R20, R56 ;  /* 0x000000140c84723c */ /* 0x040ff00000041838 */
[C---:B------:R-:W-:Y:S01]  /*2050*/  HMMA.16816.F32.BF16 R60, R12.reuse, R34, R92 ;  /* 0x000000220c3c723c */ /* 0x040fe2000004185c */
[----:B------:R-:W5:Y:S07]  /*2060*/  LDSM.16.M88.4 R32, [R212+0x1000] ;  /* 0x00100000d420783b */ /* 0x000f6e0000000200 */
[C---:B------:R-:W-:Y:S08]  /*2070*/  HMMA.16816.F32.BF16 R120, R12.reuse, R28, R72 ;  /* 0x0000001c0c78723c */ /* 0x040ff00000041848 */
[C---:B------:R-:W-:Y:S01]  /*2080*/  HMMA.16816.F32.BF16 R56, R12.reuse, R30, R84 ;  /* 0x0000001e0c38723c */ /* 0x040fe20000041854 */
[----:B------:R-:W1:Y:S07]  /*2090*/  LDSM.16.M88.4 R28, [R212+0x1400] ;  /* 0x00140000d41c783b */ /* 0x000e6e0000000200 */
[----:B------:R-:W-:Y:S01]  /*20a0*/  HMMA.16816.F32.BF16 R88, R12, R22, R88 ;  /* 0x000000160c58723c */ /* 0x000fe20000041858 */
[----:B------:R-:W1:Y:S07]  /*20b0*/  LDSM.16.M88.4 R20, [R211+0x8100] ;  /* 0x00810000d314783b */ /* 0x000e6e0000000200 */
[C---:B--2---:R-:W-:Y:S08]  /*20c0*/  HMMA.16816.F32.BF16 R12, R16.reuse, R42, R108 ;  /* 0x0000002a100c723c */ /* 0x044ff0000004186c */
[C---:B------:R-:W-:Y:S08]  /*20d0*/  HMMA.16816.F32.BF16 R84, R16.reuse, R48, R124 ;  /* 0x000000301054723c */ /* 0x040ff0000004187c */
[C---:B------:R-:W-:Y:S08]  /*20e0*/  HMMA.16816.F32.BF16 R76, R16.reuse, R44, R148 ;  /* 0x0000002c104c723c */ /* 0x040ff00000041894 */
[C---:B---3--:R-:W-:Y:S08]  /*20f0*/  HMMA.16816.F32.BF16 R104, R16.reuse, R38, R104 ;  /* 0x000000261068723c */ /* 0x048ff00000041868 */
[----:B------:R-:W-:Y:S08]  /*2100*/  HMMA.16816.F32.BF16 R72, R16, R46, R112 ;  /* 0x0000002e1048723c */ /* 0x000ff00000041870 */
[----:B-1----:R-:W-:Y:S08]  /*2110*/  HMMA.16816.F32.BF16 R108, R8, R48, R100 ;  /* 0x00000030086c723c */ /* 0x002ff00000041864 */
[C---:B------:R-:W-:Y:S08]  /*2120*/  HMMA.16816.F32.BF16 R68, R16.reuse, R40, R144 ;  /* 0x000000281044723c */ /* 0x040ff00000041890 */
[C---:B------:R-:W-:Y:S08]  /*2130*/  HMMA.16816.F32.BF16 R92, R16.reuse, R36, R128 ;  /* 0x00000024105c723c */ /* 0x040ff00000041880 */
[-C--:B------:R-:W-:Y:S01]  /*2140*/  HMMA.16816.F32.BF16 R80, R16, R50.reuse, R140 ;  /* 0x000000321050723c */ /* 0x080fe2000004188c */
[----:B------:R-:W-:Y:S07]  /*2150*/  LDSM.16.M88.4 R16, [R210+0xb100] ;  /* 0x00b10000d210783b */ /* 0x000fee0000000200 */
[C---:B------:R-:W-:Y:S01]  /*2160*/  HMMA.16816.F32.BF16 R100, R8.reuse, R50, R64 ;  /* 0x000000320864723c */ /* 0x040fe20000041840 */
[----:B------:R-:W-:Y:S07]  /*2170*/  LDSM.16.M88.4 R48, [R139+0x5900] ;  /* 0x005900008b30783b */ /* 0x000fee0000000200 */
[C---:B------:R-:W-:Y:S01]  /*2180*/  HMMA.16816.F32.BF16 R96, R8.reuse, R44, R116 ;  /* 0x0000002c0860723c */ /* 0x040fe20000041874 */
[----:B------:R-:W-:Y:S07]  /*2190*/  LDSM.16.M88.4 R116, [R139+0x5d00] ;  /* 0x005d00008b74783b */ /* 0x000fee0000000200 */
[C---:B------:R-:W-:Y:S08]  /*21a0*/  HMMA.16816.F32.BF16 R64, R8.reuse, R46, R60 ;  /* 0x0000002e0840723c */ /* 0x040ff0000004183c */
[C---:B------:R-:W-:Y:S08]  /*21b0*/  HMMA.16816.F32.BF16 R60, R8.reuse, R40, R120 ;  /* 0x00000028083c723c */ /* 0x040ff00000041878 */
[C---:B------:R-:W-:Y:S01]  /*21c0*/  HMMA.16816.F32.BF16 R56, R8.reuse, R42, R56 ;  /* 0x0000002a0838723c */ /* 0x040fe20000041838 */
[----:B------:R-:W-:Y:S07]  /*21d0*/  LDSM.16.M88.4 R40, [R139+0x5500] ;  /* 0x005500008b28783b */ /* 0x000fee0000000200 */
[C---:B------:R-:W-:Y:S08]  /*21e0*/  HMMA.16816.F32.BF16 R44, R8.reuse, R36, R132 ;  /* 0x00000024082c723c */ /* 0x040ff00000041884 */
[----:B------:R-:W-:Y:S01]  /*21f0*/  HMMA.16816.F32.BF16 R8, R8, R38, R88 ;  /* 0x000000260808723c */ /* 0x000fe20000041858 */
[----:B------:R-:W1:Y:S07]  /*2200*/  LDSM.16.M88.4 R36, [R139+0x5100] ;  /* 0x005100008b24783b */ /* 0x000e6e0000000200 */
[C---:B----4-:R-:W-:Y:S01]  /*2210*/  HMMA.16816.F32.BF16 R124, R4.reuse, R26, R12 ;  /* 0x0000001a047c723c */ /* 0x050fe2000004180c */
[----:B------:R-:W2:Y:S07]  /*2220*/  LDSM.16.M88.4 R12, [R210+0xa100] ;  /* 0x00a10000d20c783b */ /* 0x000eae0000000200 */
[C---:B-----5:R-:W-:Y:S08]  /*2230*/  HMMA.16816.F32.BF16 R148, R4.reuse, R32, R84 ;  /* 0x000000200494723c */ /* 0x060ff00000041854 */
[C---:B------:R-:W-:Y:S08]  /*2240*/  HMMA.16816.F32.BF16 R140, R4.reuse, R28, R76 ;  /* 0x0000001c048c723c */ /* 0x040ff0000004184c */
[C---:B------:R-:W-:Y:S08]  /*2250*/  HMMA.16816.F32.BF16 R112, R4.reuse, R54, R104 ;  /* 0x000000360470723c */ /* 0x040ff00000041868 */
[----:B------:R-:W-:Y:S08]  /*2260*/  HMMA.16816.F32.BF16 R132, R4, R30, R72 ;  /* 0x0000001e0484723c */ /* 0x000ff00000041848 */
[----:B------:R-:W-:Y:S08]  /*2270*/  HMMA.16816.F32.BF16 R104, R20, R32, R108 ;  /* 0x000000201468723c */ /* 0x000ff0000004186c */
[C---:B------:R-:W-:Y:S08]  /*2280*/  HMMA.16816.F32.BF16 R144, R4.reuse, R34, R80 ;  /* 0x000000220490723c */ /* 0x040ff00000041850 */
[C---:B------:R-:W-:Y:S08]  /*2290*/  HMMA.16816.F32.BF16 R128, R4.reuse, R24, R68 ;  /* 0x000000180480723c */ /* 0x040ff00000041844 */
[----:B------:R-:W-:Y:S01]  /*22a0*/  HMMA.16816.F32.BF16 R120, R4, R52, R92 ;  /* 0x000000340478723c */ /* 0x000fe2000004185c */
[----:B------:R-:W-:Y:S04]  /*22b0*/  LDSM.16.M88.4 R4, [R211+0xb100] ;  /* 0x00b10000d304783b */ /* 0x000fe80000000200 */
[----:B------:R-:W-:Y:S03]  /*22c0*/  LDSM.16.M88.4 R92, [R212+0x2c00] ;  /* 0x002c0000d45c783b */ /* 0x000fe60000000200 */
[C---:B------:R-:W-:Y:S08]  /*22d0*/  HMMA.16816.F32.BF16 R80, R20.reuse, R24, R60 ;  /* 0x000000181450723c */ /* 0x040ff0000004183c */
[C---:B------:R-:W-:Y:S01]  /*22e0*/  HMMA.16816.F32.BF16 R88, R20.reuse, R26, R56 ;  /* 0x0000001a1458723c */ /* 0x040fe20000041838 */
[----:B------:R-:W3:Y:S04]  /*22f0*/  LDSM.16.M88.4 R24, [R212+0x2000] ;  /* 0x00200000d418783b */ /* 0x000ee80000000200 */
[----:B------:R-:W-:Y:S03]  /*2300*/  LDSM.16.M88.4 R56, [R212+0x2800] ;  /* 0x00280000d438783b */ /* 0x000fe60000000200 */
[C---:B------:R-:W-:Y:S08]  /*2310*/  HMMA.16816.F32.BF16 R96, R20.reuse, R28, R96 ;  /* 0x0000001c1460723c */ /* 0x040ff00000041860 */
[C---:B------:R-:W-:Y:S01]  /*2320*/  HMMA.16816.F32.BF16 R76, R20.reuse, R30, R64 ;  /* 0x0000001e144c723c */ /* 0x040fe20000041840 */
[----:B------:R-:W4:Y:S07]  /*2330*/  LDSM.16.M88.4 R28, [R212+0x2400] ;  /* 0x00240000d41c783b */ /* 0x000f2e0000000200 */
[----:B------:R-:W-:Y:S01]  /*2340*/  HMMA.16816.F32.BF16 R152, R20, R54, R8 ;  /* 0x000000361498723c */ /* 0x000fe20000041808 */
[----:B------:R-:W5:Y:S01]  /*2350*/  LDSM.16.M88.4 R8, [R211+0xa100] ;  /* 0x00a10000d308783b */ /* 0x000f620000000200 */
[----:B------:R-:W-:-:S06]  /*2360*/  DEPBAR.LE SB0, 0x0 ;  /* 0x000080000000791a */ /* 0x000fcc0000000000 */
[----:B------:R-:W-:Y:S08]  /*2370*/  HMMA.16816.F32.BF16 R100, R20, R34, R100 ;  /* 0x000000221464723c */ /* 0x000ff00000041864 */
[C---:B-1----:R-:W-:Y:S08]  /*2380*/  HMMA.16816.F32.BF16 R72, R16.reuse, R36, R148 ;  /* 0x000000241048723c */ /* 0x042ff00000041894 */
[----:B------:R-:W-:Y:S08]  /*2390*/  HMMA.16816.F32.BF16 R64, R16, R40, R140 ;  /* 0x000000281040723c */ /* 0x000ff0000004188c */
[----:B------:R-:W-:Y:S08]  /*23a0*/  HMMA.16816.F32.BF16 R84, R20, R52, R44 ;  /* 0x000000341454723c */ /* 0x000ff0000004182c */
[----:B------:R-:W-:Y:S08]  /*23b0*/  HMMA.16816.F32.BF16 R60, R16, R42, R132 ;  /* 0x0000002a103c723c */ /* 0x000ff00000041884 */
[----:B--2---:R-:W-:Y:S08]  /*23c0*/  HMMA.16816.F32.BF16 R32, R12, R36, R104 ;  /* 0x000000240c20723c */ /* 0x004ff00000041868 */
[C---:B------:R-:W-:Y:S08]  /*23d0*/  HMMA.16816.F32.BF16 R68, R16.reuse, R38, R144 ;  /* 0x000000261044723c */ /* 0x040ff00000041890 */
[C---:B------:R-:W-:Y:S08]  /*23e0*/  HMMA.16816.F32.BF16 R52, R16.reuse, R48, R128 ;  /* 0x000000301034723c */ /* 0x040ff00000041880 */
[C---:B------:R-:W-:Y:S08]  /*23f0*/  HMMA.16816.F32.BF16 R108, R16.reuse, R50, R124 ;  /* 0x00000032106c723c */ /* 0x040ff0000004187c */
[C---:B------:R-:W-:Y:S08]  /*2400*/  HMMA.16816.F32.BF16 R120, R16.reuse, R116, R120 ;  /* 0x000000741078723c */ /* 0x040ff00000041878 */
[----:B------:R-:W-:Y:S08]  /*2410*/  HMMA.16816.F32.BF16 R44, R16, R118, R112 ;  /* 0x00000076102c723c */ /* 0x000ff00000041870 */
[C---:B------:R-:W-:Y:S08]  /*2420*/  HMMA.16816.F32.BF16 R20, R12.reuse, R38, R100 ;  /* 0x000000260c14723c */ /* 0x040ff00000041864 */
[----:B------:R-:W-:Y:S08]  /*2430*/  HMMA.16816.F32.BF16 R16, R12, R40, R96 ;  /* 0x000000280c10723c */ /* 0x000ff00000041860 */
[----:B---3--:R-:W-:Y:S08]  /*2440*/  HMMA.16816.F32.BF16 R72, R4, R24, R72 ;  /* 0x000000180448723c */ /* 0x008ff00000041848 */
[----:B------:R-:W-:Y:S08]  /*2450*/  HMMA.16816.F32.BF16 R76, R12, R42, R76 ;  /* 0x0000002a0c4c723c */ /* 0x000ff0000004184c */
[C---:B----4-:R-:W-:Y:S08]  /*2460*/  HMMA.16816.F32.BF16 R100, R4.reuse, R28, R64 ;  /* 0x0000001c0464723c */ /* 0x050ff00000041840 */
[----:B------:R-:W-:Y:S08]  /*2470*/  HMMA.16816.F32.BF16 R64, R4, R30, R60 ;  /* 0x0000001e0440723c */ /* 0x000ff0000004183c */
[----:B-----5:R-:W-:Y:S08]  /*2480*/  HMMA.16816.F32.BF16 R40, R8, R24, R32 ;  /* 0x000000180828723c */ /* 0x020ff00000041820 */
[C---:B------:R-:W-:Y:S08]  /*2490*/  HMMA.16816.F32.BF16 R68, R4.reuse, R26, R68 ;  /* 0x0000001a0444723c */ /* 0x040ff00000041844 */
[C---:B------:R-:W-:Y:S08]  /*24a0*/  HMMA.16816.F32.BF16 R60, R4.reuse, R56, R52 ;  /* 0x00000038043c723c */ /* 0x040ff00000041834 */
[----:B------:R-:W-:Y:S01]  /*24b0*/  HMMA.16816.F32.BF16 R96, R4, R58, R108 ;  /* 0x0000003a0460723c */ /* 0x000fe2000004186c */
[----:B------:R-:W-:-:S07]  /*24c0*/  FSEL R41, R41, -INF , P3 ;  /* 0xff80000029297808 */ /* 0x000fce0001800000 */
[C---:B------:R-:W-:Y:S08]  /*24d0*/  HMMA.16816.F32.BF16 R120, R4.reuse, R92, R120 ;  /* 0x0000005c0478723c */ /* 0x040ff00000041878 */
[----:B------:R-:W-:Y:S07]  /*24e0*/  HMMA.16816.F32.BF16 R104, R4, R94, R44 ;  /* 0x0000005e0468723c */ /* 0x000fee000004182c */
[----:B------:R-:W-:Y:S01]  /*24f0*/  @P0 SHF.R.S32.HI R7, RZ, 0x1f, R185 ;  /* 0x0000001fff070819 */ /* 0x000fe200000114b9 */
[----:B------:R-:W-:Y:S01]  /*2500*/  HMMA.16816.F32.BF16 R80, R12, R48, R80 ;  /* 0x000000300c50723c */ /* 0x000fe20000041850 */
[----:B------:R-:W-:-:S02]  /*2510*/  @P0 IMAD R6, R160, R185, RZ ;  /* 0x000000b9a0060224 */ /* 0x000fc400078e02ff */
[----:B------:R-:W-:-:S04]  /*2520*/  @P0 IMAD.WIDE.U32 R4, R185, R161, R166 ;  /* 0x000000a1b9040225 */ /* 0x000fc800078e00a6 */
[----:B------:R-:W-:Y:S01]  /*2530*/  @P0 IMAD R2, R7, R161, R6 ;  /* 0x000000a107020224 */ /* 0x000fe200078e0206 */
[----:B------:R-:W-:Y:S01]  /*2540*/  HMMA.16816.F32.BF16 R88, R12, R50, R88 ;  /* 0x000000320c58723c */ /* 0x000fe20000041858 */
[----:B------:R-:W-:Y:S02]  /*2550*/  FSEL R48, R75, -INF , P3 ;  /* 0xff8000004b307808 */ /* 0x000fe40001800000 */
[----:B------:R-:W-:-:S04]  /*2560*/  @P0 IMAD.IADD R2, R5, 0x1, R2 ;  /* 0x0000000105020824 */ /* 0x000fc800078e0202 */
[----:B------:R-:W-:Y:S01]  /*2570*/  FSEL R50, R70, -INF , P4 ;  /* 0xff80000046327808 */ /* 0x000fe20002000000 */
[----:B------:R-:W-:Y:S01]  /*2580*/  HMMA.16816.F32.BF16 R36, R8, R26, R20 ;  /* 0x0000001a0824723c */ /* 0x000fe20000041814 */
[----:B------:R-:W-:-:S07]  /*2590*/  FSEL R51, R71, -INF , P2 ;  /* 0xff80000047337808 */ /* 0x000fce0001000000 */
[----:B------:R-:W-:Y:S07]  /*25a0*/  HMMA.16816.F32.BF16 R32, R8, R28, R16 ;  /* 0x0000001c0820723c */ /* 0x000fee0000041810 */
[C---:B------:R-:W-:Y:S01]  /*25b0*/  @P0 LEA R16, P1, R4.reuse, c[0x0][0x1c8], 0x1 ;  /* 0x0000720004100a11 */ /* 0x040fe200078208ff */
[----:B------:R-:W-:Y:S01]  /*25c0*/  HMMA.16816.F32.BF16 R84, R12, R116, R84 ;  /* 0x000000740c54723c */ /* 0x000fe20000041854 */
[----:B------:R-:W-:Y:S02]  /*25d0*/  FSEL R19, R73, -INF , P3 ;  /* 0xff80000049137808 */ /* 0x000fe40001800000 */
[----:B------:R-:W-:Y:S01]  /*25e0*/  @P0 LEA.HI.X R17, R4, c[0x0][0x1cc], R2, 0x1, P1 ;  /* 0x0000730004110a11 */ /* 0x000fe200008f0c02 */
[----:B------:R-:W-:Y:S01]  /*25f0*/  BAR.SYNC.DEFER_BLOCKING 0x0 ;  /* 0x0000000000007b1d */ /* 0x000fe20000010000 */
[----:B------:R-:W-:-:S03]  /*2600*/  ISETP.GT.AND P1, PT, R0, RZ, PT ;  /* 0x000000ff0000720c */ /* 0x000fc60003f24270 */
[C---:B------:R-:W-:Y:S01]  /*2610*/  HMMA.16816.F32.BF16 R28, R8.reuse, R30, R76 ;  /* 0x0000001e081c723c */ /* 0x040fe2000004184c */
[----:B------:R-:W-:Y:S02]  /*2620*/  FSEL R18, R72, -INF , P1 ;  /* 0xff80000048127808 */ /* 0x000fe40000800000 */
[----:B------:R-:W-:Y:S02]  /*2630*/  FSEL R52, R40, -INF , P1 ;  /* 0xff80000028347808 */ /* 0x000fe40000800000 */
[----:B------:R-:W-:Y:S02]  /*2640*/  FSEL R40, R68, -INF , P4 ;  /* 0xff80000044287808 */ /* 0x000fe40002000000 */
[----:B------:R-:W-:Y:S01]  /*2650*/  FMNMX.FTZ R2, R18, R19, !PT ;  /* 0x0000001312027209 */ /* 0x000fe20007810000 */
[----:B------:R-:W-:Y:S01]  /*2660*/  HMMA.16816.F32.BF16 R24, R8, R56, R80 ;  /* 0x000000380818723c */ /* 0x000fe20000041850 */
[----:B------:R-:W-:Y:S02]  /*2670*/  FSEL R49, R74, -INF , P1 ;  /* 0xff8000004a317808 */ /* 0x000fe40000800000 */
[----:B------:R-:W-:-:S02]  /*2680*/  FMNMX.FTZ R2, R40, R2, !PT ;  /* 0x0000000228027209 */ /* 0x000fc40007810000 */
[----:B------:R-:W-:Y:S02]  /*2690*/  FSEL R55, R38, -INF , P4 ;  /* 0xff80000026377808 */ /* 0x000fe40002000000 */
[----:B------:R-:W-:Y:S01]  /*26a0*/  FSEL R57, R42, -INF , P1 ;  /* 0xff8000002a397808 */ /* 0x000fe20000800000 */
[C---:B------:R-:W-:Y:S01]  /*26b0*/  HMMA.16816.F32.BF16 R20, R8.reuse, R58, R88 ;  /* 0x0000003a0814723c */ /* 0x040fe20000041858 */
[----:B------:R-:W-:Y:S02]  /*26c0*/  FSEL R42, R69, -INF , P2 ;  /* 0xff800000452a7808 */ /* 0x000fe40001000000 */
[----:B------:R-:W-:Y:S01]  /*26d0*/  ISETP.GT.AND P1, PT, R0, 0x10, PT ;  /* 0x000000100000780c */ /* 0x000fe20003f24270 */
[----:B------:R-:W-:Y:S01]  /*26e0*/  @!PT LDS RZ, [RZ] ;  /* 0x00000000fffff984 */ /* 0x000fe20000000800 */
[----:B------:R-:W-:Y:S01]  /*26f0*/  @!PT LDS RZ, [RZ] ;  /* 0x00000000fffff984 */ /* 0x000fe20000000800 */
[----:B------:R-:W-:Y:S01]  /*2700*/  @!PT LDS RZ, [RZ] ;  /* 0x00000000fffff984 */ /* 0x000fe20000000800 */
[----:B------:R1:W-:Y:S01]  /*2710*/  @P0 LDGSTS.E.BYPASS.LTC128B.128 [R224+0x3100], [R16.64], !P5 ;  /* 0x0310000010e00fae */ /* 0x0003e2000e901d46 */
[----:B------:R-:W-:Y:S02]  /*2720*/  FSEL R53, R36, -INF , P4 ;  /* 0xff80000024357808 */ /* 0x000fe40002000000 */
[----:B------:R-:W-:Y:S01]  /*2730*/  ISETP.GT.AND P4, PT, R0, 0x11, PT ;  /* 0x000000110000780c */ /* 0x000fe20003f84270 */
[----:B------:R-:W-:Y:S01]  /*2740*/  HMMA.16816.F32.BF16 R44, R8, R92, R84 ;  /* 0x0000005c082c723c */ /* 0x000fe20000041854 */
[----:B------:R-:W-:-:S02]  /*2750*/  FSEL R59, R100, -INF , P1 ;  /* 0xff800000643b7808 */ /* 0x000fc40000800000 */
[----:B------:R-:W-:Y:S02]  /*2760*/  FMNMX.FTZ R2, R42, R2, !PT ;  /* 0x000000022a027209 */ /* 0x000fe40007810000 */
[----:B------:R-:W-:Y:S02]  /*2770*/  FSEL R56, R43, -INF , P3 ;  /* 0xff8000002b387808 */ /* 0x000fe40001800000 */
[----:B------:R-:W-:Y:S01]  /*2780*/  FSEL R117, R101, -INF , P4 ;  /* 0xff80000065757808 */ /* 0x000fe20002000000 */
[----:B------:R-:W-:Y:S01]  /*2790*/  HMMA.16816.F32.BF16 R12, R12, R118, R152 ;  /* 0x000000760c0c723c */ /* 0x000fe20000041898 */
[----:B------:R-:W-:Y:S02]  /*27a0*/  ISETP.GT.AND P3, PT, R0, 0x18, PT ;  /* 0x000000180000780c */ /* 0x000fe40003f64270 */
        /* <DEDUP_REMOVED lines=8> */
[----:B------:R-:W-:Y:S02]  /*2830*/  FSEL R43, R37, -INF , P2 ;  /* 0xff800000252b7808 */ /* 0x000fe40001000000 */
[----:B------:R-:W-:Y:S02]  /*2840*/  FSEL R116, R65, -INF , P1 ;  /* 0xff80000041747808 */ /* 0x000fe40000800000 */
[----:B------:R-:W-:Y:S01]  /*2850*/  ISETP.GT.AND P2, PT, R0, 0x20, PT ;  /* 0x000000200000780c */ /* 0x000fe20003f44270 */
[----:B------:R-:W-:Y:S01]  /*2860*/  HMMA.16816.F32.BF16 R12, R8, R94, R12 ;  /* 0x0000005e080c723c */ /* 0x000fe2000004180c */
[----:B------:R-:W-:Y:S02]  /*2870*/  FMNMX.FTZ R2, R58, R2, !PT ;  /* 0x000000023a027209 */ /* 0x000fe40007810000 */
[----:B------:R-:W-:Y:S02]  /*2880*/  FSEL R127, R67, -INF , P1 ;  /* 0xff800000437f7808 */ /* 0x000fe40000800000 */
[----:B------:R-:W-:-:S02]  /*2890*/  FSEL R133, R31, -INF , P1 ;  /* 0xff8000001f857808 */ /* 0x000fc40000800000 */
[----:B------:R-:W-:Y:S02]  /*28a0*/  FSEL R129, R29, -INF , P1 ;  /* 0xff8000001d817808 */ /* 0x000fe40000800000 */
[----:B------:R-:W-:Y:S02]  /*28b0*/  ISETP.GT.AND P1, PT, R0, 0x21, PT ;  /* 0x000000210000780c */ /* 0x000fe40003f24270 */
[----:B------:R-:W-:Y:S02]  /*28c0*/  FSEL R161, R60, -INF , P2 ;  /* 0xff8000003ca17808 */ /* 0x000fe40001000000 */
[----:B------:R-:W-:Y:S02]  /*28d0*/  FMNMX.FTZ R2, R116, R2, !PT ;  /* 0x0000000274027209 */ /* 0x000fe40007810000 */
        /* <DEDUP_REMOVED lines=10> */
[----:B------:R-:W-:Y:S02]  /*2980*/  FMNMX.FTZ R4, R50, R4, !PT ;  /* 0x0000000432047209 */ /* 0x000fe40007810000 */
[----:B------:R-:W-:Y:S02]  /*2990*/  ISETP.GT.AND P1, PT, R0, 0x29, PT ;  /* 0x000000290000780c */ /* 0x000fe40003f24270 */
[----:B------:R-:W-:Y:S02]  /*29a0*/  FSEL R160, R96, -INF , P2 ;  /* 0xff80000060a07808 */ /* 0x000fe40001000000 */
[----:B------:R-:W-:-:S02]  /*29b0*/  FMNMX.FTZ R2, R163, R2, !PT ;  /* 0x00000002a3027209 */ /* 0x000fc40007810000 */
[----:B------:R-:W-:Y:S02]  /*29c0*/  FSEL R125, R103, -INF , P4 ;  /* 0xff800000677d7808 */ /* 0x000fe40002000000 */
[----:B------:R-:W-:Y:S02]  /*29d0*/  FSEL R137, R35, -INF , P4 ;  /* 0xff80000023897808 */ /* 0x000fe40002000000 */
[----:B------:R-:W-:Y:S02]  /*29e0*/  FSEL R131, R33, -INF , P4 ;  /* 0xff80000021837808 */ /* 0x000fe40002000000 */
[----:B------:R-:W-:Y:S02]  /*29f0*/  ISETP.NE.AND P4, PT, R162, RZ, PT ;  /* 0x000000ffa200720c */ /* 0x000fe40003f85270 */
[----:B------:R-:W-:Y:S02]  /*2a00*/  FMNMX.FTZ R4, R51, R4, !PT ;  /* 0x0000000433047209 */ /* 0x000fe40007810000 */
[----:B------:R-:W-:-:S02]  /*2a10*/  FSEL R171, R99, -INF , P1 ;  /* 0xff80000063ab7808 */ /* 0x000fc40000800000 */
[----:B------:R-:W-:Y:S02]  /*2a20*/  FSEL R162, R97, -INF , P1 ;  /* 0xff80000061a27808 */ /* 0x000fe40000800000 */
[----:B------:R-:W-:Y:S02]  /*2a30*/  FSEL R181, R23, -INF , P1 ;  /* 0xff80000017b57808 */ /* 0x000fe40000800000 */
[----:B------:R-:W-:Y:S02]  /*2a40*/  FSEL R174, R21, -INF , P1 ;  /* 0xff80000015ae7808 */ /* 0x000fe40000800000 */
[----:B------:R-:W-:Y:S01]  /*2a50*/  ISETP.GT.AND P1, PT, R0, 0x30, PT ;  /* 0x000000300000780c */ /* 0x000fe20003f24270 */
[----:B------:R1:W-:Y:S01]  /*2a60*/  @P0 LDGSTS.E.BYPASS.LTC128B.128 [R224+0x4100], [R16.64+0x40], !P4 ;  /* 0x0410004010e00fae */ /* 0x0003e2000e101d46 */
[----:B------:R-:W-:Y:S02]  /*2a70*/  FMNMX.FTZ R2, R160, R2, !PT ;  /* 0x00000002a0027209 */ /* 0x000fe40007810000 */
[----:B------:R-:W-:Y:S01]  /*2a80*/  FMNMX.FTZ R4, R124, R4, !PT ;  /* 0x000000047c047209 */ /* 0x000fe20007810000 */
[----:B------:R1:W-:Y:S01]  /*2a90*/  @P0 LDGSTS.E.BYPASS.LTC128B.128 [R224+0x5100], [R16.64+0x80], !P6 ;  /* 0x0510008010e00fae */ /* 0x0003e2000f101d46 */
[----:B------:R-:W-:-:S02]  /*2aa0*/  FSEL R126, R66, -INF , P3 ;  /* 0xff800000427e7808 */ /* 0x000fc40001800000 */
[----:B------:R-:W-:Y:S02]  /*2ab0*/  FSEL R132, R30, -INF , P3 ;  /* 0xff8000001e847808 */ /* 0x000fe40001800000 */
[----:B------:R-:W-:Y:S02]  /*2ac0*/  FSEL R130, R28, -INF , P3 ;  /* 0xff8000001c827808 */ /* 0x000fe40001800000 */
[----:B------:R-:W-:Y:S02]  /*2ad0*/  ISETP.GT.AND P3, PT, R0, 0x31, PT ;  /* 0x000000310000780c */ /* 0x000fe40003f64270 */
[----:B------:R-:W-:Y:S02]  /*2ae0*/  FSEL R220, R120, -INF , P1 ;  /* 0xff80000078dc7808 */ /* 0x000fe40000800000 */
[----:B------:R-:W-:Y:S02]  /*2af0*/  FMNMX.FTZ R2, R162, R2, !PT ;  /* 0x00000002a2027209 */ /* 0x000fe40007810000 */
[----:B------:R-:W-:-:S02]  /*2b00*/  FMNMX.FTZ R4, R125, R4, !PT ;  /* 0x000000047d047209 */ /* 0x000fc40007810000 */
[----:B------:R-:W-:Y:S02]  /*2b10*/  FSEL R170, R98, -INF , P2 ;  /* 0xff80000062aa7808 */ /* 0x000fe40001000000 */
[----:B------:R-:W-:Y:S02]  /*2b20*/  FSEL R180, R22, -INF , P2 ;  /* 0xff80000016b47808 */ /* 0x000fe40001000000 */
[----:B------:R-:W-:Y:S02]  /*2b30*/  FSEL R173, R20, -INF , P2 ;  /* 0xff80000014ad7808 */ /* 0x000fe40001000000 */
[----:B------:R-:W-:Y:S02]  /*2b40*/  ISETP.GT.AND P2, PT, R0, 0x38, PT ;  /* 0x000000380000780c */ /* 0x000fe40003f44270 */
[----:B------:R-:W-:Y:S02]  /*2b50*/  FSEL R150, R46, -INF , P1 ;  /* 0xff8000002e967808 */ /* 0x000fe40000800000 */
[----:B------:R-:W-:-:S02]  /*2b60*/  FSEL R233, R122, -INF , P1 ;  /* 0xff8000007ae97808 */ /* 0x000fc40000800000 */
[----:B------:R-:W-:Y:S02]  /*2b70*/  FSEL R241, R44, -INF , P1 ;  /* 0xff8000002cf17808 */ /* 0x000fe40000800000 */
[----:B------:R-:W-:Y:S02]  /*2b80*/  FSEL R221, R121, -INF , P3 ;  /* 0xff80000079dd7808 */ /* 0x000fe40001800000 */
[----:B------:R-:W-:Y:S02]  /*2b90*/  FMNMX.FTZ R2, R220, R2, !PT ;  /* 0x00000002dc027209 */ /* 0x000fe40007810000 */
[----:B------:R-:W-:Y:S02]  /*2ba0*/  ISETP.GT.AND P1, PT, R0, 0x39, PT ;  /* 0x000000390000780c */ /* 0x000fe40003f24270 */
[----:B------:R-:W-:Y:S02]  /*2bb0*/  FMNMX.FTZ R0, R126, R4, !PT ;  /* 0x000000047e007209 */ /* 0x000fe40007810000 */
[----:B------:R-:W-:-:S02]  /*2bc0*/  FSEL R223, R104, -INF , P2 ;  /* 0xff80000068df7808 */ /* 0x000fc40001000000 */
[----:B------:R-:W-:Y:S02]  /*2bd0*/  FMNMX.FTZ R2, R221, R2, !PT ;  /* 0x00000002dd027209 */ /* 0x000fe40007810000 */
[----:B------:R-:W-:Y:S02]  /*2be0*/  FMNMX.FTZ R0, R127, R0, !PT ;  /* 0x000000007f007209 */ /* 0x000fe40007810000 */
[----:B------:R-:W-:Y:S02]  /*2bf0*/  FSEL R217, R105, -INF , P1 ;  /* 0xff80000069d97808 */ /* 0x000fe40000800000 */
[----:B------:R-:W-:Y:S02]  /*2c00*/  FMNMX.FTZ R2, R223, R2, !PT ;  /* 0x00000002df027209 */ /* 0x000fe40007810000 */
[----:B------:R-:W-:Y:S02]  /*2c10*/  FMNMX.FTZ R4, R52, R41, !PT ;  /* 0x0000002934047209 */ /* 0x000fe40007810000 */
[----:B------:R-:W-:-:S02]  /*2c20*/  FMNMX.FTZ R0, R168, R0, !PT ;  /* 0x00000000a8007209 */ /* 0x000fc40007810000 */
[----:B------:R-:W-:Y:S02]  /*2c30*/  FMNMX.FTZ R5, R217, R2, !PT ;  /* 0x00000002d9057209 */ /* 0x000fe40007810000 */
[----:B------:R-:W-:Y:S02]  /*2c40*/  FMNMX.FTZ R2, R53, R4, !PT ;  /* 0x0000000435027209 */ /* 0x000fe40007810000 */
[----:B------:R-:W-:Y:S01]  /*2c50*/  FMNMX.FTZ R0, R169, R0, !PT ;  /* 0x00000000a9007209 */ /* 0x000fe20007810000 */
[----:B------:R-:W2:Y:S01]  /*2c60*/  SHFL.BFLY PT, R7, R5, 0x2, 0x1f ;  /* 0x0c401f0005077f89 */ /* 0x000ea200000e0000 */
[----:B------:R-:W-:Y:S02]  /*2c70*/  FMNMX.FTZ R2, R43, R2, !PT ;  /* 0x000000022b027209 */ /* 0x000fe40007810000 */
[----:B------:R-:W-:Y:S02]  /*2c80*/  FMNMX.FTZ R0, R170, R0, !PT ;  /* 0x00000000aa007209 */ /* 0x000fe40007810000 */
[----:B------:R-:W-:-:S02]  /*2c90*/  FMNMX.FTZ R2, R128, R2, !PT ;  /* 0x0000000280027209 */ /* 0x000fc40007810000 */
[----:B------:R-:W-:Y:S02]  /*2ca0*/  FMNMX.FTZ R0, R171, R0, !PT ;  /* 0x00000000ab007209 */ /* 0x000fe40007810000 */
[----:B------:R-:W-:Y:S02]  /*2cb0*/  FMNMX.FTZ R2, R131, R2, !PT ;  /* 0x0000000283027209 */ /* 0x000fe40007810000 */
[----:B------:R-:W-:Y:S02]  /*2cc0*/  FSEL R222, R123, -INF , P3 ;  /* 0xff8000007bde7808 */ /* 0x000fe40001800000 */
[----:B------:R-:W-:Y:S02]  /*2cd0*/  FMNMX.FTZ R0, R233, R0, !PT ;  /* 0x00000000e9007209 */ /* 0x000fe40007810000 */
[----:B------:R-:W-:Y:S02]  /*2ce0*/  FMNMX.FTZ R2, R130, R2, !PT ;  /* 0x0000000282027209 */ /* 0x000fe40007810000 */
[----:B------:R-:W-:-:S02]  /*2cf0*/  FSEL R214, R106, -INF , P2 ;  /* 0xff8000006ad67808 */ /* 0x000fc40001000000 */
[----:B------:R-:W-:Y:S02]  /*2d00*/  FMNMX.FTZ R0, R222, R0, !PT ;  /* 0x00000000de007209 */ /* 0x000fe40007810000 */
[----:B------:R-:W-:Y:S02]  /*2d10*/  FMNMX.FTZ R4, R57, R56, !PT ;  /* 0x0000003839047209 */ /* 0x000fe40007810000 */
[----:B------:R-:W-:Y:S02]  /*2d20*/  FMNMX.FTZ R2, R129, R2, !PT ;  /* 0x0000000281027209 */ /* 0x000fe40007810000 */
[----:B------:R-:W-:Y:S02]  /*2d30*/  FSEL R219, R107, -INF , P1 ;  /* 0xff8000006bdb7808 */ /* 0x000fe40000800000 */
[----:B------:R-:W-:Y:S02]  /*2d40*/  FMNMX.FTZ R0, R214, R0, !PT ;  /* 0x00000000d6007209 */ /* 0x000fe40007810000 */
[----:B------:R-:W-:-:S02]  /*2d50*/  FMNMX.FTZ R4, R55, R4, !PT ;  /* 0x0000000437047209 */ /* 0x000fc40007810000 */
[----:B------:R-:W-:Y:S02]  /*2d60*/  FMNMX.FTZ R2, R172, R2, !PT ;  /* 0x00000002ac027209 */ /* 0x000fe40007810000 */
[----:B------:R-:W-:Y:S02]  /*2d70*/  FMNMX.FTZ R6, R219, R0, !PT ;  /* 0x00000000db067209 */ /* 0x000fe40007810000 */
[----:B------:R-:W-:Y:S02]  /*2d80*/  FMNMX.FTZ R0, R175, R2, !PT ;  /* 0x00000002af007209 */ /* 0x000fe40007810000 */
[----:B------:R-:W-:Y:S02]  /*2d90*/  FMNMX.FTZ R2, R54, R4, !PT ;  /* 0x0000000436027209 */ /* 0x000fe40007810000 */
[----:B------:R-:W3:Y:S01]  /*2da0*/  SHFL.BFLY PT, R4, R6, 0x2, 0x1f ;  /* 0x0c401f0006047f89 */ /* 0x000ee200000e0000 */
[----:B--2---:R-:W-:Y:S02]  /*2db0*/  FMNMX.FTZ R5, R5, R7, !PT ;  /* 0x0000000705057209 */ /* 0x004fe40007810000 */
[----:B------:R-:W-:-:S02]  /*2dc0*/  FMNMX.FTZ R0, R173, R0, !PT ;  /* 0x00000000ad007209 */ /* 0x000fc40007810000 */
[----:B------:R-:W-:Y:S01]  /*2dd0*/  FMNMX.FTZ R2, R138, R2, !PT ;  /* 0x000000028a027209 */ /* 0x000fe20007810000 */
[----:B------:R-:W2:Y:S01]  /*2de0*/  SHFL.BFLY PT, R8, R5, 0x1, 0x1f ;  /* 0x0c201f0005087f89 */ /* 0x000ea200000e0000 */
[----:B------:R-:W-:Y:S02]  /*2df0*/  FMNMX.FTZ R0, R174, R0, !PT ;  /* 0x00000000ae007209 */ /* 0x000fe40007810000 */
[----:B------:R-:W-:Y:S02]  /*2e00*/  FMNMX.FTZ R2, R137, R2, !PT ;  /* 0x0000000289027209 */ /* 0x000fe40007810000 */
[----:B------:R-:W-:Y:S02]  /*2e10*/  FSEL R218, R45, -INF , P3 ;  /* 0xff8000002dda7808 */ /* 0x000fe40001800000 */
[----:B------:R-:W-:Y:S02]  /*2e20*/  FMNMX.FTZ R0, R241, R0, !PT ;  /* 0x00000000f1007209 */ /* 0x000fe40007810000 */
[----:B------:R-:W-:-:S02]  /*2e30*/  FMNMX.FTZ R2, R132, R2, !PT ;  /* 0x0000000284027209 */ /* 0x000fc40007810000 */
[----:B------:R-:W-:Y:S02]  /*2e40*/  FSEL R227, R12, -INF , P2 ;  /* 0xff8000000ce37808 */ /* 0x000fe40001000000 */
[----:B------:R-:W-:Y:S02]  /*2e50*/  FMNMX.FTZ R0, R218, R0, !PT ;  /* 0x00000000da007209 */ /* 0x000fe40007810000 */
[----:B------:R-:W-:Y:S02]  /*2e60*/  FMNMX.FTZ R2, R133, R2, !PT ;  /* 0x0000000285027209 */ /* 0x000fe40007810000 */
[----:B------:R-:W-:Y:S02]  /*2e70*/  FSEL R229, R13, -INF , P1 ;  /* 0xff8000000de57808 */ /* 0x000fe40000800000 */
[----:B------:R-:W-:Y:S02]  /*2e80*/  FMNMX.FTZ R0, R227, R0, !PT ;  /* 0x00000000e3007209 */ /* 0x000fe40007810000 */
[----:B------:R-:W-:-:S02]  /*2e90*/  FMNMX.FTZ R2, R182, R2, !PT ;  /* 0x00000002b6027209 */ /* 0x000fc40007810000 */
[----:B------:R-:W-:Y:S02]  /*2ea0*/  FMNMX.FTZ R7, R229, R0, !PT ;  /* 0x00000000e5077209 */ /* 0x000fe40007810000 */
[----:B---3--:R-:W-:Y:S01]  /*2eb0*/  FMNMX.FTZ R9, R6, R4, !PT ;  /* 0x0000000406097209 */ /* 0x008fe20007810000 */
[----:B------:R-:W-:Y:S01]  /*2ec0*/  IMAD R4, R158, 0x20, R157 ;  /* 0x000000209e047824 */ /* 0x000fe200078e029d */
[----:B------:R-:W-:Y:S02]  /*2ed0*/  FMNMX.FTZ R0, R183, R2, !PT ;  /* 0x00000002b7007209 */ /* 0x000fe40007810000 */
[----:B--2---:R-:W-:Y:S01]  /*2ee0*/  FMNMX.FTZ R134, R5, R8, !PT ;  /* 0x0000000805867209 */ /* 0x004fe20007810000 */
[----:B------:R-:W2:Y:S01]  /*2ef0*/  SHFL.BFLY PT, R10, R9, 0x1, 0x1f ;  /* 0x0c201f00090a7f89 */ /* 0x000ea200000e0000 */
[----:B------:R-:W-:Y:S02]  /*2f00*/  FMNMX.FTZ R0, R180, R0, !PT ;  /* 0x00000000b4007209 */ /* 0x000fe40007810000 */
[----:B------:R-:W-:Y:S01]  /*2f10*/  FSEL R231, R47, -INF , P3 ;  /* 0xff8000002fe77808 */ /* 0x000fe20001800000 */
[----:B------:R-:W3:Y:S01]  /*2f20*/  SHFL.BFLY PT, R8, R7, 0x2, 0x1f ;  /* 0x0c401f0007087f89 */ /* 0x000ee200000e0000 */
[----:B------:R-:W-:Y:S01]  /*2f30*/  FMNMX.FTZ R0, R181, R0, !PT ;  /* 0x00000000b5007209 */ /* 0x000fe20007810000 */
[----:B------:R-:W-:Y:S01]  /*2f40*/  FMUL.FTZ R13, R134, c[0x0][0x2d0] ;  /* 0x0000b400860d7a20 */ /* 0x000fe20000410000 */
[----:B------:R-:W-:-:S02]  /*2f50*/  FSEL R230, R14, -INF , P2 ;  /* 0xff8000000ee67808 */ /* 0x000fc40001000000 */
[----:B------:R-:W-:Y:S02]  /*2f60*/  FMNMX.FTZ R2, R150, R0, !PT ;  /* 0x0000000096027209 */ /* 0x000fe40007810000 */
[----:B------:R-:W-:Y:S02]  /*2f70*/  FSEL R232, R15, -INF , P1 ;  /* 0xff8000000fe87808 */ /* 0x000fe40000800000 */
[----:B------:R-:W-:Y:S02]  /*2f80*/  FMNMX.FTZ R2, R231, R2, !PT ;  /* 0x00000002e7027209 */ /* 0x000fe40007810000 */
[----:B------:R-:W-:Y:S02]  /*2f90*/  FSETP.NEU.FTZ.AND P3, PT, R134, -INF , PT ;  /* 0xff8000008600780b */ /* 0x000fe40003f7d000 */
[----:B------:R-:W-:Y:S02]  /*2fa0*/  FMNMX.FTZ R2, R230, R2, !PT ;  /* 0x00000002e6027209 */ /* 0x000fe40007810000 */
[----:B------:R-:W-:-:S02]  /*2fb0*/  FSEL R13, R13, RZ, P3 ;  /* 0x000000ff0d0d7208 */ /* 0x000fc40001800000 */
[----:B------:R-:W-:Y:S02]  /*2fc0*/  FMNMX.FTZ R6, R232, R2, !PT ;  /* 0x00000002e8067209 */ /* 0x000fe40007810000 */
[----:B--2---:R-:W-:Y:S01]  /*2fd0*/  FMNMX.FTZ R2, R9, R10, !PT ;  /* 0x0000000a09027209 */ /* 0x004fe20007810000 */
[--C-:B------:R-:W-:Y:S02]  /*2fe0*/  FFMA.FTZ R0, R18, c[0x0][0x2d0], -R13.reuse ;  /* 0x0000b40012007a23 */ /* 0x100fe4000001080d */
[----:B------:R-:W-:Y:S01]  /*2ff0*/  SHFL.BFLY PT, R9, R6, 0x2, 0x1f ;  /* 0x0c401f0006097f89 */ /* 0x000fe200000e0000 */
[--C-:B------:R-:W-:Y:S01]  /*3000*/  FFMA.FTZ R5, R19, c[0x0][0x2d0], -R13.reuse ;  /* 0x0000b40013057a23 */ /* 0x100fe2000001080d */
[----:B---3--:R-:W-:Y:S01]  /*3010*/  FMNMX.FTZ R8, R7, R8, !PT ;  /* 0x0000000807087209 */ /* 0x008fe20007810000 */
[----:B------:R2:W3:Y:S01]  /*3020*/  MUFU.EX2 R32, R0 ;  /* 0x0000000000207308 */ /* 0x0004e20000000800 */
[----:B------:R-:W-:Y:S02]  /*3030*/  FMUL.FTZ R12, R2, c[0x0][0x2d0] ;  /* 0x0000b400020c7a20 */ /* 0x000fe40000410000 */
[----:B------:R-:W-:Y:S01]  /*3040*/  FFMA.FTZ R7, R40, c[0x0][0x2d0], -R13 ;  /* 0x0000b40028077a23 */ /* 0x000fe2000001080d */
[----:B------:R-:W4:Y:S04]  /*3050*/  SHFL.BFLY PT, R10, R8, 0x1, 0x1f ;  /* 0x0c201f00080a7f89 */ /* 0x000f2800000e0000 */
[----:B------:R5:W-:Y:S01]  /*3060*/  MUFU.EX2 R14, R5 ;  /* 0x00000005000e7308 */ /* 0x000be20000000800 */
[----:B--2---:R-:W-:Y:S01]  /*3070*/  IMAD.IADD R0, R156, 0x1, R4 ;  /* 0x000000019c007824 */ /* 0x004fe200078e0204 */
[----:B------:R-:W-:Y:S01]  /*3080*/  @P0 LEA R4, P1, R164, R16, 0x1 ;  /* 0x00000010a4040211 */ /* 0x000fe200078208ff */
[----:B---3--:R-:W-:-:S05]  /*3090*/  IMAD.MOV.U32 R15, RZ, RZ, R32 ;  /* 0x000000ffff0f7224 */ /* 0x008fca00078e0020 */
[----:B------:R2:W-:Y:S01]  /*30a0*/  MUFU.EX2 R148, R7 ;  /* 0x0000000700947308 */ /* 0x0005e20000000800 */
[----:B------:R-:W-:Y:S01]  /*30b0*/  IMAD.SHL.U32 R208, R0, 0x2, RZ ;  /* 0x0000000200d07824 */ /* 0x000fe200078e00ff */
[----:B-----5:R-:W-:-:S03]  /*30c0*/  @P0 LEA.HI.X R5, R164, R17, R165, 0x1, P1 ;  /* 0x00000011a4050211 */ /* 0x020fc600008f0ca5 */
[----:B------:R-:W-:Y:S01]  /*30d0*/  IMAD R209, R3, 0x2, R208 ;  /* 0x0000000203d17824 */ /* 0x000fe200078e02d0 */
[----:B------:R-:W-:Y:S02]  /*30e0*/  FSETP.NEU.FTZ.AND P1, PT, R2, -INF , PT ;  /* 0xff8000000200780b */ /* 0x000fe40003f3d000 */
[----:B----4-:R-:W-:Y:S01]  /*30f0*/  FMNMX.FTZ R136, R8, R10, !PT ;  /* 0x0000000a08887209 */ /* 0x010fe20007810000 */
[----:B------:R3:W-:Y:S01]  /*3100*/  @P0 LDGSTS.E.BYPASS.LTC128B.128 [R224+0x3900], [R4.64], !P5 ;  /* 0x0390000004e00fae */ /* 0x0007e2000e901d46 */
[----:B------:R-:W-:-:S03]  /*3110*/  FSEL R12, R12, RZ, P1 ;  /* 0x000000ff0c0c7208 */ /* 0x000fc60000800000 */
[----:B------:R3:W-:Y:S02]  /*3120*/  @P0 LDGSTS.E.BYPASS.LTC128B.128 [R224+0x4900], [R4.64+0x40], !P4 ;  /* 0x0490004004e00fae */ /* 0x0007e4000e101d46 */
[--C-:B------:R-:W-:Y:S02]  /*3130*/  FFMA.FTZ R0, R48, c[0x0][0x2d0], -R12.reuse ;  /* 0x0000b40030007a23 */ /* 0x100fe4000001080c */
[----:B------:R3:W-:Y:S01]  /*3140*/  @P0 LDGSTS.E.BYPASS.LTC128B.128 [R224+0x5900], [R4.64+0x80], !P6 ;  /* 0x0590008004e00fae */ /* 0x0007e2000f101d46 */
[----:B------:R-:W-:Y:S01]  /*3150*/  FSETP.NEU.FTZ.AND P0, PT, R136, -INF , PT ;  /* 0xff8000008800780b */ /* 0x000fe20003f1d000 */
[----:B------:R4:W-:Y:S01]  /*3160*/  MUFU.EX2 R176, R0 ;  /* 0x0000000000b07308 */ /* 0x0009e20000000800 */
[----:B------:R-:W-:Y:S01]  /*3170*/  FFMA.FTZ R3, R51, c[0x0][0x2d0], -R12 ;  /* 0x0000b40033037a23 */ /* 0x000fe2000001080c */
[----:B------:R-:W-:Y:S01]  /*3180*/  LDSM.16.MT88.4 R24, [R208+0x100] ;  /* 0x00010000d018783b */ /* 0x000fe20000004200 */
[----:B--2---:R-:W-:-:S03]  /*3190*/  FFMA.FTZ R7, R42, c[0x0][0x2d0], -R13 ;  /* 0x0000b4002a077a23 */ /* 0x004fc6000001080d */
[----:B-1----:R-:W-:Y:S02]  /*31a0*/  LDSM.16.MT88.4 R16, [R209+0x100] ;  /* 0x00010000d110783b */ /* 0x002fe40000004200 */
[----:B------:R-:W-:Y:S02]  /*31b0*/  MUFU.EX2 R186, R3 ;  /* 0x0000000300ba7308 */ /* 0x000fe40000000800 */
[----:B------:R-:W-:Y:S04]  /*31c0*/  LDSM.16.MT88.4 R20, [R208+0x1100] ;  /* 0x00110000d014783b */ /* 0x000fe80000004200 */
[----:B------:R-:W-:Y:S01]  /*31d0*/  LDSM.16.MT88.4 R28, [R209+0x1100] ;  /* 0x00110000d11c783b */ /* 0x000fe20000004200 */
[--C-:B----4-:R-:W-:Y:S01]  /*31e0*/  FFMA.FTZ R0, R50, c[0x0][0x2d0], -R12.reuse ;  /* 0x0000b40032007a23 */ /* 0x110fe2000001080c */
[----:B------:R1:W2:Y:S02]  /*31f0*/  MUFU.EX2 R187, R7 ;  /* 0x0000000700bb7308 */ /* 0x0002a40000000800 */
[----:B------:R-:W-:Y:S04]  /*3200*/  LDSM.16.MT88.4 R32, [R208+0x2100] ;  /* 0x00210000d020783b */ /* 0x000fe80000004200 */
[----:B------:R-:W-:Y:S01]  /*3210*/  LDSM.16.MT88.4 R36, [R209+0x2100] ;  /* 0x00210000d124783b */ /* 0x000fe20000004200 */
[----:B---3--:R-:W-:Y:S01]  /*3220*/  FMNMX.FTZ R4, R6, R9, !PT ;  /* 0x0000000906047209 */ /* 0x008fe20007810000 */
[----:B------:R3:W4:Y:S02]  /*3230*/  MUFU.EX2 R149, R0 ;  /* 0x0000000000957308 */ /* 0x0007240000000800 */
[----:B------:R-:W0:Y:S04]  /*3240*/  LDGDEPBAR ;  /* 0x00000000000079af */ /* 0x000e280000000000 */
[----:B------:R-:W5:Y:S01]  /*3250*/  SHFL.BFLY PT, R5, R4, 0x1, 0x1f ;  /* 0x0c201f0004057f89 */ /* 0x000f6200000e0000 */
[----:B-1----:R-:W-:Y:S01]  /*3260*/  FFMA.FTZ R7, R49, c[0x0][0x2d0], -R12 ;  /* 0x0000b40031077a23 */ /* 0x002fe2000001080c */
[----:B--2---:R-:W-:-:S03]  /*3270*/  F2FP.BF16.PACK_AB R6, R187, R148 ;  /* 0x00000094bb06723e */ /* 0x004fc600000010ff */
[----:B------:R4:W1:Y:S01]  /*3280*/  MUFU.EX2 R177, R7 ;  /* 0x0000000700b17308 */ /* 0x0008620000000800 */
[----:B---3--:R-:W-:-:S05]  /*3290*/  FMUL.FTZ R0, R136, c[0x0][0x2d0] ;  /* 0x0000b40088007a20 */ /* 0x008fca0000410000 */
[----:B------:R-:W-:-:S05]  /*32a0*/  FSEL R0, R0, RZ, P0 ;  /* 0x000000ff00007208 */ /* 0x000fca0000000000 */
[--C-:B------:R-:W-:Y:S01]  /*32b0*/  FFMA.FTZ R3, R52, c[0x0][0x2d0], -R0.reuse ;  /* 0x0000b40034037a23 */ /* 0x100fe20000010800 */
[----:B----4-:R-:W-:Y:S01]  /*32c0*/  F2FP.BF16.PACK_AB R7, R186, R149 ;  /* 0x00000095ba07723e */ /* 0x010fe200000010ff */
[----:B------:R-:W-:Y:S01]  /*32d0*/  FFMA.FTZ R8, R53, c[0x0][0x2d0], -R0 ;  /* 0x0000b40035087a23 */ /* 0x000fe20000010800 */
[----:B-----5:R-:W-:Y:S01]  /*32e0*/  FMNMX.FTZ R135, R4, R5, !PT ;  /* 0x0000000504877209 */ /* 0x020fe20007810000 */
[----:B------:R2:W-:Y:S01]  /*32f0*/  MUFU.EX2 R250, R3 ;  /* 0x0000000300fa7308 */ /* 0x0005e20000000800 */
[----:B------:R-:W-:Y:S02]  /*3300*/  F2FP.BF16.PACK_AB R4, R14, R15 ;  /* 0x0000000f0e04723e */ /* 0x000fe400000010ff */
[----:B------:R-:W-:Y:S02]  /*3310*/  FSETP.NEU.FTZ.AND P0, PT, R135, -INF , PT ;  /* 0xff8000008700780b */ /* 0x000fe40003f1d000 */
[----:B-1----:R-:W-:-:S03]  /*3320*/  F2FP.BF16.PACK_AB R5, R176, R177 ;  /* 0x000000b1b005723e */ /* 0x002fc600000010ff */
[----:B------:R1:W-:Y:S04]  /*3330*/  MUFU.EX2 R251, R8 ;  /* 0x0000000800fb7308 */ /* 0x0003e80000000800 */
[----:B------:R-:W-:Y:S01]  /*3340*/  HMMA.16816.F32.BF16 R112, R4, R24, RZ ;  /* 0x000000180470723c */ /* 0x000fe200000418ff */
[----:B--2---:R-:W-:-:S04]  /*3350*/  FFMA.FTZ R3, R41, c[0x0][0x2d0], -R0 ;  /* 0x0000b40029037a23 */ /* 0x004fc80000010800 */
[----:B------:R2:W-:Y:S03]  /*3360*/  MUFU.EX2 R242, R3 ;  /* 0x0000000300f27308 */ /* 0x0005e60000000800 */
[C---:B------:R-:W-:Y:S01]  /*3370*/  HMMA.16816.F32.BF16 R108, R4.reuse, R16, RZ ;  /* 0x00000010046c723c */ /* 0x040fe200000418ff */
[----:B-1----:R-:W-:Y:S02]  /*3380*/  FFMA.FTZ R8, R43, c[0x0][0x2d0], -R0 ;  /* 0x0000b4002b087a23 */ /* 0x002fe40000010800 */
[----:B------:R-:W-:Y:S02]  /*3390*/  LDSM.16.MT88.4 R40, [R209+0x2500] ;  /* 0x00250000d128783b */ /* 0x000fe40000004200 */
[----:B------:R-:W1:Y:S03]  /*33a0*/  MUFU.EX2 R252, R8 ;  /* 0x0000000800fc7308 */ /* 0x000e660000000800 */
[----:B------:R-:W-:Y:S01]  /*33b0*/  HMMA.16816.F32.BF16 R104, R4, R20, RZ ;  /* 0x000000140468723c */ /* 0x000fe200000418ff */
[----:B--2---:R-:W-:-:S07]  /*33c0*/  FMUL.FTZ R3, R135, c[0x0][0x2d0] ;  /* 0x0000b40087037a20 */ /* 0x004fce0000410000 */
[----:B------:R-:W-:Y:S01]  /*33d0*/  HMMA.16816.F32.BF16 R100, R4, R28, RZ ;  /* 0x0000001c0464723c */ /* 0x000fe200000418ff */
[----:B------:R-:W-:Y:S02]  /*33e0*/  FSEL R3, R3, RZ, P0 ;  /* 0x000000ff03037208 */ /* 0x000fe40000000000 */
[----:B-1----:R-:W-:-:S05]  /*33f0*/  F2FP.BF16.PACK_AB R10, R252, R251 ;  /* 0x000000fbfc0a723e */ /* 0x002fca00000010ff */
[----:B------:R-:W-:Y:S01]  /*3400*/  HMMA.16816.F32.BF16 R96, R4, R32, RZ ;  /* 0x000000200460723c */ /* 0x000fe200000418ff */
[----:B------:R-:W-:-:S04]  /*3410*/  FFMA.FTZ R8, R57, c[0x0][0x2d0], -R3 ;  /* 0x0000b40039087a23 */ /* 0x000fc80000010803 */
[----:B------:R1:W-:Y:S03]  /*3420*/  MUFU.EX2 R238, R8 ;  /* 0x0000000800ee7308 */ /* 0x0003e60000000800 */
[C---:B------:R-:W-:Y:S08]  /*3430*/  HMMA.16816.F32.BF16 R92, R4.reuse, R36, RZ ;  /* 0x00000024045c723c */ /* 0x040ff000000418ff */
[----:B------:R-:W-:Y:S01]  /*3440*/  HMMA.16816.F32.BF16 R88, R4, R26, RZ ;  /* 0x0000001a0458723c */ /* 0x000fe200000418ff */
[----:B-1----:R-:W-:-:S07]  /*3450*/  FFMA.FTZ R8, R56, c[0x0][0x2d0], -R3 ;  /* 0x0000b40038087a23 */ /* 0x002fce0000010803 */
[C---:B------:R-:W-:Y:S01]  /*3460*/  HMMA.16816.F32.BF16 R84, R4.reuse, R18, RZ ;  /* 0x000000120454723c */ /* 0x040fe200000418ff */
[----:B------:R1:W2:Y:S07]  /*3470*/  MUFU.EX2 R237, R8 ;  /* 0x0000000800ed7308 */ /* 0x0002ae0000000800 */
[C---:B------:R-:W-:Y:S08]  /*3480*/  HMMA.16816.F32.BF16 R80, R4.reuse, R22, RZ ;  /* 0x000000160450723c */ /* 0x040ff000000418ff */
[----:B------:R-:W-:Y:S01]  /*3490*/  HMMA.16816.F32.BF16 R76, R4, R30, RZ ;  /* 0x0000001e044c723c */ /* 0x000fe200000418ff */
[----:B-1----:R-:W-:Y:S01]  /*34a0*/  FFMA.FTZ R8, R55, c[0x0][0x2d0], -R3 ;  /* 0x0000b40037087a23 */ /* 0x002fe20000010803 */
[----:B--2---:R-:W-:-:S03]  /*34b0*/  F2FP.BF16.PACK_AB R9, R237, R238 ;  /* 0x000000eeed09723e */ /* 0x004fc600000010ff */
[----:B------:R1:W-:Y:S03]  /*34c0*/  MUFU.EX2 R240, R8 ;  /* 0x0000000800f07308 */ /* 0x0003e60000000800 */
[C---:B------:R-:W-:Y:S08]  /*34d0*/  HMMA.16816.F32.BF16 R72, R4.reuse, R34, RZ ;  /* 0x000000220448723c */ /* 0x040ff000000418ff */
[----:B------:R-:W-:Y:S01]  /*34e0*/  HMMA.16816.F32.BF16 R64, R4, R38, RZ ;  /* 0x000000260440723c */ /* 0x000fe200000418ff */
[----:B-1----:R-:W-:-:S06]  /*34f0*/  FFMA.FTZ R8, R54, c[0x0][0x2d0], -R3 ;  /* 0x0000b40036087a23 */ /* 0x002fcc0000010803 */
[----:B------:R-:W-:Y:S01]  /*3500*/  FFMA.FTZ R4, R59, c[0x0][0x2d0], -R13 ;  /* 0x0000b4003b047a23 */ /* 0x000fe2000001080d */
[----:B------:R1:W2:Y:S08]  /*3510*/  MUFU.EX2 R249, R8 ;  /* 0x0000000800f97308 */ /* 0x0002b00000000800 */
[----:B------:R3:W-:Y:S01]  /*3520*/  MUFU.EX2 R239, R4 ;  /* 0x0000000400ef7308 */ /* 0x0007e20000000800 */
[----:B-1----:R-:W-:-:S02]  /*3530*/  F2FP.BF16.PACK_AB R8, R242, R250 ;  /* 0x000000faf208723e */ /* 0x002fc400000010ff */
[----:B--2---:R-:W-:Y:S01]  /*3540*/  F2FP.BF16.PACK_AB R11, R249, R240 ;  /* 0x000000f0f90b723e */ /* 0x004fe200000010ff */
[----:B---3--:R-:W-:-:S06]  /*3550*/  FFMA.FTZ R4, R117, c[0x0][0x2d0], -R13 ;  /* 0x0000b40075047a23 */ /* 0x008fcc000001080d */
[C---:B------:R-:W-:Y:S01]  /*3560*/  HMMA.16816.F32.BF16 R68, R8.reuse, R24, RZ ;  /* 0x000000180844723c */ /* 0x040fe200000418ff */
[----:B------:R1:W-:Y:S07]  /*3570*/  MUFU.EX2 R247, R4 ;  /* 0x0000000400f77308 */ /* 0x0003ee0000000800 */
[C---:B------:R-:W-:Y:S01]  /*3580*/  HMMA.16816.F32.BF16 R140, R8.reuse, R26, RZ ;  /* 0x0000001a088c723c */ /* 0x040fe200000418ff */
[----:B------:R-:W2:Y:S07]  /*3590*/  LDSM.16.MT88.4 R24, [R208+0x500] ;  /* 0x00050000d018783b */ /* 0x000eae0000004200 */
[----:B------:R-:W-:Y:S01]  /*35a0*/  HMMA.16816.F32.BF16 R60, R8, R16, RZ ;  /* 0x00000010083c723c */ /* 0x000fe200000418ff */
[----:B-1----:R-:W-:-:S04]  /*35b0*/  FFMA.FTZ R4, R58, c[0x0][0x2d0], -R13 ;  /* 0x0000b4003a047a23 */ /* 0x002fc8000001080d */
[----:B------:R1:W-:Y:S03]  /*35c0*/  MUFU.EX2 R244, R4 ;  /* 0x0000000400f47308 */ /* 0x0003e60000000800 */
[C---:B------:R-:W-:Y:S01]  /*35d0*/  HMMA.16816.F32.BF16 R120, R8.reuse, R18, RZ ;  /* 0x000000120878723c */ /* 0x040fe200000418ff */
[----:B------:R-:W-:Y:S07]  /*35e0*/  LDSM.16.MT88.4 R16, [R208+0x1500] ;  /* 0x00150000d010783b */ /* 0x000fee0000004200 */
[----:B------:R-:W-:Y:S01]  /*35f0*/  HMMA.16816.F32.BF16 R56, R8, R20, RZ ;  /* 0x000000140838723c */ /* 0x000fe200000418ff */
[----:B-1----:R-:W-:-:S07]  /*3600*/  FFMA.FTZ R4, R116, c[0x0][0x2d0], -R13 ;  /* 0x0000b40074047a23 */ /* 0x002fce000001080d */
[C---:B------:R-:W-:Y:S01]  /*3610*/  HMMA.16816.F32.BF16 R52, R8.reuse, R28, RZ ;  /* 0x0000001c0834723c */ /* 0x040fe200000418ff */
[----:B------:R1:W3:Y:S07]  /*3620*/  MUFU.EX2 R243, R4 ;  /* 0x0000000400f37308 */ /* 0x0002ee0000000800 */
[C---:B------:R-:W-:Y:S01]  /*3630*/  HMMA.16816.F32.BF16 R116, R8.reuse, R22, RZ ;  /* 0x000000160874723c */ /* 0x040fe200000418ff */
[----:B------:R-:W4:Y:S07]  /*3640*/  LDSM.16.MT88.4 R20, [R209+0x500] ;  /* 0x00050000d114783b */ /* 0x000f2e0000004200 */
[----:B------:R-:W-:Y:S01]  /*3650*/  HMMA.16816.F32.BF16 R144, R8, R30, RZ ;  /* 0x0000001e0890723c */ /* 0x000fe200000418ff */
[----:B------:R-:W5:Y:S01]  /*3660*/  LDSM.16.MT88.4 R28, [R209+0x1500] ;  /* 0x00150000d11c783b */ /* 0x000f620000004200 */
[----:B-1----:R-:W-:Y:S01]  /*3670*/  FFMA.FTZ R4, R124, c[0x0][0x2d0], -R12 ;  /* 0x0000b4007c047a23 */ /* 0x002fe2000001080c */
[----:B---3--:R-:W-:-:S03]  /*3680*/  F2FP.BF16.PACK_AB R6, R243, R244 ;  /* 0x000000f4f306723e */ /* 0x008fc600000010ff */
[----:B------:R1:W-:Y:S02]  /*3690*/  MUFU.EX2 R234, R4 ;  /* 0x0000000400ea7308 */ /* 0x0003e40000000800 */
[C---:B------:R-:W-:Y:S08]  /*36a0*/  HMMA.16816.F32.BF16 R48, R8.reuse, R32, RZ ;  /* 0x000000200830723c */ /* 0x040ff000000418ff */
[----:B------:R-:W-:Y:S01]  /*36b0*/  HMMA.16816.F32.BF16 R152, R8, R34, RZ ;  /* 0x000000220898723c */ /* 0x000fe200000418ff */
[----:B------:R-:W3:Y:S01]  /*36c0*/  LDSM.16.MT88.4 R32, [R208+0x2500] ;  /* 0x00250000d020783b */ /* 0x000ee20000004200 */
[----:B-1----:R-:W-:-:S06]  /*36d0*/  FFMA.FTZ R4, R125, c[0x0][0x2d0], -R12 ;  /* 0x0000b4007d047a23 */ /* 0x002fcc000001080c */
[C---:B------:R-:W-:Y:S01]  /*36e0*/  HMMA.16816.F32.BF16 R44, R8.reuse, R36, RZ ;  /* 0x00000024082c723c */ /* 0x040fe200000418ff */
[----:B------:R1:W1:Y:S07]  /*36f0*/  MUFU.EX2 R248, R4 ;  /* 0x0000000400f87308 */ /* 0x00026e0000000800 */
[----:B------:R-:W-:Y:S01]  /*3700*/  HMMA.16816.F32.BF16 R156, R8, R38, RZ ;  /* 0x00000026089c723c */ /* 0x000fe200000418ff */
[----:B------:R-:W-:Y:S06]  /*3710*/  LDSM.16.MT88.4 R36, [R209+0x2900] ;  /* 0x00290000d124783b */ /* 0x000fec0000004200 */
[----:B------:R-:W-:-:S02]  /*3720*/  FFMA.FTZ R8, R130, c[0x0][0x2d0], -R0 ;  /* 0x0000b40082087a23 */ /* 0x000fc40000010800 */
[----:B------:R-:W-:Y:S02]  /*3730*/  IMAD.MOV.U32 R11, RZ, RZ, R150 ;  /* 0x000000ffff0b7224 */ /* 0x000fe400078e0096 */
[----:B------:R2:W-:Y:S01]  /*3740*/  MUFU.EX2 R226, R8 ;  /* 0x0000000800e27308 */ /* 0x0005e20000000800 */
[----:B-1----:R-:W-:Y:S01]  /*3750*/  FFMA.FTZ R4, R126, c[0x0][0x2d0], -R12 ;  /* 0x0000b4007e047a23 */ /* 0x002fe2000001080c */
[----:B------:R-:W-:Y:S01]  /*3760*/  F2FP.BF16.PACK_AB R5, R248, R234 ;  /* 0x000000eaf805723e */ /* 0x000fe200000010ff */
[----:B------:R-:W-:Y:S02]  /*3770*/  IMAD.MOV.U32 R10, RZ, RZ, R149 ;  /* 0x000000ffff0a7224 */ /* 0x000fe400078e0095 */
[----:B------:R-:W-:-:S03]  /*3780*/  IMAD.MOV.U32 R9, RZ, RZ, R148 ;  /* 0x000000ffff097224 */ /* 0x000fc600078e0094 */
[----:B------:R1:W-:Y:S01]  /*3790*/  MUFU.EX2 R236, R4 ;  /* 0x0000000400ec7308 */ /* 0x0003e20000000800 */
[----:B--2---:R-:W-:-:S07]  /*37a0*/  FFMA.FTZ R8, R129, c[0x0][0x2d0], -R0 ;  /* 0x0000b40081087a23 */ /* 0x004fce0000010800 */
[----:B------:R2:W-:Y:S01]  /*37b0*/  MUFU.EX2 R225, R8 ;  /* 0x0000000800e17308 */ /* 0x0005e20000000800 */
[----:B-1----:R-:W-:-:S07]  /*37c0*/  FFMA.FTZ R4, R127, c[0x0][0x2d0], -R12 ;  /* 0x0000b4007f047a23 */ /* 0x002fce000001080c */
[----:B------:R1:W1:Y:S01]  /*37d0*/  MUFU.EX2 R235, R4 ;  /* 0x0000000400eb7308 */ /* 0x0002620000000800 */
[----:B--2---:R-:W-:-:S07]  /*37e0*/  FFMA.FTZ R8, R138, c[0x0][0x2d0], -R3 ;  /* 0x0000b4008a087a23 */ /* 0x004fce0000010803 */
[----:B------:R2:W-:Y:S01]  /*37f0*/  MUFU.EX2 R216, R8 ;  /* 0x0000000800d87308 */ /* 0x0005e20000000800 */
[----:B-1----:R-:W-:Y:S01]  /*3800*/  FFMA.FTZ R4, R128, c[0x0][0x2d0], -R0 ;  /* 0x0000b40080047a23 */ /* 0x002fe20000010800 */
[----:B------:R-:W-:-:S06]  /*3810*/  F2FP.BF16.PACK_AB R7, R235, R236 ;  /* 0x000000eceb07723e */ /* 0x000fcc00000010ff */
[----:B------:R1:W-:Y:S01]  /*3820*/  MUFU.EX2 R228, R4 ;  /* 0x0000000400e47308 */ /* 0x0003e20000000800 */
[----:B--2---:R-:W-:-:S07]  /*3830*/  FFMA.FTZ R8, R137, c[0x0][0x2d0], -R3 ;  /* 0x0000b40089087a23 */ /* 0x004fce0000010803 */
[----:B------:R2:W-:Y:S01]  /*3840*/  MUFU.EX2 R246, R8 ;  /* 0x0000000800f67308 */ /* 0x0005e20000000800 */
[----:B-1----:R-:W-:-:S07]  /*3850*/  FFMA.FTZ R4, R131, c[0x0][0x2d0], -R0 ;  /* 0x0000b40083047a23 */ /* 0x002fce0000010800 */
[----:B------:R1:W1:Y:S01]  /*3860*/  MUFU.EX2 R245, R4 ;  /* 0x0000000400f57308 */ /* 0x0002620000000800 */
[----:B--2---:R-:W-:-:S07]  /*3870*/  FFMA.FTZ R8, R132, c[0x0][0x2d0], -R3 ;  /* 0x0000b40084087a23 */ /* 0x004fce0000010803 */
[----:B------:R2:W-:Y:S01]  /*3880*/  MUFU.EX2 R215, R8 ;  /* 0x0000000800d77308 */ /* 0x0005e20000000800 */
[----:B-1----:R-:W-:-:S07]  /*3890*/  F2FP.BF16.PACK_AB R4, R247, R239 ;  /* 0x000000eff704723e */ /* 0x002fce00000010ff */
[----:B------:R-:W-:Y:S01]  /*38a0*/  HMMA.16816.F32.BF16 R164, R4, R24, R112 ;  /* 0x0000001804a4723c */ /* 0x000fe20000041870 */
[----:B--2---:R-:W-:-:S07]  /*38b0*/  FFMA.FTZ R8, R133, c[0x0][0x2d0], -R3 ;  /* 0x0000b40085087a23 */ /* 0x004fce0000010803 */
[C---:B----4-:R-:W-:Y:S01]  /*38c0*/  HMMA.16816.F32.BF16 R128, R4.reuse, R20, R108 ;  /* 0x000000140480723c */ /* 0x050fe2000004186c */
[----:B------:R1:W2:Y:S07]  /*38d0*/  MUFU.EX2 R213, R8 ;  /* 0x0000000800d57308 */ /* 0x0002ae0000000800 */
[C---:B------:R-:W-:Y:S08]  /*38e0*/  HMMA.16816.F32.BF16 R124, R4.reuse, R16, R104 ;  /* 0x00000010047c723c */ /* 0x040ff00000041868 */
[----:B-----5:R-:W-:Y:S01]  /*38f0*/  HMMA.16816.F32.BF16 R112, R4, R28, R100 ;  /* 0x0000001c0470723c */ /* 0x020fe20000041864 */
[----:B-1----:R-:W-:-:S04]  /*3900*/  FFMA.FTZ R8, R161, c[0x0][0x2d0], -R13 ;  /* 0x0000b400a1087a23 */ /* 0x002fc8000001080d */
[----:B------:R1:W-:Y:S03]  /*3910*/  MUFU.EX2 R207, R8 ;  /* 0x0000000800cf7308 */ /* 0x0003e60000000800 */
[C---:B---3--:R-:W-:Y:S08]  /*3920*/  HMMA.16816.F32.BF16 R108, R4.reuse, R32, R96 ;  /* 0x00000020046c723c */ /* 0x048ff00000041860 */
[----:B------:R-:W-:Y:S01]  /*3930*/  HMMA.16816.F32.BF16 R104, R4, R40, R92 ;  /* 0x000000280468723c */ /* 0x000fe2000004185c */
[----:B-1----:R-:W-:-:S07]  /*3940*/  FFMA.FTZ R8, R163, c[0x0][0x2d0], -R13 ;  /* 0x0000b400a3087a23 */ /* 0x002fce000001080d */
[C---:B------:R-:W-:Y:S01]  /*3950*/  HMMA.16816.F32.BF16 R148, R4.reuse, R26, R88 ;  /* 0x0000001a0494723c */ /* 0x040fe20000041858 */
[----:B------:R1:W3:Y:S07]  /*3960*/  MUFU.EX2 R206, R8 ;  /* 0x0000000800ce7308 */ /* 0x0002ee0000000800 */
[C---:B------:R-:W-:Y:S08]  /*3970*/  HMMA.16816.F32.BF16 R84, R4.reuse, R22, R84 ;  /* 0x000000160454723c */ /* 0x040ff00000041854 */
[----:B------:R-:W-:Y:S01]  /*3980*/  HMMA.16816.F32.BF16 R100, R4, R18, R80 ;  /* 0x000000120464723c */ /* 0x000fe20000041850 */
[----:B-1----:R-:W-:-:S04]  /*3990*/  FFMA.FTZ R8, R160, c[0x0][0x2d0], -R13 ;  /* 0x0000b400a0087a23 */ /* 0x002fc8000001080d */
[----:B------:R1:W-:Y:S03]  /*39a0*/  MUFU.EX2 R205, R8 ;  /* 0x0000000800cd7308 */ /* 0x0003e60000000800 */
[C---:B------:R-:W-:Y:S08]  /*39b0*/  HMMA.16816.F32.BF16 R96, R4.reuse, R30, R76 ;  /* 0x0000001e0460723c */ /* 0x040ff0000004184c */
[----:B------:R-:W-:Y:S01]  /*39c0*/  HMMA.16816.F32.BF16 R92, R4, R34, R72 ;  /* 0x00000022045c723c */ /* 0x000fe20000041848 */
[----:B-1----:R-:W-:-:S07]  /*39d0*/  FFMA.FTZ R8, R162, c[0x0][0x2d0], -R13 ;  /* 0x0000b400a2087a23 */ /* 0x002fce000001080d */
[----:B------:R-:W-:Y:S01]  /*39e0*/  HMMA.16816.F32.BF16 R88, R4, R42, R64 ;  /* 0x0000002a0458723c */ /* 0x000fe20000041840 */
[----:B------:R1:W4:Y:S06]  /*39f0*/  MUFU.EX2 R204, R8 ;  /* 0x0000000800cc7308 */ /* 0x00032c0000000800 */
[----:B------:R-:W-:Y:S02]  /*3a00*/  F2FP.BF16.PACK_AB R4, R245, R228 ;  /* 0x000000e4f504723e */ /* 0x000fe400000010ff */
[----:B------:R-:W-:Y:S02]  /*3a10*/  F2FP.BF16.PACK_AB R6, R225, R226 ;  /* 0x000000e2e106723e */ /* 0x000fe400000010ff */
[----:B------:R-:W-:-:S02]  /*3a20*/  F2FP.BF16.PACK_AB R5, R246, R216 ;  /* 0x000000d8f605723e */ /* 0x000fc400000010ff */
[----:B--2---:R-:W-:Y:S01]  /*3a30*/  F2FP.BF16.PACK_AB R7, R213, R215 ;  /* 0x000000d7d507723e */ /* 0x004fe200000010ff */
[----:B-1----:R-:W-:-:S06]  /*3a40*/  FFMA.FTZ R8, R168, c[0x0][0x2d0], -R12 ;  /* 0x0000b400a8087a23 */ /* 0x002fcc000001080c */
[C---:B------:R-:W-:Y:S01]  /*3a50*/  HMMA.16816.F32.BF16 R80, R4.reuse, R24, R68 ;  /* 0x000000180450723c */ /* 0x040fe20000041844 */
[----:B------:R1:W-:Y:S07]  /*3a60*/  MUFU.EX2 R191, R8 ;  /* 0x0000000800bf7308 */ /* 0x0003ee0000000800 */
[C---:B------:R-:W-:Y:S08]  /*3a70*/  HMMA.16816.F32.BF16 R68, R4.reuse, R28, R52 ;  /* 0x0000001c0444723c */ /* 0x040ff00000041834 */
[----:B------:R-:W-:Y:S01]  /*3a80*/  HMMA.16816.F32.BF16 R52, R4, R22, R120 ;  /* 0x000000160434723c */ /* 0x000fe20000041878 */
[----:B-1----:R-:W-:-:S04]  /*3a90*/  FFMA.FTZ R8, R169, c[0x0][0x2d0], -R12 ;  /* 0x0000b400a9087a23 */ /* 0x002fc8000001080c */
[----:B------:R1:W2:Y:S02]  /*3aa0*/  MUFU.EX2 R190, R8 ;  /* 0x0000000800be7308 */ /* 0x0002a40000000800 */
[----:B------:R-:W-:Y:S01]  /*3ab0*/  IMAD.MOV.U32 R122, RZ, RZ, R176 ;  /* 0x000000ffff7a7224 */ /* 0x000fe200078e00b0 */
[C---:B------:R-:W-:Y:S01]  /*3ac0*/  HMMA.16816.F32.BF16 R76, R4.reuse, R20, R60 ;  /* 0x00000014044c723c */ /* 0x040fe2000004183c */
[----:B------:R-:W-:Y:S01]  /*3ad0*/  IMAD.MOV.U32 R123, RZ, RZ, R177 ;  /* 0x000000ffff7b7224 */ /* 0x000fe200078e00b1 */
[----:B------:R-:W-:Y:S06]  /*3ae0*/  LDSM.16.MT88.4 R20, [R208+0x1900] ;  /* 0x00190000d014783b */ /* 0x000fec0000004200 */
[----:B------:R-:W-:Y:S01]  /*3af0*/  HMMA.16816.F32.BF16 R72, R4, R16, R56 ;  /* 0x000000100448723c */ /* 0x000fe20000041838 */
[----:B-1----:R-:W-:-:S07]  /*3b00*/  FFMA.FTZ R8, R170, c[0x0][0x2d0], -R12 ;  /* 0x0000b400aa087a23 */ /* 0x002fce000001080c */
[C---:B------:R-:W-:Y:S01]  /*3b10*/  HMMA.16816.F32.BF16 R64, R4.reuse, R32, R48 ;  /* 0x000000200440723c */ /* 0x040fe20000041830 */
[----:B------:R1:W-:Y:S07]  /*3b20*/  MUFU.EX2 R188, R8 ;  /* 0x0000000800bc7308 */ /* 0x0003ee0000000800 */
[C---:B------:R-:W-:Y:S08]  /*3b30*/  HMMA.16816.F32.BF16 R196, R4.reuse, R40, R44 ;  /* 0x0000002804c4723c */ /* 0x040ff0000004182c */
[C---:B------:R-:W-:Y:S01]  /*3b40*/  HMMA.16816.F32.BF16 R60, R4.reuse, R26, R140 ;  /* 0x0000001a043c723c */ /* 0x040fe2000004188c */
[----:B-1----:R-:W-:Y:S01]  /*3b50*/  FFMA.FTZ R8, R171, c[0x0][0x2d0], -R12 ;  /* 0x0000b400ab087a23 */ /* 0x002fe2000001080c */
[----:B------:R-:W1:Y:S03]  /*3b60*/  LDSM.16.MT88.4 R24, [R208+0x900] ;  /* 0x00090000d018783b */ /* 0x000e660000004200 */
[----:B------:R5:W1:Y:S03]  /*3b70*/  MUFU.EX2 R189, R8 ;  /* 0x0000000800bd7308 */ /* 0x000a660000000800 */
[C---:B------:R-:W-:Y:S01]  /*3b80*/  HMMA.16816.F32.BF16 R48, R4.reuse, R18, R116 ;  /* 0x000000120430723c */ /* 0x040fe20000041874 */
[----:B------:R-:W1:Y:S07]  /*3b90*/  LDSM.16.MT88.4 R16, [R209+0x900] ;  /* 0x00090000d110783b */ /* 0x000e6e0000004200 */
[----:B------:R-:W-:Y:S01]  /*3ba0*/  HMMA.16816.F32.BF16 R44, R4, R30, R144 ;  /* 0x0000001e042c723c */ /* 0x000fe20000041890 */
[----:B------:R-:W1:Y:S01]  /*3bb0*/  LDSM.16.MT88.4 R28, [R209+0x1900] ;  /* 0x00190000d11c783b */ /* 0x000e620000004200 */
[----:B-----5:R-:W-:-:S06]  /*3bc0*/  FFMA.FTZ R8, R172, c[0x0][0x2d0], -R0 ;  /* 0x0000b400ac087a23 */ /* 0x020fcc0000010800 */
[C---:B------:R-:W-:Y:S01]  /*3bd0*/  HMMA.16816.F32.BF16 R56, R4.reuse, R34, R152 ;  /* 0x000000220438723c */ /* 0x040fe20000041898 */
[----:B------:R5:W-:Y:S01]  /*3be0*/  MUFU.EX2 R179, R8 ;  /* 0x0000000800b37308 */ /* 0x000be20000000800 */
[----:B------:R-:W1:Y:S04]  /*3bf0*/  LDSM.16.MT88.4 R32, [R208+0x2900] ;  /* 0x00290000d020783b */ /* 0x000e680000004200 */
[----:B------:R-:W-:Y:S02]  /*3c00*/  LDSM.16.MT88.4 R152, [R208+0xd00] ;  /* 0x000d0000d098783b */ /* 0x000fe40000004200 */
[----:B------:R-:W-:Y:S07]  /*3c10*/  HMMA.16816.F32.BF16 R40, R4, R42, R156 ;  /* 0x0000002a0428723c */ /* 0x000fee000004189c */
[----:B---3--:R-:W-:Y:S01]  /*3c20*/  F2FP.BF16.PACK_AB R4, R206, R207 ;  /* 0x000000cfce04723e */ /* 0x008fe200000010ff */
[----:B-----5:R-:W-:Y:S01]  /*3c30*/  FFMA.FTZ R8, R175, c[0x0][0x2d0], -R0 ;  /* 0x0000b400af087a23 */ /* 0x020fe20000010800 */
[----:B----4-:R-:W-:-:S02]  /*3c40*/  F2FP.BF16.PACK_AB R6, R204, R205 ;  /* 0x000000cdcc06723e */ /* 0x010fc400000010ff */
[----:B--2---:R-:W-:Y:S01]  /*3c50*/  F2FP.BF16.PACK_AB R5, R190, R191 ;  /* 0x000000bfbe05723e */ /* 0x004fe200000010ff */
[----:B------:R2:W3:Y:S01]  /*3c60*/  MUFU.EX2 R176, R8 ;  /* 0x0000000800b07308 */ /* 0x0004e20000000800 */
[----:B-1----:R-:W-:-:S07]  /*3c70*/  F2FP.BF16.PACK_AB R7, R189, R188 ;  /* 0x000000bcbd07723e */ /* 0x002fce00000010ff */
[----:B------:R-:W-:Y:S01]  /*3c80*/  HMMA.16816.F32.BF16 R140, R4, R24, R164 ;  /* 0x00000018048c723c */ /* 0x000fe200000418a4 */
[----:B--2---:R-:W-:-:S07]  /*3c90*/  FFMA.FTZ R8, R173, c[0x0][0x2d0], -R0 ;  /* 0x0000b400ad087a23 */ /* 0x004fce0000010800 */
[C---:B------:R-:W-:Y:S01]  /*3ca0*/  HMMA.16816.F32.BF16 R168, R4.reuse, R16, R128 ;  /* 0x0000001004a8723c */ /* 0x040fe20000041880 */
[----:B------:R1:W-:Y:S07]  /*3cb0*/  MUFU.EX2 R177, R8 ;  /* 0x0000000800b17308 */ /* 0x0003ee0000000800 */
[C---:B------:R-:W-:Y:S08]  /*3cc0*/  HMMA.16816.F32.BF16 R124, R4.reuse, R20, R124 ;  /* 0x00000014047c723c */ /* 0x040ff0000004187c */
[----:B------:R-:W-:Y:S01]  /*3cd0*/  HMMA.16816.F32.BF16 R112, R4, R28, R112 ;  /* 0x0000001c0470723c */ /* 0x000fe20000041870 */
[----:B-1----:R-:W-:-:S04]  /*3ce0*/  FFMA.FTZ R8, R174, c[0x0][0x2d0], -R0 ;  /* 0x0000b400ae087a23 */ /* 0x002fc80000010800 */
[----:B------:R1:W2:Y:S03]  /*3cf0*/  MUFU.EX2 R178, R8 ;  /* 0x0000000800b27308 */ /* 0x0002a60000000800 */
[C---:B------:R-:W-:Y:S08]  /*3d00*/  HMMA.16816.F32.BF16 R192, R4.reuse, R32, R108 ;  /* 0x0000002004c0723c */ /* 0x040ff0000004186c */
[----:B------:R-:W-:Y:S01]  /*3d10*/  HMMA.16816.F32.BF16 R200, R4, R36, R104 ;  /* 0x0000002404c8723c */ /* 0x000fe20000041868 */
[----:B------:R-:W-:Y:S01]  /*3d20*/  LDSM.16.MT88.4 R104, [R209+0x1d00] ;  /* 0x001d0000d168783b */ /* 0x000fe20000004200 */
[----:B-1----:R-:W-:-:S06]  /*3d30*/  FFMA.FTZ R8, R182, c[0x0][0x2d0], -R3 ;  /* 0x0000b400b6087a23 */ /* 0x002fcc0000010803 */
[C---:B------:R-:W-:Y:S01]  /*3d40*/  HMMA.16816.F32.BF16 R148, R4.reuse, R26, R148 ;  /* 0x0000001a0494723c */ /* 0x040fe20000041894 */
[----:B------:R1:W-:Y:S07]  /*3d50*/  MUFU.EX2 R138, R8 ;  /* 0x00000008008a7308 */ /* 0x0003ee0000000800 */
[C---:B------:R-:W-:Y:S08]  /*3d60*/  HMMA.16816.F32.BF16 R84, R4.reuse, R18, R84 ;  /* 0x000000120454723c */ /* 0x040ff00000041854 */
[----:B------:R-:W-:Y:S01]  /*3d70*/  HMMA.16816.F32.BF16 R100, R4, R22, R100 ;  /* 0x000000160464723c */ /* 0x000fe20000041864 */
[----:B-1----:R-:W-:-:S04]  /*3d80*/  FFMA.FTZ R8, R183, c[0x0][0x2d0], -R3 ;  /* 0x0000b400b7087a23 */ /* 0x002fc80000010803 */
[----:B------:R1:W4:Y:S03]  /*3d90*/  MUFU.EX2 R137, R8 ;  /* 0x0000000800897308 */ /* 0x0003260000000800 */
[C---:B------:R-:W-:Y:S01]  /*3da0*/  HMMA.16816.F32.BF16 R160, R4.reuse, R30, R96 ;  /* 0x0000001e04a0723c */ /* 0x040fe20000041860 */
[----:B------:R-:W-:Y:S07]  /*3db0*/  LDSM.16.MT88.4 R96, [R208+0x1d00] ;  /* 0x001d0000d060783b */ /* 0x000fee0000004200 */
[----:B------:R-:W-:Y:S01]  /*3dc0*/  HMMA.16816.F32.BF16 R116, R4, R34, R92 ;  /* 0x000000220474723c */ /* 0x000fe2000004185c */
[----:B-1----:R-:W-:-:S07]  /*3dd0*/  FFMA.FTZ R8, R180, c[0x0][0x2d0], -R3 ;  /* 0x0000b400b4087a23 */ /* 0x002fce0000010803 */
[----:B------:R-:W-:Y:S01]  /*3de0*/  HMMA.16816.F32.BF16 R144, R4, R38, R88 ;  /* 0x000000260490723c */ /* 0x000fe20000041858 */
[----:B------:R-:W-:Y:S01]  /*3df0*/  IMAD.MOV.U32 R95, RZ, RZ, R122 ;  /* 0x000000ffff5f7224 */ /* 0x000fe200078e007a */
[----:B------:R1:W-:Y:S01]  /*3e00*/  MUFU.EX2 R133, R8 ;  /* 0x0000000800857308 */ /* 0x0003e20000000800 */
[----:B------:R-:W-:Y:S02]  /*3e10*/  IMAD.MOV.U32 R94, RZ, RZ, R123 ;  /* 0x000000ffff5e7224 */ /* 0x000fe400078e007b */
[----:B------:R-:W-:Y:S02]  /*3e20*/  IMAD.MOV.U32 R93, RZ, RZ, R9 ;  /* 0x000000ffff5d7224 */ /* 0x000fe400078e0009 */
[----:B---3--:R-:W-:Y:S01]  /*3e30*/  F2FP.BF16.PACK_AB R4, R176, R179 ;  /* 0x000000b3b004723e */ /* 0x008fe200000010ff */
[----:B------:R-:W-:Y:S01]  /*3e40*/  IMAD.MOV.U32 R91, RZ, RZ, R187 ;  /* 0x000000ffff5b7224 */ /* 0x000fe200078e00bb */
[----:B--2---:R-:W-:Y:S01]  /*3e50*/  F2FP.BF16.PACK_AB R6, R178, R177 ;  /* 0x000000b1b206723e */ /* 0x004fe200000010ff */
[----:B------:R-:W-:Y:S01]  /*3e60*/  IMAD.MOV.U32 R90, RZ, RZ, R186 ;  /* 0x000000ffff5a7224 */ /* 0x000fe200078e00ba */
[----:B----4-:R-:W-:Y:S01]  /*3e70*/  F2FP.BF16.PACK_AB R5, R137, R138 ;  /* 0x0000008a8905723e */ /* 0x010fe200000010ff */
[----:B------:R-:W-:Y:S01]  /*3e80*/  IMAD.MOV.U32 R89, RZ, RZ, R185 ;  /* 0x000000ffff597224 */ /* 0x000fe200078e00b9 */
[----:B------:R-:W-:Y:S01]  /*3e90*/  LDSM.16.MT88.4 R120, [R208+0x2d00] ;  /* 0x002d0000d078783b */ /* 0x000fe20000004200 */
[----:B------:R-:W-:-:S02]  /*3ea0*/  IMAD.MOV.U32 R88, RZ, RZ, R184 ;  /* 0x000000ffff587224 */ /* 0x000fc400078e00b8 */
[----:B------:R-:W-:Y:S02]  /*3eb0*/  IMAD.MOV.U32 R92, RZ, RZ, R10 ;  /* 0x000000ffff5c7224 */ /* 0x000fe400078e000a */
[----:B-1----:R-:W-:-:S04]  /*3ec0*/  FFMA.FTZ R8, R181, c[0x0][0x2d0], -R3 ;  /* 0x0000b400b5087a23 */ /* 0x002fc80000010803 */
[----:B------:R-:W1:Y:S02]  /*3ed0*/  MUFU.EX2 R132, R8 ;  /* 0x0000000800847308 */ /* 0x000e640000000800 */
[----:B-1----:R-:W-:Y:S01]  /*3ee0*/  F2FP.BF16.PACK_AB R7, R132, R133 ;  /* 0x000000858407723e */ /* 0x002fe200000010ff */
[----:B------:R-:W-:Y:S02]  /*3ef0*/  FFMA.FTZ R8, R220, c[0x0][0x2d0], -R13 ;  /* 0x0000b400dc087a23 */ /* 0x000fe4000001080d */
[----:B------:R-:W-:-:S04]  /*3f00*/  IMAD.MOV.U32 R220, RZ, RZ, R91 ;  /* 0x000000ffffdc7224 */ /* 0x000fc800078e005b */
[C---:B------:R-:W-:Y:S01]  /*3f10*/  HMMA.16816.F32.BF16 R108, R4.reuse, R18, R52 ;  /* 0x00000012046c723c */ /* 0x040fe20000041834 */
[----:B------:R1:W-:Y:S06]  /*3f20*/  MUFU.EX2 R52, R8 ;  /* 0x0000000800347308 */ /* 0x0003ec0000000800 */
[----:B------:R-:W-:Y:S01]  /*3f30*/  IMAD.MOV.U32 R53, RZ, RZ, R90 ;  /* 0x000000ffff357224 */ /* 0x000fe200078e005a */
[----:B------:R-:W-:Y:S01]  /*3f40*/  HMMA.16816.F32.BF16 R180, R4, R26, R60 ;  /* 0x0000001a04b4723c */ /* 0x000fe2000004183c */
[----:B------:R-:W-:Y:S02]  /*3f50*/  IMAD.MOV.U32 R54, RZ, RZ, R89 ;  /* 0x000000ffff367224 */ /* 0x000fe400078e0059 */
[----:B------:R-:W-:-:S05]  /*3f60*/  IMAD.MOV.U32 R55, RZ, RZ, R88 ;  /* 0x000000ffff377224 */ /* 0x000fca00078e0058 */
[C---:B------:R-:W-:Y:S01]  /*3f70*/  HMMA.16816.F32.BF16 R184, R4.reuse, R24, R80 ;  /* 0x0000001804b8723c */ /* 0x040fe20000041850 */
[--C-:B-1----:R-:W-:Y:S01]  /*3f80*/  FFMA.FTZ R8, R221, c[0x0][0x2d0], -R13.reuse ;  /* 0x0000b400dd087a23 */ /* 0x102fe2000001080d */
[----:B------:R-:W1:Y:S01]  /*3f90*/  LDSM.16.MT88.4 R80, [R209+0xd00] ;  /* 0x000d0000d150783b */ /* 0x000e620000004200 */
[----:B------:R-:W-:Y:S02]  /*3fa0*/  IMAD.MOV.U32 R221, RZ, RZ, R92 ;  /* 0x000000ffffdd7224 */ /* 0x000fe400078e005c */
[----:B------:R2:W3:Y:S03]  /*3fb0*/  MUFU.EX2 R27, R8 ;  /* 0x00000008001b7308 */ /* 0x0004e60000000800 */
[C---:B------:R-:W-:Y:S08]  /*3fc0*/  HMMA.16816.F32.BF16 R48, R4.reuse, R22, R48 ;  /* 0x000000160430723c */ /* 0x040ff00000041830 */
[----:B------:R-:W-:Y:S01]  /*3fd0*/  HMMA.16816.F32.BF16 R60, R4, R20, R72 ;  /* 0x00000014043c723c */ /* 0x000fe20000041848 */
[----:B--2---:R-:W-:Y:S01]  /*3fe0*/  FFMA.FTZ R8, R223, c[0x0][0x2d0], -R13 ;  /* 0x0000b400df087a23 */ /* 0x004fe2000001080d */
[----:B---3--:R-:W-:Y:S01]  /*3ff0*/  F2FP.BF16.PACK_AB R128, R27, R52 ;  /* 0x000000341b80723e */ /* 0x008fe200000010ff */
[----:B------:R-:W-:-:S05]  /*4000*/  IMAD.MOV.U32 R223, RZ, RZ, R93 ;  /* 0x000000ffffdf7224 */ /* 0x000fca00078e005d */
[C---:B------:R-:W-:Y:S01]  /*4010*/  HMMA.16816.F32.BF16 R172, R4.reuse, R16, R76 ;  /* 0x0000001004ac723c */ /* 0x040fe2000004184c */
[----:B------:R2:W-:Y:S06]  /*4020*/  MUFU.EX2 R26, R8 ;  /* 0x00000008001a7308 */ /* 0x0005ec0000000800 */
[----:B------:R-:W-:Y:S01]  /*4030*/  IMAD.MOV.U32 R79, RZ, RZ, R11 ;  /* 0x000000ffff4f7224 */ /* 0x000fe200078e000b */
[C---:B------:R-:W-:Y:S07]  /*4040*/  HMMA.16816.F32.BF16 R156, R4.reuse, R28, R68 ;  /* 0x0000001c049c723c */ /* 0x040fee0000041844 */
[----:B------:R-:W-:Y:S01]  /*4050*/  IMAD.MOV.U32 R29, RZ, RZ, R94 ;  /* 0x000000ffff1d7224 */ /* 0x000fe200078e005e */
[----:B------:R-:W-:Y:S01]  /*4060*/  HMMA.16816.F32.BF16 R44, R4, R30, R44 ;  /* 0x0000001e042c723c */ /* 0x000fe2000004182c */
[----:B--2---:R-:W-:-:S02]  /*4070*/  FFMA.FTZ R8, R217, c[0x0][0x2d0], -R13 ;  /* 0x0000b400d9087a23 */ /* 0x004fc4000001080d */
[----:B------:R-:W-:Y:S02]  /*4080*/  IMAD.MOV.U32 R28, RZ, RZ, R95 ;  /* 0x000000ffff1c7224 */ /* 0x000fe400078e005f */
[----:B------:R2:W3:Y:S01]  /*4090*/  MUFU.EX2 R25, R8 ;  /* 0x0000000800197308 */ /* 0x0004e20000000800 */
[----:B------:R-:W-:Y:S02]  /*40a0*/  IMAD.MOV.U32 R217, RZ, RZ, R15 ;  /* 0x000000ffffd97224 */ /* 0x000fe400078e000f */
[----:B------:R-:W-:Y:S01]  /*40b0*/  HMMA.16816.F32.BF16 R64, R4, R32, R64 ;  /* 0x000000200440723c */ /* 0x000fe20000041840 */
[----:B------:R-:W-:-:S07]  /*40c0*/  IMAD.MOV.U32 R31, RZ, RZ, R14 ;  /* 0x000000ffff1f7224 */ /* 0x000fce00078e000e */
[----:B------:R-:W-:Y:S01]  /*40d0*/  HMMA.16816.F32.BF16 R56, R4, R34, R56 ;  /* 0x000000220438723c */ /* 0x000fe20000041838 */
[----:B--2---:R-:W-:Y:S01]  /*40e0*/  FFMA.FTZ R8, R233, c[0x0][0x2d0], -R12 ;  /* 0x0000b400e9087a23 */ /* 0x004fe2000001080c */
[----:B---3--:R-:W-:-:S06]  /*40f0*/  F2FP.BF16.PACK_AB R130, R25, R26 ;  /* 0x0000001a1982723e */ /* 0x008fcc00000010ff */
[C---:B------:R-:W-:Y:S01]  /*4100*/  HMMA.16816.F32.BF16 R164, R4.reuse, R36, R196 ;  /* 0x0000002404a4723c */ /* 0x040fe200000418c4 */
[----:B------:R2:W-:Y:S07]  /*4110*/  MUFU.EX2 R24, R8 ;  /* 0x0000000800187308 */ /* 0x0005ee0000000800 */
[----:B------:R-:W-:Y:S07]  /*4120*/  HMMA.16816.F32.BF16 R40, R4, R38, R40 ;  /* 0x000000260428723c */ /* 0x000fee0000041828 */
[----:B------:R-:W-:-:S02]  /*4130*/  FFMA.FTZ R4, R227, c[0x0][0x2d0], -R0 ;  /* 0x0000b400e3047a23 */ /* 0x000fc40000010800 */
[----:B--2---:R-:W-:Y:S02]  /*4140*/  FFMA.FTZ R8, R222, c[0x0][0x2d0], -R12 ;  /* 0x0000b400de087a23 */ /* 0x004fe4000001080c */
[----:B------:R2:W-:Y:S01]  /*4150*/  MUFU.EX2 R18, R4 ;  /* 0x0000000400127308 */ /* 0x0005e20000000800 */
[----:B------:R-:W-:-:S07]  /*4160*/  FADD.FTZ R5, R238, R237 ;  /* 0x000000edee057221 */ /* 0x000fce0000010000 */
[----:B------:R3:W4:Y:S01]  /*4170*/  MUFU.EX2 R23, R8 ;  /* 0x0000000800177308 */ /* 0x0007220000000800 */
[----:B--2---:R-:W-:-:S04]  /*4180*/  FADD.FTZ R4, R217, R31 ;  /* 0x0000001fd9047221 */ /* 0x004fc80000010000 */
[----:B------:R-:W-:Y:S02]  /*4190*/  FADD.FTZ R7, R223, R4 ;  /* 0x00000004df077221 */ /* 0x000fe40000010000 */
[----:B---3--:R-:W-:Y:S01]  /*41a0*/  FFMA.FTZ R8, R214, c[0x0][0x2d0], -R12 ;  /* 0x0000b400d6087a23 */ /* 0x008fe2000001080c */
[----:B----4-:R-:W-:-:S03]  /*41b0*/  F2FP.BF16.PACK_AB R129, R23, R24 ;  /* 0x000000181781723e */ /* 0x010fc600000010ff */
[----:B------:R2:W-:Y:S02]  /*41c0*/  MUFU.EX2 R21, R8 ;  /* 0x0000000800157308 */ /* 0x0005e40000000800 */
[----:B--2---:R-:W-:Y:S02]  /*41d0*/  FFMA.FTZ R8, R219, c[0x0][0x2d0], -R12 ;  /* 0x0000b400db087a23 */ /* 0x004fe4000001080c */
[----:B------:R-:W-:-:S04]  /*41e0*/  FADD.FTZ R12, R240, R5 ;  /* 0x00000005f00c7221 */ /* 0x000fc80000010000 */
[----:B------:R2:W3:Y:S01]  /*41f0*/  MUFU.EX2 R22, R8 ;  /* 0x0000000800167308 */ /* 0x0004e20000000800 */
[----:B------:R-:W-:-:S04]  /*4200*/  FADD.FTZ R4, R249, R12 ;  /* 0x0000000cf9047221 */ /* 0x000fc80000010000 */
[----:B------:R-:W-:-:S04]  /*4210*/  FADD.FTZ R4, R216, R4 ;  /* 0x00000004d8047221 */ /* 0x000fc80000010000 */
[----:B------:R-:W-:-:S04]  /*4220*/  FADD.FTZ R246, R246, R4 ;  /* 0x00000004f6f67221 */ /* 0x000fc80000010000 */
[----:B------:R-:W-:Y:S02]  /*4230*/  FADD.FTZ R246, R215, R246 ;  /* 0x000000f6d7f67221 */ /* 0x000fe40000010000 */
[----:B--2---:R-:W-:Y:S01]  /*4240*/  FFMA.FTZ R8, R241, c[0x0][0x2d0], -R0 ;  /* 0x0000b400f1087a23 */ /* 0x004fe20000010800 */
[----:B---3--:R-:W-:Y:S01]  /*4250*/  F2FP.BF16.PACK_AB R131, R22, R21 ;  /* 0x000000151683723e */ /* 0x008fe200000010ff */
[----:B------:R-:W-:Y:S02]  /*4260*/  FADD.FTZ R246, R213, R246 ;  /* 0x000000f6d5f67221 */ /* 0x000fe40000010000 */
[----:B------:R2:W-:Y:S02]  /*4270*/  MUFU.EX2 R20, R8 ;  /* 0x0000000800147308 */ /* 0x0005e40000000800 */
[----:B------:R-:W-:Y:S02]  /*4280*/  FADD.FTZ R246, R138, R246 ;  /* 0x000000f68af67221 */ /* 0x000fe40000010000 */
[----:B-1----:R-:W-:Y:S02]  /*4290*/  HMMA.16816.F32.BF16 R72, R128, R80, R168 ;  /* 0x000000508048723c */ /* 0x002fe400000418a8 */
[----:B------:R-:W-:-:S04]  /*42a0*/  FADD.FTZ R246, R137, R246 ;  /* 0x000000f689f67221 */ /* 0x000fc80000010000 */
[----:B------:R-:W-:Y:S02]  /*42b0*/  FADD.FTZ R246, R133, R246 ;  /* 0x000000f685f67221 */ /* 0x000fe40000010000 */
[C---:B------:R-:W-:Y:S02]  /*42c0*/  HMMA.16816.F32.BF16 R92, R128.reuse, R98, R100 ;  /* 0x00000062805c723c */ /* 0x040fe40000041864 */
[----:B------:R-:W-:Y:S02]  /*42d0*/  FADD.FTZ R246, R132, R246 ;  /* 0x000000f684f67221 */ /* 0x000fe40000010000 */
[--C-:B--2---:R-:W-:Y:S02]  /*42e0*/  FFMA.FTZ R8, R218, c[0x0][0x2d0], -R0.reuse ;  /* 0x0000b400da087a23 */ /* 0x104fe40000010800 */
[----:B------:R-:W-:Y:S02]  /*42f0*/  FFMA.FTZ R0, R229, c[0x0][0x2d0], -R0 ;  /* 0x0000b400e5007a23 */ /* 0x000fe40000010800 */
[----:B------:R1:W2:Y:S01]  /*4300*/  MUFU.EX2 R19, R8 ;  /* 0x0000000800137308 */ /* 0x0002a20000000800 */
[C---:B------:R-:W-:Y:S07]  /*4310*/  HMMA.16816.F32.BF16 R88, R128.reuse, R96, R124 ;  /* 0x000000608058723c */ /* 0x040fee000004187c */
[----:B------:R3:W4:Y:S01]  /*4320*/  MUFU.EX2 R17, R0 ;  /* 0x0000000000117308 */ /* 0x0007220000000800 */
[----:B------:R-:W-:Y:S01]  /*4330*/  HMMA.16816.F32.BF16 R100, R128, R104, R112 ;  /* 0x000000688064723c */ /* 0x000fe20000041870 */
[----:B-1----:R-:W1:Y:S01]  /*4340*/  LDSM.16.MT88.4 R8, [R209+0x2d00] ;  /* 0x002d0000d108783b */ /* 0x002e620000004200 */
[----:B--2---:R-:W-:-:S06]  /*4350*/  F2FP.BF16.PACK_AB R168, R19, R20 ;  /* 0x0000001413a8723e */ /* 0x004fcc00000010ff */
[----:B------:R-:W-:Y:S01]  /*4360*/  HMMA.16816.F32.BF16 R140, R128, R152, R140 ;  /* 0x00000098808c723c */ /* 0x000fe2000004188c */
[----:B---3--:R-:W-:Y:S01]  /*4370*/  FFMA.FTZ R0, R79, c[0x0][0x2d0], -R3 ;  /* 0x0000b4004f007a23 */ /* 0x008fe20000010803 */
[----:B----4-:R-:W-:-:S06]  /*4380*/  F2FP.BF16.PACK_AB R170, R17, R18 ;  /* 0x0000001211aa723e */ /* 0x010fcc00000010ff */
[C---:B------:R-:W-:Y:S01]  /*4390*/  HMMA.16816.F32.BF16 R148, R128.reuse, R154, R148 ;  /* 0x0000009a8094723c */ /* 0x040fe20000041894 */
[----:B------:R2:W3:Y:S07]  /*43a0*/  MUFU.EX2 R13, R0 ;  /* 0x00000000000d7308 */ /* 0x0004ee0000000800 */
[C---:B------:R-:W-:Y:S08]  /*43b0*/  HMMA.16816.F32.BF16 R76, R128.reuse, R82, R84 ;  /* 0x00000052804c723c */ /* 0x040ff00000041854 */
[----:B------:R-:W-:Y:S01]  /*43c0*/  HMMA.16816.F32.BF16 R160, R128, R106, R160 ;  /* 0x0000006a80a0723c */ /* 0x000fe200000418a0 */
[----:B--2---:R-:W-:-:S02]  /*43d0*/  FFMA.FTZ R0, R231, c[0x0][0x2d0], -R3 ;  /* 0x0000b400e7007a23 */ /* 0x004fc40000010803 */
[----:B---3--:R-:W-:Y:S02]  /*43e0*/  FADD.FTZ R246, R13, R246 ;  /* 0x000000f60df67221 */ /* 0x008fe40000010000 */
[----:B------:R2:W3:Y:S03]  /*43f0*/  MUFU.EX2 R14, R0 ;  /* 0x00000000000e7308 */ /* 0x0004e60000000800 */
[C---:B------:R-:W-:Y:S08]  /*4400*/  HMMA.16816.F32.BF16 R112, R128.reuse, R120, R192 ;  /* 0x000000788070723c */ /* 0x040ff000000418c0 */
[----:B------:R-:W-:Y:S01]  /*4410*/  HMMA.16816.F32.BF16 R116, R128, R122, R116 ;  /* 0x0000007a8074723c */ /* 0x000fe20000041874 */
[--C-:B--2---:R-:W-:Y:S01]  /*4420*/  FFMA.FTZ R0, R230, c[0x0][0x2d0], -R3.reuse ;  /* 0x0000b400e6007a23 */ /* 0x104fe20000010803 */
[----:B---3--:R-:W-:Y:S01]  /*4430*/  F2FP.BF16.PACK_AB R169, R14, R13 ;  /* 0x0000000d0ea9723e */ /* 0x008fe200000010ff */
[----:B------:R-:W-:-:S05]  /*4440*/  FFMA.FTZ R3, R232, c[0x0][0x2d0], -R3 ;  /* 0x0000b400e8037a23 */ /* 0x000fca0000010803 */
[----:B-1----:R-:W-:Y:S01]  /*4450*/  HMMA.16816.F32.BF16 R124, R128, R8, R200 ;  /* 0x00000008807c723c */ /* 0x002fe200000418c8 */
[----:B------:R1:W2:Y:S01]  /*4460*/  MUFU.EX2 R15, R0 ;  /* 0x00000000000f7308 */ /* 0x0002a20000000800 */
[----:B------:R-:W-:-:S06]  /*4470*/  FADD.FTZ R246, R14, R246 ;  /* 0x000000f60ef67221 */ /* 0x000fcc0000010000 */
[----:B------:R-:W-:Y:S01]  /*4480*/  HMMA.16816.F32.BF16 R128, R128, R10, R144 ;  /* 0x0000000a8080723c */ /* 0x000fe20000041890 */
[----:B------:R3:W4:Y:S01]  /*4490*/  MUFU.EX2 R16, R3 ;  /* 0x0000000300107308 */ /* 0x0007220000000800 */
[----:B-1----:R-:W-:Y:S02]  /*44a0*/  FADD.FTZ R0, R250, R242 ;  /* 0x000000f2fa007221 */ /* 0x002fe40000010000 */
[----:B--2---:R-:W-:Y:S02]  /*44b0*/  FADD.FTZ R246, R15, R246 ;  /* 0x000000f60ff67221 */ /* 0x004fe40000010000 */
[----:B------:R-:W-:Y:S02]  /*44c0*/  FADD.FTZ R0, R251, R0 ;  /* 0x00000000fb007221 */ /* 0x000fe40000010000 */
[----:B---3--:R-:W-:Y:S01]  /*44d0*/  FADD.FTZ R3, R29, R28 ;  /* 0x0000001c1d037221 */ /* 0x008fe20000010000 */
[----:B----4-:R-:W-:Y:S01]  /*44e0*/  F2FP.BF16.PACK_AB R171, R16, R15 ;  /* 0x0000000f10ab723e */ /* 0x010fe200000010ff */
        /* <DEDUP_REMOVED lines=27> */
[----:B------:R-:W-:Y:S02]  /*46a0*/  IMAD.MOV.U32 R220, RZ, RZ, R54 ;  /* 0x000000ffffdc7224 */ /* 0x000fe400078e0036 */
[----:B------:R-:W-:Y:S01]  /*46b0*/  FADD.FTZ R245, R177, R245 ;  /* 0x000000f5b1f57221 */ /* 0x000fe20000010000 */
[----:B------:R-:W-:Y:S01]  /*46c0*/  HMMA.16816.F32.BF16 R108, R168, R120, R64 ;  /* 0x00000078a86c723c */ /* 0x000fe20000041840 */
[----:B------:R-:W-:Y:S01]  /*46d0*/  FADD.FTZ R247, R205, R247 ;  /* 0x000000f7cdf77221 */ /* 0x000fe20000010000 */
[----:B------:R-:W-:Y:S01]  /*46e0*/  ISETP.GE.AND P0, PT, R220, R55, PT ;  /* 0x00000037dc00720c */ /* 0x000fe20003f06270 */
        /* <DEDUP_REMOVED lines=20> */
[----:B------:R-:W-:-:S05]  /*4830*/  FADD.FTZ R248, R22, R248 ;  /* 0x000000f816f87221 */ /* 0x000fca0000010000 */
[C---:B------:R-:W-:Y:S08]  /*4840*/  HMMA.16816.F32.BF16 R164, R168.reuse, R8, R164 ;  /* 0x00000008a8a4723c */ /* 0x040ff000000418a4 */
[----:B------:R-:W-:Y:S01]  /*4850*/  HMMA.16816.F32.BF16 R168, R168, R10, R40 ;  /* 0x0000000aa8a8723c */ /* 0x000fe20000041828 */
[----:B------:R-:W-:Y:S07]  /*4860*/  @!P0 BRA `(.L_x_1434) ;  /* 0x000032d000008947 */ /* 0x000fee0003800000 */
[----:B------:R-:W2:Y:S04]  /*4870*/  LDL.64 R30, [R1+0x18] ;  /* 0x00001800011e7983 */ /* 0x000ea80000100a00 */
[----:B------:R-:W3:Y:S04]  /*4880*/  LDL R53, [R1+0x2c] ;  /* 0x00002c0001357983 */ /* 0x000ee80000100800 */
[----:B------:R-:W4:Y:S04]  /*4890*/  LDL.64 R28, [R1+0x20] ;  /* 0x00002000011c7983 */ /* 0x000f280000100a00 */
[----:B------:R-:W5:Y:S01]  /*48a0*/  LDL.64 R54, [R1+0x10] ;  /* 0x0000100001367983 */ /* 0x000f620000100a00 */
        /* <DEDUP_REMOVED lines=16> */
[C---:B--2---:R-:W-:Y:S02]  /*49b0*/  IADD3 R4, P3, R30.reuse, 0x20, RZ ;  /* 0x000000201e047810 */ /* 0x044fe40007f7e0ff */
[----:B------:R-:W-:-:S03]  /*49c0*/  IADD3 R2, P2, R30, 0x40, RZ ;  /* 0x000000401e027810 */ /* 0x000fc60007f5e0ff */
[----:B------:R3:W-:Y:S04]  /*49d0*/  STL [R1+0xc], R4 ;  /* 0x00000c0401007387 */ /* 0x0007e80000100800 */
[----:B------:R1:W-:Y:S01]  /*49e0*/  STL [R1+0x4], R2 ;  /* 0x0000040201007387 */ /* 0x0003e20000100800 */
[--C-:B---3--:R-:W-:Y:S02]  /*49f0*/  IMAD.X R4, RZ, RZ, R53.reuse, P3 ;  /* 0x000000ffff047224 */ /* 0x108fe400018e0635 */
[----:B-1----:R-:W-:-:S03]  /*4a00*/  IMAD.X R2, RZ, RZ, R53, P2 ;  /* 0x000000ffff027224 */ /* 0x002fc600010e0635 */
[----:B------:R1:W-:Y:S04]  /*4a10*/  STL [R1+0x8], R4 ;  /* 0x0000080401007387 */ /* 0x0003e80000100800 */
[----:B------:R1:W-:Y:S01]  /*4a20*/  STL [R1], R2 ;  /* 0x0000000201007387 */ /* 0x0003e20000100800 */
[C---:B----4-:R-:W-:Y:S02]  /*4a30*/  IADD3 R252, P1, R28.reuse, 0x20, RZ ;  /* 0x000000201cfc7810 */ /* 0x050fe40007f3e0ff */
[----:B------:R-:W-:-:S03]  /*4a40*/  IADD3 R250, P0, R28, 0x40, RZ ;  /* 0x000000401cfa7810 */ /* 0x000fc60007f1e0ff */
[--C-:B-----5:R-:W-:Y:S02]  /*4a50*/  IMAD.X R251, RZ, RZ, R55.reuse, P1 ;  /* 0x000000fffffb7224 */ /* 0x120fe400008e0637 */
[----:B------:R-:W-:Y:S02]  /*4a60*/  IMAD.X R249, RZ, RZ, R55, P0 ;  /* 0x000000fffff97224 */ /* 0x000fe400000e0637 */
.L_x_1435:
[----:B------:R-:W2:Y:S01]  /*4a70*/  LDL.64 R196, [R1+0x18] ;  /* 0x0000180001c47983 */ /* 0x000ea20000100a00 */
[----:B------:R-:W-:Y:S04]  /*4a80*/  DEPBAR.LE SB0, 0x0 ;  /* 0x000080000000791a */ /* 0x000fe80000000000 */
[----:B-1----:R-:W-:Y:S01]  /*4a90*/  SHF.R.S32.HI R2, RZ, 0x1f, R225 ;  /* 0x0000001fff027819 */ /* 0x002fe200000114e1 */
[----:B------:R-:W3:Y:S01]  /*4aa0*/  LDL R192, [R1+0x2c] ;  /* 0x00002c0001c07983 */ /* 0x000ee20000100800 */
[C---:B------:R-:W-:Y:S01]  /*4ab0*/  IMAD.WIDE.U32 R54, R225.reuse, c[0x0][0x208], RZ ;  /* 0x00008200e1367a25 */ /* 0x040fe200078e00ff */
[----:B------:R-:W-:Y:S02]  /*4ac0*/  MOV R194, c[0x0][0x208] ;  /* 0x0000820000c27a02 */ /* 0x000fe40000000f00 */
[----:B------:R-:W4:Y:S01]  /*4ad0*/  LDL R189, [R1+0xc] ;  /* 0x00000c0001bd7983 */ /* 0x000f220000100800 */
[----:B------:R-:W-:Y:S01]  /*4ae0*/  IMAD R2, R2, c[0x0][0x208], RZ ;  /* 0x0000820002027a24 */ /* 0x000fe200078e02ff */
[C---:B------:R-:W-:Y:S02]  /*4af0*/  SHF.L.U32 R136, R54.reuse, 0x6, RZ ;  /* 0x0000000636887819 */ /* 0x040fe400000006ff */
[----:B------:R-:W5:Y:S01]  /*4b00*/  LDL R193, [R1+0x4] ;  /* 0x0000040001c17983 */ /* 0x000f620000100800 */
[----:B------:R-:W-:Y:S01]  /*4b10*/  IMAD R2, R225, c[0x0][0x20c], R2 ;  /* 0x00008300e1027a24 */ /* 0x000fe200078e0202 */
[----:B------:R-:W-:Y:S02]  /*4b20*/  MOV R195, c[0x0][0x20c] ;  /* 0x0000830000c37a02 */ /* 0x000fe40000000f00 */
[----:B------:R-:W5:Y:S02]  /*4b30*/  LDL R190, [R1+0x8] ;  /* 0x0000080001be7983 */ /* 0x000f640000100800 */
[----:B------:R-:W-:Y:S02]  /*4b40*/  IADD3 R2, R55, R2, RZ ;  /* 0x0000000237027210 */ /* 0x000fe40007ffe0ff */
[----:B------:R-:W5:Y:S02]  /*4b50*/  LDL R191, [R1] ;  /* 0x0000000001bf7983 */ /* 0x000f640000100800 */
[----:B------:R-:W-:Y:S02]  /*4b60*/  SHF.L.U64.HI R2, R54, 0x6, R2 ;  /* 0x0000000636027819 */ /* 0x000fe40000010202 */
[----:B------:R-:W5:Y:S04]  /*4b70*/  LDL R226, [R1+0x28] ;  /* 0x0000280001e27983 */ /* 0x000f680000100800 */
[----:B------:R-:W-:Y:S08]  /*4b80*/  BAR.SYNC.DEFER_BLOCKING 0x0 ;  /* 0x0000000000007b1d */ /* 0x000ff00000010000 */
[----:B------:R-:W-:Y:S08]  /*4b90*/  LDSM.16.M88.4 R64, [R210+0x6100] ;  /* 0x00610000d240783b */ /* 0x000ff00000000200 */
[----:B------:R-:W1:Y:S08]  /*4ba0*/  LDSM.16.M88.4 R16, [R139+0x3100] ;  /* 0x003100008b10783b */ /* 0x000e700000000200 */
[----:B------:R-:W1:Y:S08]  /*4bb0*/  LDSM.16.M88.4 R60, [R210+0x7100] ;  /* 0x00710000d23c783b */ /* 0x000e700000000200 */
[----:B------:R-:W1:Y:S08]  /*4bc0*/  LDSM.16.M88.4 R32, [R139+0x3500] ;  /* 0x003500008b20783b */ /* 0x000e700000000200 */
[----:B------:R-:W5:Y:S04]  /*4bd0*/  LDL R227, [R1+0x34] ;  /* 0x0000340001e37983 */ /* 0x000f680000100800 */
[----:B------:R-:W1:Y:S08]  /*4be0*/  LDSM.16.M88.4 R48, [R139+0x3900] ;  /* 0x003900008b30783b */ /* 0x000e700000000200 */
[----:B------:R-:W5:Y:S01]  /*4bf0*/  LDL.64 R230, [R1+0x20] ;  /* 0x0000200001e67983 */ /* 0x000f620000100a00 */
[-C--:B-1----:R-:W-:Y:S05]  /*4c00*/  HMMA.16816.F32.BF16 R4, R64, R16.reuse, RZ ;  /* 0x000000104004723c */ /* 0x082fea00000418ff */
[----:B------:R-:W1:Y:S03]  /*4c10*/  LDSM.16.M88.4 R132, [R139+0x3d00] ;  /* 0x003d00008b84783b */ /* 0x000e660000000200 */
[C---:B------:R-:W-:Y:S05]  /*4c20*/  HMMA.16816.F32.BF16 R8, R60.reuse, R16, RZ ;  /* 0x000000103c08723c */ /* 0x040fea00000418ff */
[----:B------:R-:W5:Y:S03]  /*4c30*/  LDL.64 R228, [R1+0x10] ;  /* 0x0000100001e47983 */ /* 0x000f660000100a00 */
[-C--:B------:R-:W-:Y:S03]  /*4c40*/  HMMA.16816.F32.BF16 R12, R60, R18.reuse, RZ ;  /* 0x000000123c0c723c */ /* 0x080fe600000418ff */
[----:B------:R-:W-:Y:S05]  /*4c50*/  LDSM.16.M88.4 R172, [R211+0x6100] ;  /* 0x00610000d3ac783b */ /* 0x000fea0000000200 */
[C---:B------:R-:W-:Y:S03]  /*4c60*/  HMMA.16816.F32.BF16 R16, R64.reuse, R18, RZ ;  /* 0x000000124010723c */ /* 0x040fe600000418ff */
[----:B------:R-:W1:Y:S05]  /*4c70*/  LDSM.16.M88.4 R176, [R212] ;  /* 0x00000000d4b0783b */ /* 0x000e6a0000000200 */
[-C--:B------:R-:W-:Y:S03]  /*4c80*/  HMMA.16816.F32.BF16 R20, R64, R32.reuse, RZ ;  /* 0x000000204014723c */ /* 0x080fe600000418ff */
[----:B------:R-:W1:Y:S05]  /*4c90*/  LDSM.16.M88.4 R180, [R211+0x7100] ;  /* 0x00710000d3b4783b */ /* 0x000e6a0000000200 */
[C---:B------:R-:W-:Y:S03]  /*4ca0*/  HMMA.16816.F32.BF16 R24, R60.reuse, R32, RZ ;  /* 0x000000203c18723c */ /* 0x040fe600000418ff */
[----:B------:R-:W1:Y:S05]  /*4cb0*/  LDSM.16.M88.4 R184, [R223] ;  /* 0x00000000dfb8783b */ /* 0x000e6a0000000200 */
[-C--:B------:R-:W-:Y:S08]  /*4cc0*/  HMMA.16816.F32.BF16 R28, R60, R34.reuse, RZ ;  /* 0x000000223c1c723c */ /* 0x080ff000000418ff */
[C---:B------:R-:W-:Y:S08]  /*4cd0*/  HMMA.16816.F32.BF16 R32, R64.reuse, R34, RZ ;  /* 0x000000224020723c */ /* 0x040ff000000418ff */
[-C--:B------:R-:W-:Y:S08]  /*4ce0*/  HMMA.16816.F32.BF16 R36, R64, R48.reuse, RZ ;  /* 0x000000304024723c */ /* 0x080ff000000418ff */
[C---:B------:R-:W-:Y:S08]  /*4cf0*/  HMMA.16816.F32.BF16 R40, R60.reuse, R48, RZ ;  /* 0x000000303c28723c */ /* 0x040ff000000418ff */
[-C--:B------:R-:W-:Y:S08]  /*4d00*/  HMMA.16816.F32.BF16 R44, R60, R50.reuse, RZ ;  /* 0x000000323c2c723c */ /* 0x080ff000000418ff */
[C---:B------:R-:W-:Y:S04]  /*4d10*/  HMMA.16816.F32.BF16 R48, R64.reuse, R50, RZ ;  /* 0x000000324030723c */ /* 0x040fe800000418ff */
[----:B--2---:R-:W-:Y:S04]  /*4d20*/  IADD3 R52, P1, R136, R196, RZ ;  /* 0x000000c488347210 */ /* 0x004fe80007f3e0ff */
[----:B------:R-:W-:Y:S04]  /*4d30*/  LEA R200, P0, R52, c[0x0][0x1f8], 0x1 ;  /* 0x00007e0034c87a11 */ /* 0x000fe800078008ff */
[----:B---3--:R-:W-:Y:S04]  /*4d40*/  IADD3.X R53, R2, R192, RZ, P1, !PT ;  /* 0x000000c002357210 */ /* 0x008fe80000ffe4ff */
[----:B------:R-:W-:Y:S02]  /*4d50*/  LEA.HI.X R201, R52, c[0x0][0x1fc], R53, 0x1, P0 ;  /* 0x00007f0034c97a11 */ /* 0x000fe400000f0c35 */
[-C--:B-1----:R-:W-:Y:S01]  /*4d60*/  HMMA.16816.F32.BF16 R52, R64, R132.reuse, RZ ;  /* 0x000000844034723c */ /* 0x082fe200000418ff */
[C---:B----4-:R-:W-:Y:S02]  /*4d70*/  IADD3 R57, P3, R136.reuse, R189, RZ ;  /* 0x000000bd88397210 */ /* 0x050fe40007f7e0ff */
[----:B-----5:R-:W-:Y:S02]  /*4d80*/  IADD3 R56, P2, R136, R193, RZ ;  /* 0x000000c188387210 */ /* 0x020fe40007f5e0ff */
[C---:B------:R-:W-:Y:S02]  /*4d90*/  LEA R204, P1, R57.reuse, c[0x0][0x1f8], 0x1 ;  /* 0x00007e0039cc7a11 */ /* 0x040fe400078208ff */
[----:B------:R-:W-:Y:S02]  /*4da0*/  LEA R202, P0, R56, c[0x0][0x1f8], 0x1 ;  /* 0x00007e0038ca7a11 */ /* 0x000fe400078008ff */
[C---:B------:R-:W-:Y:S03]  /*4db0*/  IADD3.X R58, R2.reuse, R190, RZ, P3, !PT ;  /* 0x000000be023a7210 */ /* 0x040fe60001ffe4ff */
[----:B------:R-:W-:Y:S02]  /*4dc0*/  IADD3.X R59, R2, R191, RZ, P2, !PT ;  /* 0x000000bf023b7210 */ /* 0x000fe400017fe4ff */
[----:B------:R-:W-:Y:S02]  /*4dd0*/  LEA.HI.X R205, R57, c[0x0][0x1fc], R58, 0x1, P1 ;  /* 0x00007f0039cd7a11 */ /* 0x000fe400008f0c3a */
[----:B------:R-:W-:Y:S02]  /*4de0*/  LEA.HI.X R203, R56, c[0x0][0x1fc], R59, 0x1, P0 ;  /* 0x00007f0038cb7a11 */ /* 0x000fe400000f0c3b */
[C---:B------:R-:W-:Y:S02]  /*4df0*/  HMMA.16816.F32.BF16 R56, R60.reuse, R132, RZ ;  /* 0x000000843c38723c */ /* 0x040fe400000418ff */
[----:B------:R-:W-:Y:S04]  /*4e00*/  LEA R136, P3, R194, R136, 0x5 ;  /* 0x00000088c2887211 */ /* 0x000fe800078628ff */
[C---:B------:R-:W-:Y:S02]  /*4e10*/  IADD3 R188, P0, R136.reuse, R196, RZ ;  /* 0x000000c488bc7210 */ /* 0x040fe40007f1e0ff */
[-C--:B------:R-:W-:Y:S01]  /*4e20*/  HMMA.16816.F32.BF16 R60, R60, R134.reuse, RZ ;  /* 0x000000863c3c723c */ /* 0x080fe200000418ff */
[----:B------:R-:W-:Y:S03]  /*4e30*/  IADD3 R189, P2, R136, R189, RZ ;  /* 0x000000bd88bd7210 */ /* 0x000fe60007f5e0ff */
[----:B------:R-:W-:Y:S02]  /*4e40*/  LEA R132, P4, R188, c[0x0][0x1f8], 0x1 ;  /* 0x00007e00bc847a11 */ /* 0x000fe400078808ff */
[----:B------:R-:W-:Y:S02]  /*4e50*/  LEA.HI.X R2, R194, R2, R195, 0x5, P3 ;  /* 0x00000002c2027211 */ /* 0x000fe400018f2cc3 */
[----:B------:R-:W-:Y:S04]  /*4e60*/  HMMA.16816.F32.BF16 R64, R64, R134, RZ ;  /* 0x000000864040723c */ /* 0x000fe800000418ff */
[C---:B------:R-:W-:Y:S02]  /*4e70*/  LEA R198, P1, R189.reuse, c[0x0][0x1f8], 0x1 ;  /* 0x00007e00bdc67a11 */ /* 0x040fe400078208ff */
[----:B------:R-:W-:Y:S02]  /*4e80*/  IADD3 R136, P3, R136, R193, RZ ;  /* 0x000000c188887210 */ /* 0x000fe40007f7e0ff */
[-C--:B------:R-:W-:Y:S05]  /*4e90*/  HMMA.16816.F32.BF16 R4, R172, R176.reuse, R4 ;  /* 0x000000b0ac04723c */ /* 0x080fea0000041804 */
[C---:B------:R-:W-:Y:S02]  /*4ea0*/  IADD3.X R133, R2.reuse, R192, RZ, P0, !PT ;  /* 0x000000c002857210 */ /* 0x040fe400007fe4ff */
[----:B------:R-:W-:Y:S01]  /*4eb0*/  IADD3.X R190, R2, R190, RZ, P2, !PT ;  /* 0x000000be02be7210 */ /* 0x000fe200017fe4ff */
[C---:B------:R-:W-:Y:S01]  /*4ec0*/  HMMA.16816.F32.BF16 R8, R180.reuse, R176, R8 ;  /* 0x000000b0b408723c */ /* 0x040fe20000041808 */
[----:B------:R-:W-:Y:S03]  /*4ed0*/  LDSM.16.M88.4 R192, [R221] ;  /* 0x00000000ddc0783b */ /* 0x000fe60000000200 */
[----:B------:R-:W-:Y:S02]  /*4ee0*/  LEA.HI.X R133, R188, c[0x0][0x1fc], R133, 0x1, P4 ;  /* 0x00007f00bc857a11 */ /* 0x000fe400020f0c85 */
[----:B------:R-:W-:Y:S02]  /*4ef0*/  IADD3.X R2, R2, R191, RZ, P3, !PT ;  /* 0x000000bf02027210 */ /* 0x000fe40001ffe4ff */
[-C--:B------:R-:W-:Y:S03]  /*4f00*/  HMMA.16816.F32.BF16 R12, R180, R178.reuse, R12 ;  /* 0x000000b2b40c723c */ /* 0x080fe6000004180c */
[----:B------:R-:W-:Y:S02]  /*4f10*/  ISETP.NE.AND P2, PT, R226, RZ, PT ;  /* 0x000000ffe200720c */ /* 0x000fe40003f45270 */
[----:B------:R-:W-:Y:S02]  /*4f20*/  LEA.HI.X R199, R189, c[0x0][0x1fc], R190, 0x1, P1 ;  /* 0x00007f00bdc77a11 */ /* 0x000fe400008f0cbe */
[----:B------:R-:W1:Y:S01]  /*4f30*/  LDSM.16.M88.4 R188, [R222] ;  /* 0x00000000debc783b */ /* 0x000e620000000200 */
[C---:B------:R-:W-:Y:S04]  /*4f40*/  HMMA.16816.F32.BF16 R16, R172.reuse, R178, R16 ;  /* 0x000000b2ac10723c */ /* 0x040fe80000041810 */
[C---:B------:R-:W-:Y:S03]  /*4f50*/  LEA R196, P0, R136.reuse, c[0x0][0x1f8], 0x1 ;  /* 0x00007e0088c47a11 */ /* 0x040fe600078008ff */
[----:B------:R-:W-:Y:S01]  /*4f60*/  @!PT LDS RZ, [RZ] ;  /* 0x00000000fffff984 */ /* 0x000fe20000000800 */
[----:B------:R-:W-:Y:S01]  /*4f70*/  @!PT LDS RZ, [RZ] ;  /* 0x00000000fffff984 */ /* 0x000fe20000000800 */
[----:B------:R-:W-:Y:S01]  /*4f80*/  @!PT LDS RZ, [RZ] ;  /* 0x00000000fffff984 */ /* 0x000fe20000000800 */
[----:B------:R2:W-:Y:S01]  /*4f90*/  LDGSTS.E.BYPASS.LTC128B.128 [R224+0x100], [R200.64], !P5 ;  /* 0x00100000c8e07fae */ /* 0x0005e2000e901d46 */
[-C--:B------:R-:W-:Y:S04]  /*4fa0*/  HMMA.16816.F32.BF16 R20, R172, R184.reuse, R20 ;  /* 0x000000b8ac14723c */ /* 0x080fe80000041814 */
[----:B------:R-:W-:Y:S02]  /*4fb0*/  LEA.HI.X R197, R136, c[0x0][0x1fc], R2, 0x1, P0 ;  /* 0x00007f0088c57a11 */ /* 0x000fe400000f0c02 */
[C---:B------:R-:W-:Y:S01]  /*4fc0*/  ISETP.GT.AND P0, PT, R225.reuse, R227, PT ;  /* 0x000000e3e100720c */ /* 0x040fe20003f04270 */
[----:B------:R3:W-:Y:S01]  /*4fd0*/  LDGSTS.E.BYPASS.LTC128B.128 [R224+0x1100], [R204.64], !P2 ;  /* 0x01100000cce07fae */ /* 0x0007e2000d101d46 */
[C---:B------:R-:W-:Y:S01]  /*4fe0*/  HMMA.16816.F32.BF16 R24, R180.reuse, R184, R24 ;  /* 0x000000b8b418723c */ /* 0x040fe20000041818 */
[----:B------:R-:W-:Y:S03]  /*4ff0*/  MOV R227, c[0x0][0x1e0] ;  /* 0x0000780000e37a02 */ /* 0x000fe60000000f00 */
[----:B------:R-:W-:Y:S02]  /*5000*/  IADD3 R225, R225, -0x1, RZ ;  /* 0xffffffffe1e17810 */ /* 0x000fe40007ffe0ff */
[----:B------:R-:W-:Y:S01]  /*5010*/  SHF.L.U32 R227, R227, 0x5, RZ ;  /* 0x00000005e3e37819 */ /* 0x000fe200000006ff */
[----:B------:R2:W-:Y:S01]  /*5020*/  LDGSTS.E.BYPASS.LTC128B.128 [R224+0x2100], [R202.64], !P6 ;  /* 0x02100000cae07fae */ /* 0x0005e2000f101d46 */
[-C--:B------:R-:W-:Y:S07]  /*5030*/  HMMA.16816.F32.BF16 R28, R180, R186.reuse, R28 ;  /* 0x000000bab41c723c */ /* 0x080fee000004181c */
[----:B------:R4:W-:Y:S01]  /*5040*/  LDGSTS.E.BYPASS.LTC128B.128 [R224+0x900], [R132.64], !P5 ;  /* 0x0090000084e07fae */ /* 0x0009e2000e901d46 */
[C---:B------:R-:W-:Y:S07]  /*5050*/  HMMA.16816.F32.BF16 R32, R172.reuse, R186, R32 ;  /* 0x000000baac20723c */ /* 0x040fee0000041820 */
[----:B------:R5:W-:Y:S01]  /*5060*/  LDGSTS.E.BYPASS.LTC128B.128 [R224+0x1900], [R198.64], !P2 ;  /* 0x01900000c6e07fae */ /* 0x000be2000d101d46 */
[-C--:B-1----:R-:W-:Y:S07]  /*5070*/  HMMA.16816.F32.BF16 R36, R172, R188.reuse, R36 ;  /* 0x000000bcac24723c */ /* 0x082fee0000041824 */
[----:B------:R5:W-:Y:S01]  /*5080*/  LDGSTS.E.BYPASS.LTC128B.128 [R224+0x2900], [R196.64], !P6 ;  /* 0x02900000c4e07fae */ /* 0x000be2000f101d46 */
[C---:B------:R-:W-:Y:S07]  /*5090*/  HMMA.16816.F32.BF16 R40, R180.reuse, R188, R40 ;  /* 0x000000bcb428723c */ /* 0x040fee0000041828 */
[----:B--2---:R-:W-:Y:S01]  /*50a0*/  LDSM.16.M88.4 R200, [R210+0x9100] ;  /* 0x00910000d2c8783b */ /* 0x004fe20000000200 */
[-C--:B------:R-:W-:Y:S07]  /*50b0*/  HMMA.16816.F32.BF16 R44, R180, R190.reuse, R44 ;  /* 0x000000beb42c723c */ /* 0x080fee000004182c */
[----:B------:R-:W0:Y:S01]  /*50c0*/  LDGDEPBAR ;  /* 0x00000000000079af */ /* 0x000e220000000000 */
[C---:B------:R-:W-:Y:S07]  /*50d0*/  HMMA.16816.F32.BF16 R48, R172.reuse, R190, R48 ;  /* 0x000000beac30723c */ /* 0x040fee0000041830 */
[----:B----4-:R-:W-:Y:S01]  /*50e0*/  LDSM.16.M88.4 R132, [R210+0x8100] ;  /* 0x00810000d284783b */ /* 0x010fe20000000200 */
[-C--:B------:R-:W-:Y:S07]  /*50f0*/  HMMA.16816.F32.BF16 R52, R172, R192.reuse, R52 ;  /* 0x000000c0ac34723c */ /* 0x080fee0000041834 */
[----:B-----5:R-:W1:Y:S01]  /*5100*/  LDSM.16.M88.4 R196, [R139+0x4100] ;  /* 0x004100008bc4783b */ /* 0x020e620000000200 */
[C---:B------:R-:W-:Y:S07]  /*5110*/  HMMA.16816.F32.BF16 R56, R180.reuse, R192, R56 ;  /* 0x000000c0b438723c */ /* 0x040fee0000041838 */
[----:B---3--:R-:W2:Y:S01]  /*5120*/  LDSM.16.M88.4 R204, [R139+0x4500] ;  /* 0x004500008bcc783b */ /* 0x008ea20000000200 */
[-C--:B------:R-:W-:Y:S07]  /*5130*/  HMMA.16816.F32.BF16 R60, R180, R194.reuse, R60 ;  /* 0x000000c2b43c723c */ /* 0x080fee000004183c */
[----:B------:R-:W3:Y:S01]  /*5140*/  LDSM.16.M88.4 R176, [R139+0x4900] ;  /* 0x004900008bb0783b */ /* 0x000ee20000000200 */
[----:B------:R-:W-:Y:S07]  /*5150*/  HMMA.16816.F32.BF16 R64, R172, R194, R64 ;  /* 0x000000c2ac40723c */ /* 0x000fee0000041840 */
[----:B------:R-:W4:Y:S08]  /*5160*/  LDSM.16.M88.4 R172, [R139+0x4d00] ;  /* 0x004d00008bac783b */ /* 0x000f300000000200 */
[----:B------:R-:W-:Y:S01]  /*5170*/  LDSM.16.M88.4 R180, [R211+0x8100] ;  /* 0x00810000d3b4783b */ /* 0x000fe20000000200 */
[-C--:B-1----:R-:W-:Y:S07]  /*5180*/  HMMA.16816.F32.BF16 R4, R132, R196.reuse, R4 ;  /* 0x000000c48404723c */ /* 0x082fee0000041804 */
[----:B------:R-:W1:Y:S01]  /*5190*/  LDSM.16.M88.4 R184, [R220] ;  /* 0x00000000dcb8783b */ /* 0x000e620000000200 */
[C---:B------:R-:W-:Y:S07]  /*51a0*/  HMMA.16816.F32.BF16 R8, R200.reuse, R196, R8 ;  /* 0x000000c4c808723c */ /* 0x040fee0000041808 */
[----:B------:R-:W5:Y:S01]  /*51b0*/  LDSM.16.M88.4 R188, [R211+0x9100] ;  /* 0x00910000d3bc783b */ /* 0x000f620000000200 */
[-C--:B------:R-:W-:Y:S07]  /*51c0*/  HMMA.16816.F32.BF16 R12, R200, R198.reuse, R12 ;  /* 0x000000c6c80c723c */ /* 0x080fee000004180c */
[----:B------:R-:W1:Y:S01]  /*51d0*/  LDSM.16.M88.4 R192, [R219] ;  /* 0x00000000dbc0783b */ /* 0x000e620000000200 */
[C---:B------:R-:W-:Y:S07]  /*51e0*/  HMMA.16816.F32.BF16 R16, R132.reuse, R198, R16 ;  /* 0x000000c68410723c */ /* 0x040fee0000041810 */
[----:B------:R-:W-:Y:S01]  /*51f0*/  LDSM.16.M88.4 R196, [R217] ;  /* 0x00000000d9c4783b */ /* 0x000fe20000000200 */
[-C--:B--2---:R-:W-:Y:S08]  /*5200*/  HMMA.16816.F32.BF16 R20, R132, R204.reuse, R20 ;  /* 0x000000cc8414723c */ /* 0x084ff00000041814 */
[C---:B------:R-:W-:Y:S08]  /*5210*/  HMMA.16816.F32.BF16 R24, R200.reuse, R204, R24 ;  /* 0x000000ccc818723c */ /* 0x040ff00000041818 */
[-C--:B------:R-:W-:Y:S08]  /*5220*/  HMMA.16816.F32.BF16 R28, R200, R206.reuse, R28 ;  /* 0x000000cec81c723c */ /* 0x080ff0000004181c */
[C---:B------:R-:W-:Y:S01]  /*5230*/  HMMA.16816.F32.BF16 R32, R132.reuse, R206, R32 ;  /* 0x000000ce8420723c */ /* 0x040fe20000041820 */
[----:B------:R-:W-:Y:S07]  /*5240*/  LDSM.16.M88.4 R204, [R139+0x5500] ;  /* 0x005500008bcc783b */ /* 0x000fee0000000200 */
[-C--:B---3--:R-:W-:Y:S08]  /*5250*/  HMMA.16816.F32.BF16 R36, R132, R176.reuse, R36 ;  /* 0x000000b08424723c */ /* 0x088ff00000041824 */
[C---:B------:R-:W-:Y:S08]  /*5260*/  HMMA.16816.F32.BF16 R40, R200.reuse, R176, R40 ;  /* 0x000000b0c828723c */ /* 0x040ff00000041828 */
[-C--:B------:R-:W-:Y:S08]  /*5270*/  HMMA.16816.F32.BF16 R44, R200, R178.reuse, R44 ;  /* 0x000000b2c82c723c */ /* 0x080ff0000004182c */
[C---:B------:R-:W-:Y:S01]  /*5280*/  HMMA.16816.F32.BF16 R48, R132.reuse, R178, R48 ;  /* 0x000000b28430723c */ /* 0x040fe20000041830 */
[----:B------:R-:W2:Y:S07]  /*5290*/  LDSM.16.M88.4 R176, [R218] ;  /* 0x00000000dab0783b */ /* 0x000eae0000000200 */
[-C--:B----4-:R-:W-:Y:S08]  /*52a0*/  HMMA.16816.F32.BF16 R52, R132, R172.reuse, R52 ;  /* 0x000000ac8434723c */ /* 0x090ff00000041834 */
[C---:B------:R-:W-:Y:S08]  /*52b0*/  HMMA.16816.F32.BF16 R56, R200.reuse, R172, R56 ;  /* 0x000000acc838723c */ /* 0x040ff00000041838 */
[-C--:B------:R-:W-:Y:S01]  /*52c0*/  HMMA.16816.F32.BF16 R60, R200, R174.reuse, R60 ;  /* 0x000000aec83c723c */ /* 0x080fe2000004183c */
[----:B------:R-:W-:Y:S07]  /*52d0*/  LDSM.16.M88.4 R200, [R210+0xb100] ;  /* 0x00b10000d2c8783b */ /* 0x000fee0000000200 */
[----:B------:R-:W-:Y:S01]  /*52e0*/  HMMA.16816.F32.BF16 R64, R132, R174, R64 ;  /* 0x000000ae8440723c */ /* 0x000fe20000041840 */
[----:B------:R-:W-:Y:S07]  /*52f0*/  LDSM.16.M88.4 R132, [R210+0xa100] ;  /* 0x00a10000d284783b */ /* 0x000fee0000000200 */
[-C--:B-1----:R-:W-:Y:S01]  /*5300*/  HMMA.16816.F32.BF16 R4, R180, R184.reuse, R4 ;  /* 0x000000b8b404723c */ /* 0x082fe20000041804 */
[----:B------:R-:W1:Y:S07]  /*5310*/  LDSM.16.M88.4 R172, [R139+0x5100] ;  /* 0x005100008bac783b */ /* 0x000e6e0000000200 */
[C---:B-----5:R-:W-:Y:S08]  /*5320*/  HMMA.16816.F32.BF16 R8, R188.reuse, R184, R8 ;  /* 0x000000b8bc08723c */ /* 0x060ff00000041808 */
[-C--:B------:R-:W-:Y:S08]  /*5330*/  HMMA.16816.F32.BF16 R12, R188, R186.reuse, R12 ;  /* 0x000000babc0c723c */ /* 0x080ff0000004180c */
[C---:B------:R-:W-:Y:S01]  /*5340*/  HMMA.16816.F32.BF16 R16, R180.reuse, R186, R16 ;  /* 0x000000bab410723c */ /* 0x040fe20000041810 */
[----:B------:R-:W-:Y:S07]  /*5350*/  LDSM.16.M88.4 R184, [R216] ;  /* 0x00000000d8b8783b */ /* 0x000fee0000000200 */
[-C--:B------:R-:W-:Y:S08]  /*5360*/  HMMA.16816.F32.BF16 R20, R180, R192.reuse, R20 ;  /* 0x000000c0b414723c */ /* 0x080ff00000041814 */
[C---:B------:R-:W-:Y:S08]  /*5370*/  HMMA.16816.F32.BF16 R24, R188.reuse, R192, R24 ;  /* 0x000000c0bc18723c */ /* 0x040ff00000041818 */
[-C--:B------:R-:W-:Y:S08]  /*5380*/  HMMA.16816.F32.BF16 R28, R188, R194.reuse, R28 ;  /* 0x000000c2bc1c723c */ /* 0x080ff0000004181c */
[C---:B------:R-:W-:Y:S01]  /*5390*/  HMMA.16816.F32.BF16 R32, R180.reuse, R194, R32 ;  /* 0x000000c2b420723c */ /* 0x040fe20000041820 */
[----:B------:R-:W-:Y:S07]  /*53a0*/  LDSM.16.M88.4 R192, [R215] ;  /* 0x00000000d7c0783b */ /* 0x000fee0000000200 */
[-C--:B--2---:R-:W-:Y:S08]  /*53b0*/  HMMA.16816.F32.BF16 R36, R180, R176.reuse, R36 ;  /* 0x000000b0b424723c */ /* 0x084ff00000041824 */
[C---:B------:R-:W-:Y:S08]  /*53c0*/  HMMA.16816.F32.BF16 R40, R188.reuse, R176, R40 ;  /* 0x000000b0bc28723c */ /* 0x040ff00000041828 */
[-C--:B------:R-:W-:Y:S08]  /*53d0*/  HMMA.16816.F32.BF16 R44, R188, R178.reuse, R44 ;  /* 0x000000b2bc2c723c */ /* 0x080ff0000004182c */
[C---:B------:R-:W-:Y:S01]  /*53e0*/  HMMA.16816.F32.BF16 R48, R180.reuse, R178, R48 ;  /* 0x000000b2b430723c */ /* 0x040fe20000041830 */
[----:B------:R-:W2:Y:S07]  /*53f0*/  LDSM.16.M88.4 R176, [R139+0x5900] ;  /* 0x005900008bb0783b */ /* 0x000eae0000000200 */
[-C--:B------:R-:W-:Y:S08]  /*5400*/  HMMA.16816.F32.BF16 R52, R180, R196.reuse, R52 ;  /* 0x000000c4b434723c */ /* 0x080ff00000041834 */
[C---:B------:R-:W-:Y:S08]  /*5410*/  HMMA.16816.F32.BF16 R56, R188.reuse, R196, R56 ;  /* 0x000000c4bc38723c */ /* 0x040ff00000041838 */
[-C--:B------:R-:W-:Y:S01]  /*5420*/  HMMA.16816.F32.BF16 R60, R188, R198.reuse, R60 ;  /* 0x000000c6bc3c723c */ /* 0x080fe2000004183c */
[----:B------:R-:W-:Y:S07]  /*5430*/  LDSM.16.M88.4 R188, [R211+0xb100] ;  /* 0x00b10000d3bc783b */ /* 0x000fee0000000200 */
[----:B------:R-:W-:Y:S01]  /*5440*/  HMMA.16816.F32.BF16 R64, R180, R198, R64 ;  /* 0x000000c6b440723c */ /* 0x000fe20000041840 */
[----:B------:R-:W-:Y:S07]  /*5450*/  LDSM.16.M88.4 R180, [R211+0xa100] ;  /* 0x00a10000d3b4783b */ /* 0x000fee0000000200 */
[-C--:B-1----:R-:W-:Y:S01]  /*5460*/  HMMA.16816.F32.BF16 R4, R132, R172.reuse, R4 ;  /* 0x000000ac8404723c */ /* 0x082fe20000041804 */
[----:B------:R-:W-:Y:S07]  /*5470*/  LDSM.16.M88.4 R196, [R213] ;  /* 0x00000000d5c4783b */ /* 0x000fee0000000200 */
[C---:B------:R-:W-:Y:S08]  /*5480*/  HMMA.16816.F32.BF16 R8, R200.reuse, R172, R8 ;  /* 0x000000acc808723c */ /* 0x040ff00000041808 */
        /* <DEDUP_REMOVED lines=10> */
[C---:B------:R-:W-:Y:S01]  /*5530*/  HMMA.16816.F32.BF16 R48, R132.reuse, R178, R48 ;  /* 0x000000b28430723c */ /* 0x040fe20000041830 */
[----:B------:R-:W2:Y:S01]  /*5540*/  LDSM.16.M88.4 R176, [R214] ;  /* 0x00000000d6b0783b */ /* 0x000ea20000000200 */
[----:B------:R-:W-:Y:S06]  /*5550*/  DEPBAR.LE SB0, 0x0 ;  /* 0x000080000000791a */ /* 0x000fec0000000000 */
[-C--:B-1----:R-:W-:Y:S01]  /*5560*/  HMMA.16816.F32.BF16 R52, R132, R172.reuse, R52 ;  /* 0x000000ac8434723c */ /* 0x082fe20000041834 */
[----:B------:R-:W-:Y:S07]  /*5570*/  BAR.SYNC.DEFER_BLOCKING 0x0 ;  /* 0x0000000000007b1d */ /* 0x000fee0000010000 */
[C---:B------:R-:W-:Y:S08]  /*5580*/  HMMA.16816.F32.BF16 R56, R200.reuse, R172, R56 ;  /* 0x000000acc838723c */ /* 0x040ff00000041838 */
[-C--:B------:R-:W-:Y:S08]  /*5590*/  HMMA.16816.F32.BF16 R60, R200, R174.reuse, R60 ;  /* 0x000000aec83c723c */ /* 0x080ff0000004183c */
[----:B------:R-:W-:Y:S07]  /*55a0*/  HMMA.16816.F32.BF16 R64, R132, R174, R64 ;  /* 0x000000ae8440723c */ /* 0x000fee0000041840 */
[----:B------:R-:W-:Y:S01]  /*55b0*/  MOV R175, 0x5 ;  /* 0x0000000500af7802 */ /* 0x000fe20000000f00 */
[-C--:B------:R-:W-:Y:S01]  /*55c0*/  HMMA.16816.F32.BF16 R4, R180, R184.reuse, R4 ;  /* 0x000000b8b404723c */ /* 0x080fe20000041804 */
[----:B------:R-:W-:Y:S04]  /*55d0*/  MOV R174, c[0x0][0x1e0] ;  /* 0x0000780000ae7a02 */ /* 0x000fe80000000f00 */
[----:B------:R-:W-:Y:S03]  /*55e0*/  SHF.L.U64.HI R174, R174, R175, c[0x0][0x1e4] ;  /* 0x00007900aeae7619 */ /* 0x000fe600000102af */
[C---:B------:R-:W-:Y:S08]  /*55f0*/  HMMA.16816.F32.BF16 R8, R188.reuse, R184, R8 ;  /* 0x000000b8bc08723c */ /* 0x040ff00000041808 */
[-C--:B------:R-:W-:Y:S08]  /*5600*/  HMMA.16816.F32.BF16 R12, R188, R186.reuse, R12 ;  /* 0x000000babc0c723c */ /* 0x080ff0000004180c */
[C---:B------:R-:W-:Y:S04]  /*5610*/  HMMA.16816.F32.BF16 R16, R180.reuse, R186, R16 ;  /* 0x000000bab410723c */ /* 0x040fe80000041810 */
[----:B------:R-:W-:Y:S02]  /*5620*/  FMNMX.FTZ R2, R4, R0, !PT ;  /* 0x0000000004027209 */ /* 0x000fe40007810000 */
[----:B------:R-:W-:Y:S02]  /*5630*/  FMNMX.FTZ R132, R6, R3, !PT ;  /* 0x0000000306847209 */ /* 0x000fe40007810000 */
[-C--:B------:R-:W-:Y:S04]  /*5640*/  HMMA.16816.F32.BF16 R20, R180, R192.reuse, R20 ;  /* 0x000000c0b414723c */ /* 0x080fe80000041814 */
[----:B------:R-:W-:Y:S02]  /*5650*/  FMNMX.FTZ R133, R8, R137, !PT ;  /* 0x0000008908857209 */ /* 0x000fe40007810000 */
[----:B------:R-:W-:Y:S02]  /*5660*/  FMNMX.FTZ R2, R5, R2, !PT ;  /* 0x0000000205027209 */ /* 0x000fe40007810000 */
        /* <DEDUP_REMOVED lines=9> */
[-C--:B--2---:R-:W-:Y:S04]  /*5700*/  HMMA.16816.F32.BF16 R36, R180, R176.reuse, R36 ;  /* 0x000000b0b424723c */ /* 0x084fe80000041824 */
        /* <DEDUP_REMOVED lines=20> */
[----:B------:R-:W-:Y:S04]  /*5850*/  HMMA.16816.F32.BF16 R64, R180, R198, R64 ;  /* 0x000000c6b440723c */ /* 0x000fe80000041840 */
[----:B------:R-:W-:Y:S02]  /*5860*/  FMNMX.FTZ R2, R38, R2, !PT ;  /* 0x0000000226027209 */ /* 0x000fe40007810000 */
[----:B------:R-:W-:Y:S02]  /*5870*/  FMNMX.FTZ R136, R49, R136, !PT ;  /* 0x0000008831887209 */ /* 0x000fe40007810000 */
[----:B------:R-:W-:Y:S04]  /*5880*/  FMNMX.FTZ R2, R39, R2, !PT ;  /* 0x0000000227027209 */ /* 0x000fe80007810000 */
        /* <DEDUP_REMOVED lines=25> */
[----:B-1----:R-:W-:Y:S02]  /*5a20*/  FMNMX.FTZ R136, R136, R135, !PT ;  /* 0x0000008788887209 */ /* 0x002fe40007810000 */
[----:B------:R-:W-:Y:S02]  /*5a30*/  FMNMX.FTZ R132, R56, R132, !PT ;  /* 0x0000008438847209 */ /* 0x000fe40007810000 */
[----:B------:R-:W-:Y:S01]  /*5a40*/  FMNMX.FTZ R133, R30, R133, !PT ;  /* 0x000000851e857209 */ /* 0x000fe20007810000 */
[----:B------:R-:W1:Y:S01]  /*5a50*/  SHFL.BFLY PT, R173, R136, 0x1, 0x1f ;  /* 0x0c201f0088ad7f89 */ /* 0x000e6200000e0000 */
[----:B------:R-:W-:Y:S02]  /*5a60*/  FMNMX.FTZ R132, R57, R132, !PT ;  /* 0x0000008439847209 */ /* 0x000fe40007810000 */
[----:B--2---:R-:W-:Y:S02]  /*5a70*/  FMNMX.FTZ R2, R2, R134, !PT ;  /* 0x0000008602027209 */ /* 0x004fe40007810000 */
[----:B------:R-:W-:Y:S02]  /*5a80*/  FMNMX.FTZ R132, R60, R132, !PT ;  /* 0x000000843c847209 */ /* 0x000fe40007810000 */
[----:B------:R-:W-:Y:S01]  /*5a90*/  FMNMX.FTZ R133, R31, R133, !PT ;  /* 0x000000851f857209 */ /* 0x000fe20007810000 */
[----:B------:R-:W2:Y:S01]  /*5aa0*/  SHFL.BFLY PT, R135, R2, 0x1, 0x1f ;  /* 0x0c201f0002877f89 */ /* 0x000ea200000e0000 */
[----:B------:R-:W-:Y:S02]  /*5ab0*/  FMNMX.FTZ R132, R61, R132, !PT ;  /* 0x000000843d847209 */ /* 0x000fe40007810000 */
[----:B------:R-:W-:Y:S04]  /*5ac0*/  FMNMX.FTZ R133, R42, R133, !PT ;  /* 0x000000852a857209 */ /* 0x000fe80007810000 */
[----:B------:R-:W-:Y:S01]  /*5ad0*/  FMNMX.FTZ R133, R43, R133, !PT ;  /* 0x000000852b857209 */ /* 0x000fe20007810000 */
[----:B------:R-:W3:Y:S03]  /*5ae0*/  SHFL.BFLY PT, R172, R132, 0x2, 0x1f ;  /* 0x0c401f0084ac7f89 */ /* 0x000ee600000e0000 */
[----:B------:R-:W-:Y:S02]  /*5af0*/  FMNMX.FTZ R133, R46, R133, !PT ;  /* 0x000000852e857209 */ /* 0x000fe40007810000 */
[----:B-1----:R-:W-:Y:S05]  /*5b00*/  FMNMX.FTZ R136, R136, R173, !PT ;  /* 0x000000ad88887209 */ /* 0x002fea0007810000 */
[C---:B------:R-:W-:Y:S02]  /*5b10*/  FADD.FTZ R0, -R136.reuse, R0 ;  /* 0x0000000088007221 */ /* 0x040fe40000010100 */
[----:B------:R-:W-:Y:S01]  /*5b20*/  FMUL.FTZ R180, R136, c[0x0][0x2d0] ;  /* 0x0000b40088b47a20 */ /* 0x000fe20000410000 */
[----:B--2---:R-:W-:Y:S01]  /*5b30*/  FMNMX.FTZ R135, R2, R135, !PT ;  /* 0x0000008702877209 */ /* 0x004fe20007810000 */
[----:B------:R-:W-:Y:S01]  /*5b40*/  FMUL.FTZ R0, R0, c[0x0][0x2d0] ;  /* 0x0000b40000007a20 */ /* 0x000fe20000410000 */
[----:B------:R-:W-:Y:S01]  /*5b50*/  FMNMX.FTZ R2, R47, R133, !PT ;  /* 0x000000852f027209 */ /* 0x000fe20007810000 */
[--C-:B------:R-:W-:Y:S02]  /*5b60*/  FFMA.FTZ R4, R4, c[0x0][0x2d0], -R180.reuse ;  /* 0x0000b40004047a23 */ /* 0x100fe400000108b4 */
[----:B------:R1:W2:Y:S01]  /*5b70*/  MUFU.EX2 R133, R0 ;  /* 0x0000000000857308 */ /* 0x0002a20000000800 */
[----:B------:R-:W-:Y:S01]  /*5b80*/  FMNMX.FTZ R2, R58, R2, !PT ;  /* 0x000000023a027209 */ /* 0x000fe20007810000 */
[----:B------:R-:W-:Y:S01]  /*5b90*/  FMUL.FTZ R181, R135, c[0x0][0x2d0] ;  /* 0x0000b40087b57a20 */ /* 0x000fe20000410000 */
[----:B---3--:R-:W-:Y:S01]  /*5ba0*/  FMNMX.FTZ R132, R132, R172, !PT ;  /* 0x000000ac84847209 */ /* 0x008fe20007810000 */
[--C-:B------:R-:W-:Y:S01]  /*5bb0*/  FFMA.FTZ R5, R5, c[0x0][0x2d0], -R180.reuse ;  /* 0x0000b40005057a23 */ /* 0x100fe200000108b4 */
[----:B------:R-:W-:Y:S01]  /*5bc0*/  FMNMX.FTZ R2, R59, R2, !PT ;  /* 0x000000023b027209 */ /* 0x000fe20007810000 */
[--C-:B------:R-:W-:Y:S02]  /*5bd0*/  FFMA.FTZ R19, R19, c[0x0][0x2d0], -R181.reuse ;  /* 0x0000b40013137a23 */ /* 0x100fe400000108b5 */
[----:B------:R-:W3:Y:S01]  /*5be0*/  SHFL.BFLY PT, R134, R132, 0x1, 0x1f ;  /* 0x0c201f0084867f89 */ /* 0x000ee200000e0000 */
[--C-:B------:R-:W-:Y:S01]  /*5bf0*/  FFMA.FTZ R6, R6, c[0x0][0x2d0], -R181.reuse ;  /* 0x0000b40006067a23 */ /* 0x100fe200000108b5 */
[----:B------:R4:W-:Y:S01]  /*5c00*/  MUFU.EX2 R241, R4 ;  /* 0x0000000400f17308 */ /* 0x0009e20000000800 */
[--C-:B------:R-:W-:Y:S02]  /*5c10*/  FFMA.FTZ R7, R7, c[0x0][0x2d0], -R181.reuse ;  /* 0x0000b40007077a23 */ /* 0x100fe400000108b5 */
[--C-:B------:R-:W-:Y:S02]  /*5c20*/  FFMA.FTZ R17, R17, c[0x0][0x2d0], -R180.reuse ;  /* 0x0000b40011117a23 */ /* 0x100fe400000108b4 */
[--C-:B------:R-:W-:Y:S02]  /*5c30*/  FFMA.FTZ R16, R16, c[0x0][0x2d0], -R180.reuse ;  /* 0x0000b40010107a23 */ /* 0x100fe400000108b4 */
[--C-:B------:R-:W-:Y:S02]  /*5c40*/  FFMA.FTZ R18, R18, c[0x0][0x2d0], -R181.reuse ;  /* 0x0000b40012127a23 */ /* 0x100fe400000108b5 */
[--C-:B------:R-:W-:Y:S01]  /*5c50*/  FFMA.FTZ R36, R36, c[0x0][0x2d0], -R180.reuse ;  /* 0x0000b40024247a23 */ /* 0x100fe200000108b4 */
[----:B------:R5:W-:Y:S01]  /*5c60*/  MUFU.EX2 R238, R19 ;  /* 0x0000001300ee7308 */ /* 0x000be20000000800 */
[--C-:B------:R-:W-:Y:S02]  /*5c70*/  FFMA.FTZ R37, R37, c[0x0][0x2d0], -R180.reuse ;  /* 0x0000b40025257a23 */ /* 0x100fe400000108b4 */
[----:B------:R-:W-:Y:S02]  /*5c80*/  FFMA.FTZ R38, R38, c[0x0][0x2d0], -R181 ;  /* 0x0000b40026267a23 */ /* 0x000fe400000108b5 */
[----:B-1----:R-:W-:Y:S02]  /*5c90*/  FADD.FTZ R0, -R135, R3 ;  /* 0x0000000387007221 */ /* 0x002fe40000010100 */
[----:B------:R-:W-:Y:S02]  /*5ca0*/  FFMA.FTZ R39, R39, c[0x0][0x2d0], -R181 ;  /* 0x0000b40027277a23 */ /* 0x000fe400000108b5 */
[----:B------:R-:W-:Y:S01]  /*5cb0*/  FMUL.FTZ R3, R0, c[0x0][0x2d0] ;  /* 0x0000b40000037a20 */ /* 0x000fe20000410000 */
[----:B------:R-:W-:Y:S01]  /*5cc0*/  FMNMX.FTZ R0, R62, R2, !PT ;  /* 0x000000023e007209 */ /* 0x000fe20007810000 */
[----:B------:R-:W-:Y:S01]  /*5cd0*/  MUFU.EX2 R237, R6 ;  /* 0x0000000600ed7308 */ /* 0x000fe20000000800 */
[----:B---3--:R-:W-:Y:S01]  /*5ce0*/  FMNMX.FTZ R134, R132, R134, !PT ;  /* 0x0000008684867209 */ /* 0x008fe20007810000 */
[--C-:B------:R-:W-:Y:S01]  /*5cf0*/  FFMA.FTZ R48, R48, c[0x0][0x2d0], -R180.reuse ;  /* 0x0000b40030307a23 */ /* 0x100fe200000108b4 */
[----:B------:R-:W-:Y:S01]  /*5d00*/  FMNMX.FTZ R0, R63, R0, !PT ;  /* 0x000000003f007209 */ /* 0x000fe20007810000 */
[----:B------:R-:W-:Y:S01]  /*5d10*/  FFMA.FTZ R49, R49, c[0x0][0x2d0], -R180 ;  /* 0x0000b40031317a23 */ /* 0x000fe200000108b4 */
[----:B----4-:R-:W-:Y:S01]  /*5d20*/  @P0 SHF.R.S32.HI R4, RZ, 0x1f, R225 ;  /* 0x0000001fff040819 */ /* 0x010fe200000114e1 */
[C---:B------:R-:W-:Y:S02]  /*5d30*/  FADD.FTZ R2, -R134.reuse, R137 ;  /* 0x0000008986027221 */ /* 0x040fe40000010100 */
[----:B------:R-:W-:Y:S02]  /*5d40*/  FMUL.FTZ R182, R134, c[0x0][0x2d0] ;  /* 0x0000b40086b67a20 */ /* 0x000fe40000410000 */
[----:B------:R1:W3:Y:S01]  /*5d50*/  MUFU.EX2 R132, R3 ;  /* 0x0000000300847308 */ /* 0x0002e20000000800 */
[----:B------:R-:W-:Y:S02]  /*5d60*/  @P0 IMAD R4, R4, c[0x0][0x1e0], RZ ;  /* 0x0000780004040a24 */ /* 0x000fe400078e02ff */
[----:B-----5:R-:W-:Y:S02]  /*5d70*/  FFMA.FTZ R19, R8, c[0x0][0x2d0], -R182 ;  /* 0x0000b40008137a23 */ /* 0x020fe400000108b6 */
[----:B------:R-:W-:Y:S02]  /*5d80*/  @P0 IMAD R4, R225, c[0x0][0x1e4], R4 ;  /* 0x00007900e1040a24 */ /* 0x000fe400078e0204 */
[--C-:B------:R-:W-:Y:S02]  /*5d90*/  FFMA.FTZ R12, R12, c[0x0][0x2d0], -R182.reuse ;  /* 0x0000b4000c0c7a23 */ /* 0x100fe400000108b6 */
[--C-:B------:R-:W-:Y:S01]  /*5da0*/  FFMA.FTZ R13, R13, c[0x0][0x2d0], -R182.reuse ;  /* 0x0000b4000d0d7a23 */ /* 0x100fe200000108b6 */
[----:B------:R4:W-:Y:S01]  /*5db0*/  MUFU.EX2 R239, R7 ;  /* 0x0000000700ef7308 */ /* 0x0009e20000000800 */
[--C-:B------:R-:W-:Y:S02]  /*5dc0*/  FFMA.FTZ R50, R50, c[0x0][0x2d0], -R181.reuse ;  /* 0x0000b40032327a23 */ /* 0x100fe400000108b5 */
[--C-:B------:R-:W-:Y:S02]  /*5dd0*/  FFMA.FTZ R51, R51, c[0x0][0x2d0], -R181.reuse ;  /* 0x0000b40033337a23 */ /* 0x100fe400000108b5 */
[--C-:B------:R-:W-:Y:S02]  /*5de0*/  FFMA.FTZ R44, R44, c[0x0][0x2d0], -R182.reuse ;  /* 0x0000b4002c2c7a23 */ /* 0x100fe400000108b6 */
[----:B------:R-:W-:Y:S02]  /*5df0*/  FFMA.FTZ R45, R45, c[0x0][0x2d0], -R182 ;  /* 0x0000b4002d2d7a23 */ /* 0x000fe400000108b6 */
[--C-:B------:R-:W-:Y:S01]  /*5e00*/  FFMA.FTZ R52, R52, c[0x0][0x2d0], -R180.reuse ;  /* 0x0000b40034347a23 */ /* 0x100fe200000108b4 */
[----:B------:R5:W-:Y:S01]  /*5e10*/  MUFU.EX2 R242, R5 ;  /* 0x0000000500f27308 */ /* 0x000be20000000800 */
[----:B------:R-:W-:Y:S02]  /*5e20*/  FFMA.FTZ R53, R53, c[0x0][0x2d0], -R180 ;  /* 0x0000b40035357a23 */ /* 0x000fe400000108b4 */
[--C-:B------:R-:W-:Y:S02]  /*5e30*/  FFMA.FTZ R54, R54, c[0x0][0x2d0], -R181.reuse ;  /* 0x0000b40036367a23 */ /* 0x100fe400000108b5 */
[----:B-1----:R-:W-:Y:S02]  /*5e40*/  FMUL.FTZ R3, R2, c[0x0][0x2d0] ;  /* 0x0000b40002037a20 */ /* 0x002fe40000410000 */
[----:B------:R-:W1:Y:S01]  /*5e50*/  SHFL.BFLY PT, R2, R0, 0x2, 0x1f ;  /* 0x0c401f0000027f89 */ /* 0x000e6200000e0000 */
[--C-:B------:R-:W-:Y:S02]  /*5e60*/  FFMA.FTZ R55, R55, c[0x0][0x2d0], -R181.reuse ;  /* 0x0000b40037377a23 */ /* 0x100fe400000108b5 */
[----:B------:R-:W-:Y:S01]  /*5e70*/  MUFU.EX2 R244, R16 ;  /* 0x0000001000f47308 */ /* 0x000fe20000000800 */
[--C-:B------:R-:W-:Y:S02]  /*5e80*/  FFMA.FTZ R56, R56, c[0x0][0x2d0], -R182.reuse ;  /* 0x0000b40038387a23 */ /* 0x100fe400000108b6 */
[----:B------:R-:W-:Y:S02]  /*5e90*/  FFMA.FTZ R57, R57, c[0x0][0x2d0], -R182 ;  /* 0x0000b40039397a23 */ /* 0x000fe400000108b6 */
[----:B----4-:R-:W-:Y:S04]  /*5ea0*/  @P0 IMAD.WIDE.U32 R6, R225, c[0x0][0x1e0], RZ ;  /* 0x00007800e1060a25 */ /* 0x010fe800078e00ff */
[----:B------:R-:W-:Y:S01]  /*5eb0*/  FFMA.FTZ R32, R32, c[0x0][0x2d0], -R180 ;  /* 0x0000b40020207a23 */ /* 0x000fe200000108b4 */
[----:B------:R4:W-:Y:S01]  /*5ec0*/  MUFU.EX2 R240, R18 ;  /* 0x0000001200f07308 */ /* 0x0009e20000000800 */
[----:B------:R-:W-:Y:S01]  /*5ed0*/  @P0 IADD3 R4, R7, R4, RZ ;  /* 0x0000000407040210 */ /* 0x000fe20007ffe0ff */
[C---:B--2---:R-:W-:Y:S01]  /*5ee0*/  FMUL.FTZ R84, R133.reuse, R84 ;  /* 0x0000005485547220 */ /* 0x044fe20000410000 */
[C---:B-----5:R-:W-:Y:S01]  /*5ef0*/  @P0 SHF.L.U32 R5, R6.reuse, 0x6, RZ ;  /* 0x0000000606050819 */ /* 0x060fe200000006ff */
[----:B------:R-:W-:Y:S01]  /*5f00*/  FMUL.FTZ R85, R133, R85 ;  /* 0x0000005585557220 */ /* 0x000fe20000410000 */
[----:B------:R-:W-:Y:S01]  /*5f10*/  @P0 SHF.L.U64.HI R4, R6, 0x6, R4 ;  /* 0x0000000606040819 */ /* 0x000fe20000010204 */
[C---:B---3--:R-:W-:Y:S01]  /*5f20*/  FMUL.FTZ R86, R132.reuse, R86 ;  /* 0x0000005684567220 */ /* 0x048fe20000410000 */
[----:B------:R-:W-:Y:S01]  /*5f30*/  @P0 IADD3 R7, P2, R5, R230, RZ ;  /* 0x000000e605070210 */ /* 0x000fe20007f5e0ff */
[----:B------:R-:W-:Y:S02]  /*5f40*/  FMUL.FTZ R87, R132, R87 ;  /* 0x0000005784577220 */ /* 0x000fe40000410000 */
[----:B------:R2:W-:Y:S01]  /*5f50*/  MUFU.EX2 R243, R17 ;  /* 0x0000001100f37308 */ /* 0x0005e20000000800 */
[----:B-1----:R-:W-:Y:S01]  /*5f60*/  FMNMX.FTZ R0, R0, R2, !PT ;  /* 0x0000000200007209 */ /* 0x002fe20007810000 */
[--C-:B------:R-:W-:Y:S01]  /*5f70*/  FFMA.FTZ R20, R20, c[0x0][0x2d0], -R180.reuse ;  /* 0x0000b40014147a23 */ /* 0x100fe200000108b4 */
[----:B------:R-:W-:Y:S01]  /*5f80*/  @P0 LEA R172, P1, R7, c[0x0][0x1c8], 0x1 ;  /* 0x0000720007ac0a11 */ /* 0x000fe200078208ff */
[----:B------:R-:W-:Y:S01]  /*5f90*/  FFMA.FTZ R21, R21, c[0x0][0x2d0], -R180 ;  /* 0x0000b40015157a23 */ /* 0x000fe200000108b4 */
[----:B------:R-:W-:Y:S01]  /*5fa0*/  @P0 IADD3.X R6, R4, R229, RZ, P2, !PT ;  /* 0x000000e504060210 */ /* 0x000fe200017fe4ff */
[----:B------:R-:W1:Y:S01]  /*5fb0*/  SHFL.BFLY PT, R2, R0, 0x1, 0x1f ;  /* 0x0c201f0000027f89 */ /* 0x000e6200000e0000 */
[----:B------:R-:W-:Y:S02]  /*5fc0*/  FFMA.FTZ R22, R22, c[0x0][0x2d0], -R181 ;  /* 0x0000b40016167a23 */ /* 0x000fe400000108b5 */
[----:B------:R-:W-:Y:S01]  /*5fd0*/  @P0 LEA.HI.X R173, R7, c[0x0][0x1cc], R6, 0x1, P1 ;  /* 0x0000730007ad0a11 */ /* 0x000fe200008f0c06 */
[----:B------:R3:W-:Y:S01]  /*5fe0*/  MUFU.EX2 R236, R19 ;  /* 0x0000001300ec7308 */ /* 0x0007e20000000800 */
[----:B------:R-:W-:Y:S01]  /*5ff0*/  @P0 IADD3 R6, P2, R5, R252, RZ ;  /* 0x000000fc05060210 */ /* 0x000fe20007f5e0ff */
[----:B------:R-:W-:Y:S01]  /*6000*/  FFMA.FTZ R33, R33, c[0x0][0x2d0], -R180 ;  /* 0x0000b40021217a23 */ /* 0x000fe200000108b4 */
[----:B------:R-:W-:Y:S01]  /*6010*/  @P0 IADD3 R7, P1, R5, R250, RZ ;  /* 0x000000fa05070210 */ /* 0x000fe20007f3e0ff */
[----:B------:R5:W-:Y:S01]  /*6020*/  @P0 LDGSTS.E.BYPASS.LTC128B.128 [R224+0x3100], [R172.64], !P5 ;  /* 0x03100000ace00fae */ /* 0x000be2000e901d46 */
[----:B------:R-:W-:Y:S01]  /*6030*/  @P0 IADD3 R5, P3, R227, R5, RZ ;  /* 0x00000005e3050210 */ /* 0x000fe20007f7e0ff */
[C---:B------:R-:W-:Y:S01]  /*6040*/  FMUL.FTZ R96, R133.reuse, R96 ;  /* 0x0000006085607220 */ /* 0x040fe20000410000 */
[----:B------:R-:W-:Y:S01]  /*6050*/  @P0 IADD3.X R8, R4, R249, RZ, P1, !PT ;  /* 0x000000f904080210 */ /* 0x000fe20000ffe4ff */
[----:B------:R-:W-:Y:S01]  /*6060*/  FMUL.FTZ R97, R133, R97 ;  /* 0x0000006185617220 */ /* 0x000fe20000410000 */
[----:B----4-:R-:W-:Y:S01]  /*6070*/  @P0 LEA R18, P1, R7, c[0x0][0x1c8], 0x1 ;  /* 0x0000720007120a11 */ /* 0x010fe200078208ff */
[----:B------:R-:W4:Y:S01]  /*6080*/  MUFU.EX2 R3, R3 ;  /* 0x0000000300037308 */ /* 0x000f220000000800 */
[C---:B------:R-:W-:Y:S02]  /*6090*/  FMUL.FTZ R98, R132.reuse, R98 ;  /* 0x0000006284627220 */ /* 0x040fe40000410000 */
[----:B------:R-:W-:Y:S01]  /*60a0*/  FMUL.FTZ R99, R132, R99 ;  /* 0x0000006384637220 */ /* 0x000fe20000410000 */
[----:B--2---:R-:W-:Y:S01]  /*60b0*/  @P0 IADD3.X R17, R4, R251, RZ, P2, !PT ;  /* 0x000000fb04110210 */ /* 0x004fe200017fe4ff */
[C---:B------:R-:W-:Y:S01]  /*60c0*/  FMUL.FTZ R104, R133.reuse, R104 ;  /* 0x0000006885687220 */ /* 0x040fe20000410000 */
[----:B------:R-:W-:Y:S01]  /*60d0*/  @P0 LEA R16, P2, R6, c[0x0][0x1c8], 0x1 ;  /* 0x0000720006100a11 */ /* 0x000fe200078408ff */
[----:B------:R-:W-:Y:S01]  /*60e0*/  FMUL.FTZ R105, R133, R105 ;  /* 0x0000006985697220 */ /* 0x000fe20000410000 */
[----:B------:R-:W-:Y:S01]  /*60f0*/  @P0 IADD3.X R4, R174, R4, RZ, P3, !PT ;  /* 0x00000004ae040210 */ /* 0x000fe20001ffe4ff */
[----:B------:R-:W-:Y:S01]  /*6100*/  FMUL.FTZ R106, R132, R106 ;  /* 0x0000006a846a7220 */ /* 0x000fe20000410000 */
[----:B-1----:R-:W-:Y:S01]  /*6110*/  FMNMX.FTZ R2, R0, R2, !PT ;  /* 0x0000000200027209 */ /* 0x002fe20007810000 */
[----:B------:R1:W-:Y:S01]  /*6120*/  MUFU.EX2 R234, R12 ;  /* 0x0000000c00ea7308 */ /* 0x0003e20000000800 */
[----:B------:R-:W-:Y:S01]  /*6130*/  @P0 LEA.HI.X R17, R6, c[0x0][0x1cc], R17, 0x1, P2 ;  /* 0x0000730006110a11 */ /* 0x000fe200010f0c11 */
[----:B------:R-:W-:Y:S01]  /*6140*/  FFMA.FTZ R6, R9, c[0x0][0x2d0], -R182 ;  /* 0x0000b40009067a23 */ /* 0x000fe200000108b6 */
[----:B---3--:R-:W-:Y:S01]  /*6150*/  @P0 LEA.HI.X R19, R7, c[0x0][0x1cc], R8, 0x1, P1 ;  /* 0x0000730007130a11 */ /* 0x008fe200008f0c08 */
[----:B------:R-:W-:Y:S01]  /*6160*/  FADD.FTZ R0, -R2, R138 ;  /* 0x0000008a02007221 */ /* 0x000fe20000010100 */
[C---:B------:R-:W-:Y:S01]  /*6170*/  @P0 IADD3 R137, P2, R5.reuse, R230, RZ ;  /* 0x000000e605890210 */ /* 0x040fe20007f5e0ff */
[----:B------:R-:W-:Y:S01]  /*6180*/  FMUL.FTZ R107, R132, R107 ;  /* 0x0000006b846b7220 */ /* 0x000fe20000410000 */
[C---:B------:R-:W-:Y:S01]  /*6190*/  @P0 IADD3 R7, P1, R5.reuse, R252, RZ ;  /* 0x000000fc05070210 */ /* 0x040fe20007f3e0ff */
[----:B------:R-:W-:Y:S01]  /*61a0*/  FMUL.FTZ R0, R0, c[0x0][0x2d0] ;  /* 0x0000b40000007a20 */ /* 0x000fe20000410000 */
[----:B------:R-:W-:Y:S01]  /*61b0*/  @P0 IADD3 R5, P3, R5, R250, RZ ;  /* 0x000000fa05050210 */ /* 0x000fe20007f7e0ff */
[----:B------:R2:W-:Y:S01]  /*61c0*/  MUFU.EX2 R235, R6 ;  /* 0x0000000600eb7308 */ /* 0x0005e20000000800 */
[----:B------:R-:W-:Y:S01]  /*61d0*/  @P0 LEA R8, P4, R137, c[0x0][0x1c8], 0x1 ;  /* 0x0000720089080a11 */ /* 0x000fe200078808ff */
[----:B------:R-:W-:Y:S01]  /*61e0*/  FMUL.FTZ R108, R133, R108 ;  /* 0x0000006c856c7220 */ /* 0x000fe20000410000 */
[----:B------:R-:W-:Y:S01]  /*61f0*/  @P0 IADD3.X R138, R4, R249, RZ, P3, !PT ;  /* 0x000000f9048a0210 */ /* 0x000fe20001ffe4ff */
[C---:B----4-:R-:W-:Y:S01]  /*6200*/  FMUL.FTZ R88, R3.reuse, R88 ;  /* 0x0000005803587220 */ /* 0x050fe20000410000 */
[----:B------:R-:W-:Y:S01]  /*6210*/  ISETP.NE.AND P3, PT, R226, RZ, PT ;  /* 0x000000ffe200720c */ /* 0x000fe20003f65270 */
[C---:B------:R-:W-:Y:S01]  /*6220*/  FMUL.FTZ R89, R3.reuse, R89 ;  /* 0x0000005903597220 */ /* 0x040fe20000410000 */
[C---:B------:R-:W-:Y:S01]  /*6230*/  @P0 IADD3.X R9, R4.reuse, R229, RZ, P2, !PT ;  /* 0x000000e504090210 */ /* 0x040fe200017fe4ff */
[----:B------:R-:W-:Y:S01]  /*6240*/  FMUL.FTZ R92, R3, R92 ;  /* 0x0000005c035c7220 */ /* 0x000fe20000410000 */
[----:B------:R-:W-:Y:S01]  /*6250*/  @P0 IADD3.X R174, R4, R251, RZ, P1, !PT ;  /* 0x000000fb04ae0210 */ /* 0x000fe20000ffe4ff */
[----:B------:R-:W3:Y:S01]  /*6260*/  MUFU.EX2 R0, R0 ;  /* 0x0000000000007308 */ /* 0x000ee20000000800 */
[----:B------:R-:W-:Y:S01]  /*6270*/  @P0 LEA.HI.X R9, R137, c[0x0][0x1cc], R9, 0x1, P4 ;  /* 0x0000730089090a11 */ /* 0x000fe200020f0c09 */
[----:B------:R-:W-:Y:S01]  /*6280*/  FMUL.FTZ R137, R2, c[0x0][0x2d0] ;  /* 0x0000b40002897a20 */ /* 0x000fe20000410000 */
[----:B------:R-:W-:Y:S01]  /*6290*/  @P0 LEA R4, P1, R5, c[0x0][0x1c8], 0x1 ;  /* 0x0000720005040a11 */ /* 0x000fe200078208ff */
[----:B-1----:R-:W-:Y:S02]  /*62a0*/  FMUL.FTZ R12, R3, R148 ;  /* 0x00000094030c7220 */ /* 0x002fe40000410000 */
[--C-:B------:R-:W-:Y:S01]  /*62b0*/  FFMA.FTZ R14, R14, c[0x0][0x2d0], -R137.reuse ;  /* 0x0000b4000e0e7a23 */ /* 0x100fe20000010889 */
[----:B------:R-:W-:Y:S01]  /*62c0*/  @P0 LEA.HI.X R5, R5, c[0x0][0x1cc], R138, 0x1, P1 ;  /* 0x0000730005050a11 */ /* 0x000fe200008f0c8a */
[----:B------:R1:W-:Y:S01]  /*62d0*/  @P0 LDGSTS.E.BYPASS.LTC128B.128 [R224+0x4100], [R16.64], !P3 ;  /* 0x0410000010e00fae */ /* 0x0003e2000d901d46 */
[--C-:B------:R-:W-:Y:S01]  /*62e0*/  FFMA.FTZ R15, R15, c[0x0][0x2d0], -R137.reuse ;  /* 0x0000b4000f0f7a23 */ /* 0x100fe20000010889 */
[----:B------:R4:W1:Y:S01]  /*62f0*/  MUFU.EX2 R233, R13 ;  /* 0x0000000d00e97308 */ /* 0x0008620000000800 */
[--C-:B------:R-:W-:Y:S02]  /*6300*/  FFMA.FTZ R10, R10, c[0x0][0x2d0], -R137.reuse ;  /* 0x0000b4000a0a7a23 */ /* 0x100fe40000010889 */
[--C-:B------:R-:W-:Y:S01]  /*6310*/  FFMA.FTZ R11, R11, c[0x0][0x2d0], -R137.reuse ;  /* 0x0000b4000b0b7a23 */ /* 0x100fe20000010889 */
[----:B--2---:R-:W-:Y:S01]  /*6320*/  @P0 LEA R6, P2, R7, c[0x0][0x1c8], 0x1 ;  /* 0x0000720007060a11 */ /* 0x004fe200078408ff */
[--C-:B------:R-:W-:Y:S01]  /*6330*/  FFMA.FTZ R46, R46, c[0x0][0x2d0], -R137.reuse ;  /* 0x0000b4002e2e7a23 */ /* 0x100fe20000010889 */
[----:B------:R2:W-:Y:S01]  /*6340*/  @P0 LDGSTS.E.BYPASS.LTC128B.128 [R224+0x5100], [R18.64], !P6 ;  /* 0x0510000012e00fae */ /* 0x0005e2000f101d46 */
[--C-:B------:R-:W-:Y:S01]  /*6350*/  FFMA.FTZ R47, R47, c[0x0][0x2d0], -R137.reuse ;  /* 0x0000b4002f2f7a23 */ /* 0x100fe20000010889 */
[----:B------:R-:W-:Y:S01]  /*6360*/  @P0 LEA.HI.X R7, R7, c[0x0][0x1cc], R174, 0x1, P2 ;  /* 0x0000730007070a11 */ /* 0x000fe200010f0cae */
[--C-:B------:R-:W-:Y:S01]  /*6370*/  FFMA.FTZ R58, R58, c[0x0][0x2d0], -R137.reuse ;  /* 0x0000b4003a3a7a23 */ /* 0x100fe20000010889 */
[----:B------:R2:W-:Y:S01]  /*6380*/  MUFU.EX2 R185, R14 ;  /* 0x0000000e00b97308 */ /* 0x0005e20000000800 */
[----:B------:R-:W-:Y:S02]  /*6390*/  FFMA.FTZ R59, R59, c[0x0][0x2d0], -R137 ;  /* 0x0000b4003b3b7a23 */ /* 0x000fe40000010889 */
[C---:B------:R-:W-:Y:S01]  /*63a0*/  FMUL.FTZ R93, R3.reuse, R93 ;  /* 0x0000005d035d7220 */ /* 0x040fe20000410000 */
[----:B------:R5:W-:Y:S01]  /*63b0*/  @P0 LDGSTS.E.BYPASS.LTC128B.128 [R224+0x3900], [R8.64], !P5 ;  /* 0x0390000008e00fae */ /* 0x000be2000e901d46 */
[C---:B---3--:R-:W-:Y:S02]  /*63c0*/  FMUL.FTZ R90, R0.reuse, R90 ;  /* 0x0000005a005a7220 */ /* 0x048fe40000410000 */
[C---:B------:R-:W-:Y:S02]  /*63d0*/  FMUL.FTZ R91, R0.reuse, R91 ;  /* 0x0000005b005b7220 */ /* 0x040fe40000410000 */
[C---:B------:R-:W-:Y:S01]  /*63e0*/  FMUL.FTZ R94, R0.reuse, R94 ;  /* 0x0000005e005e7220 */ /* 0x040fe20000410000 */
[----:B------:R3:W-:Y:S01]  /*63f0*/  MUFU.EX2 R186, R15 ;  /* 0x0000000f00ba7308 */ /* 0x0007e20000000800 */
[C---:B------:R-:W-:Y:S01]  /*6400*/  FMUL.FTZ R95, R0.reuse, R95 ;  /* 0x0000005f005f7220 */ /* 0x040fe20000410000 */
[----:B------:R3:W-:Y:S01]  /*6410*/  @P0 LDGSTS.E.BYPASS.LTC128B.128 [R224+0x4900], [R6.64], !P3 ;  /* 0x0490000006e00fae */ /* 0x0007e2000d901d46 */
[C---:B------:R-:W-:Y:S02]  /*6420*/  FMUL.FTZ R100, R3.reuse, R100 ;  /* 0x0000006403647220 */ /* 0x040fe40000410000 */
[----:B----4-:R-:W-:Y:S02]  /*6430*/  FMUL.FTZ R13, R3, R149 ;  /* 0x00000095030d7220 */ /* 0x010fe40000410000 */
[C---:B-1----:R-:W-:Y:S02]  /*6440*/  FMUL.FTZ R16, R133.reuse, R152 ;  /* 0x0000009885107220 */ /* 0x042fe40000410000 */
[----:B------:R-:W-:Y:S01]  /*6450*/  FMUL.FTZ R17, R133, R153 ;  /* 0x0000009985117220 */ /* 0x000fe20000410000 */
[----:B------:R1:W-:Y:S01]  /*6460*/  @P0 LDGSTS.E.BYPASS.LTC128B.128 [R224+0x5900], [R4.64], !P6 ;  /* 0x0590000004e00fae */ /* 0x0003e2000f101d46 */
[----:B------:R4:W-:Y:S01]  /*6470*/  MUFU.EX2 R184, R10 ;  /* 0x0000000a00b87308 */ /* 0x0009e20000000800 */
[C---:B------:R-:W-:Y:S02]  /*6480*/  FMUL.FTZ R101, R3.reuse, R101 ;  /* 0x0000006503657220 */ /* 0x040fe40000410000 */
[----:B--2---:R-:W-:Y:S02]  /*6490*/  FMUL.FTZ R14, R0, R150 ;  /* 0x00000096000e7220 */ /* 0x004fe40000410000 */
[C---:B------:R-:W-:Y:S02]  /*64a0*/  FMUL.FTZ R18, R132.reuse, R154 ;  /* 0x0000009a84127220 */ /* 0x040fe40000410000 */
[----:B-----5:R-:W2:Y:S01]  /*64b0*/  LDSM.16.MT88.4 R172, [R208+0x100] ;  /* 0x00010000d0ac783b */ /* 0x020ea20000004200 */
[----:B------:R-:W-:Y:S02]  /*64c0*/  FMUL.FTZ R19, R132, R155 ;  /* 0x0000009b84137220 */ /* 0x000fe40000410000 */
[----:B------:R-:W5:Y:S01]  /*64d0*/  MUFU.EX2 R183, R11 ;  /* 0x0000000b00b77308 */ /* 0x000f620000000800 */
[----:B------:R-:W-:Y:S01]  /*64e0*/  FMUL.FTZ R8, R3, R140 ;  /* 0x0000008c03087220 */ /* 0x000fe20000410000 */
[----:B------:R-:W-:Y:S01]  /*64f0*/  F2FP.BF16.PACK_AB R140, R235, R236 ;  /* 0x000000eceb8c723e */ /* 0x000fe200000010ff */
[----:B------:R-:W-:Y:S02]  /*6500*/  FMUL.FTZ R9, R3, R141 ;  /* 0x0000008d03097220 */ /* 0x000fe40000410000 */
[----:B------:R-:W2:Y:S01]  /*6510*/  LDSM.16.MT88.4 R176, [R209+0x100] ;  /* 0x00010000d1b0783b */ /* 0x000ea20000004200 */
[----:B---3--:R-:W-:Y:S02]  /*6520*/  FMUL.FTZ R15, R0, R151 ;  /* 0x00000097000f7220 */ /* 0x008fe40000410000 */
[C---:B------:R-:W-:Y:S01]  /*6530*/  FMUL.FTZ R6, R132.reuse, R146 ;  /* 0x0000009284067220 */ /* 0x040fe20000410000 */
[----:B------:R-:W-:Y:S01]  /*6540*/  F2FP.BF16.PACK_AB R146, R243, R244 ;  /* 0x000000f4f392723e */ /* 0x000fe200000010ff */
[----:B------:R-:W-:Y:S01]  /*6550*/  FMUL.FTZ R7, R132, R147 ;  /* 0x0000009384077220 */ /* 0x000fe20000410000 */
[----:B------:R-:W-:Y:S01]  /*6560*/  F2FP.BF16.PACK_AB R147, R238, R240 ;  /* 0x000000f0ee93723e */ /* 0x000fe200000010ff */
[----:B------:R-:W-:Y:S01]  /*6570*/  MUFU.EX2 R202, R36 ;  /* 0x0000002400ca7308 */ /* 0x000fe20000000800 */
[----:B------:R-:W3:Y:S01]  /*6580*/  LDSM.16.MT88.4 R148, [R208+0x1100] ;  /* 0x00110000d094783b */ /* 0x000ee20000004200 */
[----:B----4-:R-:W-:Y:S01]  /*6590*/  FMUL.FTZ R10, R0, R142 ;  /* 0x0000008e000a7220 */ /* 0x010fe20000410000 */
[----:B------:R-:W-:Y:S01]  /*65a0*/  F2FP.BF16.PACK_AB R142, R233, R234 ;  /* 0x000000eae98e723e */ /* 0x000fe200000010ff */
[C---:B-1----:R-:W-:Y:S01]  /*65b0*/  FMUL.FTZ R4, R133.reuse, R144 ;  /* 0x0000009085047220 */ /* 0x042fe20000410000 */
[----:B------:R-:W-:Y:S01]  /*65c0*/  F2FP.BF16.PACK_AB R144, R242, R241 ;  /* 0x000000f1f290723e */ /* 0x000fe200000010ff */
[----:B------:R-:W-:Y:S01]  /*65d0*/  FMUL.FTZ R5, R133, R145 ;  /* 0x0000009185057220 */ /* 0x000fe20000410000 */
[----:B------:R-:W-:Y:S01]  /*65e0*/  F2FP.BF16.PACK_AB R145, R239, R237 ;  /* 0x000000edef91723e */ /* 0x000fe200000010ff */
[C---:B------:R-:W-:Y:S01]  /*65f0*/  FMUL.FTZ R102, R0.reuse, R102 ;  /* 0x0000006600667220 */ /* 0x040fe20000410000 */
[----:B------:R-:W1:Y:S01]  /*6600*/  LDSM.16.MT88.4 R152, [R209+0x1100] ;  /* 0x00110000d198783b */ /* 0x000e620000004200 */
[----:B------:R-:W-:Y:S01]  /*6610*/  MUFU.EX2 R201, R37 ;  /* 0x0000002500c97308 */ /* 0x000fe20000000800 */
[C---:B------:R-:W-:Y:S01]  /*6620*/  FMUL.FTZ R103, R0.reuse, R103 ;  /* 0x0000006700677220 */ /* 0x040fe20000410000 */
[----:B-----5:R-:W-:Y:S01]  /*6630*/  F2FP.BF16.PACK_AB R141, R183, R184 ;  /* 0x000000b8b78d723e */ /* 0x020fe200000010ff */
[--C-:B------:R-:W-:Y:S02]  /*6640*/  FFMA.FTZ R138, R35, c[0x0][0x2d0], -R181.reuse ;  /* 0x0000b400238a7a23 */ /* 0x100fe400000108b5 */
[----:B------:R-:W-:Y:S02]  /*6650*/  FMUL.FTZ R35, R0, R163 ;  /* 0x000000a300237220 */ /* 0x000fe40000410000 */
[----:B------:R-:W0:Y:S01]  /*6660*/  LDGDEPBAR ;  /* 0x00000000000079af */ /* 0x000e220000000000 */
[----:B------:R-:W-:Y:S02]  /*6670*/  FMUL.FTZ R109, R133, R109 ;  /* 0x0000006d856d7220 */ /* 0x000fe40000410000 */
[----:B------:R-:W-:Y:S01]  /*6680*/  MUFU.EX2 R198, R38 ;  /* 0x0000002600c67308 */ /* 0x000fe20000000800 */
[C---:B------:R-:W-:Y:S02]  /*6690*/  FMUL.FTZ R110, R132.reuse, R110 ;  /* 0x0000006e846e7220 */ /* 0x040fe40000410000 */
[----:B------:R-:W-:Y:S01]  /*66a0*/  FMUL.FTZ R111, R132, R111 ;  /* 0x0000006f846f7220 */ /* 0x000fe20000410000 */
[-C--:B--2---:R-:W-:Y:S05]  /*66b0*/  HMMA.16816.F32.BF16 R4, R144, R172.reuse, R4 ;  /* 0x000000ac9004723c */ /* 0x084fea0000041804 */
[----:B------:R-:W-:Y:S01]  /*66c0*/  FMUL.FTZ R11, R0, R143 ;  /* 0x0000008f000b7220 */ /* 0x000fe20000410000 */
[----:B------:R-:W-:Y:S01]  /*66d0*/  F2FP.BF16.PACK_AB R143, R186, R185 ;  /* 0x000000b9ba8f723e */ /* 0x000fe200000010ff */
[----:B------:R2:W-:Y:S01]  /*66e0*/  MUFU.EX2 R196, R39 ;  /* 0x0000002700c47308 */ /* 0x0005e20000000800 */
[C---:B------:R-:W-:Y:S04]  /*66f0*/  FMUL.FTZ R112, R3.reuse, R112 ;  /* 0x0000007003707220 */ /* 0x040fe80000410000 */
[C---:B------:R-:W-:Y:S01]  /*6700*/  FMUL.FTZ R113, R3.reuse, R113 ;  /* 0x0000007103717220 */ /* 0x040fe20000410000 */
[C---:B------:R-:W-:Y:S04]  /*6710*/  HMMA.16816.F32.BF16 R8, R140.reuse, R172, R8 ;  /* 0x000000ac8c08723c */ /* 0x040fe80000041808 */
[----:B------:R-:W-:Y:S01]  /*6720*/  MUFU.EX2 R200, R48 ;  /* 0x0000003000c87308 */ /* 0x000fe20000000800 */
[C---:B------:R-:W-:Y:S02]  /*6730*/  FMUL.FTZ R114, R0.reuse, R114 ;  /* 0x0000007200727220 */ /* 0x040fe40000410000 */
[----:B------:R-:W-:Y:S01]  /*6740*/  FMUL.FTZ R115, R0, R115 ;  /* 0x0000007300737220 */ /* 0x000fe20000410000 */
[-C--:B------:R-:W-:Y:S04]  /*6750*/  HMMA.16816.F32.BF16 R12, R140, R174.reuse, R12 ;  /* 0x000000ae8c0c723c */ /* 0x080fe8000004180c */
[C---:B------:R-:W-:Y:S02]  /*6760*/  FMUL.FTZ R116, R3.reuse, R116 ;  /* 0x0000007403747220 */ /* 0x040fe40000410000 */
[----:B------:R-:W-:Y:S01]  /*6770*/  MUFU.EX2 R199, R49 ;  /* 0x0000003100c77308 */ /* 0x000fe20000000800 */
[----:B------:R-:W-:Y:S01]  /*6780*/  FMUL.FTZ R117, R3, R117 ;  /* 0x0000007503757220 */ /* 0x000fe20000410000 */
[C---:B------:R-:W-:Y:S01]  /*6790*/  HMMA.16816.F32.BF16 R16, R144.reuse, R174, R16 ;  /* 0x000000ae9010723c */ /* 0x040fe20000041810 */
[----:B--2---:R-:W-:Y:S03]  /*67a0*/  LDSM.16.MT88.4 R36, [R209+0x2500] ;  /* 0x00250000d124783b */ /* 0x004fe60000004200 */
[C---:B------:R-:W-:Y:S02]  /*67b0*/  FMUL.FTZ R68, R133.reuse, R68 ;  /* 0x0000004485447220 */ /* 0x040fe40000410000 */
[C---:B------:R-:W-:Y:S02]  /*67c0*/  FMUL.FTZ R69, R133.reuse, R69 ;  /* 0x0000004585457220 */ /* 0x040fe40000410000 */
[C---:B------:R-:W-:Y:S01]  /*67d0*/  FMUL.FTZ R70, R132.reuse, R70 ;  /* 0x0000004684467220 */ /* 0x040fe20000410000 */
[----:B------:R-:W-:Y:S03]  /*67e0*/  MUFU.EX2 R195, R50 ;  /* 0x0000003200c37308 */ /* 0x000fe60000000800 */
[----:B------:R-:W-:Y:S02]  /*67f0*/  FMUL.FTZ R71, R132, R71 ;  /* 0x0000004784477220 */ /* 0x000fe40000410000 */
[C---:B------:R-:W-:Y:S02]  /*6800*/  FMUL.FTZ R118, R0.reuse, R118 ;  /* 0x0000007600767220 */ /* 0x040fe40000410000 */
[C---:B------:R-:W-:Y:S02]  /*6810*/  FMUL.FTZ R119, R0.reuse, R119 ;  /* 0x0000007700777220 */ /* 0x040fe40000410000 */
[----:B------:R-:W-:Y:S01]  /*6820*/  FMUL.FTZ R120, R133, R120 ;  /* 0x0000007885787220 */ /* 0x000fe20000410000 */
[-C--:B------:R-:W-:Y:S01]  /*6830*/  HMMA.16816.F32.BF16 R68, R144, R176.reuse, R68 ;  /* 0x000000b09044723c */ /* 0x080fe20000041844 */
[----:B------:R2:W-:Y:S02]  /*6840*/  MUFU.EX2 R230, R32 ;  /* 0x0000002000e67308 */ /* 0x0005e40000000800 */
[C---:B------:R-:W-:Y:S02]  /*6850*/  FMUL.FTZ R72, R3.reuse, R72 ;  /* 0x0000004803487220 */ /* 0x040fe40000410000 */
[----:B------:R-:W-:Y:S02]  /*6860*/  FMUL.FTZ R73, R3, R73 ;  /* 0x0000004903497220 */ /* 0x000fe40000410000 */
[C---:B------:R-:W-:Y:S02]  /*6870*/  FMUL.FTZ R74, R0.reuse, R74 ;  /* 0x0000004a004a7220 */ /* 0x040fe40000410000 */
[----:B------:R-:W-:Y:S02]  /*6880*/  FMUL.FTZ R75, R0, R75 ;  /* 0x0000004b004b7220 */ /* 0x000fe40000410000 */
[----:B------:R4:W-:Y:S01]  /*6890*/  MUFU.EX2 R197, R51 ;  /* 0x0000003300c57308 */ /* 0x0009e20000000800 */
[----:B------:R-:W-:Y:S02]  /*68a0*/  FMUL.FTZ R121, R133, R121 ;  /* 0x0000007985797220 */ /* 0x000fe40000410000 */
[----:B------:R-:W-:Y:S02]  /*68b0*/  FMUL.FTZ R122, R132, R122 ;  /* 0x0000007a847a7220 */ /* 0x000fe40000410000 */
[C---:B------:R-:W-:Y:S04]  /*68c0*/  HMMA.16816.F32.BF16 R72, R140.reuse, R176, R72 ;  /* 0x000000b08c48723c */ /* 0x040fe80000041848 */
[C---:B------:R-:W-:Y:S01]  /*68d0*/  FMUL.FTZ R76, R3.reuse, R76 ;  /* 0x0000004c034c7220 */ /* 0x040fe20000410000 */
[----:B------:R5:W-:Y:S01]  /*68e0*/  MUFU.EX2 R232, R20 ;  /* 0x0000001400e87308 */ /* 0x000be20000000800 */
[----:B------:R-:W-:Y:S02]  /*68f0*/  FMUL.FTZ R77, R3, R77 ;  /* 0x0000004d034d7220 */ /* 0x000fe40000410000 */
[C---:B------:R-:W-:Y:S04]  /*6900*/  FMUL.FTZ R78, R0.reuse, R78 ;  /* 0x0000004e004e7220 */ /* 0x040fe80000410000 */
[----:B------:R-:W-:Y:S02]  /*6910*/  FMUL.FTZ R79, R0, R79 ;  /* 0x0000004f004f7220 */ /* 0x000fe40000410000 */
[--C-:B--2---:R-:W-:Y:S01]  /*6920*/  FFMA.FTZ R32, R23, c[0x0][0x2d0], -R181.reuse ;  /* 0x0000b40017207a23 */ /* 0x104fe200000108b5 */
[----:B------:R-:W-:Y:S01]  /*6930*/  MUFU.EX2 R191, R44 ;  /* 0x0000002c00bf7308 */ /* 0x000fe20000000800 */
[C---:B------:R-:W-:Y:S02]  /*6940*/  FMUL.FTZ R23, R132.reuse, R159 ;  /* 0x0000009f84177220 */ /* 0x040fe40000410000 */
[C---:B------:R-:W-:Y:S01]  /*6950*/  FMUL.FTZ R123, R132.reuse, R123 ;  /* 0x0000007b847b7220 */ /* 0x040fe20000410000 */
[-C--:B------:R-:W-:Y:S01]  /*6960*/  HMMA.16816.F32.BF16 R76, R140, R178.reuse, R76 ;  /* 0x000000b28c4c723c */ /* 0x080fe2000004184c */
[----:B----4-:R-:W-:Y:S02]  /*6970*/  LDSM.16.MT88.4 R48, [R208+0x900] ;  /* 0x00090000d030783b */ /* 0x010fe40000004200 */
[C---:B------:R-:W-:Y:S02]  /*6980*/  FMUL.FTZ R80, R133.reuse, R80 ;  /* 0x0000005085507220 */ /* 0x040fe40000410000 */
[C---:B------:R-:W-:Y:S01]  /*6990*/  FMUL.FTZ R81, R133.reuse, R81 ;  /* 0x0000005185517220 */ /* 0x040fe20000410000 */
[----:B------:R2:W4:Y:S01]  /*69a0*/  MUFU.EX2 R231, R21 ;  /* 0x0000001500e77308 */ /* 0x0005220000000800 */
[C---:B------:R-:W-:Y:S02]  /*69b0*/  FMUL.FTZ R82, R132.reuse, R82 ;  /* 0x0000005284527220 */ /* 0x040fe40000410000 */
[----:B------:R-:W-:Y:S03]  /*69c0*/  FMUL.FTZ R83, R132, R83 ;  /* 0x0000005384537220 */ /* 0x000fe60000410000 */
[----:B-----5:R-:W-:Y:S02]  /*69d0*/  FMUL.FTZ R20, R133, R156 ;  /* 0x0000009c85147220 */ /* 0x020fe40000410000 */
[C---:B------:R-:W-:Y:S02]  /*69e0*/  FMUL.FTZ R124, R3.reuse, R124 ;  /* 0x0000007c037c7220 */ /* 0x040fe40000410000 */
[C---:B------:R-:W-:Y:S01]  /*69f0*/  HMMA.16816.F32.BF16 R80, R144.reuse, R178, R80 ;  /* 0x000000b29050723c */ /* 0x040fe20000041850 */
[----:B------:R-:W-:Y:S03]  /*6a00*/  MUFU.EX2 R192, R45 ;  /* 0x0000002d00c07308 */ /* 0x000fe60000000800 */
[----:B------:R-:W-:Y:S02]  /*6a10*/  FMUL.FTZ R125, R3, R125 ;  /* 0x0000007d037d7220 */ /* 0x000fe40000410000 */
[C---:B------:R-:W-:Y:S02]  /*6a20*/  FMUL.FTZ R126, R0.reuse, R126 ;  /* 0x0000007e007e7220 */ /* 0x040fe40000410000 */
[-C--:B---3--:R-:W-:Y:S03]  /*6a30*/  HMMA.16816.F32.BF16 R84, R144, R148.reuse, R84 ;  /* 0x000000949054723c */ /* 0x088fe60000041854 */
[----:B------:R3:W-:Y:S01]  /*6a40*/  MUFU.EX2 R228, R22 ;  /* 0x0000001600e47308 */ /* 0x0007e20000000800 */
[----:B------:R-:W-:Y:S02]  /*6a50*/  FMUL.FTZ R127, R0, R127 ;  /* 0x0000007f007f7220 */ /* 0x000fe40000410000 */
[----:B--2---:R-:W-:Y:S02]  /*6a60*/  FMUL.FTZ R21, R133, R157 ;  /* 0x0000009d85157220 */ /* 0x004fe40000410000 */
[C---:B------:R-:W-:Y:S04]  /*6a70*/  HMMA.16816.F32.BF16 R88, R140.reuse, R148, R88 ;  /* 0x000000948c58723c */ /* 0x040fe80000041858 */
[----:B------:R-:W-:Y:S01]  /*6a80*/  FFMA.FTZ R34, R34, c[0x0][0x2d0], -R181 ;  /* 0x0000b40022227a23 */ /* 0x000fe200000108b5 */
[----:B------:R-:W-:Y:S01]  /*6a90*/  MUFU.EX2 R172, R46 ;  /* 0x0000002e00ac7308 */ /* 0x000fe20000000800 */
[C---:B------:R-:W-:Y:S02]  /*6aa0*/  FMUL.FTZ R128, R3.reuse, R128 ;  /* 0x0000008003807220 */ /* 0x040fe40000410000 */
[-C--:B------:R-:W-:Y:S04]  /*6ab0*/  HMMA.16816.F32.BF16 R92, R140, R150.reuse, R92 ;  /* 0x000000968c5c723c */ /* 0x080fe8000004185c */
[----:B------:R-:W-:Y:S02]  /*6ac0*/  FMUL.FTZ R129, R3, R129 ;  /* 0x0000008103817220 */ /* 0x000fe40000410000 */
[----:B------:R-:W-:Y:S01]  /*6ad0*/  FMUL.FTZ R130, R0, R130 ;  /* 0x0000008200827220 */ /* 0x000fe20000410000 */
[----:B------:R2:W5:Y:S01]  /*6ae0*/  MUFU.EX2 R229, R33 ;  /* 0x0000002100e57308 */ /* 0x0005620000000800 */
[C---:B------:R-:W-:Y:S01]  /*6af0*/  HMMA.16816.F32.BF16 R96, R144.reuse, R150, R96 ;  /* 0x000000969060723c */ /* 0x040fe20000041860 */
[----:B------:R-:W4:Y:S03]  /*6b00*/  LDSM.16.MT88.4 R148, [R208+0x2100] ;  /* 0x00210000d094783b */ /* 0x000f260000004200 */
[----:B---3--:R-:W-:Y:S02]  /*6b10*/  FMUL.FTZ R22, R132, R158 ;  /* 0x0000009e84167220 */ /* 0x008fe40000410000 */
[----:B------:R-:W-:Y:S02]  /*6b20*/  FMUL.FTZ R131, R0, R131 ;  /* 0x0000008300837220 */ /* 0x000fe40000410000 */
[--C-:B------:R-:W-:Y:S01]  /*6b30*/  FFMA.FTZ R40, R40, c[0x0][0x2d0], -R182.reuse ;  /* 0x0000b40028287a23 */ /* 0x100fe200000108b6 */
[----:B------:R3:W3:Y:S01]  /*6b40*/  MUFU.EX2 R227, R32 ;  /* 0x0000002000e37308 */ /* 0x0006e20000000800 */
[----:B------:R-:W-:Y:S01]  /*6b50*/  LDSM.16.MT88.4 R156, [R209+0x500] ;  /* 0x00050000d19c783b */ /* 0x000fe20000004200 */
[-C--:B-1----:R-:W-:Y:S03]  /*6b60*/  HMMA.16816.F32.BF16 R20, R144, R152.reuse, R20 ;  /* 0x000000989014723c */ /* 0x082fe60000041814 */
[--C-:B------:R-:W-:Y:S02]  /*6b70*/  FFMA.FTZ R41, R41, c[0x0][0x2d0], -R182.reuse ;  /* 0x0000b40029297a23 */ /* 0x100fe400000108b6 */
[--C-:B------:R-:W-:Y:S02]  /*6b80*/  FFMA.FTZ R42, R42, c[0x0][0x2d0], -R137.reuse ;  /* 0x0000b4002a2a7a23 */ /* 0x100fe40000010889 */
[--C-:B------:R-:W-:Y:S01]  /*6b90*/  FFMA.FTZ R43, R43, c[0x0][0x2d0], -R137.reuse ;  /* 0x0000b4002b2b7a23 */ /* 0x100fe20000010889 */
[C---:B------:R-:W-:Y:S01]  /*6ba0*/  HMMA.16816.F32.BF16 R100, R140.reuse, R152, R100 ;  /* 0x000000988c64723c */ /* 0x040fe20000041864 */
[----:B------:R1:W-:Y:S03]  /*6bb0*/  MUFU.EX2 R226, R34 ;  /* 0x0000002200e27308 */ /* 0x0003e60000000800 */
[----:B--2---:R-:W-:Y:S02]  /*6bc0*/  FMUL.FTZ R33, R3, R161 ;  /* 0x000000a103217220 */ /* 0x004fe40000410000 */
[--C-:B------:R-:W-:Y:S02]  /*6bd0*/  FFMA.FTZ R28, R28, c[0x0][0x2d0], -R182.reuse ;  /* 0x0000b4001c1c7a23 */ /* 0x100fe400000108b6 */
[--C-:B------:R-:W-:Y:S03]  /*6be0*/  FFMA.FTZ R24, R24, c[0x0][0x2d0], -R182.reuse ;  /* 0x0000b40018187a23 */ /* 0x100fe600000108b6 */
[----:B------:R2:W-:Y:S01]  /*6bf0*/  MUFU.EX2 R204, R28 ;  /* 0x0000001c00cc7308 */ /* 0x0005e20000000800 */
[----:B------:R-:W-:Y:S02]  /*6c00*/  FFMA.FTZ R25, R25, c[0x0][0x2d0], -R182 ;  /* 0x0000b40019197a23 */ /* 0x000fe400000108b6 */
[----:B---3--:R-:W-:Y:S02]  /*6c10*/  FMUL.FTZ R32, R3, R160 ;  /* 0x000000a003207220 */ /* 0x008fe40000410000 */
[----:B------:R-:W-:Y:S02]  /*6c20*/  FFMA.FTZ R26, R26, c[0x0][0x2d0], -R137 ;  /* 0x0000b4001a1a7a23 */ /* 0x000fe40000010889 */
[--C-:B------:R-:W-:Y:S02]  /*6c30*/  FFMA.FTZ R64, R64, c[0x0][0x2d0], -R180.reuse ;  /* 0x0000b40040407a23 */ /* 0x100fe400000108b4 */
[----:B------:R-:W-:Y:S01]  /*6c40*/  FFMA.FTZ R65, R65, c[0x0][0x2d0], -R180 ;  /* 0x0000b40041417a23 */ /* 0x000fe200000108b4 */
[----:B------:R3:W-:Y:S01]  /*6c50*/  MUFU.EX2 R206, R24 ;  /* 0x0000001800ce7308 */ /* 0x0007e20000000800 */
[--C-:B------:R-:W-:Y:S02]  /*6c60*/  FFMA.FTZ R66, R66, c[0x0][0x2d0], -R181.reuse ;  /* 0x0000b40042427a23 */ /* 0x100fe400000108b5 */
[----:B------:R-:W-:Y:S02]  /*6c70*/  FFMA.FTZ R67, R67, c[0x0][0x2d0], -R181 ;  /* 0x0000b40043437a23 */ /* 0x000fe400000108b5 */
[----:B-1----:R-:W-:Y:S02]  /*6c80*/  FMUL.FTZ R34, R0, R162 ;  /* 0x000000a200227220 */ /* 0x002fe40000410000 */
[--C-:B------:R-:W-:Y:S02]  /*6c90*/  FFMA.FTZ R60, R60, c[0x0][0x2d0], -R182.reuse ;  /* 0x0000b4003c3c7a23 */ /* 0x100fe400000108b6 */
[--C-:B------:R-:W-:Y:S01]  /*6ca0*/  FFMA.FTZ R61, R61, c[0x0][0x2d0], -R182.reuse ;  /* 0x0000b4003d3d7a23 */ /* 0x100fe200000108b6 */
[----:B------:R-:W-:Y:S01]  /*6cb0*/  MUFU.EX2 R189, R52 ;  /* 0x0000003400bd7308 */ /* 0x000fe20000000800 */
[----:B------:R-:W-:Y:S01]  /*6cc0*/  FFMA.FTZ R29, R29, c[0x0][0x2d0], -R182 ;  /* 0x0000b4001d1d7a23 */ /* 0x000fe200000108b6 */
[-C--:B------:R-:W-:Y:S03]  /*6cd0*/  HMMA.16816.F32.BF16 R32, R140, R154.reuse, R32 ;  /* 0x0000009a8c20723c */ /* 0x080fe60000041820 */
[--C-:B--2---:R-:W-:Y:S02]  /*6ce0*/  FFMA.FTZ R28, R27, c[0x0][0x2d0], -R137.reuse ;  /* 0x0000b4001b1c7a23 */ /* 0x104fe40000010889 */
[----:B------:R-:W-:Y:S02]  /*6cf0*/  FMUL.FTZ R27, R132, R167 ;  /* 0x000000a7841b7220 */ /* 0x000fe40000410000 */
[--C-:B------:R-:W-:Y:S01]  /*6d00*/  FFMA.FTZ R30, R30, c[0x0][0x2d0], -R137.reuse ;  /* 0x0000b4001e1e7a23 */ /* 0x100fe20000010889 */
[C---:B------:R-:W-:Y:S01]  /*6d10*/  HMMA.16816.F32.BF16 R104, R144.reuse, R154, R104 ;  /* 0x0000009a9068723c */ /* 0x040fe20000041868 */
[----:B------:R-:W1:Y:S01]  /*6d20*/  LDSM.16.MT88.4 R152, [R209+0x2100] ;  /* 0x00210000d198783b */ /* 0x000e620000004200 */
[----:B------:R2:W-:Y:S02]  /*6d30*/  MUFU.EX2 R205, R25 ;  /* 0x0000001900cd7308 */ /* 0x0005e40000000800 */
[----:B---3--:R-:W-:Y:S02]  /*6d40*/  FMUL.FTZ R24, R133, R164 ;  /* 0x000000a485187220 */ /* 0x008fe40000410000 */
[--C-:B------:R-:W-:Y:S02]  /*6d50*/  FFMA.FTZ R31, R31, c[0x0][0x2d0], -R137.reuse ;  /* 0x0000b4001f1f7a23 */ /* 0x100fe40000010889 */
[-C--:B----4-:R-:W-:Y:S04]  /*6d60*/  HMMA.16816.F32.BF16 R108, R144, R148.reuse, R108 ;  /* 0x00000094906c723c */ /* 0x090fe8000004186c */
[----:B------:R3:W-:Y:S01]  /*6d70*/  MUFU.EX2 R176, R26 ;  /* 0x0000001a00b07308 */ /* 0x0007e20000000800 */
[--C-:B------:R-:W-:Y:S02]  /*6d80*/  FFMA.FTZ R62, R62, c[0x0][0x2d0], -R137.reuse ;  /* 0x0000b4003e3e7a23 */ /* 0x100fe40000010889 */
[----:B------:R-:W-:Y:S01]  /*6d90*/  FFMA.FTZ R137, R63, c[0x0][0x2d0], -R137 ;  /* 0x0000b4003f897a23 */ /* 0x000fe20000010889 */
[C---:B------:R-:W-:Y:S04]  /*6da0*/  HMMA.16816.F32.BF16 R112, R140.reuse, R148, R112 ;  /* 0x000000948c70723c */ /* 0x040fe80000041870 */
[----:B------:R-:W-:Y:S02]  /*6db0*/  FFMA.FTZ R3, R3, R247, R236 ;  /* 0x000000f703037223 */ /* 0x000fe400000100ec */
[----:B------:R-:W4:Y:S01]  /*6dc0*/  MUFU.EX2 R190, R53 ;  /* 0x0000003500be7308 */ /* 0x000f220000000800 */
[----:B------:R-:W-:Y:S01]  /*6dd0*/  FFMA.FTZ R0, R0, R248, R184 ;  /* 0x000000f800007223 */ /* 0x000fe200000100b8 */
[-C--:B------:R-:W-:Y:S04]  /*6de0*/  HMMA.16816.F32.BF16 R116, R140, R150.reuse, R116 ;  /* 0x000000968c74723c */ /* 0x080fe80000041874 */
[----:B--2---:R-:W-:Y:S02]  /*6df0*/  FMUL.FTZ R25, R133, R165 ;  /* 0x000000a585197220 */ /* 0x004fe40000410000 */
[----:B------:R-:W-:Y:S02]  /*6e00*/  FADD.FTZ R3, R235, R3 ;  /* 0x00000003eb037221 */ /* 0x000fe40000010000 */
[C---:B------:R-:W-:Y:S01]  /*6e10*/  HMMA.16816.F32.BF16 R120, R144.reuse, R150, R120 ;  /* 0x000000969078723c */ /* 0x040fe20000041878 */
[----:B------:R-:W2:Y:S01]  /*6e20*/  LDSM.16.MT88.4 R148, [R208+0x500] ;  /* 0x00050000d094783b */ /* 0x000ea20000004200 */
[----:B------:R4:W-:Y:S02]  /*6e30*/  MUFU.EX2 R203, R29 ;  /* 0x0000001d00cb7308 */ /* 0x0009e40000000800 */
[----:B---3--:R-:W-:Y:S02]  /*6e40*/  FMUL.FTZ R26, R132, R166 ;  /* 0x000000a6841a7220 */ /* 0x008fe40000410000 */
[----:B------:R-:W-:Y:S05]  /*6e50*/  FADD.FTZ R0, R183, R0 ;  /* 0x00000000b7007221 */ /* 0x000fea0000010000 */
[-C--:B-1----:R-:W-:Y:S01]  /*6e60*/  HMMA.16816.F32.BF16 R24, R144, R152.reuse, R24 ;  /* 0x000000989018723c */ /* 0x082fe20000041818 */
[----:B------:R1:W-:Y:S07]  /*6e70*/  MUFU.EX2 R165, R28 ;  /* 0x0000001c00a57308 */ /* 0x0003ee0000000800 */
[C---:B------:R-:W-:Y:S03]  /*6e80*/  HMMA.16816.F32.BF16 R124, R140.reuse, R152, R124 ;  /* 0x000000988c7c723c */ /* 0x040fe6000004187c */
[----:B------:R3:W-:Y:S01]  /*6e90*/  MUFU.EX2 R164, R30 ;  /* 0x0000001e00a47308 */ /* 0x0007e20000000800 */
[----:B----4-:R-:W-:Y:S04]  /*6ea0*/  FMUL.FTZ R29, R133, R169 ;  /* 0x000000a9851d7220 */ /* 0x010fe80000410000 */
[-C--:B------:R-:W-:Y:S05]  /*6eb0*/  HMMA.16816.F32.BF16 R128, R140, R154.reuse, R128 ;  /* 0x0000009a8c80723c */ /* 0x080fea0000041880 */
[----:B------:R4:W-:Y:S02]  /*6ec0*/  MUFU.EX2 R175, R31 ;  /* 0x0000001f00af7308 */ /* 0x0009e40000000800 */
[----:B------:R-:W-:Y:S01]  /*6ed0*/  F2FP.BF16.PACK_AB R140, R231, R232 ;  /* 0x000000e8e78c723e */ /* 0x000fe200000010ff */
[----:B-1----:R-:W-:Y:S01]  /*6ee0*/  FMUL.FTZ R28, R133, R168 ;  /* 0x000000a8851c7220 */ /* 0x002fe20000410000 */
[----:B-----5:R-:W-:Y:S03]  /*6ef0*/  F2FP.BF16.PACK_AB R142, R229, R230 ;  /* 0x000000e6e58e723e */ /* 0x020fe600000010ff */
[----:B------:R-:W-:Y:S01]  /*6f00*/  FFMA.FTZ R133, R133, R245, R241 ;  /* 0x000000f585857223 */ /* 0x000fe200000100f1 */
[----:B------:R-:W-:Y:S02]  /*6f10*/  F2FP.BF16.PACK_AB R141, R227, R228 ;  /* 0x000000e4e38d723e */ /* 0x000fe400000010ff */
[----:B------:R-:W1:Y:S01]  /*6f20*/  MUFU.EX2 R207, R138 ;  /* 0x0000008a00cf7308 */ /* 0x000e620000000800 */
[----:B------:R-:W-:Y:S01]  /*6f30*/  F2FP.BF16.PACK_AB R168, R190, R189 ;  /* 0x000000bdbea8723e */ /* 0x000fe200000010ff */
[C---:B---3--:R-:W-:Y:S08]  /*6f40*/  FMUL.FTZ R30, R132.reuse, R170 ;  /* 0x000000aa841e7220 */ /* 0x048ff00000410000 */
[----:B------:R3:W-:Y:S01]  /*6f50*/  MUFU.EX2 R138, R47 ;  /* 0x0000002f008a7308 */ /* 0x0007e20000000800 */
[C---:B----4-:R-:W-:Y:S02]  /*6f60*/  FMUL.FTZ R31, R132.reuse, R171 ;  /* 0x000000ab841f7220 */ /* 0x050fe40000410000 */
[----:B------:R-:W-:Y:S07]  /*6f70*/  FFMA.FTZ R132, R132, R246, R237 ;  /* 0x000000f684847223 */ /* 0x000fee00000100ed */
[----:B------:R-:W-:Y:S01]  /*6f80*/  MUFU.EX2 R180, R54 ;  /* 0x0000003600b47308 */ /* 0x000fe20000000800 */
[----:B------:R-:W-:Y:S01]  /*6f90*/  HMMA.16816.F32.BF16 R28, R144, R154, R28 ;  /* 0x0000009a901c723c */ /* 0x000fe2000004181c */
[----:B------:R-:W4:Y:S03]  /*6fa0*/  LDSM.16.MT88.4 R152, [R208+0x1500] ;  /* 0x00150000d098783b */ /* 0x000f260000004200 */
[----:B-1----:R-:W-:Y:S03]  /*6fb0*/  F2FP.BF16.PACK_AB R143, R207, R226 ;  /* 0x000000e2cf8f723e */ /* 0x002fe600000010ff */
[----:B------:R-:W-:Y:S02]  /*6fc0*/  F2FP.BF16.PACK_AB R144, R205, R206 ;  /* 0x000000cecd90723e */ /* 0x000fe400000010ff */
[----:B------:R1:W5:Y:S02]  /*6fd0*/  MUFU.EX2 R179, R55 ;  /* 0x0000003700b37308 */ /* 0x0003640000000800 */
[-C--:B--2---:R-:W-:Y:S01]  /*6fe0*/  HMMA.16816.F32.BF16 R4, R140, R148.reuse, R4 ;  /* 0x000000948c04723c */ /* 0x084fe20000041804 */
[----:B---3--:R-:W-:Y:S04]  /*6ff0*/  LDSM.16.MT88.4 R44, [R209+0x900] ;  /* 0x00090000d12c783b */ /* 0x008fe80000004200 */
[----:B------:R-:W-:Y:S02]  /*7000*/  F2FP.BF16.PACK_AB R146, R203, R204 ;  /* 0x000000cccb92723e */ /* 0x000fe400000010ff */
[----:B------:R-:W-:Y:S01]  /*7010*/  F2FP.BF16.PACK_AB R145, R165, R176 ;  /* 0x000000b0a591723e */ /* 0x000fe200000010ff */
[----:B------:R-:W-:Y:S01]  /*7020*/  MUFU.EX2 R193, R40 ;  /* 0x0000002800c17308 */ /* 0x000fe20000000800 */
[----:B------:R-:W-:Y:S07]  /*7030*/  F2FP.BF16.PACK_AB R147, R175, R164 ;  /* 0x000000a4af93723e */ /* 0x000fee00000010ff */
[C---:B------:R-:W-:Y:S02]  /*7040*/  HMMA.16816.F32.BF16 R8, R144.reuse, R148, R8 ;  /* 0x000000949008723c */ /* 0x040fe40000041808 */
[----:B------:R-:W2:Y:S01]  /*7050*/  MUFU.EX2 R194, R41 ;  /* 0x0000002900c27308 */ /* 0x000ea20000000800 */
[----:B-1----:R-:W-:Y:S01]  /*7060*/  LDSM.16.MT88.4 R52, [R209+0x2900] ;  /* 0x00290000d134783b */ /* 0x002fe20000004200 */
[----:B-----5:R-:W-:Y:S04]  /*7070*/  F2FP.BF16.PACK_AB R169, R179, R180 ;  /* 0x000000b4b3a9723e */ /* 0x020fe800000010ff */
[-C--:B------:R-:W-:Y:S04]  /*7080*/  HMMA.16816.F32.BF16 R12, R144, R150.reuse, R12 ;  /* 0x00000096900c723c */ /* 0x080fe8000004180c */
[----:B------:R1:W-:Y:S04]  /*7090*/  MUFU.EX2 R173, R42 ;  /* 0x0000002a00ad7308 */ /* 0x0003e80000000800 */
[C---:B------:R-:W-:Y:S01]  /*70a0*/  HMMA.16816.F32.BF16 R16, R140.reuse, R150, R16 ;  /* 0x000000968c10723c */ /* 0x040fe20000041810 */
[----:B------:R-:W3:Y:S05]  /*70b0*/  LDSM.16.MT88.4 R148, [R209+0x1500] ;  /* 0x00150000d194783b */ /* 0x000eea0000004200 */
[----:B------:R-:W5:Y:S02]  /*70c0*/  MUFU.EX2 R174, R43 ;  /* 0x0000002b00ae7308 */ /* 0x000f640000000800 */
[-C--:B------:R-:W-:Y:S04]  /*70d0*/  HMMA.16816.F32.BF16 R68, R140, R156.reuse, R68 ;  /* 0x0000009c8c44723c */ /* 0x080fe80000041844 */
[----:B--2---:R-:W-:Y:S04]  /*70e0*/  F2FP.BF16.PACK_AB R40, R194, R193 ;  /* 0x000000c1c228723e */ /* 0x004fe800000010ff */
[C---:B------:R-:W-:Y:S01]  /*70f0*/  HMMA.16816.F32.BF16 R72, R144.reuse, R156, R72 ;  /* 0x0000009c9048723c */ /* 0x040fe20000041848 */
[----:B------:R-:W-:Y:S03]  /*7100*/  MUFU.EX2 R178, R66 ;  /* 0x0000004200b27308 */ /* 0x000fe60000000800 */
[----:B-1----:R-:W-:Y:S04]  /*7110*/  F2FP.BF16.PACK_AB R42, R192, R191 ;  /* 0x000000bfc02a723e */ /* 0x002fe800000010ff */
[-C--:B------:R-:W-:Y:S03]  /*7120*/  HMMA.16816.F32.BF16 R76, R144, R158.reuse, R76 ;  /* 0x0000009e904c723c */ /* 0x080fe6000004184c */
[----:B------:R-:W-:Y:S01]  /*7130*/  MUFU.EX2 R66, R57 ;  /* 0x0000003900427308 */ /* 0x000fe20000000800 */
[----:B-----5:R-:W-:Y:S04]  /*7140*/  F2FP.BF16.PACK_AB R41, R174, R173 ;  /* 0x000000adae29723e */ /* 0x020fe800000010ff */
[C---:B------:R-:W-:Y:S01]  /*7150*/  HMMA.16816.F32.BF16 R80, R140.reuse, R158, R80 ;  /* 0x0000009e8c50723c */ /* 0x040fe20000041850 */
[----:B------:R-:W1:Y:S03]  /*7160*/  LDSM.16.MT88.4 R156, [R208+0x2500] ;  /* 0x00250000d09c783b */ /* 0x000e660000004200 */
[----:B------:R-:W-:Y:S01]  /*7170*/  F2FP.BF16.PACK_AB R43, R138, R172 ;  /* 0x000000ac8a2b723e */ /* 0x000fe200000010ff */
[----:B------:R-:W2:Y:S03]  /*7180*/  MUFU.EX2 R177, R67 ;  /* 0x0000004300b17308 */ /* 0x000ea60000000800 */
[-C--:B----4-:R-:W-:Y:S07]  /*7190*/  HMMA.16816.F32.BF16 R84, R140, R152.reuse, R84 ;  /* 0x000000988c54723c */ /* 0x090fee0000041854 */
[----:B------:R-:W-:Y:S01]  /*71a0*/  MUFU.EX2 R67, R56 ;  /* 0x0000003800437308 */ /* 0x000fe20000000800 */
[C---:B------:R-:W-:Y:S08]  /*71b0*/  HMMA.16816.F32.BF16 R88, R144.reuse, R152, R88 ;  /* 0x000000989058723c */ /* 0x040ff00000041858 */
[-C--:B------:R-:W-:Y:S01]  /*71c0*/  HMMA.16816.F32.BF16 R92, R144, R154.reuse, R92 ;  /* 0x0000009a905c723c */ /* 0x080fe2000004185c */
[----:B------:R-:W-:Y:S03]  /*71d0*/  MUFU.EX2 R188, R64 ;  /* 0x0000004000bc7308 */ /* 0x000fe60000000800 */
[----:B--2---:R-:W-:Y:S04]  /*71e0*/  F2FP.BF16.PACK_AB R171, R177, R178 ;  /* 0x000000b2b1ab723e */ /* 0x004fe800000010ff */
[C---:B------:R-:W-:Y:S01]  /*71f0*/  HMMA.16816.F32.BF16 R96, R140.reuse, R154, R96 ;  /* 0x0000009a8c60723c */ /* 0x040fe20000041860 */
[----:B------:R-:W-:Y:S02]  /*7200*/  LDSM.16.MT88.4 R152, [R208+0xd00] ;  /* 0x000d0000d098783b */ /* 0x000fe40000004200 */
[----:B------:R-:W-:Y:S05]  /*7210*/  MUFU.EX2 R64, R61 ;  /* 0x0000003d00407308 */ /* 0x000fea0000000800 */
[-C--:B---3--:R-:W-:Y:S05]  /*7220*/  HMMA.16816.F32.BF16 R20, R140, R148.reuse, R20 ;  /* 0x000000948c14723c */ /* 0x088fea0000041814 */
[----:B------:R-:W-:Y:S03]  /*7230*/  MUFU.EX2 R61, R58 ;  /* 0x0000003a003d7308 */ /* 0x000fe60000000800 */
[C---:B------:R-:W-:Y:S07]  /*7240*/  HMMA.16816.F32.BF16 R100, R144.reuse, R148, R100 ;  /* 0x000000949064723c */ /* 0x040fee0000041864 */
[----:B------:R-:W2:Y:S01]  /*7250*/  MUFU.EX2 R187, R65 ;  /* 0x0000004100bb7308 */ /* 0x000ea20000000800 */
[-C--:B------:R-:W-:Y:S08]  /*7260*/  HMMA.16816.F32.BF16 R32, R144, R150.reuse, R32 ;  /* 0x000000969020723c */ /* 0x080ff00000041820 */
[C---:B------:R-:W-:Y:S01]  /*7270*/  HMMA.16816.F32.BF16 R104, R140.reuse, R150, R104 ;  /* 0x000000968c68723c */ /* 0x040fe20000041868 */
[----:B------:R-:W3:Y:S07]  /*7280*/  MUFU.EX2 R65, R60 ;  /* 0x0000003c00417308 */ /* 0x000eee0000000800 */
[-C--:B-1----:R-:W-:Y:S03]  /*7290*/  HMMA.16816.F32.BF16 R108, R140, R156.reuse, R108 ;  /* 0x0000009c8c6c723c */ /* 0x082fe6000004186c */
[----:B------:R1:W4:Y:S01]  /*72a0*/  MUFU.EX2 R60, R59 ;  /* 0x0000003b003c7308 */ /* 0x0003220000000800 */
[----:B--2---:R-:W-:Y:S04]  /*72b0*/  F2FP.BF16.PACK_AB R170, R187, R188 ;  /* 0x000000bcbbaa723e */ /* 0x004fe800000010ff */
[C---:B------:R-:W-:Y:S05]  /*72c0*/  HMMA.16816.F32.BF16 R112, R144.reuse, R156, R112 ;  /* 0x0000009c9070723c */ /* 0x040fea0000041870 */
[----:B------:R-:W-:Y:S03]  /*72d0*/  MUFU.EX2 R62, R62 ;  /* 0x0000003e003e7308 */ /* 0x000fe60000000800 */
[-C--:B------:R-:W-:Y:S07]  /*72e0*/  HMMA.16816.F32.BF16 R116, R144, R158.reuse, R116 ;  /* 0x0000009e9074723c */ /* 0x080fee0000041874 */
[----:B------:R-:W2:Y:S01]  /*72f0*/  MUFU.EX2 R137, R137 ;  /* 0x0000008900897308 */ /* 0x000ea20000000800 */
[C---:B------:R-:W-:Y:S01]  /*7300*/  HMMA.16816.F32.BF16 R120, R140.reuse, R158, R120 ;  /* 0x0000009e8c78723c */ /* 0x040fe20000041878 */
[----:B-1----:R-:W-:Y:S07]  /*7310*/  LDSM.16.MT88.4 R56, [R209+0x1d00] ;  /* 0x001d0000d138783b */ /* 0x002fee0000004200 */
[-C--:B------:R-:W-:Y:S08]  /*7320*/  HMMA.16816.F32.BF16 R24, R140, R36.reuse, R24 ;  /* 0x000000248c18723c */ /* 0x080ff00000041818 */
[C---:B------:R-:W-:Y:S07]  /*7330*/  HMMA.16816.F32.BF16 R124, R144.reuse, R36, R124 ;  /* 0x00000024907c723c */ /* 0x040fee000004187c */
[----:B------:R-:W-:Y:S01]  /*7340*/  F2FP.BF16.PACK_AB R36, R201, R202 ;  /* 0x000000cac924723e */ /* 0x000fe200000010ff */
[-C--:B------:R-:W-:Y:S04]  /*7350*/  HMMA.16816.F32.BF16 R128, R144, R38.reuse, R128 ;  /* 0x000000269080723c */ /* 0x080fe80000041880 */
[----:B------:R-:W-:Y:S04]  /*7360*/  F2FP.BF16.PACK_AB R37, R196, R198 ;  /* 0x000000c6c425723e */ /* 0x000fe800000010ff */
[----:B------:R-:W-:Y:S01]  /*7370*/  HMMA.16816.F32.BF16 R28, R140, R38, R28 ;  /* 0x000000268c1c723c */ /* 0x000fe2000004181c */
[----:B------:R-:W1:Y:S06]  /*7380*/  LDSM.16.MT88.4 R140, [R208+0x1900] ;  /* 0x00190000d08c783b */ /* 0x000e6c0000004200 */
[----:B------:R-:W-:Y:S02]  /*7390*/  F2FP.BF16.PACK_AB R38, R199, R200 ;  /* 0x000000c8c726723e */ /* 0x000fe400000010ff */
[----:B------:R-:W-:Y:S07]  /*73a0*/  F2FP.BF16.PACK_AB R39, R197, R195 ;  /* 0x000000c3c527723e */ /* 0x000fee00000010ff */
[-C--:B------:R-:W-:Y:S08]  /*73b0*/  HMMA.16816.F32.BF16 R4, R36, R48.reuse, R4 ;  /* 0x000000302404723c */ /* 0x080ff00000041804 */
[C---:B------:R-:W-:Y:S08]  /*73c0*/  HMMA.16816.F32.BF16 R8, R40.reuse, R48, R8 ;  /* 0x000000302808723c */ /* 0x040ff00000041808 */
[-C--:B------:R-:W-:Y:S08]  /*73d0*/  HMMA.16816.F32.BF16 R12, R40, R50.reuse, R12 ;  /* 0x00000032280c723c */ /* 0x080ff0000004180c */
[C---:B------:R-:W-:Y:S01]  /*73e0*/  HMMA.16816.F32.BF16 R16, R36.reuse, R50, R16 ;  /* 0x000000322410723c */ /* 0x040fe20000041810 */
[----:B------:R-:W5:Y:S07]  /*73f0*/  LDSM.16.MT88.4 R48, [R209+0x1900] ;  /* 0x00190000d130783b */ /* 0x000f6e0000004200 */
        /* <DEDUP_REMOVED lines=9> */
[-C--:B-----5:R-:W-:Y:S08]  /*7490*/  HMMA.16816.F32.BF16 R20, R36, R48.reuse, R20 ;  /* 0x000000302414723c */ /* 0x0a0ff00000041814 */
[C---:B------:R-:W-:Y:S08]  /*74a0*/  HMMA.16816.F32.BF16 R100, R40.reuse, R48, R100 ;  /* 0x000000302864723c */ /* 0x040ff00000041864 */
[-C--:B------:R-:W-:Y:S08]  /*74b0*/  HMMA.16816.F32.BF16 R32, R40, R50.reuse, R32 ;  /* 0x000000322820723c */ /* 0x080ff00000041820 */
[C---:B------:R-:W-:Y:S01]  /*74c0*/  HMMA.16816.F32.BF16 R104, R36.reuse, R50, R104 ;  /* 0x000000322468723c */ /* 0x040fe20000041868 */
[----:B------:R-:W-:Y:S07]  /*74d0*/  LDSM.16.MT88.4 R48, [R208+0x1d00] ;  /* 0x001d0000d030783b */ /* 0x000fee0000004200 */
[-C--:B--2---:R-:W-:Y:S08]  /*74e0*/  HMMA.16816.F32.BF16 R108, R36, R44.reuse, R108 ;  /* 0x0000002c246c723c */ /* 0x084ff0000004186c */
[C---:B------:R-:W-:Y:S08]  /*74f0*/  HMMA.16816.F32.BF16 R112, R40.reuse, R44, R112 ;  /* 0x0000002c2870723c */ /* 0x040ff00000041870 */
[-C--:B------:R-:W-:Y:S08]  /*7500*/  HMMA.16816.F32.BF16 R116, R40, R46.reuse, R116 ;  /* 0x0000002e2874723c */ /* 0x080ff00000041874 */
[C---:B------:R-:W-:Y:S01]  /*7510*/  HMMA.16816.F32.BF16 R120, R36.reuse, R46, R120 ;  /* 0x0000002e2478723c */ /* 0x040fe20000041878 */
[----:B------:R-:W1:Y:S07]  /*7520*/  LDSM.16.MT88.4 R44, [R209+0xd00] ;  /* 0x000d0000d12c783b */ /* 0x000e6e0000004200 */
[-C--:B------:R-:W-:Y:S08]  /*7530*/  HMMA.16816.F32.BF16 R24, R36, R52.reuse, R24 ;  /* 0x000000342418723c */ /* 0x080ff00000041818 */
[C---:B------:R-:W-:Y:S08]  /*7540*/  HMMA.16816.F32.BF16 R124, R40.reuse, R52, R124 ;  /* 0x00000034287c723c */ /* 0x040ff0000004187c */
[-C--:B------:R-:W-:Y:S01]  /*7550*/  HMMA.16816.F32.BF16 R128, R40, R54.reuse, R128 ;  /* 0x000000362880723c */ /* 0x080fe20000041880 */
[----:B------:R-:W2:Y:S07]  /*7560*/  LDSM.16.MT88.4 R40, [R208+0x2d00] ;  /* 0x002d0000d028783b */ /* 0x000eae0000004200 */
[----:B------:R-:W-:Y:S07]  /*7570*/  HMMA.16816.F32.BF16 R28, R36, R54, R28 ;  /* 0x00000036241c723c */ /* 0x000fee000004181c */
[----:B------:R-:W-:Y:S01]  /*7580*/  F2FP.BF16.PACK_AB R36, R66, R67 ;  /* 0x000000434224723e */ /* 0x000fe200000010ff */
[-C--:B------:R-:W-:Y:S01]  /*7590*/  HMMA.16816.F32.BF16 R144, R168, R152.reuse, R4 ;  /* 0x00000098a890723c */ /* 0x080fe20000041804 */
[----:B------:R-:W5:Y:S04]  /*75a0*/  LDSM.16.MT88.4 R4, [R209+0x2d00] ;  /* 0x002d0000d104783b */ /* 0x000f680000004200 */
[----:B---3--:R-:W-:Y:S02]  /*75b0*/  F2FP.BF16.PACK_AB R38, R64, R65 ;  /* 0x000000414026723e */ /* 0x008fe400000010ff */
[----:B----4-:R-:W-:Y:S02]  /*75c0*/  F2FP.BF16.PACK_AB R37, R60, R61 ;  /* 0x0000003d3c25723e */ /* 0x010fe400000010ff */
[----:B------:R-:W-:Y:S07]  /*75d0*/  F2FP.BF16.PACK_AB R39, R137, R62 ;  /* 0x0000003e8927723e */ /* 0x000fee00000010ff */
        /* <DEDUP_REMOVED lines=8> */
[-C--:B-1----:R-:W-:Y:S04]  /*7660*/  HMMA.16816.F32.BF16 R68, R168, R44.reuse, R68 ;  /* 0x0000002ca844723c */ /* 0x082fe80000041844 */
        /* <DEDUP_REMOVED lines=44> */
[----:B------:R-:W-:Y:S03]  /*7930*/  FADD.FTZ R9, R199, R0 ;  /* 0x00000000c7097221 */ /* 0x000fe60000010000 */
[C---:B------:R-:W-:Y:S04]  /*7940*/  HMMA.16816.F32.BF16 R120, R168.reuse, R42, R120 ;  /* 0x0000002aa878723c */ /* 0x040fe80000041878 */
[----:B------:R-:W-:Y:S04]  /*7950*/  FADD.FTZ R9, R189, R9 ;  /* 0x00000009bd097221 */ /* 0x000fe80000010000 */
[-C--:B-----5:R-:W-:Y:S08]  /*7960*/  HMMA.16816.F32.BF16 R164, R168, R4.reuse, R24 ;  /* 0x00000004a8a4723c */ /* 0x0a0ff00000041818 */
        /* <DEDUP_REMOVED lines=26> */
[----:B------:R-:W-:Y:S02]  /*7b10*/  MOV R0, R136 ;  /* 0x0000008800007202 */ /* 0x000fe40000000f00 */
[----:B------:R-:W-:Y:S01]  /*7b20*/  MOV R137, R134 ;  /* 0x0000008600897202 */ /* 0x000fe20000000f00 */
[----:B------:R-:W-:-:S05]  /*7b30*/  @P0 BRA `(.L_x_1435) ;  /* 0xffffcf3000000947 */ /* 0x000fca000383ffff */
.L_x_1434:
[----:B------:R-:W1:Y:S01]  /*7b40*/  SHFL.BFLY PT, R11, R245, 0x2, 0x1f ;  /* 0x0c401f00f50b7f89 */ /* 0x000e6200000e0000 */
[----:B------:R-:W-:-:S02]  /*7b50*/  MOV R18, 0xff800000 ;  /* 0xff80000000127802 */ /* 0x000fc40000000f00 */
[----:B------:R-:W-:Y:S01]  /*7b60*/  MOV R19, 0xff800000 ;  /* 0xff80000000137802 */ /* 0x000fe20000000f00 */
[----:B------:R-:W2:Y:S01]  /*7b70*/  SHFL.BFLY PT, R7, R247, 0x2, 0x1f ;  /* 0x0c401f00f7077f89 */ /* 0x000ea200000e0000 */
[----:B------:R-:W-:Y:S02]  /*7b80*/  MOV R20, 0xff800000 ;  /* 0xff80000000147802 */ /* 0x000fe40000000f00 */
[----:B------:R-:W-:Y:S01]  /*7b90*/  MOV R21, 0xff800000 ;  /* 0xff80000000157802 */ /* 0x000fe20000000f00 */
[----:B------:R-:W3:Y:S01]  /*7ba0*/  SHFL.BFLY PT, R9, R246, 0x2, 0x1f ;  /* 0x0c401f00f6097f89 */ /* 0x000ee200000e0000 */
[----:B------:R-:W-:-:S03]  /*7bb0*/  PLOP3.LUT P4, PT, PT, PT, PT, 0x8, 0x0 ;  /* 0x000000000000781c */ /* 0x000fc60003f8e170 */
[----:B------:R-:W4:Y:S01]  /*7bc0*/  SHFL.BFLY PT, R6, R248, 0x2, 0x1f ;  /* 0x0c401f00f8067f89 */ /* 0x000f2200000e0000 */
[----:B-1----:R-:W-:Y:S02]  /*7bd0*/  FADD.FTZ R11, R11, R245 ;  /* 0x000000f50b0b7221 */ /* 0x002fe40000010000 */
        /* <DEDUP_REMOVED lines=139> */
.L_x_1427:
        /* <DEDUP_REMOVED lines=43> */
[----:B------:R-:W-:-:S04]  /*8740*/  IMAD.WIDE.U32 R2, R14, c[0x0][0x438], RZ ;  /* 0x00010e000e027a25 */ /* 0x000fc800078e00ff */
        /* <DEDUP_REMOVED lines=49> */
[----:B------:R-:W-:Y:S01]  /*8a60*/  SHFL.IDX PT, R4, R6, RZ, 0x1c1f ;  /* 0x001c1fff06047589 */ /* 0x000fe200000e0000 */
[----:B------:R-:W-:-:S02]  /*8a70*/  LOP3.LUT P0, RZ, R16, 0x3, RZ, 0xc0, !PT ;  /* 0x0000000310ff7812 */ /* 0x000fc4000780c0ff */
[C---:B------:R-:W-:Y:S01]  /*8a80*/  IMAD R15, R13.reuse, c[0x0][0x42c], R7 ;  /* 0x00010b000d0f7a24 */ /* 0x040fe200078e0207 */
[----:B------:R-:W1:Y:S01]  /*8a90*/  SHFL.IDX PT, R5, R0, RZ, 0x1c1f ;  /* 0x001c1fff00057589 */ /* 0x000e6200000e0000 */
[----:B------:R-:W-:Y:S01]  /*8aa0*/  IMAD.WIDE.U32 R2, R13, c[0x0][0x428], R2 ;  /* 0x00010a000d027a25 */ /* 0x000fe200078e0002 */
[C---:B------:R-:W-:Y:S02]  /*8ab0*/  IADD3 R14, R12.reuse, 0x40, RZ ;  /* 0x000000400c0e7810 */ /* 0x040fe40007ffe0ff */
[----:B------:R-:W-:Y:S01]  /*8ac0*/  SHFL.IDX PT, R10, R6, 0x1, 0x1c1f ;  /* 0x003c1f00060a7f89 */ /* 0x000fe200000e0000 */
[C---:B------:R-:W-:Y:S02]  /*8ad0*/  IADD3 R13, R12.reuse, 0x48, RZ ;  /* 0x000000480c0d7810 */ /* 0x040fe40007ffe0ff */
[-C--:B------:R-:W-:Y:S01]  /*8ae0*/  ISETP.GE.OR P4, PT, R12, R24.reuse, P0 ;  /* 0x000000180c00720c */ /* 0x080fe20000786670 */
[----:B------:R-:W2:Y:S01]  /*8af0*/  SHFL.IDX PT, R11, R0, 0x1, 0x1c1f ;  /* 0x003c1f00000b7f89 */ /* 0x000ea200000e0000 */
[----:B------:R-:W-:-:S02]  /*8b00*/  ISETP.GE.OR P2, PT, R14, R24, P0 ;  /* 0x000000180e00720c */ /* 0x000fc40000746670 */
[----:B------:R-:W-:Y:S01]  /*8b10*/  IADD3 R3, R3, R15, RZ ;  /* 0x0000000f03037210 */ /* 0x000fe20007ffe0ff */
[----:B------:R-:W3:Y:S01]  /*8b20*/  SHFL.IDX PT, R9, R0, 0x2, 0x1c1f ;  /* 0x005c1f0000097f89 */ /* 0x000ee200000e0000 */
[----:B------:R-:W-:Y:S02]  /*8b30*/  LEA R23, P1, R2, c[0x0][0x400], 0x2 ;  /* 0x0001000002177a11 */ /* 0x000fe400078210ff */
[-C--:B------:R-:W-:Y:S01]  /*8b40*/  ISETP.GE.AND P6, PT, R14, R24.reuse, PT ;  /* 0x000000180e00720c */ /* 0x080fe20003fc6270 */
[----:B------:R-:W-:Y:S01]  /*8b50*/  SHFL.IDX PT, R6, R6, 0x3, 0x1c1f ;  /* 0x007c1f0006067f89 */ /* 0x000fe200000e0000 */
[----:B------:R-:W-:Y:S02]  /*8b60*/  LEA.HI.X R22, R2, c[0x0][0x404], R3, 0x2, P1 ;  /* 0x0001010002167a11 */ /* 0x000fe400008f1403 */
[----:B------:R-:W-:Y:S01]  /*8b70*/  ISETP.GE.AND P1, PT, R13, R24, PT ;  /* 0x000000180d00720c */ /* 0x000fe20003f26270 */
        /* <DEDUP_REMOVED lines=9> */
[----:B------:R-:W-:Y:S01]  /*8c10*/  IMAD.IADD R0, R16, 0x1, -R0 ;  /* 0x0000000110007824 */ /* 0x000fe200078e0a00 */
[----:B------:R-:W-:Y:S01]  /*8c20*/  P2R R16, PR, RZ, 0x2 ;  /* 0x00000002ff107803 */ /* 0x000fe20000000000 */
        /* <DEDUP_REMOVED lines=75> */
.L_x_1438:
[----:B-1----:R-:W-:Y:S05]  /*90e0*/  BSYNC B0 ;  /* 0x0000000000007941 */ /* 0x002fea0003800000 */
.L_x_1437:
        /* <DEDUP_REMOVED lines=73> */
.L_x_1440:
[----:B------:R-:W-:Y:S05]  /*9580*/  BSYNC B0 ;  /* 0x0000000000007941 */ /* 0x000fea0003800000 */
.L_x_1439:
        /* <DEDUP_REMOVED lines=73> */
.L_x_1442:
[----:B------:R-:W-:Y:S05]  /*9a20*/  BSYNC B0 ;  /* 0x0000000000007941 */ /* 0x000fea0003800000 */
.L_x_1441:
[----:B------:R-:W-:Y:S01]  /*9a30*/  ISETP.NE.AND P0, PT, R16, RZ, PT ;  /* 0x000000ff1000720c */ /* 0x000fe20003f05270 */
[----:B---3--:R3:W1:Y:S04]  /*9a40*/  SHFL.IDX PT, R3, R22, 0x3, 0x1c1f ;  /* 0x007c1f0016037f89 */ /* 0x00866800000e0000 */
[----:B----4-:R3:W4:Y:S08]  /*9a50*/  SHFL.IDX PT, R2, R23, 0x3, 0x1c1f ;  /* 0x007c1f0017027f89 */ /* 0x01073000000e0000 */
        /* <DEDUP_REMOVED lines=72> */
.L_x_1436:
        /* <DEDUP_REMOVED lines=47> */
.L_x_1443:
        /* <DEDUP_REMOVED lines=11> */
.L_x_2883:


//--------------------- .text._ZN7cutlass13device_kernelIN5flash19enable_sm80_to_sm89INS1_16FlashAttnFwdSm80INS1_25CollectiveMainloopFwdSm80ILi4ELi1ELb0EN4cute5tupleIJNS5_1CILi128EEENS7_ILi48EEENS7_ILi96EEEEEELi96ENS_10bfloat16_tEfNS_4arch4Sm80ELb0ELb0ELb0ELb1ELb0ELb0ELb1ELb1EEENS1_21CollectiveEpilogueFwdINS6_IJS8_SA_S9_EEENS6_IJNS7_ILi1EEESI_SI_EEESC_SE_Li128ELb1ELb1ELb1ELb0EEENS1_36VarlenDynamicPersistentTileSchedulerILi128ELi48ELi128ELi128ELb1ELb1ELb0ELb0ELb1ELb1EEEEEEEEEvNT_6ParamsE --------------------------
	.section	.text._ZN7cutlass13device_kernelIN5flash19enable_sm80_to_sm89INS1_16FlashAttnFwdSm80INS1_25CollectiveMainloopFwdSm80ILi4ELi1ELb0EN4cute5tupleIJNS5_1CILi128EEENS7_ILi48EEENS7_ILi96EEEEEELi96ENS_10bfloat16_tEfNS_4arch4Sm80ELb0ELb0ELb0ELb1ELb0ELb0ELb1ELb1EEENS1_21CollectiveEpilogueFwdINS6_IJS8_SA_S9_EEENS6_IJNS7_ILi1EEESI_SI_EEESC_SE_Li128ELb1ELb1ELb1ELb0EEENS1_36VarlenDynamicPersistentTileSchedulerILi128ELi48ELi128ELi128ELb1ELb1ELb0ELb0ELb1ELb1EEEEEEEEEvNT_6ParamsE,"ax",@progbits
	.sectioninfo	@"SHI_REGISTERS=255"
	.align	128
.text._ZN7cutlass13device_kernelIN5flash19enable_sm80_to_sm89INS1_16FlashAttnFwdSm80INS1_25CollectiveMainloopFwdSm80ILi4ELi1ELb0EN4cute5tupleIJNS5_1CILi128EEENS7_ILi48EEENS7_ILi96EEEEEELi96ENS_10bfloat16_tEfNS_4arch4Sm80ELb0ELb0ELb0ELb1ELb0ELb0ELb1ELb1EEENS1_21CollectiveEpilogueFwdINS6_IJS8_SA_S9_EEENS6_IJNS7_ILi1EEESI_SI_EEESC_SE_Li128ELb1ELb1ELb1ELb0EEENS1_36VarlenDynamicPersistentTileSchedulerILi128ELi48ELi128ELi128ELb1ELb1ELb0ELb0ELb1ELb1EEEEEEEEEvNT_6ParamsE:
        .type           _ZN7cutlass13device_kernelIN5flash19enable_sm80_to_sm89INS1_16FlashAttnFwdSm80INS1_25CollectiveMainloopFwdSm80ILi4ELi1ELb0EN4cute5tupleIJNS5_1CILi128EEENS7_ILi48EEENS7_ILi96EEEEEELi96ENS_10bfloat16_tEfNS_4arch4Sm80ELb0ELb0ELb0ELb1ELb0ELb0ELb1ELb1EEENS1_21CollectiveEpilogueFwdINS6_IJS8_SA_S9_EEENS6_IJNS7_ILi1EEESI_SI_EEESC_SE_Li128ELb1ELb1ELb1ELb0EEENS1_36VarlenDynamicPersistentTileSchedulerILi128ELi48ELi128ELi128ELb1ELb1ELb0ELb0ELb1ELb1EEEEEEEEEvNT_6ParamsE,@function
        .size           _ZN7cutlass13device_kernelIN5flash19enable_sm80_to_sm89INS1_16FlashAttnFwdSm80INS1_25CollectiveMainloopFwdSm80ILi4ELi1ELb0EN4cute5tupleIJNS5_1CILi128EEENS7_ILi48EEENS7_ILi96EEEEEELi96ENS_10bfloat16_tEfNS_4arch4Sm80ELb0ELb0ELb0ELb1ELb0ELb0ELb1ELb1EEENS1_21CollectiveEpilogueFwdINS6_IJS8_SA_S9_EEENS6_IJNS7_ILi1EEESI_SI_EEESC_SE_Li128ELb1ELb1ELb1ELb0EEENS1_36VarlenDynamicPersistentTileSchedulerILi128ELi48ELi128ELi128ELb1ELb1ELb0ELb0ELb1ELb1EEEEEEEEEvNT_6ParamsE,(.L_x_2884 - _ZN7cutlass13device_kernelIN5flash19enable_sm80_to_sm89INS1_16FlashAttnFwdSm80INS1_25CollectiveMainloopFwdSm80ILi4ELi1ELb0EN4cute5tupleIJNS5_1CILi128EEENS7_ILi48EEENS7_ILi96EEEEEELi96ENS_10bfloat16_tEfNS_4arch4Sm80ELb0ELb0ELb0ELb1ELb0ELb0ELb1ELb1EEENS1_21CollectiveEpilogueFwdINS6_IJS8_SA_S9_EEENS6_IJNS7_ILi1EEESI_SI_EEESC_SE_Li128ELb1ELb1ELb1ELb0EEENS1_36VarlenDynamicPersistentTileSchedulerILi128ELi48ELi128ELi128ELb1ELb1ELb0ELb0ELb1ELb1EEEEEEEEEvNT_6ParamsE)
        .other          _ZN7cutlass13device_kernelIN5flash19enable_sm80_to_sm89INS1_16FlashAttnFwdSm80INS1_25CollectiveMainloopFwdSm80ILi4ELi1ELb0EN4cute5tupleIJNS5_1CILi128EEENS7_ILi48EEENS7_ILi96EEEEEELi96ENS_10bfloat16_tEfNS_4arch4Sm80ELb0ELb0ELb0ELb1ELb0ELb0ELb1ELb1EEENS1_21CollectiveEpilogueFwdINS6_IJS8_SA_S9_EEENS6_IJNS7_ILi1EEESI_SI_EEESC_SE_Li128ELb1ELb1ELb1ELb0EEENS1_36VarlenDynamicPersistentTileSchedulerILi128ELi48ELi128ELi128ELb1ELb1ELb0ELb0ELb1ELb1EEEEEEEEEvNT_6ParamsE,@"STO_CUDA_ENTRY STV_DEFAULT"
_ZN7cutlass13device_kernelIN5flash19enable_sm80_to_sm89INS1_16FlashAttnFwdSm80INS1_25CollectiveMainloopFwdSm80ILi4ELi1ELb0EN4cute5tupleIJNS5_1CILi128EEENS7_ILi48EEENS7_ILi96EEEEEELi96ENS_10bfloat16_tEfNS_4arch4Sm80ELb0ELb0ELb0ELb1ELb0ELb0ELb1ELb1EEENS1_21CollectiveEpilogueFwdINS6_IJS8_SA_S9_EEENS6_IJNS7_ILi1EEESI_SI_EEESC_SE_Li128ELb1ELb1ELb1ELb0EEENS1_36VarlenDynamicPersistentTileSchedulerILi128ELi48ELi128ELi128ELb1ELb1ELb0ELb0ELb1ELb1EEEEEEEEEvNT_6ParamsE:
[----:B------:R-:W-:-:S03]  /*0000*/  MOV R1, c[0x0][0x28] ;  /* 0x00000a0000017a02 */ /* 0x000fc60000000f00 */
[----:B------:R-:W1:Y:S01]  /*0010*/  S2R R2, SR_TID.X ;  /* 0x0000000000027919 */ /* 0x000e620000002100 */
[----:B------:R-:W-:Y:S01]  /*0020*/  IADD3 R1, R1, -0x80, RZ ;  /* 0xffffff8001017810 */ /* 0x000fe20007ffe0ff */
[----:B------:R-:W-:Y:S01]  /*0030*/  ULDC.64 UR6, c[0x0][0x118] ;  /* 0x0000460000067ab9 */ /* 0x000fe20000000a00 */
[----:B-1----:R-:W-:-:S05]  /*0040*/  SHF.R.U32.HI R0, RZ, 0x5, R2 ;  /* 0x00000005ff007819 */ /* 0x002fca0000011602 */
[----:B------:R-:W1:Y:S02]  /*0050*/  SHFL.IDX PT, R3, R0, RZ, 0x1f ;  /* 0x00001fff00037589 */ /* 0x000e6400000e0000 */
[----:B-1----:R-:W-:Y:S02]  /*0060*/  ISETP.NE.AND P0, PT, R3, RZ, PT ;  /* 0x000000ff0300720c */ /* 0x002fe40003f05270 */
[----:B------:R1:W-:Y:S11]  /*0070*/  STL [R1+0x74], R3 ;  /* 0x0000740301007387 */ /* 0x0003f60000100800 */
[----:B------:R-:W-:Y:S06]  /*0080*/  @P0 BAR.SYNC.DEFER_BLOCKING 0x5, 0x80 ;  /* 0x0142000000000b1d */ /* 0x000fec0000010000 */
[----:B------:R-:W2:Y:S04]  /*0090*/  @P0 LDS.128 R232, [0xc080] ;  /* 0x00c08000ffe80984 */ /* 0x000ea80000000c00 */
[----:B------:R-:W-:Y:S06]  /*00a0*/  @P0 BAR.ARV 0x4, 0x80 ;  /* 0x0102000000000b1d */ /* 0x000fec0000002000 */
[----:B------:R-:W-:Y:S05]  /*00b0*/  @P0 BRA `(.L_x_1444) ;  /* 0x00000a7000000947 */ /* 0x000fea0003800000 */
[----:B-1----:R-:W-:Y:S01]  /*00c0*/  LOP3.LUT R13, R2, 0x1f, RZ, 0xc0, !PT ;  /* 0x0000001f020d7812 */ /* 0x002fe200078ec0ff */
[----:B------:R-:W-:Y:S01]  /*00d0*/  CS2R R8, SRZ ;  /* 0x0000000000087805 */ /* 0x000fe2000001ff00 */
[----:B------:R-:W-:-:S02]  /*00e0*/  IMAD.MOV.U32 R7, RZ, RZ, RZ ;  /* 0x000000ffff077224 */ /* 0x000fc400078e00ff */
[----:B------:R-:W-:-:S04]  /*00f0*/  ISETP.NE.AND P6, PT, R13, 0x1f, PT ;  /* 0x0000001f0d00780c */ /* 0x000fc80003fc5270 */
[----:B------:R-:W-:-:S13]  /*0100*/  ISETP.GE.OR P0, PT, R13, c[0x0][0x53c], !P6 ;  /* 0x00014f000d007a0c */ /* 0x000fda0007706670 */
[----:B------:R-:W-:Y:S02]  /*0110*/  @!P0 IMAD.MOV.U32 R4, RZ, RZ, 0x4 ;  /* 0x00000004ff048424 */ /* 0x000fe400078e00ff */
[----:B------:R-:W-:Y:S02]  /*0120*/  @!P0 IMAD.MOV.U32 R2, RZ, RZ, 0x4 ;  /* 0x00000004ff028424 */ /* 0x000fe400078e00ff */
[----:B------:R-:W-:-:S04]  /*0130*/  @!P0 IMAD.WIDE.U32 R4, R13, R4, c[0x0][0x580] ;  /* 0x000160000d048625 */ /* 0x000fc800078e0004 */
[C---:B------:R-:W-:Y:S01]  /*0140*/  @!P0 IMAD.WIDE.U32 R2, R13.reuse, R2, c[0x0][0x578] ;  /* 0x00015e000d028625 */ /* 0x040fe200078e0002 */
[----:B------:R-:W3:Y:S04]  /*0150*/  @!P0 LDG.E R8, [R4.64] ;  /* 0x0000000604088981 */ /* 0x000ee8000c1e1900 */
[----:B------:R-:W3:Y:S01]  /*0160*/  @!P0 LDG.E R7, [R2.64] ;  /* 0x0000000602078981 */ /* 0x000ee2000c1e1900 */
[C---:B------:R-:W-:Y:S01]  /*0170*/  ISETP.NE.AND P5, PT, R13.reuse, RZ, PT ;  /* 0x000000ff0d00720c */ /* 0x040fe20003fa5270 */
[----:B------:R-:W1:Y:S01]  /*0180*/  S2UR UR4, SR_CTAID.X ;  /* 0x00000000000479c3 */ /* 0x000e620000002500 */
[C---:B------:R-:W-:Y:S02]  /*0190*/  ISETP.GE.U32.AND P4, PT, R13.reuse, 0x2, PT ;  /* 0x000000020d00780c */ /* 0x040fe40003f86070 */
[----:B------:R-:W-:-:S02]  /*01a0*/  ISETP.GE.U32.AND P3, PT, R13, 0x4, PT ;  /* 0x000000040d00780c */ /* 0x000fc40003f66070 */
[C---:B------:R-:W-:Y:S02]  /*01b0*/  ISETP.GE.U32.AND P2, PT, R13.reuse, 0x8, PT ;  /* 0x000000080d00780c */ /* 0x040fe40003f46070 */
[----:B------:R-:W-:Y:S01]  /*01c0*/  ISETP.GE.U32.AND P1, PT, R13, 0x10, PT ;  /* 0x000000100d00780c */ /* 0x000fe20003f26070 */
[----:B---3--:R-:W-:-:S05]  /*01d0*/  IMAD R4, R8, R7, RZ ;  /* 0x0000000708047224 */ /* 0x008fca00078e02ff */
[----:B------:R-:W3:Y:S02]  /*01e0*/  SHFL.UP PT, R0, R4, 0x1, RZ ;  /* 0x0420000004007989 */ /* 0x000ee400000e00ff */
[----:B---3--:R-:W-:-:S05]  /*01f0*/  SEL R0, R0, RZ, P5 ;  /* 0x000000ff00007207 */ /* 0x008fca0002800000 */
[----:B------:R-:W-:-:S05]  /*0200*/  IMAD.IADD R4, R4, 0x1, R0 ;  /* 0x0000000104047824 */ /* 0x000fca00078e0200 */
        /* <DEDUP_REMOVED lines=12> */
[----:B------:R-:W3:Y:S02]  /*02d0*/  SHFL.IDX PT, R6, R4, 0x1f, 0x1f ;  /* 0x03e01f0004067f89 */ /* 0x000ee400000e0000 */
[----:B---3--:R-:W-:-:S04]  /*02e0*/  IMAD R6, R6, c[0x0][0x538], RZ ;  /* 0x00014e0006067a24 */ /* 0x008fc800078e02ff */
[----:B------:R-:W-:Y:S01]  /*02f0*/  IMAD.MOV.U32 R0, RZ, RZ, R6 ;  /* 0x000000ffff007224 */ /* 0x000fe200078e0006 */
[----:B-1----:R-:W-:-:S13]  /*0300*/  ISETP.GT.AND P0, PT, R6, UR4, PT ;  /* 0x0000000406007c0c */ /* 0x002fda000bf04270 */
[----:B------:R-:W-:Y:S05]  /*0310*/  @P0 BRA `(.L_x_1445) ;  /* 0x0000027000000947 */ /* 0x000fea0003800000 */
[----:B------:R-:W-:Y:S02]  /*0320*/  MOV R6, R0 ;  /* 0x0000000000067202 */ /* 0x000fe40000000f00 */
[----:B------:R-:W-:-:S04]  /*0330*/  MOV R9, RZ ;  /* 0x000000ff00097202 */ /* 0x000fc80000000f00 */
.L_x_1449:
        /* <DEDUP_REMOVED lines=12> */
[----:B------:R-:W3:Y:S04]  /*0400*/  @!P0 LDG.E R8, [R4.64] ;  /* 0x0000000604088981 */ /* 0x000ee8000c1e1900 */
[----:B------:R-:W3:Y:S02]  /*0410*/  @!P0 LDG.E R7, [R2.64] ;  /* 0x0000000602078981 */ /* 0x000ee4000c1e1900 */
[----:B---3--:R-:W-:Y:S01]  /*0420*/  IMAD R5, R8, R7, RZ ;  /* 0x0000000708057224 */ /* 0x008fe200078e02ff */
[----:B------:R-:W-:Y:S05]  /*0430*/  BRA.DIV ~URZ, `(.L_x_1447) ;  /* 0x0000c7227f007947 */ /* 0x000fea000b800000 */
[----:B------:R1:W3:Y:S02]  /*0440*/  SHFL.UP PT, R0, R5, 0x1, RZ ;  /* 0x0420000005007989 */ /* 0x0002e400000e00ff */
.L_x_1546:
        /* <DEDUP_REMOVED lines=16> */
.L_x_1547:
[----:B---3--:R-:W-:-:S05]  /*0550*/  IMAD R0, R0, c[0x0][0x538], RZ ;  /* 0x00014e0000007a24 */ /* 0x008fca00078e02ff */
[----:B------:R-:W-:-:S04]  /*0560*/  IADD3 R6, R0, R6, RZ ;  /* 0x0000000600067210 */ /* 0x000fc80007ffe0ff */
[----:B------:R-:W-:-:S13]  /*0570*/  ISETP.GT.AND P0, PT, R6, UR4, PT ;  /* 0x0000000406007c0c */ /* 0x000fda000bf04270 */
[----:B-12---:R-:W-:Y:S05]  /*0580*/  @!P0 BRA `(.L_x_1449) ;  /* 0xfffffdb000008947 */ /* 0x006fea000383ffff */
.L_x_1445:
[----:B------:R-:W-:-:S05]  /*0590*/  IADD3 R12, -R0, R6, RZ ;  /* 0x00000006000c7210 */ /* 0x000fca0007ffe1ff */
[----:B------:R-:W-:-:S05]  /*05a0*/  IMAD R0, R4, c[0x0][0x538], R12 ;  /* 0x00014e0004007a24 */ /* 0x000fca00078e020c */
[----:B------:R-:W-:Y:S01]  /*05b0*/  ISETP.GT.AND P0, PT, R0, UR4, PT ;  /* 0x0000000400007c0c */ /* 0x000fe2000bf04270 */
[----:B------:R-:W-:-:S12]  /*05c0*/  BRA.DIV ~URZ, `(.L_x_1450) ;  /* 0x0000c7a27f007947 */ /* 0x000fd8000b800000 */
[----:B------:R-:W-:-:S04]  /*05d0*/  VOTE.ANY R6, PT, !P0 ;  /* 0x0000000000067806 */ /* 0x000fc800040e0100 */
.L_x_1548:
[----:B--2---:R1:W2:Y:S01]  /*05e0*/  POPC R235, R6 ;  /* 0x0000000600eb7309 */ /* 0x0042a20000000000 */
[----:B------:R-:W-:Y:S05]  /*05f0*/  BRA.DIV ~URZ, `(.L_x_1451) ;  /* 0x0000c7c27f007947 */ /* 0x000fea000b800000 */
[----:B--2---:R2:W3:Y:S01]  /*0600*/  SHFL.IDX PT, R11, R8, R235, 0x1f ;  /* 0x00001feb080b7589 */ /* 0x0044e200000e0000 */
[----:B------:R-:W-:-:S03]  /*0610*/  MOV R232, RZ ;  /* 0x000000ff00e87202 */ /* 0x000fc60000000f00 */
[----:B------:R2:W4:Y:S04]  /*0620*/  SHFL.IDX PT, R10, R7, R235, 0x1f ;  /* 0x00001feb070a7589 */ /* 0x00052800000e0000 */
.L_x_1549:
[----:B------:R-:W-:Y:S01]  /*0630*/  ISETP.NE.AND P0, PT, R6, RZ, PT ;  /* 0x000000ff0600720c */ /* 0x000fe20003f05270 */
[----:B------:R-:W-:-:S12]  /*0640*/  BSSY B0, `(.L_x_1452) ;  /* 0x0000005000007945 */ /* 0x000fd80003800000 */
[----:B------:R-:W-:Y:S05]  /*0650*/  @!P0 BRA `(.L_x_1453) ;  /* 0x0000003000008947 */ /* 0x000fea0003800000 */
[----:B------:R-:W-:Y:S01]  /*0660*/  IADD3 R3, R235, -0x1, RZ ;  /* 0xffffffffeb037810 */ /* 0x000fe20007ffe0ff */
[----:B------:R-:W-:Y:S05]  /*0670*/  BRA.DIV ~URZ, `(.L_x_1454) ;  /* 0x0000c8227f007947 */ /* 0x000fea000b800000 */
[----:B------:R1:W2:Y:S02]  /*0680*/  SHFL.IDX PT, R232, R4, R3, 0x1f ;  /* 0x00001f0304e87589 */ /* 0x0002a400000e0000 */
.L_x_1453:
[----:B------:R-:W-:Y:S05]  /*0690*/  BSYNC B0 ;  /* 0x0000000000007941 */ /* 0x000fea0003800000 */
.L_x_1452:
[----:B---3--:R-:W-:Y:S01]  /*06a0*/  IABS R0, R11 ;  /* 0x0000000b00007213 */ /* 0x008fe20000000000 */
[----:B--2---:R-:W-:Y:S02]  /*06b0*/  IMAD R232, R232, c[0x0][0x538], R12 ;  /* 0x00014e00e8e87a24 */ /* 0x004fe400078e020c */
[----:B------:R-:W-:Y:S02]  /*06c0*/  IMAD.IADD R235, R235, 0x1, R9 ;  /* 0x00000001ebeb7824 */ /* 0x000fe400078e0209 */
[----:B------:R-:W-:Y:S01]  /*06d0*/  IMAD.MOV.U32 R5, RZ, RZ, R0 ;  /* 0x000000ffff057224 */ /* 0x000fe200078e0000 */
[----:B----4-:R-:W-:Y:S02]  /*06e0*/  IABS R0, R10 ;  /* 0x0000000a00007213 */ /* 0x010fe40000000000 */
[----:B------:R-:W-:Y:S01]  /*06f0*/  IADD3 R233, -R232, UR4, RZ ;  /* 0x00000004e8e97c10 */ /* 0x000fe2000fffe1ff */
[----:B------:R-:W2:Y:S02]  /*0700*/  I2F.RP R2, R5 ;  /* 0x0000000500027306 */ /* 0x000ea40000209400 */
[----:B------:R-:W-:Y:S01]  /*0710*/  IMAD.MOV.U32 R7, RZ, RZ, R0 ;  /* 0x000000ffff077224 */ /* 0x000fe200078e0000 */
[----:B-1----:R-:W-:-:S02]  /*0720*/  IABS R6, R233 ;  /* 0x000000e900067213 */ /* 0x002fc40000000000 */
[----:B------:R-:W-:-:S03]  /*0730*/  IABS R0, R11 ;  /* 0x0000000b00007213 */ /* 0x000fc60000000000 */
[----:B------:R-:W-:Y:S01]  /*0740*/  I2F.RP R8, R7 ;  /* 0x0000000700087306 */ /* 0x000fe20000209400 */
[----:B------:R-:W-:-:S07]  /*0750*/  IADD3 R0, RZ, -R0, RZ ;  /* 0x80000000ff007210 */ /* 0x000fce0007ffe0ff */
[----:B--2---:R-:W1:Y:S02]  /*0760*/  MUFU.RCP R2, R2 ;  /* 0x0000000200027308 */ /* 0x004e640000001000 */
[----:B-1----:R-:W-:-:S06]  /*0770*/  IADD3 R2, R2, 0xffffffe, RZ ;  /* 0x0ffffffe02027810 */ /* 0x002fcc0007ffe0ff */
[----:B------:R-:W1:Y:S02]  /*0780*/  F2I.FTZ.U32.TRUNC.NTZ R3, R2 ;  /* 0x0000000200037305 */ /* 0x000e64000021f000 */
[----:B-1----:R-:W-:-:S04]  /*0790*/  IMAD.MOV R2, RZ, RZ, -R3 ;  /* 0x000000ffff027224 */ /* 0x002fc800078e0a03 */
[----:B------:R-:W-:Y:S02]  /*07a0*/  IMAD R4, R2, R5, RZ ;  /* 0x0000000502047224 */ /* 0x000fe400078e02ff */
        /* <DEDUP_REMOVED lines=45> */
[----:B------:R-:W-:-:S04]  /*0a80*/  IMAD R2, R10, R2, R4 ;  /* 0x000000020a027224 */ /* 0x000fc800078e0204 */
[----:B------:R-:W-:Y:S01]  /*0a90*/  IMAD R234, R2, 0x10000, R0 ;  /* 0x0001000002ea7824 */ /* 0x000fe200078e0200 */
[----:B------:R-:W-:Y:S05]  /*0aa0*/  BRA `(.L_x_1455) ;  /* 0x0000004000007947 */ /* 0x000fea0003800000 */
.L_x_1446:
[----:B--2---:R-:W-:Y:S01]  /*0ab0*/  IMAD.MOV.U32 R233, RZ, RZ, RZ ;  /* 0x000000ffffe97224 */ /* 0x004fe200078e00ff */
[----:B------:R-:W-:Y:S01]  /*0ac0*/  MOV R234, RZ ;  /* 0x000000ff00ea7202 */ /* 0x000fe20000000f00 */
[----:B------:R-:W-:Y:S01]  /*0ad0*/  IMAD.U32 R232, RZ, RZ, UR4 ;  /* 0x00000004ffe87e24 */ /* 0x000fe2000f8e00ff */
[----:B------:R-:W-:Y:S02]  /*0ae0*/  MOV R235, c[0x0][0x53c] ;  /* 0x00014f0000eb7a02 */ /* 0x000fe40000000f00 */
.L_x_1455:
[----:B------:R-:W-:Y:S01]  /*0af0*/  ISETP.NE.AND P0, PT, R13, RZ, PT ;  /* 0x000000ff0d00720c */ /* 0x000fe20003f05270 */
[----:B------:R-:W-:-:S12]  /*0b00*/  WARPSYNC 0xffffffff ;  /* 0xffffffff00007948 */ /* 0x000fd80003800000 */
[----:B------:R1:W-:Y:S04]  /*0b10*/  @!P0 STS.128 [0xc080], R232 ;  /* 0x00c080e8ff008388 */ /* 0x0003e80000000c00 */
[----:B------:R-:W-:Y:S06]  /*0b20*/  BAR.ARV 0x5, 0x80 ;  /* 0x0142000000007b1d */ /* 0x000fec0000002000 */
.L_x_1444:
[----:B-12---:R-:W-:-:S13]  /*0b30*/  ISETP.GE.AND P0, PT, R235, c[0x0][0x53c], PT ;  /* 0x00014f00eb007a0c */ /* 0x006fda0003f06270 */
[----:B------:R-:W-:Y:S05]  /*0b40*/  @P0 EXIT ;  /* 0x000000000000094d */ /* 0x000fea0003800000 */
[----:B------:R-:W1:Y:S02]  /*0b50*/  S2R R12, SR_TID.X ;  /* 0x00000000000c7919 */ /* 0x000e640000002100 */
[----:B-1----:R-:W-:-:S04]  /*0b60*/  SHF.R.S32.HI R9, RZ, 0x1f, R12 ;  /* 0x0000001fff097819 */ /* 0x002fc8000001140c */
[CC--:B------:R-:W-:Y:S02]  /*0b70*/  LEA.HI R17, R9.reuse, R12.reuse, RZ, 0x3 ;  /* 0x0000000c09117211 */ /* 0x0c0fe400078f18ff */
[----:B------:R-:W-:Y:S02]  /*0b80*/  LEA.HI R3, R9, R12, RZ, 0x4 ;  /* 0x0000000c09037211 */ /* 0x000fe400078f20ff */
[----:B------:R-:W-:Y:S02]  /*0b90*/  LOP3.LUT R2, R17, 0xfffffff8, RZ, 0xc0, !PT ;  /* 0xfffffff811027812 */ /* 0x000fe400078ec0ff */
[----:B------:R-:W-:Y:S02]  /*0ba0*/  SHF.R.S32.HI R5, RZ, 0x4, R3 ;  /* 0x00000004ff057819 */ /* 0x000fe40000011403 */
        /* <DEDUP_REMOVED lines=54> */
[----:B------:R2:W-:Y:S01]  /*0f10*/  STL [R1+0x78], R18 ;  /* 0x0000781201007387 */ /* 0x0005e20000100800 */
[----:B------:R-:W-:Y:S02]  /*0f20*/  SHF.R.S32.HI R10, RZ, 0x1f, R10 ;  /* 0x0000001fff0a7819 */ /* 0x000fe4000001140a */
[----:B------:R-:W-:Y:S02]  /*0f30*/  LOP3.LUT R9, R5, 0x3fffffe, RZ, 0xc0, !PT ;  /* 0x03fffffe05097812 */ /* 0x000fe400078ec0ff */
[----:B------:R-:W-:Y:S02]  /*0f40*/  LOP3.LUT P2, RZ, R2, 0x2, RZ, 0xc0, !PT ;  /* 0x0000000202ff7812 */ /* 0x000fe4000784c0ff */
[C---:B------:R-:W-:Y:S01]  /*0f50*/  IADD3 R225, R226.reuse, 0x20, RZ ;  /* 0x00000020e2e17810 */ /* 0x040fe20007ffe0ff */
[----:B------:R-:W-:Y:S01]  /*0f60*/  IMAD.IADD R9, R3, 0x1, -R9 ;  /* 0x0000000103097824 */ /* 0x000fe200078e0a09 */
[----:B------:R-:W-:-:S02]  /*0f70*/  IADD3 R228, R226, 0x40, RZ ;  /* 0x00000040e2e47810 */ /* 0x000fc40007ffe0ff */
[----:B------:R-:W-:Y:S02]  /*0f80*/  SHF.R.S32.HI R227, RZ, 0x1f, R226 ;  /* 0x0000001fffe37819 */ /* 0x000fe400000114e2 */
        /* <DEDUP_REMOVED lines=17> */
[----:B------:R-:W-:Y:S01]  /*10a0*/  LOP3.LUT P0, RZ, R0, 0x2, RZ, 0xc0, !PT ;  /* 0x0000000200ff7812 */ /* 0x000fe2000780c0ff */
[----:B------:R-:W-:Y:S01]  /*10b0*/  IMAD.SHL.U32 R2, R2, 0x40, RZ ;  /* 0x0000004002027824 */ /* 0x000fe200078e00ff */
[----:B------:R-:W-:Y:S01]  /*10c0*/  LOP3.LUT R4, R0, 0x1, RZ, 0xc0, !PT ;  /* 0x0000000100047812 */ /* 0x000fe200078ec0ff */
        /* <DEDUP_REMOVED lines=8> */
[----:B------:R-:W-:Y:S01]  /*1150*/  SHF.R.U32.HI R5, RZ, 0x3, R2 ;  /* 0x00000003ff057819 */ /* 0x000fe20000011602 */
[----:B------:R-:W-:Y:S01]  /*1160*/  IMAD.IADD R3, R3, 0x1, R6 ;  /* 0x0000000103037824 */ /* 0x000fe200078e0206 */
[----:B------:R-:W-:Y:S01]  /*1170*/  LOP3.LUT R6, R2, 0x8, R7, 0xf8, !PT ;  /* 0x0000000802067812 */ /* 0x000fe200078ef807 */
[----:B------:R-:W-:Y:S01]  /*1180*/  IMAD R2, R13, 0x20, R4 ;  /* 0x000000200d027824 */ /* 0x000fe200078e0204 */
[----:B------:R-:W-:Y:S01]  /*1190*/  LOP3.LUT R4, R12, 0x7ffffffc, RZ, 0xc0, !PT ;  /* 0x7ffffffc0c047812 */ /* 0x000fe200078ec0ff */
[----:B------:R-:W-:Y:S01]  /*11a0*/  IMAD.SHL.U32 R239, R3, 0x2, RZ ;  /* 0x0000000203ef7824 */ /* 0x000fe200078e00ff */
[----:B------:R-:W-:Y:S01]  /*11b0*/  LOP3.LUT R3, R6, R5, RZ, 0x3c, !PT ;  /* 0x0000000506037212 */ /* 0x000fe200078e3cff */
[----:B------:R-:W-:Y:S01]  /*11c0*/  IMAD R7, R13, 0x20, R0 ;  /* 0x000000200d077824 */ /* 0x000fe200078e0200 */
[----:B------:R-:W-:Y:S01]  /*11d0*/  SHF.R.S32.HI R8, RZ, 0x1f, R228 ;  /* 0x0000001fff087819 */ /* 0x000fe200000114e4 */
[----:B------:R-:W-:Y:S01]  /*11e0*/  IMAD.IADD R4, R19, 0x1, -R4 ;  /* 0x0000000113047824 */ /* 0x000fe200078e0a04 */
[----:B------:R-:W-:Y:S01]  /*11f0*/  IADD3 R5, R239, 0x80, RZ ;  /* 0x00000080ef057810 */ /* 0x000fe20007ffe0ff */
[----:B------:R-:W-:Y:S01]  /*1200*/  IMAD.IADD R2, R3, 0x1, R2 ;  /* 0x0000000103027824 */ /* 0x000fe200078e0202 */
[----:B------:R-:W-:Y:S01]  /*1210*/  IADD3 R252, R239, 0x70, RZ ;  /* 0x00000070effc7810 */ /* 0x000fe20007ffe0ff */
[----:B------:R-:W-:Y:S01]  /*1220*/  IMAD.SHL.U32 R4, R4, 0x2, RZ ;  /* 0x0000000204047824 */ /* 0x000fe200078e00ff */
[----:B------:R-:W-:Y:S01]  /*1230*/  @P1 IADD3 R252, R5, 0x10, RZ ;  /* 0x0000001005fc1810 */ /* 0x000fe20007ffe0ff */
[----:B------:R-:W-:Y:S01]  /*1240*/  IMAD.IADD R3, R3, 0x1, R7 ;  /* 0x0000000103037824 */ /* 0x000fe200078e0207 */
[----:B------:R-:W-:Y:S01]  /*1250*/  SHF.R.S32.HI R5, RZ, 0x1f, R225 ;  /* 0x0000001fff057819 */ /* 0x000fe200000114e1 */
[----:B------:R-:W-:Y:S01]  /*1260*/  IMAD.IADD R7, R18, 0x1, R14 ;  /* 0x0000000112077824 */ /* 0x000fe200078e020e */
[C---:B--2---:R-:W-:Y:S01]  /*1270*/  IADD3 R18, R4.reuse, 0x8, RZ ;  /* 0x0000000804127810 */ /* 0x044fe20007ffe0ff */
[----:B------:R-:W-:Y:S01]  /*1280*/  IMAD.U32 R0, R9, 0x20, R10 ;  /* 0x0000002009007824 */ /* 0x000fe200078e000a */
[C---:B------:R-:W-:Y:S01]  /*1290*/  IADD3 R17, R4.reuse, 0x10, RZ ;  /* 0x0000001004117810 */ /* 0x040fe20007ffe0ff */
[----:B------:R1:W-:Y:S01]  /*12a0*/  STL [R1+0x38], R5 ;  /* 0x0000380501007387 */ /* 0x0003e20000100800 */
[C---:B------:R-:W-:Y:S01]  /*12b0*/  IADD3 R16, R4.reuse, 0x18, RZ ;  /* 0x0000001804107810 */ /* 0x040fe20007ffe0ff */
[----:B------:R-:W-:Y:S01]  /*12c0*/  IMAD.MOV.U32 R6, RZ, RZ, 0x20 ;  /* 0x00000020ff067424 */ /* 0x000fe200078e00ff */
[C---:B------:R-:W-:Y:S01]  /*12d0*/  IADD3 R15, R4.reuse, 0x20, RZ ;  /* 0x00000020040f7810 */ /* 0x040fe20007ffe0ff */
[----:B------:R2:W-:Y:S01]  /*12e0*/  STL [R1+0x34], R8 ;  /* 0x0000340801007387 */ /* 0x0005e20000100800 */
[----:B------:R-:W-:-:S02]  /*12f0*/  IADD3 R13, R4, 0x28, RZ ;  /* 0x00000028040d7810 */ /* 0x000fc40007ffe0ff */
[C---:B------:R-:W-:Y:S01]  /*1300*/  IADD3 R12, R4.reuse, 0x30, RZ ;  /* 0x00000030040c7810 */ /* 0x040fe20007ffe0ff */
[----:B------:R-:W-:Y:S01]  /*1310*/  STL [R1+0x3c], R4 ;  /* 0x00003c0401007387 */ /* 0x000fe20000100800 */
[C---:B------:R-:W-:Y:S02]  /*1320*/  IADD3 R11, R4.reuse, 0x38, RZ ;  /* 0x00000038040b7810 */ /* 0x040fe40007ffe0ff */
[C---:B------:R-:W-:Y:S01]  /*1330*/  IADD3 R10, R4.reuse, 0x40, RZ ;  /* 0x00000040040a7810 */ /* 0x040fe20007ffe0ff */
[----:B------:R3:W-:Y:S01]  /*1340*/  STL [R1+0x7c], R7 ;  /* 0x00007c0701007387 */ /* 0x0007e20000100800 */
[----:B------:R-:W-:Y:S02]  /*1350*/  IADD3 R9, R4, 0x48, RZ ;  /* 0x0000004804097810 */ /* 0x000fe40007ffe0ff */
[----:B------:R-:W-:Y:S01]  /*1360*/  SHF.R.S32.HI R14, RZ, 0x1f, R18 ;  /* 0x0000001fff0e7819 */ /* 0x000fe20000011412 */
[----:B------:R-:W-:Y:S01]  /*1370*/  STL [R1+0x28], R18 ;  /* 0x0000281201007387 */ /* 0x000fe20000100800 */
[----:B------:R-:W-:-:S02]  /*1380*/  LEA R123, R0, 0x3c80, 0x1 ;  /* 0x00003c80007b7811 */ /* 0x000fc400078e08ff */
[----:B------:R-:W-:Y:S01]  /*1390*/  SHF.R.S32.HI R0, RZ, 0x1f, R10 ;  /* 0x0000001fff007819 */ /* 0x000fe2000001140a */
[----:B------:R-:W-:Y:S01]  /*13a0*/  STL [R1+0x24], R17 ;  /* 0x0000241101007387 */ /* 0x000fe20000100800 */
[----:B------:R-:W-:Y:S02]  /*13b0*/  IADD3 R184, R123, 0x20, RZ ;  /* 0x000000207bb87810 */ /* 0x000fe40007ffe0ff */
[----:B------:R-:W-:Y:S01]  /*13c0*/  LEA R182, R2, 0x6080, 0x1 ;  /* 0x0000608002b67811 */ /* 0x000fe200078e08ff */
[----:B------:R4:W-:Y:S01]  /*13d0*/  STL [R1+0x20], R16 ;  /* 0x0000201001007387 */ /* 0x0009e20000100800 */
[----:B-1----:R-:W-:Y:S02]  /*13e0*/  SEL R5, R6, 0xffffffe0, !P0 ;  /* 0xffffffe006057807 */ /* 0x002fe40004000000 */
[----:B------:R-:W-:Y:S01]  /*13f0*/  LEA R180, R3, 0x1880, 0x1 ;  /* 0x0000188003b47811 */ /* 0x000fe200078e08ff */
[----:B------:R-:W-:Y:S01]  /*1400*/  STL [R1+0x1c], R15 ;  /* 0x00001c0f01007387 */ /* 0x000fe20000100800 */
[----:B--2---:R-:W-:-:S02]  /*1410*/  IADD3 R8, R4, 0x50, RZ ;  /* 0x0000005004087810 */ /* 0x004fc40007ffe0ff */
[----:B------:R-:W-:Y:S01]  /*1420*/  @P2 IADD3 R184, R123, -0x20, RZ ;  /* 0xffffffe07bb82810 */ /* 0x000fe20007ffe0ff */
[----:B------:R-:W-:Y:S03]  /*1430*/  STL [R1+0x18], R13 ;  /* 0x0000180d01007387 */ /* 0x000fe60000100800 */
[----:B------:R-:W-:Y:S01]  /*1440*/  IADD3 R192, R184, 0x400, RZ ;  /* 0x00000400b8c07810 */ /* 0x000fe20007ffe0ff */
[----:B------:R1:W-:Y:S01]  /*1450*/  STL [R1+0x14], R12 ;  /* 0x0000140c01007387 */ /* 0x0003e20000100800 */
[----:B---3--:R-:W-:Y:S02]  /*1460*/  IADD3 R7, R4, 0x58, RZ ;  /* 0x0000005804077810 */ /* 0x008fe40007ffe0ff */
[----:B------:R-:W-:Y:S01]  /*1470*/  SEL R4, R6, 0xffffffe0, !P3 ;  /* 0xffffffe006047807 */ /* 0x000fe20005800000 */
[----:B------:R-:W-:Y:S01]  /*1480*/  STL [R1+0x10], R11 ;  /* 0x0000100b01007387 */ /* 0x000fe20000100800 */
[----:B------:R-:W-:-:S02]  /*1490*/  SHF.R.S32.HI R6, RZ, 0x1f, R17 ;  /* 0x0000001fff067819 */ /* 0x000fc40000011411 */
[C---:B------:R-:W-:Y:S01]  /*14a0*/  IADD3 R191, R184.reuse, 0x800, RZ ;  /* 0x00000800b8bf7810 */ /* 0x040fe20007ffe0ff */
[----:B------:R-:W-:Y:S01]  /*14b0*/  STL [R1+0xc], R10 ;  /* 0x00000c0a01007387 */ /* 0x000fe20000100800 */
[----:B------:R-:W-:Y:S01]  /*14c0*/  IADD3 R190, R184, 0xc00, RZ ;  /* 0x00000c00b8be7810 */ /* 0x000fe20007ffe0ff */
[----:B------:R-:W-:Y:S01]  /*14d0*/  IMAD.IADD R183, R182, 0x1, R4 ;  /* 0x00000001b6b77824 */ /* 0x000fe200078e0204 */
[----:B------:R-:W-:Y:S01]  /*14e0*/  IADD3 R189, R184, 0x1000, RZ ;  /* 0x00001000b8bd7810 */ /* 0x000fe20007ffe0ff */
[----:B------:R2:W-:Y:S01]  /*14f0*/  STL [R1+0x8], R9 ;  /* 0x0000080901007387 */ /* 0x0005e20000100800 */
[----:B----4-:R-:W-:Y:S01]  /*1500*/  SHF.R.S32.HI R16, RZ, 0x1f, R16 ;  /* 0x0000001fff107819 */ /* 0x010fe20000011410 */
[----:B------:R-:W-:Y:S01]  /*1510*/  IMAD.IADD R181, R4, 0x1, R180 ;  /* 0x0000000104b57824 */ /* 0x000fe200078e02b4 */
[C---:B------:R-:W-:Y:S01]  /*1520*/  IADD3 R188, R184.reuse, 0x1400, RZ ;  /* 0x00001400b8bc7810 */ /* 0x040fe20007ffe0ff */
[----:B------:R-:W-:Y:S01]  /*1530*/  STL [R1+0x4], R8 ;  /* 0x0000040801007387 */ /* 0x000fe20000100800 */
[----:B------:R-:W-:-:S02]  /*1540*/  IADD3 R187, R184, 0x1800, RZ ;  /* 0x00001800b8bb7810 */ /* 0x000fc40007ffe0ff */
[C---:B------:R-:W-:Y:S01]  /*1550*/  IADD3 R186, R184.reuse, 0x1c00, RZ ;  /* 0x00001c00b8ba7810 */ /* 0x040fe20007ffe0ff */
[----:B------:R3:W-:Y:S01]  /*1560*/  STL [R1+0x70], R14 ;  /* 0x0000700e01007387 */ /* 0x0007e20000100800 */
[----:B------:R-:W-:-:S03]  /*1570*/  IADD3 R185, R184, 0x2000, RZ ;  /* 0x00002000b8b97810 */ /* 0x000fc60007ffe0ff */
[----:B------:R-:W-:Y:S01]  /*1580*/  STL [R1], R7 ;  /* 0x0000000701007387 */ /* 0x000fe20000100800 */
[----:B-1----:R-:W-:-:S03]  /*1590*/  SHF.R.S32.HI R12, RZ, 0x1f, R12 ;  /* 0x0000001fff0c7819 */ /* 0x002fc6000001140c */
[----:B------:R1:W-:Y:S04]  /*15a0*/  STL [R1+0x6c], R6 ;  /* 0x00006c0601007387 */ /* 0x0003e80000100800 */
[----:B------:R-:W-:Y:S01]  /*15b0*/  STL [R1+0x68], R16 ;  /* 0x0000681001007387 */ /* 0x000fe20000100800 */
[----:B--2---:R-:W-:Y:S02]  /*15c0*/  SHF.R.S32.HI R9, RZ, 0x1f, R9 ;  /* 0x0000001fff097819 */ /* 0x004fe40000011409 */
[----:B---3--:R-:W-:-:S05]  /*15d0*/  SHF.R.S32.HI R14, RZ, 0x1f, R15 ;  /* 0x0000001fff0e7819 */ /* 0x008fca000001140f */
[----:B------:R-:W-:Y:S01]  /*15e0*/  STL [R1+0x64], R14 ;  /* 0x0000640e01007387 */ /* 0x000fe20000100800 */
[----:B-1----:R-:W-:-:S05]  /*15f0*/  SHF.R.S32.HI R6, RZ, 0x1f, R13 ;  /* 0x0000001fff067819 */ /* 0x002fca000001140d */
        /* <DEDUP_REMOVED lines=14> */
.L_x_1545:
[----:B------:R-:W-:-:S04]  /*16e0*/  IMAD.MOV.U32 R11, RZ, RZ, 0x4 ;  /* 0x00000004ff0b7424 */ /* 0x000fc800078e00ff */
[----:B------:R-:W-:-:S05]  /*16f0*/  IMAD.WIDE R2, R235, R11, c[0x0][0x588] ;  /* 0x00016200eb027625 */ /* 0x000fca00078e020b */
[----:B------:R-:W2:Y:S01]  /*1700*/  LDG.E R230, [R2.64] ;  /* 0x0000000602e67981 */ /* 0x000ea2000c1e1900 */
[----:B------:R-:W-:Y:S01]  /*1710*/  ISETP.NE.U32.AND P0, PT, RZ, c[0x0][0x370], PT ;  /* 0x0000dc00ff007a0c */ /* 0x000fe20003f05070 */
[----:B------:R-:W-:Y:S01]  /*1720*/  CS2R R8, SRZ ;  /* 0x0000000000087805 */ /* 0x000fe2000001ff00 */
[----:B------:R-:W-:Y:S02]  /*1730*/  ISETP.NE.U32.AND P3, PT, RZ, c[0x0][0x360], PT ;  /* 0x0000d800ff007a0c */ /* 0x000fe40003f65070 */
[----:B------:R-:W-:Y:S02]  /*1740*/  ISETP.NE.AND.EX P1, PT, RZ, c[0x0][0x374], PT, P0 ;  /* 0x0000dd00ff007a0c */ /* 0x000fe40003f25300 */
[----:B------:R-:W-:Y:S02]  /*1750*/  ISETP.NE.AND.EX P3, PT, RZ, c[0x0][0x364], PT, P3 ;  /* 0x0000d900ff007a0c */ /* 0x000fe40003f65330 */
[----:B------:R-:W-:Y:S02]  /*1760*/  ISETP.NE.U32.AND P4, PT, RZ, c[0x0][0x348], PT ;  /* 0x0000d200ff007a0c */ /* 0x000fe40003f85070 */
[----:B------:R-:W-:-:S02]  /*1770*/  ISETP.NE.U32.AND P2, PT, RZ, c[0x0][0x350], PT ;  /* 0x0000d400ff007a0c */ /* 0x000fc40003f45070 */
[----:B------:R-:W-:Y:S02]  /*1780*/  ISETP.NE.AND.EX P4, PT, RZ, c[0x0][0x34c], PT, P4 ;  /* 0x0000d300ff007a0c */ /* 0x000fe40003f85340 */
[----:B------:R-:W-:Y:S01]  /*1790*/  ISETP.NE.AND.EX P5, PT, RZ, c[0x0][0x354], PT, P2 ;  /* 0x0000d500ff007a0c */ /* 0x000fe20003fa5320 */
[----:B------:R-:W-:Y:S01]  /*17a0*/  IMAD.MOV.U32 R12, RZ, RZ, RZ ;  /* 0x000000ffff0c7224 */ /* 0x000fe200078e00ff */
[----:B--2---:R-:W-:Y:S02]  /*17b0*/  SHF.R.S32.HI R238, RZ, 0x1f, R230 ;  /* 0x0000001fffee7819 */ /* 0x004fe400000114e6 */
[----:B------:R-:W-:-:S04]  /*17c0*/  @P1 LEA R2, P0, R230, c[0x0][0x370], 0x2 ;  /* 0x0000dc00e6021a11 */ /* 0x000fc800078010ff */
[C-C-:B------:R-:W-:Y:S02]  /*17d0*/  @P1 LEA.HI.X R3, R230.reuse, c[0x0][0x374], R238.reuse, 0x2, P0 ;  /* 0x0000dd00e6031a11 */ /* 0x140fe400000f14ee */
[C---:B------:R-:W-:Y:S02]  /*17e0*/  @P3 LEA R6, P0, R230.reuse, c[0x0][0x360], 0x2 ;  /* 0x0000d800e6063a11 */ /* 0x040fe400078010ff */
[C---:B------:R-:W-:Y:S01]  /*17f0*/  LEA R4, P2, R230.reuse, c[0x0][0x348], 0x2 ;  /* 0x0000d200e6047a11 */ /* 0x040fe200078410ff */
[----:B------:R2:W5:Y:S01]  /*1800*/  @P1 LDG.E R8, [R2.64] ;  /* 0x0000000602081981 */ /* 0x000562000c1e1900 */
[C-C-:B------:R-:W-:Y:S02]  /*1810*/  @P3 LEA.HI.X R7, R230.reuse, c[0x0][0x364], R238.reuse, 0x2, P0 ;  /* 0x0000d900e6073a11 */ /* 0x140fe400000f14ee */
[C---:B------:R-:W-:Y:S01]  /*1820*/  LEA.HI.X R5, R230.reuse, c[0x0][0x34c], R238, 0x2, P2 ;  /* 0x0000d300e6057a11 */ /* 0x040fe200010f14ee */
[----:B------:R-:W-:Y:S01]  /*1830*/  YIELD ;  /* 0x0000000000007946 */ /* 0x000fe20003800000 */
[----:B------:R-:W-:Y:S01]  /*1840*/  P2R R13, PR, RZ, 0x20 ;  /* 0x00000020ff0d7803 */ /* 0x000fe20000000000 */
[----:B------:R3:W5:Y:S04]  /*1850*/  @P3 LDG.E R18, [R6.64] ;  /* 0x0000000606123981 */ /* 0x000768000c1e1900 */
[----:B------:R3:W5:Y:S01]  /*1860*/  @P4 LDG.E R12, [R4.64] ;  /* 0x00000006040c4981 */ /* 0x000762000c1e1900 */
[----:B--2---:R-:W-:-:S04]  /*1870*/  LEA R2, P1, R230, c[0x0][0x350], 0x2 ;  /* 0x0000d400e6027a11 */ /* 0x004fc800078210ff */
[----:B------:R-:W-:-:S05]  /*1880*/  LEA.HI.X R3, R230, c[0x0][0x354], R238, 0x2, P1 ;  /* 0x0000d500e6037a11 */ /* 0x000fca00008f14ee */
[----:B------:R3:W5:Y:S01]  /*1890*/  @P5 LDG.E R9, [R2.64] ;  /* 0x0000000602095981 */ /* 0x000762000c1e1900 */
[----:B------:R-:W-:Y:S01]  /*18a0*/  LOP3.LUT R236, R234, 0xffff, RZ, 0xc0, !PT ;  /* 0x0000ffffeaec7812 */ /* 0x000fe200078ec0ff */
[----:B------:R-:W-:Y:S05]  /*18b0*/  @P3 BRA `(.L_x_1456) ;  /* 0x0000005000003947 */ /* 0x000fea0003800000 */
[----:B-----5:R-:W-:Y:S01]  /*18c0*/  MOV R18, c[0x0][0x168] ;  /* 0x00005a0000127a02 */ /* 0x020fe20000000f00 */
[----:B------:R-:W-:Y:S05]  /*18d0*/  @!P4 BRA `(.L_x_1456) ;  /* 0x000000300000c947 */ /* 0x000fea0003800000 */
[----:B---3--:R-:W2:Y:S04]  /*18e0*/  LDG.E R6, [R4.64] ;  /* 0x0000000604067981 */ /* 0x008ea8000c1e1900 */
[----:B-1----:R-:W2:Y:S02]  /*18f0*/  LDG.E R0, [R4.64+0x4] ;  /* 0x0000040604007981 */ /* 0x002ea4000c1e1900 */
[----:B--2---:R-:W-:Y:S02]  /*1900*/  IADD3 R18, -R6, R0, RZ ;  /* 0x0000000006127210 */ /* 0x004fe40007ffe1ff */
.L_x_1456:
[----:B------:R-:W-:-:S04]  /*1910*/  ISETP.NE.U32.AND P0, PT, RZ, c[0x0][0x368], PT ;  /* 0x0000da00ff007a0c */ /* 0x000fc80003f05070 */
[----:B------:R-:W-:-:S13]  /*1920*/  ISETP.NE.AND.EX P0, PT, RZ, c[0x0][0x36c], PT, P0 ;  /* 0x0000db00ff007a0c */ /* 0x000fda0003f05300 */
[----:B------:R-:W-:Y:S05]  /*1930*/  @!P0 BRA `(.L_x_1457) ;  /* 0x0000004000008947 */ /* 0x000fea0003800000 */
[----:B---3--:R-:W-:-:S04]  /*1940*/  LEA R2, P0, R230, c[0x0][0x368], 0x2 ;  /* 0x0000da00e6027a11 */ /* 0x008fc800078010ff */
[----:B------:R-:W-:-:S05]  /*1950*/  LEA.HI.X R3, R230, c[0x0][0x36c], R238, 0x2, P0 ;  /* 0x0000db00e6037a11 */ /* 0x000fca00000f14ee */
[----:B-1----:R1:W5:Y:S01]  /*1960*/  LDG.E R0, [R2.64] ;  /* 0x0000000602007981 */ /* 0x002362000c1e1900 */
[----:B------:R-:W-:Y:S05]  /*1970*/  BRA `(.L_x_1458) ;  /* 0x0000005000007947 */ /* 0x000fea0003800000 */
.L_x_1457:
[----:B-1----:R-:W-:Y:S01]  /*1980*/  MOV R0, c[0x0][0x1d0] ;  /* 0x0000740000007a02 */ /* 0x002fe20000000f00 */
[----:B------:R-:W-:Y:S05]  /*1990*/  @!P5 BRA `(.L_x_1458) ;  /* 0x000000300000d947 */ /* 0x000fea0003800000 */
[----:B---3--:R-:W2:Y:S04]  /*19a0*/  LDG.E R4, [R2.64] ;  /* 0x0000000602047981 */ /* 0x008ea8000c1e1900 */
[----:B------:R-:W2:Y:S02]  /*19b0*/  LDG.E R0, [R2.64+0x4] ;  /* 0x0000040602007981 */ /* 0x000ea4000c1e1900 */
[----:B--2---:R-:W-:-:S04]  /*19c0*/  IADD3 R0, -R4, R0, RZ ;  /* 0x0000000004007210 */ /* 0x004fc80007ffe1ff */
.L_x_1458:
[----:B-1-3--:R-:W-:Y:S01]  /*19d0*/  LOP3.LUT R2, R234, 0xff000000, RZ, 0xc0, !PT ;  /* 0xff000000ea027812 */ /* 0x00afe200078ec0ff */
        /* <DEDUP_REMOVED lines=14> */
[----:B------:R-:W-:-:S02]  /*1ac0*/  IMAD.MOV.U32 R2, RZ, RZ, RZ ;  /* 0x000000ffff027224 */ /* 0x000fc400078e00ff */
        /* <DEDUP_REMOVED lines=31> */
.L_x_1460:
[----:B------:R-:W-:Y:S05]  /*1cc0*/  BSYNC B0 ;  /* 0x0000000000007941 */ /* 0x000fea0003800000 */
.L_x_1459:
        /* <DEDUP_REMOVED lines=56> */
[----:B------:R-:W-:Y:S01]  /*2050*/  ISETP.NE.U32.AND P1, PT, RZ, c[0x0][0x340], PT ;  /* 0x0000d000ff007a0c */ /* 0x000fe20003f25070 */
[----:B------:R-:W2:Y:S03]  /*2060*/  S2R R5, SR_TID.X ;  /* 0x0000000000057919 */ /* 0x000ea60000002100 */
[----:B------:R-:W-:-:S13]  /*2070*/  ISETP.NE.AND.EX P1, PT, RZ, c[0x0][0x344], PT, P1 ;  /* 0x0000d100ff007a0c */ /* 0x000fda0003f25310 */
[----:B------:R-:W-:-:S05]  /*2080*/  @P1 IMAD.WIDE R2, R230, R11, c[0x0][0x340] ;  /* 0x0000d000e6021625 */ /* 0x000fca00078e020b */
[----:B------:R3:W4:Y:S01]  /*2090*/  @P1 LDG.E R16, [R2.64] ;  /* 0x0000000602101981 */ /* 0x000722000c1e1900 */
[----:B------:R-:W-:Y:S02]  /*20a0*/  ISETP.GE.AND P2, PT, R226, c[0x0][0x1d4], PT ;  /* 0x00007500e2007a0c */ /* 0x000fe40003f46270 */
[----:B--2---:R-:W-:Y:S02]  /*20b0*/  SHF.R.S32.HI R4, RZ, 0x1f, R5 ;  /* 0x0000001fff047819 */ /* 0x004fe40000011405 */
[----:B------:R-:W-:Y:S02]  /*20c0*/  SHF.R.S32.HI R0, RZ, 0x1f, R12 ;  /* 0x0000001fff007819 */ /* 0x000fe4000001140c */
[----:B------:R-:W-:Y:S02]  /*20d0*/  LEA.HI R4, R4, R5, RZ, 0x2 ;  /* 0x0000000504047211 */ /* 0x000fe400078f10ff */
[----:B------:R-:W-:Y:S01]  /*20e0*/  ISETP.GE.AND P6, PT, R225, c[0x0][0x1d4], PT ;  /* 0x00007500e1007a0c */ /* 0x000fe20003fc6270 */
[----:B------:R-:W-:Y:S01]  /*20f0*/  IMAD R0, R0, c[0x0][0x178], RZ ;  /* 0x00005e0000007a24 */ /* 0x000fe200078e02ff */
[----:B------:R-:W-:-:S02]  /*2100*/  LOP3.LUT R4, R4, 0xfffffffc, RZ, 0xc0, !PT ;  /* 0xfffffffc04047812 */ /* 0x000fc400078ec0ff */
[----:B------:R-:W-:Y:S02]  /*2110*/  LOP3.LUT R237, R237, 0xfffffffe, RZ, 0xc0, !PT ;  /* 0xfffffffeeded7812 */ /* 0x000fe400078ec0ff */
[----:B------:R-:W-:Y:S01]  /*2120*/  SEL R8, RZ, 0x1, P2 ;  /* 0x00000001ff087807 */ /* 0x000fe20001000000 */
[----:B------:R-:W-:Y:S01]  /*2130*/  IMAD.IADD R4, R5, 0x1, -R4 ;  /* 0x0000000105047824 */ /* 0x000fe200078e0a04 */
[----:B------:R-:W-:Y:S02]  /*2140*/  SEL R5, RZ, 0xffffffff, P6 ;  /* 0xffffffffff057807 */ /* 0x000fe40003000000 */
[----:B------:R-:W-:Y:S02]  /*2150*/  @P2 LOP3.LUT R237, R237, 0x1, RZ, 0xfc, !PT ;  /* 0x00000001eded2812 */ /* 0x000fe400078efcff */
[----:B------:R-:W-:Y:S01]  /*2160*/  ISETP.NE.AND P2, PT, R13, RZ, PT ;  /* 0x000000ff0d00720c */ /* 0x000fe20003f45270 */
[----:B------:R-:W-:Y:S01]  /*2170*/  IMAD.SHL.U32 R6, R5, 0x2, RZ ;  /* 0x0000000205067824 */ /* 0x000fe200078e00ff */
[----:B------:R-:W-:-:S02]  /*2180*/  ISETP.GE.AND P5, PT, R228, c[0x0][0x1d4], PT ;  /* 0x00007500e4007a0c */ /* 0x000fc40003fa6270 */
[----:B---3--:R-:W-:Y:S02]  /*2190*/  MOV R2, c[0x0][0x2c4] ;  /* 0x0000b10000027a02 */ /* 0x008fe40000000f00 */
[----:B------:R-:W-:Y:S02]  /*21a0*/  LOP3.LUT R13, R6, 0x2, R8, 0xe2, !PT ;  /* 0x00000002060d7812 */ /* 0x000fe400078ee208 */
[----:B------:R-:W-:Y:S01]  /*21b0*/  ISETP.NE.AND P0, PT, R2, 0x1, PT ;  /* 0x000000010200780c */ /* 0x000fe20003f05270 */
[----:B------:R-:W-:Y:S01]  /*21c0*/  IMAD R2, R4, 0x20, R229 ;  /* 0x0000002004027824 */ /* 0x000fe200078e02e5 */
[----:B------:R-:W-:Y:S01]  /*21d0*/  SHF.R.S32.HI R6, RZ, 0x1f, R14 ;  /* 0x0000001fff067819 */ /* 0x000fe2000001140e */
[----:B------:R-:W-:Y:S01]  /*21e0*/  IMAD R4, R12, c[0x0][0x17c], R0 ;  /* 0x00005f000c047a24 */ /* 0x000fe200078e0200 */
[----:B------:R-:W-:Y:S02]  /*21f0*/  SEL R10, R230, RZ, !P4 ;  /* 0x000000ffe60a7207 */ /* 0x000fe40006000000 */
[----:B------:R-:W-:Y:S01]  /*2200*/  LEA R11, R233, R2, 0x7 ;  /* 0x00000002e90b7211 */ /* 0x000fe200078e38ff */
[----:B------:R-:W-:Y:S01]  /*2210*/  IMAD.WIDE.U32 R2, R12, c[0x0][0x178], RZ ;  /* 0x00005e000c027a25 */ /* 0x000fe200078e00ff */
[----:B------:R-:W-:-:S02]  /*2220*/  SEL R12, RZ, 0x4, P5 ;  /* 0x00000004ff0c7807 */ /* 0x000fc40002800000 */
[----:B------:R-:W-:Y:S01]  /*2230*/  MOV R0, R11 ;  /* 0x0000000b00007202 */ /* 0x000fe20000000f00 */
[----:B------:R-:W-:Y:S01]  /*2240*/  IMAD.IADD R5, R3, 0x1, R4 ;  /* 0x0000000103057824 */ /* 0x000fe200078e0204 */
[----:B------:R-:W-:Y:S01]  /*2250*/  MOV R4, R2 ;  /* 0x0000000200047202 */ /* 0x000fe20000000f00 */
[----:B------:R-:W-:Y:S01]  /*2260*/  @P0 IMAD.HI.U32 R7, R11, c[0x0][0x2c8], RZ ;  /* 0x0000b2000b070a27 */ /* 0x000fe200078e00ff */
[----:B------:R-:W-:Y:S02]  /*2270*/  SEL R3, R238, RZ, !P4 ;  /* 0x000000ffee037207 */ /* 0x000fe40006000000 */
[----:B------:R-:W-:Y:S01]  /*2280*/  LOP3.LUT R48, R13, R12, RZ, 0xfc, !PT ;  /* 0x0000000c0d307212 */ /* 0x000fe200078efcff */
[C---:B------:R-:W-:Y:S01]  /*2290*/  IMAD.WIDE.U32 R4, R236.reuse, c[0x0][0x1b8], R4 ;  /* 0x00006e00ec047a25 */ /* 0x040fe200078e0004 */
[----:B------:R-:W-:Y:S02]  /*22a0*/  @P0 SHF.R.U32.HI R0, RZ, c[0x0][0x2cc], R7 ;  /* 0x0000b300ff000a19 */ /* 0x000fe40000011607 */
[----:B------:R-:W-:Y:S01]  /*22b0*/  IADD3 R2, P0, R229, R14, RZ ;  /* 0x0000000ee5027210 */ /* 0x000fe20007f1e0ff */
[----:B------:R-:W-:Y:S01]  /*22c0*/  IMAD R17, R3, c[0x0][0x1c0], RZ ;  /* 0x0000700003117a24 */ /* 0x000fe200078e02ff */
[----:B------:R-:W-:Y:S01]  /*22d0*/  ISETP.GE.AND P3, PT, R225, c[0x0][0x198], PT ;  /* 0x00006600e1007a0c */ /* 0x000fe20003f66270 */
[----:B------:R-:W-:Y:S01]  /*22e0*/  IMAD R3, R236, c[0x0][0x1bc], R5 ;  /* 0x00006f00ec037a24 */ /* 0x000fe200078e0205 */
[----:B------:R-:W-:Y:S01]  /*22f0*/  LEA.HI.X.SX32 R8, R229, R6, 0x1, P0 ;  /* 0x00000006e5087211 */ /* 0x000fe200000f0eff */
[----:B------:R-:W-:Y:S01]  /*2300*/  IMAD.WIDE.U32 R6, R2, c[0x0][0x1e0], R226 ;  /* 0x0000780002067a25 */ /* 0x000fe200078e00e2 */
[----:B------:R-:W-:-:S02]  /*2310*/  ISETP.GE.AND P4, PT, R228, c[0x0][0x198], PT ;  /* 0x00006600e4007a0c */ /* 0x000fc40003f86270 */
[----:B------:R-:W-:Y:S01]  /*2320*/  IADD3 R72, R217, -0x1, RZ ;  /* 0xffffffffd9487810 */ /* 0x000fe20007ffe0ff */
[C---:B-1----:R-:W-:Y:S02]  /*2330*/  IMAD R15, R8.reuse, c[0x0][0x1e0], RZ ;  /* 0x00007800080f7a24 */ /* 0x042fe400078e02ff */
[----:B------:R-:W-:Y:S02]  /*2340*/  IMAD R14, R8, c[0x0][0x208], RZ ;  /* 0x00008200080e7a24 */ /* 0x000fe400078e02ff */
[----:B------:R-:W-:-:S04]  /*2350*/  IMAD.WIDE.U32 R8, R2, c[0x0][0x208], R226 ;  /* 0x0000820002087a25 */ /* 0x000fc800078e00e2 */
[C---:B------:R-:W-:Y:S02]  /*2360*/  IMAD R15, R2.reuse, c[0x0][0x1e4], R15 ;  /* 0x00007900020f7a24 */ /* 0x040fe400078e020f */
[----:B------:R-:W-:Y:S02]  /*2370*/  IMAD R5, R2, c[0x0][0x20c], R14 ;  /* 0x0000830002057a24 */ /* 0x000fe400078e020e */
[----:B------:R-:W-:Y:S01]  /*2380*/  IMAD.MOV.U32 R2, RZ, RZ, R4 ;  /* 0x000000ffff027224 */ /* 0x000fe200078e0004 */
[----:B------:R-:W-:Y:S01]  /*2390*/  IADD3 R4, -R0, RZ, RZ ;  /* 0x000000ff00047210 */ /* 0x000fe20007ffe1ff */
[C---:B------:R-:W-:Y:S01]  /*23a0*/  IMAD R12, R10.reuse, c[0x0][0x1c4], R17 ;  /* 0x000071000a0c7a24 */ /* 0x040fe200078e0211 */
[----:B------:R-:W-:Y:S01]  /*23b0*/  IADD3 R5, R9, R5, RZ ;  /* 0x0000000509057210 */ /* 0x000fe20007ffe0ff */
[----:B------:R-:W-:Y:S01]  /*23c0*/  IMAD.WIDE.U32 R2, R10, c[0x0][0x1c0], R2 ;  /* 0x000070000a027a25 */ /* 0x000fe200078e0002 */
[----:B------:R-:W-:-:S03]  /*23d0*/  SHF.R.S32.HI R10, RZ, 0x1f, R0 ;  /* 0x0000001fff0a7819 */ /* 0x000fc60000011400 */
[----:B------:R-:W-:Y:S01]  /*23e0*/  IMAD R9, R4, c[0x0][0x2c4], R11 ;  /* 0x0000b10004097a24 */ /* 0x000fe200078e020b */
[----:B------:R-:W-:Y:S01]  /*23f0*/  MOV R4, R8 ;  /* 0x0000000800047202 */ /* 0x000fe20000000f00 */
[----:B------:R-:W-:Y:S02]  /*2400*/  IMAD.IADD R3, R3, 0x1, R12 ;  /* 0x0000000103037824 */ /* 0x000fe400078e020c */
[----:B------:R-:W-:Y:S01]  /*2410*/  IMAD R8, R10, c[0x0][0x1b0], RZ ;  /* 0x00006c000a087a24 */ /* 0x000fe200078e02ff */
[----:B------:R-:W-:Y:S01]  /*2420*/  SHF.R.S32.HI R10, RZ, 0x1f, R9 ;  /* 0x0000001fff0a7819 */ /* 0x000fe20000011409 */
[----:B------:R-:W-:-:S04]  /*2430*/  IMAD.WIDE.U32 R2, R0, c[0x0][0x1b0], R2 ;  /* 0x00006c0000027a25 */ /* 0x000fc800078e0002 */
[----:B------:R-:W-:Y:S02]  /*2440*/  IMAD R8, R0, c[0x0][0x1b4], R8 ;  /* 0x00006d0000087a24 */ /* 0x000fe400078e0208 */
[----:B------:R-:W-:Y:S02]  /*2450*/  IMAD.IADD R7, R7, 0x1, R15 ;  /* 0x0000000107077824 */ /* 0x000fe400078e020f */
[----:B------:R-:W-:Y:S02]  /*2460*/  IMAD.IADD R3, R3, 0x1, R8 ;  /* 0x0000000103037824 */ /* 0x000fe400078e0208 */
[----:B------:R-:W-:Y:S02]  /*2470*/  IMAD R10, R10, c[0x0][0x1a8], RZ ;  /* 0x00006a000a0a7a24 */ /* 0x000fe400078e02ff */
[----:B------:R-:W-:-:S04]  /*2480*/  IMAD.WIDE.U32 R6, R236, c[0x0][0x1e8], R6 ;  /* 0x00007a00ec067a25 */ /* 0x000fc800078e0006 */
[----:B------:R-:W-:-:S04]  /*2490*/  IMAD.WIDE.U32 R4, R236, c[0x0][0x210], R4 ;  /* 0x00008400ec047a25 */ /* 0x000fc800078e0004 */
[C---:B------:R-:W-:Y:S02]  /*24a0*/  IMAD R10, R9.reuse, c[0x0][0x1ac], R10 ;  /* 0x00006b00090a7a24 */ /* 0x040fe400078e020a */
[----:B------:R-:W-:-:S04]  /*24b0*/  IMAD.WIDE.U32 R2, R9, c[0x0][0x1a8], R2 ;  /* 0x00006a0009027a25 */ /* 0x000fc800078e0002 */
[C---:B------:R-:W-:Y:S01]  /*24c0*/  IMAD R7, R236.reuse, c[0x0][0x1ec], R7 ;  /* 0x00007b00ec077a24 */ /* 0x040fe200078e0207 */
[----:B------:R-:W-:Y:S01]  /*24d0*/  IADD3 R3, R3, R10, RZ ;  /* 0x0000000a03037210 */ /* 0x000fe20007ffe0ff */
[----:B------:R-:W-:Y:S01]  /*24e0*/  IMAD R5, R236, c[0x0][0x214], R5 ;  /* 0x00008500ec057a24 */ /* 0x000fe200078e0205 */
[----:B------:R-:W-:-:S04]  /*24f0*/  LEA R12, P0, R2, c[0x0][0x160], 0x1 ;  /* 0x00005800020c7a11 */ /* 0x000fc800078008ff */
[----:B------:R-:W-:Y:S02]  /*2500*/  LEA.HI.X R10, R2, c[0x0][0x164], R3, 0x1, P0 ;  /* 0x00005900020a7a11 */ /* 0x000fe400000f0c03 */
[----:B----4-:R-:W-:Y:S01]  /*2510*/  @P1 SHF.R.S32.HI R0, RZ, 0x1f, R16 ;  /* 0x0000001fff001819 */ /* 0x010fe20000011410 */
[----:B------:R-:W-:Y:S01]  /*2520*/  @!P1 IMAD.MOV.U32 R16, RZ, RZ, R230 ;  /* 0x000000ffff109224 */ /* 0x000fe200078e00e6 */
[----:B------:R-:W-:Y:S02]  /*2530*/  @!P1 MOV R0, R238 ;  /* 0x000000ee00009202 */ /* 0x000fe40000000f00 */
[----:B------:R-:W-:Y:S02]  /*2540*/  ISETP.GE.AND P1, PT, R226, c[0x0][0x198], PT ;  /* 0x00006600e2007a0c */ /* 0x000fe40003f26270 */
[----:B------:R-:W-:Y:S02]  /*2550*/  SEL R8, R0, RZ, !P2 ;  /* 0x000000ff00087207 */ /* 0x000fe40005000000 */
[----:B------:R-:W-:-:S03]  /*2560*/  SEL R0, R16, RZ, !P2 ;  /* 0x000000ff10007207 */ /* 0x000fc60005000000 */
[C---:B------:R-:W-:Y:S02]  /*2570*/  IMAD R9, R8.reuse, c[0x0][0x1f0], RZ ;  /* 0x00007c0008097a24 */ /* 0x040fe400078e02ff */
[----:B------:R-:W-:Y:S02]  /*2580*/  IMAD R8, R8, c[0x0][0x218], RZ ;  /* 0x0000860008087a24 */ /* 0x000fe400078e02ff */
[C---:B------:R-:W-:Y:S02]  /*2590*/  IMAD R11, R0.reuse, c[0x0][0x1f4], R9 ;  /* 0x00007d00000b7a24 */ /* 0x040fe400078e0209 */
[----:B------:R-:W-:-:S04]  /*25a0*/  IMAD.WIDE.U32 R220, R0, c[0x0][0x1f0], R6 ;  /* 0x00007c0000dc7a25 */ /* 0x000fc800078e0006 */
[C---:B------:R-:W-:Y:S01]  /*25b0*/  IMAD R8, R0.reuse, c[0x0][0x21c], R8 ;  /* 0x0000870000087a24 */ /* 0x040fe200078e0208 */
[----:B------:R-:W-:Y:S01]  /*25c0*/  IADD3 R219, R221, R11, RZ ;  /* 0x0000000bdddb7210 */ /* 0x000fe20007ffe0ff */
[----:B------:R-:W-:-:S04]  /*25d0*/  IMAD.WIDE.U32 R222, R0, c[0x0][0x218], R4 ;  /* 0x0000860000de7a25 */ /* 0x000fc800078e0004 */
[----:B------:R-:W-:Y:S02]  /*25e0*/  IMAD R9, R233, 0x80, R229 ;  /* 0x00000080e9097824 */ /* 0x000fe400078e02e5 */
[----:B------:R-:W-:Y:S01]  /*25f0*/  IMAD.IADD R224, R223, 0x1, R8 ;  /* 0x00000001dfe07824 */ /* 0x000fe200078e0208 */
[----:B------:R-:W-:Y:S05]  /*2600*/  BRA.DIV ~URZ, `(.L_x_1462) ;  /* 0x0000a8f27f007947 */ /* 0x000fea000b800000 */
[----:B------:R1:W2:Y:S02]  /*2610*/  SHFL.IDX PT, R8, R10, RZ, 0x1c1f ;  /* 0x001c1fff0a087589 */ /* 0x0002a400000e0000 */
.L_x_1550:
[----:B------:R-:W-:Y:S05]  /*2620*/  BRA.DIV ~URZ, `(.L_x_1463) ;  /* 0x0000a9427f007947 */ /* 0x000fea000b800000 */
[----:B------:R3:W4:Y:S02]  /*2630*/  SHFL.IDX PT, R0, R12, RZ, 0x1c1f ;  /* 0x001c1fff0c007589 */ /* 0x00072400000e0000 */
.L_x_1551:
[----:B------:R-:W-:Y:S01]  /*2640*/  IMAD R11, R18, c[0x0][0x2c4], RZ ;  /* 0x0000b100120b7a24 */ /* 0x000fe200078e02ff */
[----:B------:R-:W-:Y:S04]  /*2650*/  BSSY B0, `(.L_x_1464) ;  /* 0x0000013000007945 */ /* 0x000fe80003800000 */
[----:B------:R-:W-:-:S13]  /*2660*/  ISETP.GE.AND P0, PT, R9, R11, PT ;  /* 0x0000000b0900720c */ /* 0x000fda0003f06270 */
[----:B------:R-:W-:Y:S05]  /*2670*/  @P0 BRA `(.L_x_1465) ;  /* 0x0000010000000947 */ /* 0x000fea0003800000 */
[----:B------:R-:W5:Y:S04]  /*2680*/  LDL R2, [R1+0x38] ;  /* 0x0000380001027983 */ /* 0x000f680000100800 */
[----:B---3--:R-:W3:Y:S04]  /*2690*/  LDL R13, [R1+0x44] ;  /* 0x00004400010d7983 */ /* 0x008ee80000100800 */
[----:B----4-:R-:W4:Y:S01]  /*26a0*/  LDL R14, [R1+0x34] ;  /* 0x00003400010e7983 */ /* 0x010f220000100800 */
[----:B------:R-:W-:-:S04]  /*26b0*/  LEA R6, P0, R226, R0, 0x1 ;  /* 0x00000000e2067211 */ /* 0x000fc800078008ff */
[----:B--2---:R-:W-:Y:S02]  /*26c0*/  LEA.HI.X R7, R226, R8, R227, 0x1, P0 ;  /* 0x00000008e2077211 */ /* 0x004fe400000f0ce3 */
[----:B------:R-:W-:-:S04]  /*26d0*/  LEA R4, P0, R225, R0, 0x1 ;  /* 0x00000000e1047211 */ /* 0x000fc800078008ff */
[----:B-----5:R-:W-:Y:S02]  /*26e0*/  LEA.HI.X R5, R225, R8, R2, 0x1, P0 ;  /* 0x00000008e1057211 */ /* 0x020fe400000f0c02 */
[----:B------:R-:W-:Y:S01]  /*26f0*/  LEA R2, P0, R228, R0, 0x1 ;  /* 0x00000000e4027211 */ /* 0x000fe200078008ff */
        /* <DEDUP_REMOVED lines=8> */
.L_x_1465:
[----:B------:R-:W-:Y:S05]  /*2780*/  BSYNC B0 ;  /* 0x0000000000007941 */ /* 0x000fea0003800000 */
.L_x_1464:
[----:B------:R-:W-:Y:S05]  /*2790*/  BRA.DIV ~URZ, `(.L_x_1466) ;  /* 0x0000a8327f007947 */ /* 0x000fea000b800000 */
[----:B--2---:R2:W1:Y:S04]  /*27a0*/  SHFL.IDX PT, R8, R10, 0x1, 0x1c1f ;  /* 0x003c1f000a087f89 */ /* 0x00446800000e0000 */
[----:B----4-:R2:W4:Y:S02]  /*27b0*/  SHFL.IDX PT, R0, R12, 0x1, 0x1c1f ;  /* 0x003c1f000c007f89 */ /* 0x01052400000e0000 */
.L_x_1552:
[----:B------:R-:W-:Y:S01]  /*27c0*/  IADD3 R2, R9, 0x20, RZ ;  /* 0x0000002009027810 */ /* 0x000fe20007ffe0ff */
[----:B------:R-:W-:Y:S03]  /*27d0*/  BSSY B0, `(.L_x_1467) ;  /* 0x0000013000007945 */ /* 0x000fe60003800000 */
[----:B------:R-:W-:-:S13]  /*27e0*/  ISETP.GE.AND P0, PT, R2, R11, PT ;  /* 0x0000000b0200720c */ /* 0x000fda0003f06270 */
[----:B------:R-:W-:Y:S05]  /*27f0*/  @P0 BRA `(.L_x_1468) ;  /* 0x0000010000000947 */ /* 0x000fea0003800000 */
[----:B------:R-:W5:Y:S04]  /*2800*/  LDL R3, [R1+0x38] ;  /* 0x0000380001037983 */ /* 0x000f680000100800 */
[----:B--2---:R-:W2:Y:S04]  /*2810*/  LDL R13, [R1+0x44] ;  /* 0x00004400010d7983 */ /* 0x004ea80000100800 */
[----:B---3--:R-:W3:Y:S01]  /*2820*/  LDL R14, [R1+0x34] ;  /* 0x00003400010e7983 */ /* 0x008ee20000100800 */
[----:B----4-:R-:W-:-:S04]  /*2830*/  LEA R6, P0, R226, R0, 0x1 ;  /* 0x00000000e2067211 */ /* 0x010fc800078008ff */
[----:B-1----:R-:W-:Y:S02]  /*2840*/  LEA.HI.X R7, R226, R8, R227, 0x1, P0 ;  /* 0x00000008e2077211 */ /* 0x002fe400000f0ce3 */
[----:B------:R-:W-:-:S04]  /*2850*/  LEA R4, P0, R225, R0, 0x1 ;  /* 0x00000000e1047211 */ /* 0x000fc800078008ff */
[----:B-----5:R-:W-:Y:S02]  /*2860*/  LEA.HI.X R5, R225, R8, R3, 0x1, P0 ;  /* 0x00000008e1057211 */ /* 0x020fe400000f0c03 */
[----:B------:R-:W-:Y:S01]  /*2870*/  LEA R2, P0, R228, R0, 0x1 ;  /* 0x00000000e4027211 */ /* 0x000fe200078008ff */
[----:B--2---:R-:W-:-:S03]  /*2880*/  IMAD.SHL.U32 R0, R13, 0x2, RZ ;  /* 0x000000020d007824 */ /* 0x004fc600078e00ff */
[----:B---3--:R-:W-:Y:S02]  /*2890*/  LEA.HI.X R3, R228, R8, R14, 0x1, P0 ;  /* 0x00000008e4037211 */ /* 0x008fe400000f0c0e */
[----:B------:R-:W-:Y:S01]  /*28a0*/  @!PT LDS RZ, [RZ] ;  /* 0x00000000fffff984 */ /* 0x000fe20000000800 */
[----:B------:R-:W-:Y:S01]  /*28b0*/  @!PT LDS RZ, [RZ] ;  /* 0x00000000fffff984 */ /* 0x000fe20000000800 */
[----:B------:R-:W-:Y:S01]  /*28c0*/  @!PT LDS RZ, [RZ] ;  /* 0x00000000fffff984 */ /* 0x000fe20000000800 */
[----:B------:R1:W-:Y:S04]  /*28d0*/  LDGSTS.E.BYPASS.LTC128B.128 [R0+0x6880], [R6.64], !P1 ;  /* 0x0688000006007fae */ /* 0x0003e8000c901d46 */
[----:B------:R1:W-:Y:S04]  /*28e0*/  LDGSTS.E.BYPASS.LTC128B.128 [R0+0x8880], [R4.64], !P3 ;  /* 0x0888000004007fae */ /* 0x0003e8000d901d46 */
[----:B------:R1:W-:Y:S02]  /*28f0*/  LDGSTS.E.BYPASS.LTC128B.128 [R0+0xa880], [R2.64], !P4 ;  /* 0x0a88000002007fae */ /* 0x0003e4000e101d46 */
.L_x_1468:
[----:B------:R-:W-:Y:S05]  /*2900*/  BSYNC B0 ;  /* 0x0000000000007941 */ /* 0x000fea0003800000 */
.L_x_1467:
[----:B------:R-:W-:Y:S05]  /*2910*/  BRA.DIV ~URZ, `(.L_x_1469) ;  /* 0x0000a7727f007947 */ /* 0x000fea000b800000 */
[----:B-1----:R1:W2:Y:S02]  /*2920*/  SHFL.IDX PT, R8, R10, 0x2, 0x1c1f ;  /* 0x005c1f000a087f89 */ /* 0x0022a400000e0000 */
.L_x_1553:
[----:B------:R-:W-:Y:S05]  /*2930*/  BRA.DIV ~URZ, `(.L_x_1470) ;  /* 0x0000a7c27f007947 */ /* 0x000fea000b800000 */
[----:B----4-:R4:W1:Y:S02]  /*2940*/  SHFL.IDX PT, R0, R12, 0x2, 0x1c1f ;  /* 0x005c1f000c007f89 */ /* 0x01086400000e0000 */
.L_x_1554:
[----:B------:R-:W-:Y:S01]  /*2950*/  IADD3 R2, R9, 0x40, RZ ;  /* 0x0000004009027810 */ /* 0x000fe20007ffe0ff */
[----:B------:R-:W-:Y:S03]  /*2960*/  BSSY B0, `(.L_x_1471) ;  /* 0x0000013000007945 */ /* 0x000fe60003800000 */
[----:B------:R-:W-:-:S13]  /*2970*/  ISETP.GE.AND P0, PT, R2, R11, PT ;  /* 0x0000000b0200720c */ /* 0x000fda0003f06270 */
[----:B------:R-:W-:Y:S05]  /*2980*/  @P0 BRA `(.L_x_1472) ;  /* 0x0000010000000947 */ /* 0x000fea0003800000 */
[----:B------:R-:W5:Y:S04]  /*2990*/  LDL R3, [R1+0x38] ;  /* 0x0000380001037983 */ /* 0x000f680000100800 */
[----:B---3--:R-:W3:Y:S04]  /*29a0*/  LDL R13, [R1+0x44] ;  /* 0x00004400010d7983 */ /* 0x008ee80000100800 */
[----:B----4-:R-:W4:Y:S01]  /*29b0*/  LDL R14, [R1+0x34] ;  /* 0x00003400010e7983 */ /* 0x010f220000100800 */
[----:B-1----:R-:W-:-:S04]  /*29c0*/  LEA R6, P0, R226, R0, 0x1 ;  /* 0x00000000e2067211 */ /* 0x002fc800078008ff */
        /* <DEDUP_REMOVED lines=12> */
.L_x_1472:
[----:B------:R-:W-:Y:S05]  /*2a90*/  BSYNC B0 ;  /* 0x0000000000007941 */ /* 0x000fea0003800000 */
.L_x_1471:
[----:B------:R-:W-:Y:S05]  /*2aa0*/  BRA.DIV ~URZ, `(.L_x_1473) ;  /* 0x0000a6b27f007947 */ /* 0x000fea000b800000 */
[----:B--2---:R2:W3:Y:S04]  /*2ab0*/  SHFL.IDX PT, R8, R10, 0x3, 0x1c1f ;  /* 0x007c1f000a087f89 */ /* 0x0044e800000e0000 */
[----:B-1----:R2:W1:Y:S02]  /*2ac0*/  SHFL.IDX PT, R0, R12, 0x3, 0x1c1f ;  /* 0x007c1f000c007f89 */ /* 0x00246400000e0000 */
.L_x_1555:
[----:B------:R-:W5:Y:S04]  /*2ad0*/  LDL R5, [R1+0x44] ;  /* 0x0000440001057983 */ /* 0x000f680000100800 */
[----:B--2---:R-:W2:Y:S04]  /*2ae0*/  LDL R4, [R1+0x38] ;  /* 0x0000380001047983 */ /* 0x004ea80000100800 */
[----:B----4-:R-:W4:Y:S01]  /*2af0*/  LDL R13, [R1+0x34] ;  /* 0x00003400010d7983 */ /* 0x010f220000100800 */
[----:B------:R-:W-:Y:S01]  /*2b00*/  IADD3 R2, R9, 0x60, RZ ;  /* 0x0000006009027810 */ /* 0x000fe20007ffe0ff */
[----:B---3--:R-:W-:-:S02]  /*2b10*/  IMAD.MOV.U32 R12, RZ, RZ, 0x30 ;  /* 0x00000030ff0c7424 */ /* 0x008fc400078e00ff */
[----:B------:R-:W-:Y:S01]  /*2b20*/  IMAD.MOV.U32 R74, RZ, RZ, R220 ;  /* 0x000000ffff4a7224 */ /* 0x000fe200078e00dc */
[----:B------:R-:W-:Y:S01]  /*2b30*/  ISETP.GE.AND P2, PT, R2, R11, PT ;  /* 0x0000000b0200720c */ /* 0x000fe20003f46270 */
[----:B------:R-:W-:Y:S01]  /*2b40*/  IMAD R12, R217, -0x30, R12 ;  /* 0xffffffd0d90c7824 */ /* 0x000fe200078e020c */
[----:B------:R-:W-:Y:S01]  /*2b50*/  SHF.R.S32.HI R11, RZ, 0x1f, R72 ;  /* 0x0000001fff0b7819 */ /* 0x000fe20000011448 */
[----:B------:R-:W-:Y:S02]  /*2b60*/  IMAD.MOV.U32 R75, RZ, RZ, R219 ;  /* 0x000000ffff4b7224 */ /* 0x000fe400078e00db */
[----:B------:R-:W-:-:S05]  /*2b70*/  IMAD.IADD R73, R19, 0x1, R12 ;  /* 0x0000000113497824 */ /* 0x000fca00078e020c */
[----:B------:R-:W-:-:S03]  /*2b80*/  IMNMX R10, R73, 0x30, PT ;  /* 0x00000030490a7817 */ /* 0x000fc60003800200 */
[----:B-1----:R-:W-:-:S04]  /*2b90*/  @!P2 LEA R2, P0, R226, R0, 0x1 ;  /* 0x00000000e202a211 */ /* 0x002fc800078008ff */
[----:B------:R-:W-:Y:S02]  /*2ba0*/  @!P2 LEA.HI.X R3, R226, R8, R227, 0x1, P0 ;  /* 0x00000008e203a211 */ /* 0x000fe400000f0ce3 */
[----:B------:R-:W-:Y:S01]  /*2bb0*/  @!P2 LEA R6, P0, R225, R0, 0x1 ;  /* 0x00000000e106a211 */ /* 0x000fe200078008ff */
[----:B-----5:R-:W-:Y:S02]  /*2bc0*/  IMAD.SHL.U32 R193, R5, 0x2, RZ ;  /* 0x0000000205c17824 */ /* 0x020fe400078e00ff */
[----:B------:R-:W-:Y:S01]  /*2bd0*/  IMAD R5, R11, c[0x0][0x1e0], RZ ;  /* 0x000078000b057a24 */ /* 0x000fe200078e02ff */
[----:B--2---:R-:W-:Y:S02]  /*2be0*/  @!P2 LEA.HI.X R7, R225, R8, R4, 0x1, P0 ;  /* 0x00000008e107a211 */ /* 0x004fe400000f0c04 */
[----:B------:R-:W-:Y:S01]  /*2bf0*/  @!PT LDS RZ, [RZ] ;  /* 0x00000000fffff984 */ /* 0x000fe20000000800 */
[----:B------:R-:W-:Y:S01]  /*2c00*/  @!PT LDS RZ, [RZ] ;  /* 0x00000000fffff984 */ /* 0x000fe20000000800 */
[----:B------:R-:W-:Y:S01]  /*2c10*/  @!PT LDS RZ, [RZ] ;  /* 0x00000000fffff984 */ /* 0x000fe20000000800 */
[----:B------:R1:W-:Y:S01]  /*2c20*/  @!P2 LDGSTS.E.BYPASS.LTC128B.128 [R193+0x7880], [R2.64], !P1 ;  /* 0x0788000002c1afae */ /* 0x0003e2000c901d46 */
[----:B------:R-:W-:Y:S01]  /*2c30*/  @!P2 LEA R4, P0, R228, R0, 0x1 ;  /* 0x00000000e404a211 */ /* 0x000fe200078008ff */
[----:B------:R-:W-:-:S02]  /*2c40*/  IMAD.IADD R0, R10, 0x1, -R229 ;  /* 0x000000010a007824 */ /* 0x000fc400078e0ae5 */
[----:B------:R-:W-:Y:S01]  /*2c50*/  IMAD R9, R72, c[0x0][0x1e4], R5 ;  /* 0x0000790048097a24 */ /* 0x000fe200078e0205 */
[----:B----4-:R-:W-:Y:S01]  /*2c60*/  @!P2 LEA.HI.X R5, R228, R8, R13, 0x1, P0 ;  /* 0x00000008e405a211 */ /* 0x010fe200000f0c0d */
[----:B------:R2:W-:Y:S01]  /*2c70*/  @!P2 LDGSTS.E.BYPASS.LTC128B.128 [R193+0x9880], [R6.64], !P3 ;  /* 0x0988000006c1afae */ /* 0x0005e2000d901d46 */
[C---:B------:R-:W-:Y:S01]  /*2c80*/  ISETP.GE.AND P0, PT, R0.reuse, 0x21, PT ;  /* 0x000000210000780c */ /* 0x040fe20003f06270 */
[----:B------:R-:W-:Y:S01]  /*2c90*/  IMAD.MOV.U32 R8, RZ, RZ, 0x20 ;  /* 0x00000020ff087424 */ /* 0x000fe200078e00ff */
[----:B------:R-:W-:Y:S01]  /*2ca0*/  ISETP.GE.AND P1, PT, R0, 0x1, PT ;  /* 0x000000010000780c */ /* 0x000fe20003f26270 */
[----:B------:R3:W-:Y:S04]  /*2cb0*/  @!P2 LDGSTS.E.BYPASS.LTC128B.128 [R193+0xb880], [R4.64], !P4 ;  /* 0x0b88000004c1afae */ /* 0x0007e8000e101d46 */
[----:B------:R-:W0:Y:S01]  /*2cc0*/  LDGDEPBAR ;  /* 0x00000000000079af */ /* 0x000e220000000000 */
[----:B------:R-:W-:Y:S01]  /*2cd0*/  WARPSYNC 0xffffffff ;  /* 0xffffffff00007948 */ /* 0x000fe20003800000 */
[----:B------:R-:W-:Y:S02]  /*2ce0*/  BSSY B0, `(.L_x_1474) ;  /* 0x00000cf000007945 */ /* 0x000fe40003800000 */
[----:B------:R-:W-:Y:S06]  /*2cf0*/  BAR.SYNC.DEFER_BLOCKING 0x0 ;  /* 0x0000000000007b1d */ /* 0x000fec0000010000 */
[----:B------:R-:W4:Y:S01]  /*2d00*/  S2R R13, SR_TID.X ;  /* 0x00000000000d7919 */ /* 0x000f220000002100 */
[----:B-1----:R-:W-:-:S04]  /*2d10*/  IMAD.WIDE.U32 R2, R72, c[0x0][0x1e0], RZ ;  /* 0x0000780048027a25 */ /* 0x002fc800078e00ff */
[----:B------:R-:W-:Y:S02]  /*2d20*/  IMAD.IADD R0, R3, 0x1, R9 ;  /* 0x0000000103007824 */ /* 0x000fe400078e0209 */
[----:B------:R-:W-:-:S04]  /*2d30*/  IMAD.WIDE.U32 R2, R2, 0x30, R74 ;  /* 0x0000003002027825 */ /* 0x000fc800078e004a */
[----:B------:R-:W-:Y:S01]  /*2d40*/  IMAD R0, R0, 0x30, RZ ;  /* 0x0000003000007824 */ /* 0x000fe200078e02ff */
[----:B---3--:R-:W-:Y:S01]  /*2d50*/  @P1 LEA R4, P3, R2, c[0x0][0x1c8], 0x1 ;  /* 0x0000720002041a11 */ /* 0x008fe200078608ff */
[----:B--2---:R-:W-:-:S04]  /*2d60*/  IMAD.WIDE.U32 R6, R8, c[0x0][0x1e0], RZ ;  /* 0x0000780008067a25 */ /* 0x004fc800078e00ff */
[----:B------:R-:W-:Y:S02]  /*2d70*/  IMAD R5, R8, c[0x0][0x1e4], RZ ;  /* 0x0000790008057a24 */ /* 0x000fe400078e02ff */
[----:B------:R-:W-:Y:S01]  /*2d80*/  IMAD.IADD R0, R3, 0x1, R0 ;  /* 0x0000000103007824 */ /* 0x000fe200078e0200 */
[----:B------:R-:W-:Y:S02]  /*2d90*/  @P0 IADD3 R3, P2, R2, R6, RZ ;  /* 0x0000000602030210 */ /* 0x000fe40007f5e0ff */
[----:B----4-:R-:W-:Y:S02]  /*2da0*/  ISETP.GT.AND P4, PT, R13, 0x3f, PT ;  /* 0x0000003f0d00780c */ /* 0x010fe40003f84270 */
[----:B------:R-:W-:Y:S02]  /*2db0*/  @P0 IADD3.X R6, R0, R7, R5, P2, !PT ;  /* 0x0000000700060210 */ /* 0x000fe400017fe405 */
[----:B------:R-:W-:Y:S01]  /*2dc0*/  @P1 LEA.HI.X R5, R2, c[0x0][0x1cc], R0, 0x1, P3 ;  /* 0x0000730002051a11 */ /* 0x000fe200018f0c00 */
[----:B------:R-:W-:Y:S01]  /*2dd0*/  IMAD R0, R11, c[0x0][0x208], RZ ;  /* 0x000082000b007a24 */ /* 0x000fe200078e02ff */
[----:B------:R-:W-:-:S02]  /*2de0*/  LOP3.LUT P3, RZ, R237, 0x1, RZ, 0xc0, !PT ;  /* 0x00000001edff7812 */ /* 0x000fc4000786c0ff */
[----:B------:R-:W-:Y:S01]  /*2df0*/  @P0 LEA R2, P2, R3, c[0x0][0x1c8], 0x1 ;  /* 0x0000720003020a11 */ /* 0x000fe200078408ff */
[----:B------:R-:W-:-:S03]  /*2e00*/  IMAD R0, R72, c[0x0][0x20c], R0 ;  /* 0x0000830048007a24 */ /* 0x000fc600078e0200 */
[----:B------:R-:W-:Y:S01]  /*2e10*/  @P0 LEA.HI.X R3, R3, c[0x0][0x1cc], R6, 0x1, P2 ;  /* 0x0000730003030a11 */ /* 0x000fe200010f0c06 */
[----:B------:R-:W-:Y:S01]  /*2e20*/  IMAD.WIDE.U32 R6, R72, c[0x0][0x208], RZ ;  /* 0x0000820048067a25 */ /* 0x000fe200078e00ff */
[----:B------:R-:W-:-:S03]  /*2e30*/  LOP3.LUT P2, RZ, R48, 0x2, RZ, 0xc0, !PT ;  /* 0x0000000230ff7812 */ /* 0x000fc6000784c0ff */
[----:B------:R-:W-:Y:S02]  /*2e40*/  IMAD.IADD R0, R7, 0x1, R0 ;  /* 0x0000000107007824 */ /* 0x000fe400078e0200 */
[----:B------:R-:W-:Y:S01]  /*2e50*/  @!PT LDS RZ, [RZ] ;  /* 0x00000000fffff984 */ /* 0x000fe20000000800 */
[----:B------:R-:W-:Y:S01]  /*2e60*/  @!PT LDS RZ, [RZ] ;  /* 0x00000000fffff984 */ /* 0x000fe20000000800 */
[----:B------:R-:W-:Y:S01]  /*2e70*/  @!PT LDS RZ, [RZ] ;  /* 0x00000000fffff984 */ /* 0x000fe20000000800 */
[----:B------:R1:W-:Y:S02]  /*2e80*/  @P1 LDGSTS.E.BYPASS.LTC128B.128 [R193+0x3c80], [R4.64], !P3 ;  /* 0x03c8000004c11fae */ /* 0x0003e4000d901d46 */
[----:B------:R-:W-:Y:S02]  /*2e90*/  IMAD R0, R0, 0x30, RZ ;  /* 0x0000003000007824 */ /* 0x000fe400078e02ff */
[----:B------:R1:W-:Y:S04]  /*2ea0*/  @P1 LDGSTS.E.BYPASS.LTC128B.128 [R193+0x4880], [R4.64+0x40], !P6 ;  /* 0x0488004004c11fae */ /* 0x0003e8000f101d46 */
[----:B------:R1:W-:Y:S04]  /*2eb0*/  @P1 LDGSTS.E.BYPASS.LTC128B.128 [R193+0x5480], [R4.64+0x80], !P5 ;  /* 0x0548008004c11fae */ /* 0x0003e8000e901d46 */
[----:B------:R2:W-:Y:S01]  /*2ec0*/  @P0 LDGSTS.E.BYPASS.LTC128B.128 [R193+0x4480], [R2.64], !P3 ;  /* 0x0448000002c10fae */ /* 0x0005e2000d901d46 */
[----:B------:R-:W-:-:S03]  /*2ed0*/  LOP3.LUT P3, RZ, R48, 0x1, RZ, 0xc0, !PT ;  /* 0x0000000130ff7812 */ /* 0x000fc6000786c0ff */
[----:B------:R2:W-:Y:S04]  /*2ee0*/  @P0 LDGSTS.E.BYPASS.LTC128B.128 [R193+0x5080], [R2.64+0x40], !P6 ;  /* 0x0508004002c10fae */ /* 0x0005e8000f101d46 */
[----:B------:R2:W-:Y:S04]  /*2ef0*/  @P0 LDGSTS.E.BYPASS.LTC128B.128 [R193+0x5c80], [R2.64+0x80], !P5 ;  /* 0x05c8008002c10fae */ /* 0x0005e8000e901d46 */
[----:B------:R-:W0:Y:S01]  /*2f00*/  LDGDEPBAR ;  /* 0x00000000000079af */ /* 0x000e220000000000 */
[----:B--2---:R-:W-:Y:S01]  /*2f10*/  IMAD.MOV.U32 R2, RZ, RZ, R222 ;  /* 0x000000ffff027224 */ /* 0x004fe200078e00de */
[----:B------:R-:W-:-:S04]  /*2f20*/  DEPBAR.LE SB0, 0x1 ;  /* 0x000080400000791a */ /* 0x000fc80000000000 */
[----:B------:R-:W-:-:S04]  /*2f30*/  DEPBAR.LE SB0, 0x0 ;  /* 0x000080000000791a */ /* 0x000fc80000000000 */
[----:B------:R-:W-:Y:S01]  /*2f40*/  BAR.SYNC.DEFER_BLOCKING 0x0 ;  /* 0x0000000000007b1d */ /* 0x000fe20000010000 */
[----:B------:R-:W-:-:S04]  /*2f50*/  IMAD.MOV.U32 R3, RZ, RZ, R224 ;  /* 0x000000ffff037224 */ /* 0x000fc800078e00e0 */
[----:B-1----:R-:W-:-:S04]  /*2f60*/  IMAD.WIDE.U32 R4, R6, 0x30, R2 ;  /* 0x0000003006047825 */ /* 0x002fc800078e0002 */
[----:B------:R-:W-:Y:S01]  /*2f70*/  IMAD.IADD R0, R5, 0x1, R0 ;  /* 0x0000000105007824 */ /* 0x000fe200078e0200 */
[----:B------:R-:W-:Y:S01]  /*2f80*/  LEA R2, P0, R4, c[0x0][0x1f8], 0x1 ;  /* 0x00007e0004027a11 */ /* 0x000fe200078008ff */
[----:B------:R-:W-:-:S03]  /*2f90*/  @!P4 IMAD.MOV.U32 R5, RZ, RZ, c[0x0][0x208] ;  /* 0x00008200ff05c624 */ /* 0x000fc600078e00ff */
[----:B------:R-:W-:Y:S01]  /*2fa0*/  LEA.HI.X R3, R4, c[0x0][0x1fc], R0, 0x1, P0 ;  /* 0x00007f0004037a11 */ /* 0x000fe200000f0c00 */
[----:B------:R-:W-:Y:S01]  /*2fb0*/  @!P4 IMAD.MOV.U32 R4, RZ, RZ, c[0x0][0x20c] ;  /* 0x00008300ff04c624 */ /* 0x000fe200078e00ff */
[C---:B------:R-:W-:Y:S02]  /*2fc0*/  @!P4 LEA R16, P0, R5.reuse, R2, 0x6 ;  /* 0x000000020510c211 */ /* 0x040fe400078030ff */
[----:B------:R-:W-:Y:S02]  /*2fd0*/  IADD3 R0, R12, R19, -R229 ;  /* 0x000000130c007210 */ /* 0x000fe40007ffe8e5 */
[----:B------:R-:W-:Y:S02]  /*2fe0*/  @!P4 LEA.HI.X R17, R5, R3, R4, 0x6, P0 ;  /* 0x000000030511c211 */ /* 0x000fe400000f3404 */
[C---:B------:R-:W-:Y:S01]  /*2ff0*/  ISETP.LT.OR P0, PT, R0.reuse, 0x1, !P3 ;  /* 0x000000010000780c */ /* 0x040fe20005f01670 */
[----:B------:R-:W-:Y:S01]  /*3000*/  LDSM.16.M88.4 R8, [R182+0x1000] ;  /* 0x00100000b608783b */ /* 0x000fe20000000200 */
[----:B------:R-:W-:-:S03]  /*3010*/  @!P4 ISETP.LT.OR P3, PT, R0, 0x21, !P3 ;  /* 0x000000210000c80c */ /* 0x000fc60005f61670 */
[----:B------:R-:W1:Y:S04]  /*3020*/  LDSM.16.M88.4 R32, [R123] ;  /* 0x000000007b20783b */ /* 0x000e680000000200 */
[----:B------:R-:W2:Y:S04]  /*3030*/  LDSM.16.M88.4 R28, [R123+0x400] ;  /* 0x000400007b1c783b */ /* 0x000ea80000000200 */
[----:B------:R-:W3:Y:S04]  /*3040*/  LDSM.16.M88.4 R20, [R123+0x800] ;  /* 0x000800007b14783b */ /* 0x000ee80000000200 */
[----:B------:R-:W4:Y:S04]  /*3050*/  LDSM.16.M88.4 R12, [R182] ;  /* 0x00000000b60c783b */ /* 0x000f280000000200 */
[----:B------:R-:W-:Y:S04]  /*3060*/  LDSM.16.M88.4 R24, [R183] ;  /* 0x00000000b718783b */ /* 0x000fe80000000200 */
[----:B------:R-:W-:Y:S04]  /*3070*/  LDSM.16.M88.4 R4, [R183+0x1000] ;  /* 0x00100000b704783b */ /* 0x000fe80000000200 */
[----:B------:R-:W5:Y:S04]  /*3080*/  LDSM.16.M88.4 R36, [R184] ;  /* 0x00000000b824783b */ /* 0x000f680000000200 */
[----:B------:R-:W4:Y:S04]  /*3090*/  LDSM.16.M88.4 R40, [R192] ;  /* 0x00000000c028783b */ /* 0x000f280000000200 */
[----:B------:R-:W4:Y:S04]  /*30a0*/  LDSM.16.M88.4 R44, [R191] ;  /* 0x00000000bf2c783b */ /* 0x000f280000000200 */
[----:B------:R-:W-:Y:S01]  /*30b0*/  @!PT LDS RZ, [RZ] ;  /* 0x00000000fffff984 */ /* 0x000fe20000000800 */
[----:B------:R-:W-:Y:S01]  /*30c0*/  @!PT LDS RZ, [RZ] ;  /* 0x00000000fffff984 */ /* 0x000fe20000000800 */
[----:B------:R-:W-:Y:S01]  /*30d0*/  @!PT LDS RZ, [RZ] ;  /* 0x00000000fffff984 */ /* 0x000fe20000000800 */
[----:B------:R4:W-:Y:S01]  /*30e0*/  LDGSTS.E.BYPASS.LTC128B.128 [R193+0x1880], [R2.64], !P0 ;  /* 0x0188000002c17fae */ /* 0x0009e2000c101d46 */
[----:B------:R-:W-:Y:S01]  /*30f0*/  ISETP.LT.OR P0, PT, R0, 0x1, !P2 ;  /* 0x000000010000780c */ /* 0x000fe20005701670 */
[C---:B-1----:R-:W-:Y:S08]  /*3100*/  HMMA.16816.F32.BF16 R64, R8.reuse, R32, RZ ;  /* 0x000000200840723c */ /* 0x042ff000000418ff */
[----:B--2---:R-:W-:Y:S04]  /*3110*/  HMMA.16816.F32.BF16 R56, R8, R28, RZ ;  /* 0x0000001c0838723c */ /* 0x004fe800000418ff */
[----:B------:R1:W-:Y:S01]  /*3120*/  LDGSTS.E.BYPASS.LTC128B.128 [R193+0x2480], [R2.64+0x40], !P0 ;  /* 0x0248004002c17fae */ /* 0x0003e2000c101d46 */
[----:B------:R-:W-:-:S04]  /*3130*/  LOP3.LUT P0, RZ, R48, 0x4, RZ, 0xc0, !PT ;  /* 0x0000000430ff7812 */ /* 0x000fc8000780c0ff */
[C---:B------:R-:W-:Y:S01]  /*3140*/  ISETP.LT.OR P1, PT, R0.reuse, 0x1, !P0 ;  /* 0x000000010000780c */ /* 0x040fe20004721670 */
[----:B---3--:R-:W-:Y:S01]  /*3150*/  HMMA.16816.F32.BF16 R48, R8, R20, RZ ;  /* 0x000000140830723c */ /* 0x008fe200000418ff */
[----:B------:R-:W-:-:S07]  /*3160*/  @!P4 ISETP.LT.OR P0, PT, R0, 0x21, !P0 ;  /* 0x000000210000c80c */ /* 0x000fce0004701670 */
[----:B------:R-:W-:Y:S04]  /*3170*/  HMMA.16816.F32.BF16 R60, R8, R34, RZ ;  /* 0x00000022083c723c */ /* 0x000fe800000418ff */
[----:B------:R1:W-:Y:S01]  /*3180*/  LDGSTS.E.BYPASS.LTC128B.128 [R193+0x3080], [R2.64+0x80], !P1 ;  /* 0x0308008002c17fae */ /* 0x0003e2000c901d46 */
[----:B------:R-:W-:-:S03]  /*3190*/  @!P4 ISETP.LT.OR P1, PT, R0, 0x21, !P2 ;  /* 0x000000210000c80c */ /* 0x000fc60005721670 */
[C---:B------:R-:W-:Y:S01]  /*31a0*/  HMMA.16816.F32.BF16 R52, R8.reuse, R30, RZ ;  /* 0x0000001e0834723c */ /* 0x040fe200000418ff */
[----:B------:R2:W-:Y:S07]  /*31b0*/  @!P4 LDGSTS.E.BYPASS.LTC128B.128 [R193+0x2080], [R16.64], !P3 ;  /* 0x0208000010c1cfae */ /* 0x0005ee000d901d46 */
[----:B------:R-:W-:Y:S02]  /*31c0*/  HMMA.16816.F32.BF16 R8, R8, R22, RZ ;  /* 0x000000160808723c */ /* 0x000fe400000418ff */
[----:B------:R2:W-:Y:S04]  /*31d0*/  @!P4 LDGSTS.E.BYPASS.LTC128B.128 [R193+0x2c80], [R16.64+0x40], !P1 ;  /* 0x02c8004010c1cfae */ /* 0x0005e8000c901d46 */
[----:B------:R2:W-:Y:S01]  /*31e0*/  @!P4 LDGSTS.E.BYPASS.LTC128B.128 [R193+0x3880], [R16.64+0x80], !P0 ;  /* 0x0388008010c1cfae */ /* 0x0005e2000c101d46 */
[----:B------:R-:W-:Y:S01]  /*31f0*/  ISETP.GT.AND P0, PT, R72, R231, PT ;  /* 0x000000e74800720c */ /* 0x000fe20003f04270 */
[C---:B----4-:R-:W-:Y:S02]  /*3200*/  HMMA.16816.F32.BF16 R68, R12.reuse, R32, RZ ;  /* 0x000000200c44723c */ /* 0x050fe400000418ff */
[----:B------:R-:W0:Y:S06]  /*3210*/  LDGDEPBAR ;  /* 0x00000000000079af */ /* 0x000e2c0000000000 */
[C---:B------:R-:W-:Y:S01]  /*3220*/  HMMA.16816.F32.BF16 R88, R12.reuse, R34, RZ ;  /* 0x000000220c58723c */ /* 0x040fe200000418ff */
[----:B------:R-:W-:Y:S07]  /*3230*/  LDSM.16.M88.4 R32, [R123+0xc00] ;  /* 0x000c00007b20783b */ /* 0x000fee0000000200 */
[C---:B------:R-:W-:Y:S08]  /*3240*/  HMMA.16816.F32.BF16 R76, R12.reuse, R28, RZ ;  /* 0x0000001c0c4c723c */ /* 0x040ff000000418ff */
[C---:B------:R-:W-:Y:S01]  /*3250*/  HMMA.16816.F32.BF16 R84, R12.reuse, R30, RZ ;  /* 0x0000001e0c54723c */ /* 0x040fe200000418ff */
[----:B------:R-:W-:Y:S07]  /*3260*/  LDSM.16.M88.4 R28, [R123+0x1000] ;  /* 0x001000007b1c783b */ /* 0x000fee0000000200 */
[C---:B------:R-:W-:Y:S08]  /*3270*/  HMMA.16816.F32.BF16 R80, R12.reuse, R20, RZ ;  /* 0x000000140c50723c */ /* 0x040ff000000418ff */
[----:B------:R-:W-:Y:S01]  /*3280*/  HMMA.16816.F32.BF16 R96, R12, R22, RZ ;  /* 0x000000160c60723c */ /* 0x000fe200000418ff */
[----:B------:R-:W-:Y:S04]  /*3290*/  LDSM.16.M88.4 R12, [R123+0x1400] ;  /* 0x001400007b0c783b */ /* 0x000fe80000000200 */
[----:B------:R-:W-:Y:S03]  /*32a0*/  LDSM.16.M88.4 R20, [R183+0x3000] ;  /* 0x00300000b714783b */ /* 0x000fe60000000200 */
[C---:B-----5:R-:W-:Y:S08]  /*32b0*/  HMMA.16816.F32.BF16 R112, R4.reuse, R36, R64 ;  /* 0x000000240470723c */ /* 0x060ff00000041840 */
[C---:B------:R-:W-:Y:S01]  /*32c0*/  HMMA.16816.F32.BF16 R108, R4.reuse, R40, R56 ;  /* 0x00000028046c723c */ /* 0x040fe20000041838 */
[----:B------:R-:W-:Y:S07]  /*32d0*/  LDSM.16.M88.4 R56, [R188] ;  /* 0x00000000bc38783b */ /* 0x000fee0000000200 */
[C---:B------:R-:W-:Y:S01]  /*32e0*/  HMMA.16816.F32.BF16 R104, R4.reuse, R44, R48 ;  /* 0x0000002c0468723c */ /* 0x040fe20000041830 */
[----:B------:R-:W-:Y:S07]  /*32f0*/  LDSM.16.M88.4 R48, [R189] ;  /* 0x00000000bd30783b */ /* 0x000fee0000000200 */
[C---:B------:R-:W-:Y:S08]  /*3300*/  HMMA.16816.F32.BF16 R100, R4.reuse, R38, R60 ;  /* 0x000000260464723c */ /* 0x040ff0000004183c */
[C---:B------:R-:W-:Y:S01]  /*3310*/  HMMA.16816.F32.BF16 R92, R4.reuse, R42, R52 ;  /* 0x0000002a045c723c */ /* 0x040fe20000041834 */
[----:B------:R-:W-:Y:S07]  /*3320*/  LDSM.16.M88.4 R52, [R190] ;  /* 0x00000000be34783b */ /* 0x000fee0000000200 */
[----:B------:R-:W-:Y:S01]  /*3330*/  HMMA.16816.F32.BF16 R64, R4, R46, R8 ;  /* 0x0000002e0440723c */ /* 0x000fe20000041808 */
[----:B------:R-:W3:Y:S04]  /*3340*/  LDSM.16.M88.4 R4, [R182+0x3000] ;  /* 0x00300000b604783b */ /* 0x000ee80000000200 */
[----:B------:R-:W4:Y:S03]  /*3350*/  LDSM.16.M88.4 R8, [R182+0x2000] ;  /* 0x00200000b608783b */ /* 0x000f260000000200 */
[C---:B------:R-:W-:Y:S08]  /*3360*/  HMMA.16816.F32.BF16 R68, R24.reuse, R36, R68 ;  /* 0x000000241844723c */ /* 0x040ff00000041844 */
[C---:B------:R-:W-:Y:S08]  /*3370*/  HMMA.16816.F32.BF16 R36, R24.reuse, R38, R88 ;  /* 0x000000261824723c */ /* 0x040ff00000041858 */
[C---:B--2---:R-:W-:Y:S08]  /*3380*/  HMMA.16816.F32.BF16 R16, R24.reuse, R40, R76 ;  /* 0x000000281810723c */ /* 0x044ff0000004184c */
[C---:B------:R-:W-:Y:S08]  /*3390*/  HMMA.16816.F32.BF16 R60, R24.reuse, R44, R80 ;  /* 0x0000002c183c723c */ /* 0x040ff00000041850 */
[C---:B------:R-:W-:Y:S08]  /*33a0*/  HMMA.16816.F32.BF16 R40, R24.reuse, R42, R84 ;  /* 0x0000002a1828723c */ /* 0x040ff00000041854 */
[----:B------:R-:W-:Y:S01]  /*33b0*/  HMMA.16816.F32.BF16 R44, R24, R46, R96 ;  /* 0x0000002e182c723c */ /* 0x000fe20000041860 */
[----:B------:R-:W2:Y:S07]  /*33c0*/  LDSM.16.M88.4 R24, [R183+0x2000] ;  /* 0x00200000b718783b */ /* 0x000eae0000000200 */
[C---:B---3--:R-:W-:Y:S08]  /*33d0*/  HMMA.16816.F32.BF16 R108, R4.reuse, R28, R108 ;  /* 0x0000001c046c723c */ /* 0x048ff0000004186c */
[----:B------:R-:W-:Y:S08]  /*33e0*/  HMMA.16816.F32.BF16 R100, R4, R34, R100 ;  /* 0x000000220464723c */ /* 0x000ff00000041864 */
[-C--:B----4-:R-:W-:Y:S08]  /*33f0*/  HMMA.16816.F32.BF16 R76, R8, R32.reuse, R68 ;  /* 0x00000020084c723c */ /* 0x090ff00000041844 */
[C---:B------:R-:W-:Y:S08]  /*3400*/  HMMA.16816.F32.BF16 R80, R4.reuse, R32, R112 ;  /* 0x000000200450723c */ /* 0x040ff00000041870 */
[C---:B------:R-:W-:Y:S08]  /*3410*/  HMMA.16816.F32.BF16 R104, R4.reuse, R12, R104 ;  /* 0x0000000c0468723c */ /* 0x040ff00000041868 */
[----:B------:R-:W-:Y:S08]  /*3420*/  HMMA.16816.F32.BF16 R92, R4, R30, R92 ;  /* 0x0000001e045c723c */ /* 0x000ff0000004185c */
[----:B------:R-:W-:Y:S01]  /*3430*/  HMMA.16816.F32.BF16 R68, R8, R34, R36 ;  /* 0x000000220844723c */ /* 0x000fe20000041824 */
[----:B------:R-:W-:Y:S07]  /*3440*/  LDSM.16.M88.4 R36, [R123+0x2000] ;  /* 0x002000007b24783b */ /* 0x000fee0000000200 */
[----:B------:R-:W-:Y:S08]  /*3450*/  HMMA.16816.F32.BF16 R84, R4, R14, R64 ;  /* 0x0000000e0454723c */ /* 0x000ff00000041840 */
[C---:B------:R-:W-:Y:S01]  /*3460*/  HMMA.16816.F32.BF16 R32, R8.reuse, R28, R16 ;  /* 0x0000001c0820723c */ /* 0x040fe20000041810 */
[----:B------:R-:W-:Y:S07]  /*3470*/  LDSM.16.M88.4 R16, [R182+0x4000] ;  /* 0x00400000b610783b */ /* 0x000fee0000000200 */
[C---:B------:R-:W-:Y:S01]  /*3480*/  HMMA.16816.F32.BF16 R28, R8.reuse, R30, R40 ;  /* 0x0000001e081c723c */ /* 0x040fe20000041828 */
[----:B------:R-:W-:Y:S07]  /*3490*/  LDSM.16.M88.4 R40, [R123+0x1c00] ;  /* 0x001c00007b28783b */ /* 0x000fee0000000200 */
[C---:B------:R-:W-:Y:S08]  /*34a0*/  HMMA.16816.F32.BF16 R4, R8.reuse, R12, R60 ;  /* 0x0000000c0804723c */ /* 0x040ff0000004183c */
[----:B------:R-:W-:Y:S01]  /*34b0*/  HMMA.16816.F32.BF16 R8, R8, R14, R44 ;  /* 0x0000000e0808723c */ /* 0x000fe2000004182c */
[----:B------:R-:W-:Y:S04]  /*34c0*/  LDSM.16.M88.4 R12, [R182+0x5000] ;  /* 0x00500000b60c783b */ /* 0x000fe80000000200 */
[----:B------:R-:W3:Y:S03]  /*34d0*/  LDSM.16.M88.4 R44, [R123+0x1800] ;  /* 0x001800007b2c783b */ /* 0x000ee60000000200 */
[C---:B------:R-:W-:Y:S08]  /*34e0*/  HMMA.16816.F32.BF16 R60, R20.reuse, R54, R100 ;  /* 0x00000036143c723c */ /* 0x040ff00000041864 */
[C---:B------:R-:W-:Y:S08]  /*34f0*/  HMMA.16816.F32.BF16 R112, R20.reuse, R48, R108 ;  /* 0x000000301470723c */ /* 0x040ff0000004186c */
[C---:B------:R-:W-:Y:S08]  /*3500*/  HMMA.16816.F32.BF16 R64, R20.reuse, R52, R80 ;  /* 0x000000341440723c */ /* 0x040ff00000041850 */
[C---:B------:R-:W-:Y:S08]  /*3510*/  HMMA.16816.F32.BF16 R108, R20.reuse, R50, R92 ;  /* 0x00000032146c723c */ /* 0x040ff0000004185c */
[----:B------:R-:W-:Y:S08]  /*3520*/  HMMA.16816.F32.BF16 R116, R20, R56, R104 ;  /* 0x000000381474723c */ /* 0x000ff00000041868 */
[----:B--2---:R-:W-:Y:S08]  /*3530*/  HMMA.16816.F32.BF16 R100, R24, R52, R76 ;  /* 0x000000341864723c */ /* 0x004ff0000004184c */
[----:B------:R-:W-:Y:S01]  /*3540*/  HMMA.16816.F32.BF16 R104, R20, R58, R84 ;  /* 0x0000003a1468723c */ /* 0x000fe20000041854 */
[----:B------:R-:W-:Y:S07]  /*3550*/  LDSM.16.M88.4 R20, [R185] ;  /* 0x00000000b914783b */ /* 0x000fee0000000200 */
[C---:B------:R-:W-:Y:S08]  /*3560*/  HMMA.16816.F32.BF16 R96, R24.reuse, R54, R68 ;  /* 0x000000361860723c */ /* 0x040ff00000041844 */
[C---:B------:R-:W-:Y:S01]  /*3570*/  HMMA.16816.F32.BF16 R92, R24.reuse, R48, R32 ;  /* 0x00000030185c723c */ /* 0x040fe20000041820 */
[----:B------:R-:W-:Y:S07]  /*3580*/  LDSM.16.M88.4 R32, [R187] ;  /* 0x00000000bb20783b */ /* 0x000fee0000000200 */
[C---:B------:R-:W-:Y:S01]  /*3590*/  HMMA.16816.F32.BF16 R88, R24.reuse, R50, R28 ;  /* 0x000000321858723c */ /* 0x040fe2000004181c */
[----:B------:R-:W-:Y:S07]  /*35a0*/  LDSM.16.M88.4 R28, [R186] ;  /* 0x00000000ba1c783b */ /* 0x000fee0000000200 */
[C---:B------:R-:W-:Y:S01]  /*35b0*/  HMMA.16816.F32.BF16 R84, R24.reuse, R56, R4 ;  /* 0x000000381854723c */ /* 0x040fe20000041804 */
[----:B------:R-:W2:Y:S07]  /*35c0*/  LDSM.16.M88.4 R4, [R183+0x5000] ;  /* 0x00500000b704783b */ /* 0x000eae0000000200 */
[----:B------:R-:W-:Y:S01]  /*35d0*/  HMMA.16816.F32.BF16 R80, R24, R58, R8 ;  /* 0x0000003a1850723c */ /* 0x000fe20000041808 */
[----:B------:R-:W4:Y:S01]  /*35e0*/  LDSM.16.M88.4 R8, [R183+0x4000] ;  /* 0x00400000b708783b */ /* 0x000f220000000200 */
[----:B------:R-:W-:-:S06]  /*35f0*/  DEPBAR.LE SB0, 0x0 ;  /* 0x000080000000791a */ /* 0x000fcc0000000000 */
[C---:B---3--:R-:W-:Y:S08]  /*3600*/  HMMA.16816.F32.BF16 R76, R12.reuse, R44, R64 ;  /* 0x0000002c0c4c723c */ /* 0x048ff00000041840 */
[----:B------:R-:W-:Y:S08]  /*3610*/  HMMA.16816.F32.BF16 R68, R12, R46, R60 ;  /* 0x0000002e0c44723c */ /* 0x000ff0000004183c */
[----:B------:R-:W-:Y:S08]  /*3620*/  HMMA.16816.F32.BF16 R48, R16, R44, R100 ;  /* 0x0000002c1030723c */ /* 0x000ff00000041864 */
        /* <DEDUP_REMOVED lines=8> */
[----:B------:R-:W-:Y:S08]  /*36b0*/  HMMA.16816.F32.BF16 R16, R16, R38, R80 ;  /* 0x000000261010723c */ /* 0x000ff00000041850 */
[C---:B--2---:R-:W-:Y:S08]  /*36c0*/  HMMA.16816.F32.BF16 R76, R4.reuse, R32, R76 ;  /* 0x00000020044c723c */ /* 0x044ff0000004184c */
[----:B------:R-:W-:Y:S08]  /*36d0*/  HMMA.16816.F32.BF16 R68, R4, R34, R68 ;  /* 0x000000220444723c */ /* 0x000ff00000041844 */
[C---:B----4-:R-:W-:Y:S08]  /*36e0*/  HMMA.16816.F32.BF16 R48, R8.reuse, R32, R48 ;  /* 0x000000200830723c */ /* 0x050ff00000041830 */
[----:B------:R-:W-:Y:S08]  /*36f0*/  HMMA.16816.F32.BF16 R44, R8, R34, R44 ;  /* 0x00000022082c723c */ /* 0x000ff0000004182c */
[C---:B------:R-:W-:Y:S08]  /*3700*/  HMMA.16816.F32.BF16 R64, R4.reuse, R28, R64 ;  /* 0x0000001c0440723c */ /* 0x040ff00000041840 */
[----:B------:R-:W-:Y:S08]  /*3710*/  HMMA.16816.F32.BF16 R60, R4, R30, R60 ;  /* 0x0000001e043c723c */ /* 0x000ff0000004183c */
[----:B------:R-:W-:Y:S08]  /*3720*/  HMMA.16816.F32.BF16 R32, R8, R28, R24 ;  /* 0x0000001c0820723c */ /* 0x000ff00000041818 */
[C---:B------:R-:W-:Y:S08]  /*3730*/  HMMA.16816.F32.BF16 R56, R4.reuse, R20, R56 ;  /* 0x000000140438723c */ /* 0x040ff00000041838 */
[----:B------:R-:W-:Y:S08]  /*3740*/  HMMA.16816.F32.BF16 R52, R4, R22, R52 ;  /* 0x000000160434723c */ /* 0x000ff00000041834 */
[C---:B------:R-:W-:Y:S08]  /*3750*/  HMMA.16816.F32.BF16 R28, R8.reuse, R30, R40 ;  /* 0x0000001e081c723c */ /* 0x040ff00000041828 */
[C---:B------:R-:W-:Y:S08]  /*3760*/  HMMA.16816.F32.BF16 R88, R8.reuse, R20, R12 ;  /* 0x000000140858723c */ /* 0x040ff0000004180c */
[----:B------:R-:W-:Y:S01]  /*3770*/  HMMA.16816.F32.BF16 R36, R8, R22, R16 ;  /* 0x000000160824723c */ /* 0x000fe20000041810 */
[----:B------:R-:W-:Y:S06]  /*3780*/  BAR.SYNC.DEFER_BLOCKING 0x0 ;  /* 0x0000000000007b1d */ /* 0x000fec0000010000 */
[----:B------:R-:W-:Y:S01]  /*3790*/  @!UPT UIADD3 URZ, URZ, URZ, URZ ;  /* 0x0000003f3f3ff290 */ /* 0x000fe2000fffe03f */
[----:B------:R-:W-:Y:S11]  /*37a0*/  @!P0 BRA `(.L_x_1475) ;  /* 0x0000022000008947 */ /* 0x000ff60003800000 */
[----:B-1----:R-:W-:Y:S02]  /*37b0*/  IADD3 R3, -R229, 0x30, RZ ;  /* 0x00000030e5037810 */ /* 0x002fe40007ffe1ff */
[----:B------:R-:W-:-:S02]  /*37c0*/  IADD3 R0, R217, -0x2, RZ ;  /* 0xfffffffed9007810 */ /* 0x000fc40007ffe0ff */
[C---:B------:R-:W-:Y:S02]  /*37d0*/  ISETP.GE.AND P0, PT, R3.reuse, 0x21, PT ;  /* 0x000000210300780c */ /* 0x040fe40003f06270 */
        /* <DEDUP_REMOVED lines=31> */
.L_x_1475:
[----:B-1----:R-:W-:Y:S05]  /*39d0*/  BSYNC B0 ;  /* 0x0000000000007941 */ /* 0x002fea0003800000 */
.L_x_1474:
[----:B------:R-:W2:Y:S04]  /*39e0*/  LDL R0, [R1+0x3c] ;  /* 0x00003c0001007983 */ /* 0x000ea80000100800 */
[----:B------:R-:W-:Y:S04]  /*39f0*/  LDSM.16.MT88.4 R80, [R181+0xc00] ;  /* 0x000c0000b550783b */ /* 0x000fe80000004200 */
[----:B------:R-:W-:Y:S04]  /*3a00*/  LDSM.16.MT88.4 R40, [R180] ;  /* 0x00000000b428783b */ /* 0x000fe80000004200 */
[----:B------:R-:W-:Y:S04]  /*3a10*/  LDSM.16.MT88.4 R84, [R180+0x1800] ;  /* 0x00180000b454783b */ /* 0x000fe80000004200 */
[----:B------:R-:W-:Y:S04]  /*3a20*/  LDSM.16.MT88.4 R92, [R181+0x1800] ;  /* 0x00180000b55c783b */ /* 0x000fe80000004200 */
[----:B------:R-:W0:Y:S01]  /*3a30*/  LDGDEPBAR ;  /* 0x00000000000079af */ /* 0x000e220000000000 */
[----:B--2---:R-:W-:-:S03]  /*3a40*/  IMAD.IADD R0, R73, 0x1, -R0 ;  /* 0x0000000149007824 */ /* 0x004fc600078e0a00 */
[----:B------:R-:W-:Y:S02]  /*3a50*/  LDSM.16.MT88.4 R72, [R180+0xc00] ;  /* 0x000c0000b448783b */ /* 0x000fe40000004200 */
[C---:B------:R-:W-:Y:S02]  /*3a60*/  ISETP.GT.AND P1, PT, R0.reuse, RZ, PT ;  /* 0x000000ff0000720c */ /* 0x040fe40003f24270 */
[----:B------:R-:W-:Y:S02]  /*3a70*/  ISETP.GT.AND P0, PT, R0, 0x1, PT ;  /* 0x000000010000780c */ /* 0x000fe40003f04270 */
[----:B------:R-:W-:Y:S02]  /*3a80*/  FSEL R4, R76, -INF , P1 ;  /* 0xff8000004c047808 */ /* 0x000fe40000800000 */
[----:B------:R-:W-:Y:S02]  /*3a90*/  FSEL R5, R77, -INF , P0 ;  /* 0xff8000004d057808 */ /* 0x000fe40000000000 */
[----:B------:R-:W-:-:S02]  /*3aa0*/  ISETP.GT.AND P2, PT, R0, 0x8, PT ;  /* 0x000000080000780c */ /* 0x000fc40003f44270 */
[----:B------:R-:W-:Y:S02]  /*3ab0*/  FSEL R9, R79, -INF , P0 ;  /* 0xff8000004f097808 */ /* 0x000fe40000000000 */
[----:B------:R-:W-:Y:S02]  /*3ac0*/  FSEL R127, R51, -INF , P0 ;  /* 0xff800000337f7808 */ /* 0x000fe40000000000 */
[----:B------:R-:W-:Y:S02]  /*3ad0*/  FSEL R23, R49, -INF , P0 ;  /* 0xff80000031177808 */ /* 0x000fe40000000000 */
[----:B------:R-:W-:Y:S02]  /*3ae0*/  ISETP.GT.AND P0, PT, R0, 0x9, PT ;  /* 0x000000090000780c */ /* 0x000fe40003f04270 */
[----:B------:R-:W-:Y:S02]  /*3af0*/  FSEL R6, R68, -INF , P2 ;  /* 0xff80000044067808 */ /* 0x000fe40001000000 */
[----:B------:R-:W-:-:S02]  /*3b00*/  FMNMX.FTZ R2, R4, R5, !PT ;  /* 0x0000000504027209 */ /* 0x000fc40007810000 */
[----:B------:R-:W-:Y:S02]  /*3b10*/  FSEL R7, R69, -INF , P0 ;  /* 0xff80000045077808 */ /* 0x000fe40000000000 */
[----:B------:R-:W-:Y:S02]  /*3b20*/  ISETP.GT.AND P4, PT, R0, 0x10, PT ;  /* 0x000000100000780c */ /* 0x000fe40003f84270 */
[----:B------:R-:W-:Y:S02]  /*3b30*/  FMNMX.FTZ R2, R6, R2, !PT ;  /* 0x0000000206027209 */ /* 0x000fe40007810000 */
[----:B------:R-:W-:Y:S02]  /*3b40*/  ISETP.GT.AND P3, PT, R0, 0x11, PT ;  /* 0x000000110000780c */ /* 0x000fe40003f64270 */
[----:B------:R-:W-:Y:S02]  /*3b50*/  FSEL R13, R64, -INF , P4 ;  /* 0xff800000400d7808 */ /* 0x000fe40002000000 */
[----:B------:R-:W-:-:S02]  /*3b60*/  FMNMX.FTZ R2, R7, R2, !PT ;  /* 0x0000000207027209 */ /* 0x000fc40007810000 */
[C---:B------:R-:W-:Y:S02]  /*3b70*/  ISETP.GT.AND P6, PT, R0.reuse, 0x18, PT ;  /* 0x000000180000780c */ /* 0x040fe40003fc4270 */
[----:B------:R-:W-:Y:S02]  /*3b80*/  FSEL R15, R65, -INF , P3 ;  /* 0xff800000410f7808 */ /* 0x000fe40001800000 */
[----:B------:R-:W-:Y:S02]  /*3b90*/  FMNMX.FTZ R2, R13, R2, !PT ;  /* 0x000000020d027209 */ /* 0x000fe40007810000 */
[----:B------:R-:W-:Y:S02]  /*3ba0*/  ISETP.GT.AND P5, PT, R0, 0x19, PT ;  /* 0x000000190000780c */ /* 0x000fe40003fa4270 */
[----:B------:R-:W-:Y:S02]  /*3bb0*/  FSEL R19, R60, -INF , P6 ;  /* 0xff8000003c137808 */ /* 0x000fe40003000000 */
[----:B------:R-:W-:-:S02]  /*3bc0*/  FMNMX.FTZ R2, R15, R2, !PT ;  /* 0x000000020f027209 */ /* 0x000fc40007810000 */
[----:B------:R-:W-:Y:S02]  /*3bd0*/  ISETP.GT.AND P3, PT, R0, 0x20, PT ;  /* 0x000000200000780c */ /* 0x000fe40003f64270 */
[----:B------:R-:W-:Y:S02]  /*3be0*/  FSEL R20, R61, -INF , P5 ;  /* 0xff8000003d147808 */ /* 0x000fe40002800000 */
[----:B------:R-:W-:Y:S02]  /*3bf0*/  FMNMX.FTZ R2, R19, R2, !PT ;  /* 0x0000000213027209 */ /* 0x000fe40007810000 */
[----:B------:R-:W-:Y:S02]  /*3c00*/  FSEL R8, R78, -INF , P1 ;  /* 0xff8000004e087808 */ /* 0x000fe40000800000 */
[----:B------:R-:W-:Y:S02]  /*3c10*/  FSEL R10, R70, -INF , P2 ;  /* 0xff800000460a7808 */ /* 0x000fe40001000000 */
[----:B------:R-:W-:-:S02]  /*3c20*/  FSEL R117, R46, -INF , P2 ;  /* 0xff8000002e757808 */ /* 0x000fc40001000000 */
[----:B------:R-:W-:Y:S02]  /*3c30*/  FSEL R78, R44, -INF , P2 ;  /* 0xff8000002c4e7808 */ /* 0x000fe40001000000 */
[----:B------:R-:W-:Y:S02]  /*3c40*/  ISETP.GT.AND P2, PT, R0, 0x21, PT ;  /* 0x000000210000780c */ /* 0x000fe40003f44270 */
[----:B------:R-:W-:Y:S02]  /*3c50*/  FSEL R146, R56, -INF , P3 ;  /* 0xff80000038927808 */ /* 0x000fe40001800000 */
[----:B------:R-:W-:Y:S02]  /*3c60*/  FMNMX.FTZ R2, R20, R2, !PT ;  /* 0x0000000214027209 */ /* 0x000fe40007810000 */
[----:B------:R-:W-:Y:S02]  /*3c70*/  FSEL R128, R50, -INF , P1 ;  /* 0xff80000032807808 */ /* 0x000fe40000800000 */
[----:B------:R-:W-:-:S02]  /*3c80*/  FSEL R22, R48, -INF , P1 ;  /* 0xff80000030167808 */ /* 0x000fc40000800000 */
[----:B------:R-:W-:Y:S01]  /*3c90*/  ISETP.GT.AND P1, PT, R0, 0x28, PT ;  /* 0x000000280000780c */ /* 0x000fe20003f24270 */
[----:B------:R-:W-:Y:S01]  /*3ca0*/  LDSM.16.MT88.4 R48, [R181+0x400] ;  /* 0x00040000b530783b */ /* 0x000fe20000004200 */
[----:B------:R-:W-:Y:S02]  /*3cb0*/  FSEL R148, R57, -INF , P2 ;  /* 0xff80000039947808 */ /* 0x000fe40001000000 */
[----:B------:R-:W-:Y:S02]  /*3cc0*/  FMNMX.FTZ R2, R146, R2, !PT ;  /* 0x0000000292027209 */ /* 0x000fe40007810000 */
[----:B------:R-:W-:Y:S02]  /*3cd0*/  FSEL R11, R71, -INF , P0 ;  /* 0xff800000470b7808 */ /* 0x000fe40000000000 */
[----:B------:R-:W-:Y:S01]  /*3ce0*/  FSEL R116, R47, -INF , P0 ;  /* 0xff8000002f747808 */ /* 0x000fe20000000000 */
[----:B------:R-:W-:Y:S01]  /*3cf0*/  LDSM.16.MT88.4 R68, [R180+0x1c00] ;  /* 0x001c0000b444783b */ /* 0x000fe20000004200 */
[----:B------:R-:W-:-:S02]  /*3d00*/  FSEL R77, R45, -INF , P0 ;  /* 0xff8000002d4d7808 */ /* 0x000fc40000000000 */
[----:B------:R-:W-:Y:S01]  /*3d10*/  ISETP.GT.AND P0, PT, R0, 0x29, PT ;  /* 0x000000290000780c */ /* 0x000fe20003f04270 */
[----:B------:R-:W-:Y:S01]  /*3d20*/  LDSM.16.MT88.4 R44, [R181] ;  /* 0x00000000b52c783b */ /* 0x000fe20000004200 */
        /* <DEDUP_REMOVED lines=17> */
[----:B------:R-:W-:Y:S01]  /*3e40*/  FSEL R26, R28, -INF , P6 ;  /* 0xff8000001c1a7808 */ /* 0x000fe20003000000 */
[----:B------:R-:W-:Y:S01]  /*3e50*/  LDSM.16.MT88.4 R52, [R180+0x400] ;  /* 0x00040000b434783b */ /* 0x000fe20000004200 */
        /* <DEDUP_REMOVED lines=44> */
[----:B------:R-:W-:Y:S01]  /*4120*/  MUFU.EX2 R204, R4 ;  /* 0x0000000400cc7308 */ /* 0x000fe20000000800 */
[----:B-1----:R-:W-:-:S07]  /*4130*/  FFMA.FTZ R2, R5, c[0x0][0x2d0], -R12 ;  /* 0x0000b40005027a23 */ /* 0x002fce000001080c */
[----:B------:R1:W2:Y:S08]  /*4140*/  MUFU.EX2 R205, R2 ;  /* 0x0000000200cd7308 */ /* 0x0002b00000000800 */
[----:B------:R3:W-:Y:S01]  /*4150*/  MUFU.EX2 R200, R8 ;  /* 0x0000000800c87308 */ /* 0x0007e20000000800 */
[----:B-1----:R-:W-:Y:S01]  /*4160*/  FFMA.FTZ R2, R6, c[0x0][0x2d0], -R12 ;  /* 0x0000b40006027a23 */ /* 0x002fe2000001080c */
[----:B--2---:R-:W-:-:S06]  /*4170*/  F2FP.BF16.PACK_AB R4, R205, R206 ;  /* 0x000000cecd04723e */ /* 0x004fcc00000010ff */
[----:B------:R1:W-:Y:S01]  /*4180*/  MUFU.EX2 R207, R2 ;  /* 0x0000000200cf7308 */ /* 0x0003e20000000800 */
[----:B---3--:R-:W-:Y:S01]  /*4190*/  FFMA.FTZ R8, R15, c[0x0][0x2d0], -R12 ;  /* 0x0000b4000f087a23 */ /* 0x008fe2000001080c */
[----:B------:R-:W-:-:S06]  /*41a0*/  FSEL R15, R30, -INF , P6 ;  /* 0xff8000001e0f7808 */ /* 0x000fcc0003000000 */
[----:B------:R-:W-:Y:S01]  /*41b0*/  MUFU.EX2 R199, R8 ;  /* 0x0000000800c77308 */ /* 0x000fe20000000800 */
[----:B-1----:R-:W-:-:S07]  /*41c0*/  FFMA.FTZ R2, R7, c[0x0][0x2d0], -R12 ;  /* 0x0000b40007027a23 */ /* 0x002fce000001080c */
        /* <DEDUP_REMOVED lines=49> */
[----:B------:R-:W-:Y:S01]  /*44e0*/  FFMA.FTZ R8, R21, c[0x0][0x2d0], -R3 ;  /* 0x0000b40015087a23 */ /* 0x000fe20000010803 */
[----:B---3--:R-:W-:-:S04]  /*44f0*/  F2FP.BF16.PACK_AB R10, R197, R198 ;  /* 0x000000c6c50a723e */ /* 0x008fc800000010ff */
[----:B------:R-:W-:Y:S01]  /*4500*/  HMMA.16816.F32.BF16 R88, R4, R42, RZ ;  /* 0x0000002a0458723c */ /* 0x000fe200000418ff */
[----:B------:R-:W-:Y:S01]  /*4510*/  FMNMX.FTZ R2, R104, R2, !PT ;  /* 0x0000000268027209 */ /* 0x000fe20007810000 */
[----:B------:R2:W-:Y:S01]  /*4520*/  MUFU.EX2 R194, R8 ;  /* 0x0000000800c27308 */ /* 0x0005e20000000800 */
[----:B-1----:R-:W-:-:S05]  /*4530*/  F2FP.BF16.PACK_AB R11, R196, R195 ;  /* 0x000000c3c40b723e */ /* 0x002fca00000010ff */
[C---:B------:R-:W-:Y:S08]  /*4540*/  HMMA.16816.F32.BF16 R36, R4.reuse, R46, RZ ;  /* 0x0000002e0424723c */ /* 0x040ff000000418ff */
[----:B------:R-:W-:Y:S01]  /*4550*/  HMMA.16816.F32.BF16 R32, R4, R74, RZ ;  /* 0x0000004a0420723c */ /* 0x000fe200000418ff */
[----:B--2---:R-:W-:Y:S01]  /*4560*/  FMNMX.FTZ R8, R79, R2, !PT ;  /* 0x000000024f087209 */ /* 0x004fe20007810000 */
[----:B------:R-:W-:-:S04]  /*4570*/  FFMA.FTZ R2, R16, c[0x0][0x2d0], -R3 ;  /* 0x0000b40010027a23 */ /* 0x000fc80000010803 */
[----:B------:R-:W1:Y:S01]  /*4580*/  SHFL.BFLY PT, R9, R8, 0x2, 0x1f ;  /* 0x0c401f0008097f89 */ /* 0x000e6200000e0000 */
[----:B------:R2:W3:Y:S01]  /*4590*/  MUFU.EX2 R218, R2 ;  /* 0x0000000200da7308 */ /* 0x0004e20000000800 */
[C---:B------:R-:W-:Y:S08]  /*45a0*/  HMMA.16816.F32.BF16 R28, R4.reuse, R82, RZ ;  /* 0x00000052041c723c */ /* 0x040ff000000418ff */
[----:B------:R-:W-:Y:S01]  /*45b0*/  HMMA.16816.F32.BF16 R16, R4, R94, RZ ;  /* 0x0000005e0410723c */ /* 0x000fe200000418ff */
[----:B--2---:R-:W-:-:S05]  /*45c0*/  FMUL.FTZ R2, R122, c[0x0][0x2d0] ;  /* 0x0000b4007a027a20 */ /* 0x004fca0000410000 */
[----:B------:R-:W-:-:S05]  /*45d0*/  FSEL R2, R2, RZ, P0 ;  /* 0x000000ff02027208 */ /* 0x000fca0000000000 */
[----:B------:R-:W-:-:S04]  /*45e0*/  FFMA.FTZ R0, R22, c[0x0][0x2d0], -R2 ;  /* 0x0000b40016007a23 */ /* 0x000fc80000010802 */
[----:B------:R1:W-:Y:S02]  /*45f0*/  MUFU.EX2 R167, R0 ;  /* 0x0000000000a77308 */ /* 0x0003e40000000800 */
[----:B-1----:R-:W-:Y:S01]  /*4600*/  FMNMX.FTZ R0, R8, R9, !PT ;  /* 0x0000000908007209 */ /* 0x002fe20007810000 */
[--C-:B------:R-:W-:Y:S01]  /*4610*/  FFMA.FTZ R8, R23, c[0x0][0x2d0], -R2.reuse ;  /* 0x0000b40017087a23 */ /* 0x100fe20000010802 */
[----:B---3--:R-:W-:Y:S01]  /*4620*/  F2FP.BF16.PACK_AB R9, R218, R194 ;  /* 0x000000c2da09723e */ /* 0x008fe200000010ff */
[----:B------:R-:W-:Y:S03]  /*4630*/  HMMA.16816.F32.BF16 R20, R4, R86, RZ ;  /* 0x000000560414723c */ /* 0x000fe600000418ff */
[----:B------:R1:W-:Y:S01]  /*4640*/  MUFU.EX2 R166, R8 ;  /* 0x0000000800a67308 */ /* 0x0003e20000000800 */
[----:B------:R-:W2:Y:S03]  /*4650*/  SHFL.BFLY PT, R13, R0, 0x1, 0x1f ;  /* 0x0c201f00000d7f89 */ /* 0x000ea600000e0000 */
[----:B------:R-:W-:-:S04]  /*4660*/  FFMA.FTZ R4, R78, c[0x0][0x2d0], -R2 ;  /* 0x0000b4004e047a23 */ /* 0x000fc80000010802 */
[----:B------:R3:W-:Y:S01]  /*4670*/  MUFU.EX2 R163, R4 ;  /* 0x0000000400a37308 */ /* 0x0007e20000000800 */
[----:B-1----:R-:W-:-:S07]  /*4680*/  F2FP.BF16.PACK_AB R8, R199, R200 ;  /* 0x000000c8c708723e */ /* 0x002fce00000010ff */
[C---:B------:R-:W-:Y:S01]  /*4690*/  HMMA.16816.F32.BF16 R152, R8.reuse, R48, R132 ;  /* 0x000000300898723c */ /* 0x040fe20000041884 */
[--C-:B---3--:R-:W-:Y:S01]  /*46a0*/  FFMA.FTZ R4, R77, c[0x0][0x2d0], -R2.reuse ;  /* 0x0000b4004d047a23 */ /* 0x108fe20000010802 */
[----:B--2---:R-:W-:Y:S01]  /*46b0*/  FMNMX.FTZ R121, R0, R13, !PT ;  /* 0x0000000d00797209 */ /* 0x004fe20007810000 */
[--C-:B------:R-:W-:Y:S02]  /*46c0*/  FFMA.FTZ R0, R27, c[0x0][0x2d0], -R2.reuse ;  /* 0x0000b4001b007a23 */ /* 0x100fe40000010802 */
[----:B------:R1:W-:Y:S01]  /*46d0*/  MUFU.EX2 R164, R4 ;  /* 0x0000000400a47308 */ /* 0x0003e20000000800 */
[----:B------:R-:W-:Y:S02]  /*46e0*/  FSETP.NEU.FTZ.AND P0, PT, R121, -INF , PT ;  /* 0xff8000007900780b */ /* 0x000fe40003f1d000 */
[C---:B------:R-:W-:Y:S05]  /*46f0*/  HMMA.16816.F32.BF16 R132, R8.reuse, R60, R112 ;  /* 0x0000003c0884723c */ /* 0x040fea0000041870 */
[----:B------:R2:W-:Y:S03]  /*4700*/  MUFU.EX2 R162, R0 ;  /* 0x0000000000a27308 */ /* 0x0005e60000000800 */
[----:B------:R-:W-:Y:S01]  /*4710*/  HMMA.16816.F32.BF16 R96, R8, R64, R96 ;  /* 0x000000400860723c */ /* 0x000fe20000041860 */
[----:B-1----:R-:W-:-:S07]  /*4720*/  FFMA.FTZ R4, R76, c[0x0][0x2d0], -R2 ;  /* 0x0000b4004c047a23 */ /* 0x002fce0000010802 */
[----:B------:R-:W-:Y:S01]  /*4730*/  HMMA.16816.F32.BF16 R212, R8, R52, R136 ;  /* 0x0000003408d4723c */ /* 0x000fe20000041888 */
[----:B------:R-:W-:Y:S01]  /*4740*/  IMAD.MOV.U32 R78, RZ, RZ, R154 ;  /* 0x000000ffff4e7224 */ /* 0x000fe200078e009a */
[----:B------:R1:W-:Y:S01]  /*4750*/  MUFU.EX2 R165, R4 ;  /* 0x0000000400a57308 */ /* 0x0003e20000000800 */
[----:B------:R-:W-:Y:S02]  /*4760*/  IMAD.MOV.U32 R77, RZ, RZ, R155 ;  /* 0x000000ffff4d7224 */ /* 0x000fe400078e009b */
[----:B--2---:R-:W-:-:S03]  /*4770*/  FMUL.FTZ R0, R121, c[0x0][0x2d0] ;  /* 0x0000b40079007a20 */ /* 0x004fc60000410000 */
[----:B------:R-:W-:Y:S01]  /*4780*/  IMAD.MOV.U32 R114, RZ, RZ, R132 ;  /* 0x000000ffff727224 */ /* 0x000fe200078e0084 */
[C---:B------:R-:W-:Y:S01]  /*4790*/  HMMA.16816.F32.BF16 R248, R8.reuse, R62, R32 ;  /* 0x0000003e08f8723c */ /* 0x040fe20000041820 */
[----:B------:R-:W-:Y:S01]  /*47a0*/  IMAD.MOV.U32 R113, RZ, RZ, R133 ;  /* 0x000000ffff717224 */ /* 0x000fe200078e0085 */
[----:B------:R-:W-:Y:S01]  /*47b0*/  FSEL R0, R0, RZ, P0 ;  /* 0x000000ff00007208 */ /* 0x000fe20000000000 */
[----:B------:R-:W-:Y:S02]  /*47c0*/  IMAD.MOV.U32 R112, RZ, RZ, R134 ;  /* 0x000000ffff707224 */ /* 0x000fe400078e0086 */
[----:B------:R-:W-:Y:S02]  /*47d0*/  IMAD.MOV.U32 R76, RZ, RZ, R135 ;  /* 0x000000ffff4c7224 */ /* 0x000fe400078e0087 */
[----:B------:R-:W-:Y:S01]  /*47e0*/  IMAD.MOV.U32 R139, RZ, RZ, R96 ;  /* 0x000000ffff8b7224 */ /* 0x000fe200078e0060 */
[----:B------:R-:W-:Y:S01]  /*47f0*/  HMMA.16816.F32.BF16 R132, R8, R56, R108 ;  /* 0x000000380884723c */ /* 0x000fe2000004186c */
[----:B-1----:R-:W-:-:S02]  /*4800*/  FFMA.FTZ R4, R26, c[0x0][0x2d0], -R2 ;  /* 0x0000b4001a047a23 */ /* 0x002fc40000010802 */
[----:B------:R-:W-:Y:S02]  /*4810*/  IMAD.MOV.U32 R138, RZ, RZ, R97 ;  /* 0x000000ffff8a7224 */ /* 0x000fe400078e0061 */
[----:B------:R1:W-:Y:S01]  /*4820*/  MUFU.EX2 R161, R4 ;  /* 0x0000000400a17308 */ /* 0x0003e20000000800 */
[----:B------:R-:W-:Y:S02]  /*4830*/  IMAD.MOV.U32 R115, RZ, RZ, R98 ;  /* 0x000000ffff737224 */ /* 0x000fe400078e0062 */
[----:B------:R-:W-:Y:S01]  /*4840*/  IMAD.MOV.U32 R111, RZ, RZ, R99 ;  /* 0x000000ffff6f7224 */ /* 0x000fe200078e0063 */
[----:B------:R-:W-:Y:S01]  /*4850*/  HMMA.16816.F32.BF16 R244, R8, R58, R28 ;  /* 0x0000003a08f4723c */ /* 0x000fe2000004181c */
[----:B------:R-:W-:Y:S02]  /*4860*/  IMAD.MOV.U32 R137, RZ, RZ, R152 ;  /* 0x000000ffff897224 */ /* 0x000fe400078e0098 */
[----:B------:R-:W-:-:S05]  /*4870*/  IMAD.MOV.U32 R136, RZ, RZ, R153 ;  /* 0x000000ffff887224 */ /* 0x000fca00078e0099 */
[----:B------:R-:W-:Y:S01]  /*4880*/  HMMA.16816.F32.BF16 R96, R8, R50, R36 ;  /* 0x000000320860723c */ /* 0x000fe20000041824 */
[----:B-1----:R-:W-:-:S06]  /*4890*/  FFMA.FTZ R4, R24, c[0x0][0x2d0], -R2 ;  /* 0x0000b40018047a23 */ /* 0x002fcc0000010802 */
[----:B------:R-:W-:Y:S01]  /*48a0*/  IMAD.MOV.U32 R110, RZ, RZ, R132 ;  /* 0x000000ffff6e7224 */ /* 0x000fe200078e0084 */
[----:B------:R1:W2:Y:S01]  /*48b0*/  MUFU.EX2 R160, R4 ;  /* 0x0000000400a07308 */ /* 0x0002a20000000800 */
[----:B------:R-:W-:Y:S01]  /*48c0*/  IMAD.MOV.U32 R109, RZ, RZ, R133 ;  /* 0x000000ffff6d7224 */ /* 0x000fe200078e0085 */
[----:B------:R-:W-:Y:S01]  /*48d0*/  HMMA.16816.F32.BF16 R240, R8, R70, R20 ;  /* 0x0000004608f0723c */ /* 0x000fe20000041814 */
[----:B------:R-:W-:Y:S02]  /*48e0*/  IMAD.MOV.U32 R108, RZ, RZ, R134 ;  /* 0x000000ffff6c7224 */ /* 0x000fe400078e0086 */
[----:B------:R-:W-:-:S05]  /*48f0*/  IMAD.MOV.U32 R13, RZ, RZ, R135 ;  /* 0x000000ffff0d7224 */ /* 0x000fca00078e0087 */
[----:B------:R-:W-:Y:S01]  /*4900*/  HMMA.16816.F32.BF16 R132, R8, R68, R100 ;  /* 0x000000440884723c */ /* 0x000fe20000041864 */
[----:B-1----:R-:W-:Y:S01]  /*4910*/  FFMA.FTZ R4, R128, c[0x0][0x2d0], -R0 ;  /* 0x0000b40080047a23 */ /* 0x002fe20000010800 */
[----:B--2---:R-:W-:-:S06]  /*4920*/  F2FP.BF16.PACK_AB R6, R160, R161 ;  /* 0x000000a1a006723e */ /* 0x004fcc00000010ff */
[C---:B------:R-:W-:Y:S01]  /*4930*/  HMMA.16816.F32.BF16 R208, R8.reuse, R66, R16 ;  /* 0x0000004208d0723c */ /* 0x040fe20000041810 */
[----:B------:R1:W-:Y:S11]  /*4940*/  MUFU.EX2 R145, R4 ;  /* 0x0000000400917308 */ /* 0x0003f60000000800 */
[----:B------:R-:W-:Y:S04]  /*4950*/  @!UPT UIADD3 URZ, URZ, URZ, URZ ;  /* 0x0000003f3f3ff290 */ /* 0x000fe8000fffe03f */
[----:B------:R-:W-:Y:S02]  /*4960*/  IMAD.MOV.U32 R103, RZ, RZ, R132 ;  /* 0x000000ffff677224 */ /* 0x000fe400078e0084 */
[----:B-1----:R-:W-:Y:S02]  /*4970*/  FFMA.FTZ R4, R127, c[0x0][0x2d0], -R0 ;  /* 0x0000b4007f047a23 */ /* 0x002fe40000010800 */
[----:B------:R-:W-:Y:S02]  /*4980*/  IMAD.MOV.U32 R102, RZ, RZ, R133 ;  /* 0x000000ffff667224 */ /* 0x000fe400078e0085 */
[----:B------:R1:W2:Y:S01]  /*4990*/  MUFU.EX2 R144, R4 ;  /* 0x0000000400907308 */ /* 0x0002a20000000800 */
[----:B------:R-:W-:Y:S02]  /*49a0*/  IMAD.MOV.U32 R101, RZ, RZ, R134 ;  /* 0x000000ffff657224 */ /* 0x000fe400078e0086 */
[----:B------:R-:W-:Y:S02]  /*49b0*/  IMAD.MOV.U32 R100, RZ, RZ, R135 ;  /* 0x000000ffff647224 */ /* 0x000fe400078e0087 */
        /* <DEDUP_REMOVED lines=9> */
[----:B--2---:R-:W-:Y:S01]  /*4a50*/  F2FP.BF16.PACK_AB R11, R157, R159 ;  /* 0x0000009f9d0b723e */ /* 0x004fe200000010ff */
[----:B------:R-:W-:-:S04]  /*4a60*/  IMAD.MOV.U32 R105, RZ, RZ, R109 ;  /* 0x000000ffff697224 */ /* 0x000fc800078e006d */
[----:B------:R1:W-:Y:S01]  /*4a70*/  MUFU.EX2 R158, R4 ;  /* 0x00000004009e7308 */ /* 0x0003e20000000800 */
[----:B------:R-:W-:Y:S01]  /*4a80*/  IMAD.MOV.U32 R109, RZ, RZ, R136 ;  /* 0x000000ffff6d7224 */ /* 0x000fe200078e0088 */
[C---:B------:R-:W-:Y:S08]  /*4a90*/  HMMA.16816.F32.BF16 R16, R8.reuse, R44, RZ ;  /* 0x0000002c0810723c */ /* 0x040ff000000418ff */
[----:B------:R-:W-:Y:S01]  /*4aa0*/  HMMA.16816.F32.BF16 R20, R8, R40, RZ ;  /* 0x000000280814723c */ /* 0x000fe200000418ff */
[----:B-1----:R-:W-:-:S04]  /*4ab0*/  FFMA.FTZ R4, R14, c[0x0][0x2d0], -R0 ;  /* 0x0000b4000e047a23 */ /* 0x002fc80000010800 */
[----:B------:R1:W2:Y:S03]  /*4ac0*/  MUFU.EX2 R116, R4 ;  /* 0x0000000400747308 */ /* 0x0002a60000000800 */
[C---:B------:R-:W-:Y:S07]  /*4ad0*/  HMMA.16816.F32.BF16 R28, R8.reuse, R84, RZ ;  /* 0x00000054081c723c */ /* 0x040fee00000418ff */
[----:B------:R-:W-:Y:S01]  /*4ae0*/  IMAD.MOV.U32 R84, RZ, RZ, R139 ;  /* 0x000000ffff547224 */ /* 0x000fe200078e008b */
[----:B------:R-:W-:Y:S01]  /*4af0*/  HMMA.16816.F32.BF16 R36, R8, R46, RZ ;  /* 0x0000002e0824723c */ /* 0x000fe200000418ff */
[----:B------:R-:W-:-:S02]  /*4b00*/  IMAD.MOV.U32 R85, RZ, RZ, R138 ;  /* 0x000000ffff557224 */ /* 0x000fc400078e008a */
[----:B-1----:R-:W-:Y:S01]  /*4b10*/  FFMA.FTZ R4, R15, c[0x0][0x2d0], -R0 ;  /* 0x0000b4000f047a23 */ /* 0x002fe20000010800 */
[----:B--2---:R-:W-:-:S04]  /*4b20*/  F2FP.BF16.PACK_AB R5, R116, R158 ;  /* 0x0000009e7405723e */ /* 0x004fc800000010ff */
[C---:B------:R-:W-:Y:S01]  /*4b30*/  HMMA.16816.F32.BF16 R40, R8.reuse, R42, RZ ;  /* 0x0000002a0828723c */ /* 0x040fe200000418ff */
[----:B------:R1:W-:Y:S07]  /*4b40*/  MUFU.EX2 R156, R4 ;  /* 0x00000004009c7308 */ /* 0x0003ee0000000800 */
[C---:B------:R-:W-:Y:S08]  /*4b50*/  HMMA.16816.F32.BF16 R32, R8.reuse, R82, RZ ;  /* 0x000000520820723c */ /* 0x040ff000000418ff */
[----:B------:R-:W-:Y:S01]  /*4b60*/  HMMA.16816.F32.BF16 R44, R8, R86, RZ ;  /* 0x00000056082c723c */ /* 0x000fe200000418ff */
[----:B-1----:R-:W-:-:S04]  /*4b70*/  FFMA.FTZ R4, R25, c[0x0][0x2d0], -R0 ;  /* 0x0000b40019047a23 */ /* 0x002fc80000010800 */
[----:B------:R1:W2:Y:S02]  /*4b80*/  MUFU.EX2 R117, R4 ;  /* 0x0000000400757308 */ /* 0x0002a40000000800 */
[----:B------:R-:W-:Y:S01]  /*4b90*/  IMAD.MOV.U32 R86, RZ, RZ, R115 ;  /* 0x000000ffff567224 */ /* 0x000fe200078e0073 */
[----:B------:R-:W-:Y:S01]  /*4ba0*/  HMMA.16816.F32.BF16 R24, R8, R92, RZ ;  /* 0x0000005c0818723c */ /* 0x000fe200000418ff */
[----:B------:R-:W-:Y:S02]  /*4bb0*/  IMAD.MOV.U32 R87, RZ, RZ, R111 ;  /* 0x000000ffff577224 */ /* 0x000fe400078e006f */
[----:B------:R-:W-:-:S04]  /*4bc0*/  IMAD.MOV.U32 R111, RZ, RZ, R77 ;  /* 0x000000ffff6f7224 */ /* 0x000fc800078e004d */
[----:B------:R-:W-:Y:S02]  /*4bd0*/  IMAD.MOV.U32 R92, RZ, RZ, R103 ;  /* 0x000000ffff5c7224 */ /* 0x000fe400078e0067 */
[----:B------:R-:W-:Y:S01]  /*4be0*/  IMAD.MOV.U32 R93, RZ, RZ, R102 ;  /* 0x000000ffff5d7224 */ /* 0x000fe200078e0066 */
[----:B-1----:R-:W-:Y:S02]  /*4bf0*/  F2FP.BF16.PACK_AB R4, R162, R165 ;  /* 0x000000a5a204723e */ /* 0x002fe400000010ff */
[----:B--2---:R-:W-:-:S07]  /*4c00*/  F2FP.BF16.PACK_AB R7, R117, R156 ;  /* 0x0000009c7507723e */ /* 0x004fce00000010ff */
[----:B------:R-:W-:Y:S08]  /*4c10*/  HMMA.16816.F32.BF16 R88, R4, R48, R16 ;  /* 0x000000300458723c */ /* 0x000ff00000041810 */
[----:B------:R-:W-:Y:S01]  /*4c20*/  HMMA.16816.F32.BF16 R16, R8, R80, RZ ;  /* 0x000000500810723c */ /* 0x000fe200000418ff */
[----:B------:R-:W-:Y:S07]  /*4c30*/  LDSM.16.MT88.4 R80, [R180+0x1400] ;  /* 0x00140000b450783b */ /* 0x000fee0000004200 */
[----:B------:R-:W-:Y:S08]  /*4c40*/  HMMA.16816.F32.BF16 R128, R4, R52, R20 ;  /* 0x000000340480723c */ /* 0x000ff00000041814 */
[----:B------:R-:W-:Y:S07]  /*4c50*/  HMMA.16816.F32.BF16 R20, R8, R72, RZ ;  /* 0x000000480814723c */ /* 0x000fee00000418ff */
[----:B------:R-:W-:Y:S01]  /*4c60*/  IMAD.MOV.U32 R72, RZ, RZ, R114 ;  /* 0x000000ffff487224 */ /* 0x000fe200078e0072 */
[----:B------:R-:W-:Y:S01]  /*4c70*/  HMMA.16816.F32.BF16 R176, R4, R56, R16 ;  /* 0x0000003804b0723c */ /* 0x000fe20000041810 */
[----:B------:R-:W-:-:S07]  /*4c80*/  IMAD.MOV.U32 R73, RZ, RZ, R113 ;  /* 0x000000ffff497224 */ /* 0x000fce00078e0071 */
[----:B------:R-:W-:Y:S07]  /*4c90*/  HMMA.16816.F32.BF16 R16, R8, R74, RZ ;  /* 0x0000004a0810723c */ /* 0x000fee00000418ff */
[----:B------:R-:W-:Y:S01]  /*4ca0*/  IMAD.MOV.U32 R74, RZ, RZ, R112 ;  /* 0x000000ffff4a7224 */ /* 0x000fe200078e0070 */
[----:B------:R-:W-:Y:S01]  /*4cb0*/  HMMA.16816.F32.BF16 R172, R4, R60, R20 ;  /* 0x0000003c04ac723c */ /* 0x000fe20000041814 */
[----:B------:R-:W-:-:S07]  /*4cc0*/  IMAD.MOV.U32 R75, RZ, RZ, R76 ;  /* 0x000000ffff4b7224 */ /* 0x000fce00078e004c */
[----:B------:R-:W-:Y:S07]  /*4cd0*/  HMMA.16816.F32.BF16 R20, R8, R94, RZ ;  /* 0x0000005e0814723c */ /* 0x000fee00000418ff */
[----:B------:R-:W-:Y:S01]  /*4ce0*/  FFMA.FTZ R8, R125, c[0x0][0x2d0], -R2 ;  /* 0x0000b4007d087a23 */ /* 0x000fe20000010802 */
[----:B------:R-:W-:Y:S01]  /*4cf0*/  HMMA.16816.F32.BF16 R168, R4, R64, R24 ;  /* 0x0000004004a8723c */ /* 0x000fe20000041818 */
[----:B------:R-:W-:Y:S02]  /*4d00*/  IMAD.MOV.U32 R94, RZ, RZ, R101 ;  /* 0x000000ffff5e7224 */ /* 0x000fe400078e0065 */
[----:B------:R1:W-:Y:S01]  /*4d10*/  MUFU.EX2 R26, R8 ;  /* 0x00000008001a7308 */ /* 0x0003e20000000800 */
[----:B------:R-:W-:-:S02]  /*4d20*/  IMAD.MOV.U32 R95, RZ, RZ, R100 ;  /* 0x000000ffff5f7224 */ /* 0x000fc400078e0064 */
[----:B------:R-:W-:Y:S02]  /*4d30*/  FADD.FTZ R9, R206, R205 ;  /* 0x000000cdce097221 */ /* 0x000fe40000010000 */
[----:B------:R-:W-:Y:S01]  /*4d40*/  HMMA.16816.F32.BF16 R100, R4, R68, R28 ;  /* 0x000000440464723c */ /* 0x000fe2000004181c */
[----:B------:R-:W-:-:S07]  /*4d50*/  FADD.FTZ R11, R204, R202 ;  /* 0x000000cacc0b7221 */ /* 0x000fce0000010000 */
[----:B------:R-:W-:Y:S01]  /*4d60*/  HMMA.16816.F32.BF16 R36, R4, R50, R36 ;  /* 0x000000320424723c */ /* 0x000fe20000041824 */
[----:B-1----:R-:W-:-:S04]  /*4d70*/  FFMA.FTZ R8, R124, c[0x0][0x2d0], -R2 ;  /* 0x0000b4007c087a23 */ /* 0x002fc80000010802 */
[----:B------:R1:W2:Y:S03]  /*4d80*/  MUFU.EX2 R28, R8 ;  /* 0x00000008001c7308 */ /* 0x0002a60000000800 */
[C---:B------:R-:W-:Y:S08]  /*4d90*/  HMMA.16816.F32.BF16 R48, R4.reuse, R62, R16 ;  /* 0x0000003e0430723c */ /* 0x040ff00000041810 */
[----:B------:R-:W-:Y:S01]  /*4da0*/  HMMA.16816.F32.BF16 R20, R4, R66, R20 ;  /* 0x000000420414723c */ /* 0x000fe20000041814 */
[----:B------:R-:W3:Y:S01]  /*4db0*/  LDSM.16.MT88.4 R64, [R181+0x800] ;  /* 0x00080000b540783b */ /* 0x000ee20000004200 */
[----:B-1----:R-:W-:-:S06]  /*4dc0*/  FFMA.FTZ R8, R118, c[0x0][0x2d0], -R2 ;  /* 0x0000b40076087a23 */ /* 0x002fcc0000010802 */
[C---:B------:R-:W-:Y:S01]  /*4dd0*/  HMMA.16816.F32.BF16 R40, R4.reuse, R54, R40 ;  /* 0x000000360428723c */ /* 0x040fe20000041828 */
[----:B------:R-:W-:Y:S01]  /*4de0*/  FFMA.FTZ R2, R126, c[0x0][0x2d0], -R2 ;  /* 0x0000b4007e027a23 */ /* 0x000fe20000010802 */
[----:B--2---:R-:W-:Y:S01]  /*4df0*/  F2FP.BF16.PACK_AB R152, R28, R26 ;  /* 0x0000001a1c98723e */ /* 0x004fe200000010ff */
[----:B------:R-:W-:Y:S05]  /*4e00*/  MUFU.EX2 R29, R8 ;  /* 0x00000008001d7308 */ /* 0x000fea0000000800 */
[C---:B------:R-:W-:Y:S03]  /*4e10*/  HMMA.16816.F32.BF16 R32, R4.reuse, R58, R32 ;  /* 0x0000003a0420723c */ /* 0x040fe60000041820 */
[----:B------:R1:W2:Y:S05]  /*4e20*/  MUFU.EX2 R27, R2 ;  /* 0x00000002001b7308 */ /* 0x0002aa0000000800 */
[----:B------:R-:W-:Y:S01]  /*4e30*/  HMMA.16816.F32.BF16 R44, R4, R70, R44 ;  /* 0x00000046042c723c */ /* 0x000fe2000004182c */
[----:B------:R-:W-:Y:S01]  /*4e40*/  LDSM.16.MT88.4 R4, [R181+0x2000] ;  /* 0x00200000b504783b */ /* 0x000fe20000004200 */
[----:B-1----:R-:W-:Y:S01]  /*4e50*/  FFMA.FTZ R2, R107, c[0x0][0x2d0], -R0 ;  /* 0x0000b4006b027a23 */ /* 0x002fe20000010800 */
[----:B--2---:R-:W-:Y:S01]  /*4e60*/  F2FP.BF16.PACK_AB R154, R27, R29 ;  /* 0x0000001d1b9a723e */ /* 0x004fe200000010ff */
[----:B------:R-:W-:-:S02]  /*4e70*/  IMAD.MOV.U32 R107, RZ, RZ, R13 ;  /* 0x000000ffff6b7224 */ /* 0x000fc400078e000d */
[----:B------:R1:W-:Y:S02]  /*4e80*/  MUFU.EX2 R18, R2 ;  /* 0x0000000200127308 */ /* 0x0003e40000000800 */
[----:B-1----:R-:W-:Y:S02]  /*4e90*/  FFMA.FTZ R2, R106, c[0x0][0x2d0], -R0 ;  /* 0x0000b4006a027a23 */ /* 0x002fe40000010800 */
[----:B------:R-:W-:-:S04]  /*4ea0*/  IMAD.MOV.U32 R106, RZ, RZ, R108 ;  /* 0x000000ffff6a7224 */ /* 0x000fc800078e006c */
[----:B------:R1:W2:Y:S01]  /*4eb0*/  MUFU.EX2 R24, R2 ;  /* 0x0000000200187308 */ /* 0x0002a20000000800 */
[----:B------:R-:W-:Y:S02]  /*4ec0*/  IMAD.MOV.U32 R108, RZ, RZ, R137 ;  /* 0x000000ffff6c7224 */ /* 0x000fe400078e0089 */
[----:B------:R-:W4:Y:S01]  /*4ed0*/  LDSM.16.MT88.4 R136, [R180+0x800] ;  /* 0x00080000b488783b */ /* 0x000f220000004200 */
[--C-:B-1----:R-:W-:Y:S01]  /*4ee0*/  FFMA.FTZ R2, R104, c[0x0][0x2d0], -R0.reuse ;  /* 0x0000b40068027a23 */ /* 0x102fe20000010800 */
[----:B--2---:R-:W-:Y:S01]  /*4ef0*/  F2FP.BF16.PACK_AB R153, R24, R18 ;  /* 0x000000121899723e */ /* 0x004fe200000010ff */
[----:B------:R-:W-:Y:S02]  /*4f00*/  FFMA.FTZ R0, R79, c[0x0][0x2d0], -R0 ;  /* 0x0000b4004f007a23 */ /* 0x000fe40000010800 */
[----:B------:R-:W-:Y:S01]  /*4f10*/  MUFU.EX2 R25, R2 ;  /* 0x0000000200197308 */ /* 0x000fe20000000800 */
[----:B------:R-:W-:Y:S02]  /*4f20*/  IMAD.MOV.U32 R104, RZ, RZ, R110 ;  /* 0x000000ffff687224 */ /* 0x000fe400078e006e */
[----:B------:R-:W-:-:S05]  /*4f30*/  IMAD.MOV.U32 R110, RZ, RZ, R78 ;  /* 0x000000ffff6e7224 */ /* 0x000fca00078e004e */
[----:B------:R1:W2:Y:S02]  /*4f40*/  MUFU.EX2 R19, R0 ;  /* 0x0000000000137308 */ /* 0x0002a40000000800 */
[----:B-1----:R-:W-:Y:S01]  /*4f50*/  FFMA.FTZ R0, R146, c[0x0][0x2d0], -R12 ;  /* 0x0000b40092007a23 */ /* 0x002fe2000001080c */
[----:B--2---:R-:W-:-:S05]  /*4f60*/  F2FP.BF16.PACK_AB R155, R19, R25 ;  /* 0x00000019139b723e */ /* 0x004fca00000010ff */
[----:B------:R1:W-:Y:S02]  /*4f70*/  MUFU.EX2 R17, R0 ;  /* 0x0000000000117308 */ /* 0x0003e40000000800 */
[C---:B---3--:R-:W-:Y:S08]  /*4f80*/  HMMA.16816.F32.BF16 R52, R152.reuse, R64, R88 ;  /* 0x000000409834723c */ /* 0x048ff00000041858 */
[----:B----4-:R-:W-:Y:S01]  /*4f90*/  HMMA.16816.F32.BF16 R128, R152, R136, R128 ;  /* 0x000000889880723c */ /* 0x010fe20000041880 */
[----:B-1----:R-:W-:-:S04]  /*4fa0*/  FFMA.FTZ R0, R148, c[0x0][0x2d0], -R12 ;  /* 0x0000b40094007a23 */ /* 0x002fc8000001080c */
[----:B------:R1:W2:Y:S03]  /*4fb0*/  MUFU.EX2 R16, R0 ;  /* 0x0000000000107308 */ /* 0x0002a60000000800 */
[----:B------:R-:W-:Y:S01]  /*4fc0*/  HMMA.16816.F32.BF16 R68, R152, R80, R172 ;  /* 0x000000509844723c */ /* 0x000fe200000418ac */
        /* <DEDUP_REMOVED lines=15> */
[----:B-1----:R-:W-:-:S04]  /*50c0*/  FADD.FTZ R0, R167, R166 ;  /* 0x000000a6a7007221 */ /* 0x002fc80000010000 */
[----:B------:R-:W-:Y:S02]  /*50d0*/  FADD.FTZ R10, R163, R0 ;  /* 0x00000000a30a7221 */ /* 0x000fe40000010000 */
[----:B------:R-:W-:Y:S01]  /*50e0*/  FADD.FTZ R0, R203, R11 ;  /* 0x0000000bcb007221 */ /* 0x000fe20000010000 */
[----:B--2---:R-:W-:Y:S01]  /*50f0*/  F2FP.BF16.PACK_AB R115, R13, R12 ;  /* 0x0000000c0d73723e */ /* 0x004fe200000010ff */
[----:B------:R-:W-:Y:S02]  /*5100*/  FADD.FTZ R3, R145, R144 ;  /* 0x0000009091037221 */ /* 0x000fe40000010000 */
[----:B------:R-:W-:Y:S01]  /*5110*/  HMMA.16816.F32.BF16 R144, R152, R4, R168 ;  /* 0x000000049890723c */ /* 0x000fe200000418a8 */
[----:B------:R-:W-:-:S07]  /*5120*/  FADD.FTZ R10, R164, R10 ;  /* 0x0000000aa40a7221 */ /* 0x000fce0000010000 */
[C---:B------:R-:W-:Y:S01]  /*5130*/  HMMA.16816.F32.BF16 R60, R112.reuse, R66, R96 ;  /* 0x00000042703c723c */ /* 0x040fe20000041860 */
[----:B------:R-:W1:Y:S07]  /*5140*/  LDSM.16.MT88.4 R96, [R181+0x1400] ;  /* 0x00140000b560783b */ /* 0x000e6e0000004200 */
[C---:B------:R-:W-:Y:S01]  /*5150*/  HMMA.16816.F32.BF16 R56, R112.reuse, R64, R108 ;  /* 0x000000407038723c */ /* 0x040fe2000004186c */
[----:B------:R-:W2:Y:S07]  /*5160*/  LDSM.16.MT88.4 R108, [R180+0x2000] ;  /* 0x00200000b46c783b */ /* 0x000eae0000004200 */
        /* <DEDUP_REMOVED lines=12> */
[----:B------:R-:W-:Y:S01]  /*5230*/  IADD3 R194, R217, -0x2, RZ ;  /* 0xfffffffed9c27810 */ /* 0x000fe20007ffe0ff */
[----:B------:R-:W-:Y:S01]  /*5240*/  FADD.FTZ R3, R116, R3 ;  /* 0x0000000374037221 */ /* 0x000fe20000010000 */
[C---:B-1----:R-:W-:Y:S01]  /*5250*/  HMMA.16816.F32.BF16 R88, R112.reuse, R96, R104 ;  /* 0x000000607058723c */ /* 0x042fe20000041868 */
[----:B------:R-:W-:Y:S01]  /*5260*/  FADD.FTZ R4, R199, R4 ;  /* 0x00000004c7047221 */ /* 0x000fe20000010000 */
[----:B------:R-:W-:Y:S01]  /*5270*/  ISETP.GE.AND P0, PT, R194, R231, PT ;  /* 0x000000e7c200720c */ /* 0x000fe20003f06270 */
[----:B------:R-:W-:Y:S02]  /*5280*/  FADD.FTZ R0, R162, R0 ;  /* 0x00000000a2007221 */ /* 0x000fe40000010000 */
[----:B------:R-:W-:Y:S02]  /*5290*/  FADD.FTZ R5, R218, R5 ;  /* 0x00000005da057221 */ /* 0x000fe40000010000 */
[----:B------:R-:W-:Y:S01]  /*52a0*/  FADD.FTZ R3, R156, R3 ;  /* 0x000000039c037221 */ /* 0x000fe20000010000 */
[----:B--2---:R-:W-:Y:S01]  /*52b0*/  HMMA.16816.F32.BF16 R104, R112, R108, R92 ;  /* 0x0000006c7068723c */ /* 0x004fe2000004185c */
        /* <DEDUP_REMOVED lines=27> */
[----:B------:R-:W-:-:S03]  /*5470*/  FADD.FTZ R215, R13, R4 ;  /* 0x000000040dd77221 */ /* 0x000fc60000010000 */
        /* <DEDUP_REMOVED lines=10> */
[----:B------:R-:W1:Y:S01]  /*5520*/  S2R R31, SR_TID.X ;  /* 0x00000000001f7919 */ /* 0x000e620000002100 */
[----:B------:R-:W-:Y:S01]  /*5530*/  ISETP.GE.AND P5, PT, R228, c[0x0][0x1d4], PT ;  /* 0x00007500e4007a0c */ /* 0x000fe20003fa6270 */
[----:B------:R-:W-:Y:S01]  /*5540*/  IMAD.MOV.U32 R240, RZ, RZ, c[0x0][0x208] ;  /* 0x00008200fff07624 */ /* 0x000fe200078e00ff */
[----:B------:R-:W-:Y:S01]  /*5550*/  ISETP.GE.AND P4, PT, R225, c[0x0][0x1d4], PT ;  /* 0x00007500e1007a0c */ /* 0x000fe20003f86270 */
[----:B------:R-:W-:Y:S01]  /*5560*/  IMAD.MOV.U32 R241, RZ, RZ, c[0x0][0x20c] ;  /* 0x00008300fff17624 */ /* 0x000fe200078e00ff */
[----:B------:R-:W-:-:S02]  /*5570*/  ISETP.GE.AND P3, PT, R226, c[0x0][0x1d4], PT ;  /* 0x00007500e2007a0c */ /* 0x000fc40003f66270 */
[----:B-1----:R-:W-:Y:S02]  /*5580*/  ISETP.GT.AND P0, PT, R31, 0x3f, PT ;  /* 0x0000003f1f00780c */ /* 0x002fe40003f04270 */
.L_x_1479:
[----:B------:R-:W-:Y:S04]  /*5590*/  DEPBAR.LE SB0, 0x0 ;  /* 0x000080000000791a */ /* 0x000fe80000000000 */
[----:B------:R-:W-:Y:S01]  /*55a0*/  WARPSYNC 0xffffffff ;  /* 0xffffffff00007948 */ /* 0x000fe20003800000 */
[----:B------:R-:W-:Y:S01]  /*55b0*/  BAR.SYNC.DEFER_BLOCKING 0x0 ;  /* 0x0000000000007b1d */ /* 0x000fe20000010000 */
[----:B------:R-:W-:Y:S01]  /*55c0*/  SHF.R.S32.HI R0, RZ, 0x1f, R194 ;  /* 0x0000001fff007819 */ /* 0x000fe200000114c2 */
[----:B------:R-:W-:Y:S01]  /*55d0*/  IMAD.WIDE.U32 R2, R194, c[0x0][0x208], RZ ;  /* 0x00008200c2027a25 */ /* 0x000fe200078e00ff */
[----:B------:R-:W-:Y:S03]  /*55e0*/  MOV R116, R120 ;  /* 0x0000007800747202 */ /* 0x000fe60000000f00 */
[----:B------:R-:W-:Y:S04]  /*55f0*/  IMAD R0, R0, c[0x0][0x208], RZ ;  /* 0x0000820000007a24 */ /* 0x000fe800078e02ff */
[----:B------:R-:W-:Y:S04]  /*5600*/  IMAD R0, R194, c[0x0][0x20c], R0 ;  /* 0x00008300c2007a24 */ /* 0x000fe800078e0200 */
[----:B------:R-:W-:Y:S02]  /*5610*/  IMAD.IADD R0, R3, 0x1, R0 ;  /* 0x0000000103007824 */ /* 0x000fe400078e0200 */
[----:B------:R-:W-:Y:S01]  /*5620*/  IMAD.WIDE.U32 R2, R2, 0x30, RZ ;  /* 0x0000003002027825 */ /* 0x000fe200078e00ff */
[----:B------:R-:W-:Y:S01]  /*5630*/  LDSM.16.M88.4 R48, [R182] ;  /* 0x00000000b630783b */ /* 0x000fe20000000200 */
[----:B------:R-:W-:Y:S05]  /*5640*/  BSSY B0, `(.L_x_1477) ;  /* 0x00000b0000007945 */ /* 0x000fea0003800000 */
[----:B------:R-:W1:Y:S06]  /*5650*/  LDSM.16.M88.4 R16, [R123] ;  /* 0x000000007b10783b */ /* 0x000e6c0000000200 */
[----:B------:R-:W2:Y:S06]  /*5660*/  S2R R20, SR_TID.X ;  /* 0x0000000000147919 */ /* 0x000eac0000002100 */
[----:B------:R-:W3:Y:S06]  /*5670*/  LDSM.16.M88.4 R44, [R182+0x1000] ;  /* 0x00100000b62c783b */ /* 0x000eec0000000200 */
[----:B------:R-:W4:Y:S06]  /*5680*/  LDSM.16.M88.4 R32, [R123+0x400] ;  /* 0x000400007b20783b */ /* 0x000f2c0000000200 */
[----:B------:R-:W5:Y:S06]  /*5690*/  LDSM.16.M88.4 R156, [R123+0x800] ;  /* 0x000800007b9c783b */ /* 0x000f6c0000000200 */
[----:B------:R-:W-:Y:S06]  /*56a0*/  LDSM.16.M88.4 R160, [R183] ;  /* 0x00000000b7a0783b */ /* 0x000fec0000000200 */
[----:B------:R-:W4:Y:S01]  /*56b0*/  LDSM.16.M88.4 R164, [R184] ;  /* 0x00000000b8a4783b */ /* 0x000f220000000200 */
[-C--:B-1----:R-:W-:Y:S05]  /*56c0*/  HMMA.16816.F32.BF16 R4, R48, R16.reuse, RZ ;  /* 0x000000103004723c */ /* 0x082fea00000418ff */
[----:B------:R-:W1:Y:S01]  /*56d0*/  LDSM.16.M88.4 R168, [R183+0x1000] ;  /* 0x00100000b7a8783b */ /* 0x000e620000000200 */
[----:B--2---:R-:W-:Y:S01]  /*56e0*/  ISETP.GT.AND P6, PT, R20, 0x3f, PT ;  /* 0x0000003f1400780c */ /* 0x004fe20003fc4270 */
[----:B------:R-:W-:Y:S01]  /*56f0*/  IMAD R20, R0, 0x30, RZ ;  /* 0x0000003000147824 */ /* 0x000fe200078e02ff */
[-C--:B------:R-:W-:Y:S04]  /*5700*/  IADD3 R0, P0, R222, R2.reuse, RZ ;  /* 0x00000002de007210 */ /* 0x080fe80007f1e0ff */
[----:B------:R-:W-:Y:S01]  /*5710*/  IMAD.IADD R3, R3, 0x1, R20 ;  /* 0x0000000103037824 */ /* 0x000fe200078e0214 */
[----:B------:R-:W2:Y:S01]  /*5720*/  LDSM.16.M88.4 R172, [R192] ;  /* 0x00000000c0ac783b */ /* 0x000ea20000000200 */
[C---:B---3--:R-:W-:Y:S02]  /*5730*/  HMMA.16816.F32.BF16 R8, R44.reuse, R16, RZ ;  /* 0x000000102c08723c */ /* 0x048fe400000418ff */
[----:B------:R-:W-:Y:S03]  /*5740*/  IMAD.X R28, R3, 0x1, R224, P0 ;  /* 0x00000001031c7824 */ /* 0x000fe600000e06e0 */
[----:B------:R-:W3:Y:S01]  /*5750*/  LDSM.16.M88.4 R176, [R191] ;  /* 0x00000000bfb0783b */ /* 0x000ee20000000200 */
[----:B------:R-:W-:Y:S02]  /*5760*/  @!P6 LEA R24, P1, R240, R2, 0x5 ;  /* 0x00000002f018e211 */ /* 0x000fe400078228ff */
[----:B------:R-:W-:Y:S01]  /*5770*/  LEA R2, P0, R0, c[0x0][0x1f8], 0x1 ;  /* 0x00007e0000027a11 */ /* 0x000fe200078008ff */
[-C--:B------:R-:W-:Y:S03]  /*5780*/  HMMA.16816.F32.BF16 R12, R44, R18.reuse, RZ ;  /* 0x000000122c0c723c */ /* 0x080fe600000418ff */
[----:B------:R-:W-:Y:S02]  /*5790*/  @!P6 LEA.HI.X R29, R240, R3, R241, 0x5, P1 ;  /* 0x00000003f01de211 */ /* 0x000fe400008f2cf1 */
[----:B------:R-:W-:Y:S02]  /*57a0*/  LEA.HI.X R3, R0, c[0x0][0x1fc], R28, 0x1, P0 ;  /* 0x00007f0000037a11 */ /* 0x000fe400000f0c1c */
[----:B------:R-:W-:Y:S01]  /*57b0*/  @!P6 IADD3 R37, P2, R24, R222, RZ ;  /* 0x000000de1825e210 */ /* 0x000fe20007f5e0ff */
[C---:B------:R-:W-:Y:S02]  /*57c0*/  HMMA.16816.F32.BF16 R16, R48.reuse, R18, RZ ;  /* 0x000000123010723c */ /* 0x040fe400000418ff */
[----:B------:R-:W-:Y:S01]  /*57d0*/  @!PT LDS RZ, [RZ] ;  /* 0x00000000fffff984 */ /* 0x000fe20000000800 */
[----:B------:R-:W-:Y:S01]  /*57e0*/  @!PT LDS RZ, [RZ] ;  /* 0x00000000fffff984 */ /* 0x000fe20000000800 */
[----:B------:R-:W-:Y:S01]  /*57f0*/  @!PT LDS RZ, [RZ] ;  /* 0x00000000fffff984 */ /* 0x000fe20000000800 */
[----:B------:R1:W-:Y:S02]  /*5800*/  LDGSTS.E.BYPASS.LTC128B.128 [R193+0x1880], [R2.64], !P3 ;  /* 0x0188000002c17fae */ /* 0x0003e4000d901d46 */
[----:B------:R-:W-:Y:S02]  /*5810*/  @!P6 LEA R36, P0, R37, c[0x0][0x1f8], 0x1 ;  /* 0x00007e002524ea11 */ /* 0x000fe400078008ff */
[----:B------:R-:W-:Y:S02]  /*5820*/  @!P6 IADD3.X R0, R29, R224, RZ, P2, !PT ;  /* 0x000000e01d00e210 */ /* 0x000fe400017fe4ff */
[----:B------:R1:W-:Y:S01]  /*5830*/  LDGSTS.E.BYPASS.LTC128B.128 [R193+0x2480], [R2.64+0x40], !P4 ;  /* 0x0248004002c17fae */ /* 0x0003e2000e101d46 */
[-C--:B----4-:R-:W-:Y:S01]  /*5840*/  HMMA.16816.F32.BF16 R20, R48, R32.reuse, RZ ;  /* 0x000000203014723c */ /* 0x090fe200000418ff */
[----:B------:R-:W-:Y:S02]  /*5850*/  ISETP.GT.AND P2, PT, R194, R231, PT ;  /* 0x000000e7c200720c */ /* 0x000fe40003f44270 */
[----:B------:R-:W-:Y:S02]  /*5860*/  @!P6 LEA.HI.X R37, R37, c[0x0][0x1fc], R0, 0x1, P0 ;  /* 0x00007f002525ea11 */ /* 0x000fe400000f0c00 */
[----:B------:R1:W-:Y:S01]  /*5870*/  LDGSTS.E.BYPASS.LTC128B.128 [R193+0x3080], [R2.64+0x80], !P5 ;  /* 0x0308008002c17fae */ /* 0x0003e2000e901d46 */
[----:B------:R-:W-:Y:S02]  /*5880*/  IMAD.MOV.U32 R0, RZ, RZ, R122 ;  /* 0x000000ffff007224 */ /* 0x000fe400078e007a */
[C---:B------:R-:W-:Y:S03]  /*5890*/  HMMA.16816.F32.BF16 R24, R44.reuse, R32, RZ ;  /* 0x000000202c18723c */ /* 0x040fe600000418ff */
[----:B------:R5:W-:Y:S05]  /*58a0*/  @!P6 LDGSTS.E.BYPASS.LTC128B.128 [R193+0x2080], [R36.64], !P3 ;  /* 0x0208000024c1efae */ /* 0x000bea000d901d46 */
[-C--:B------:R-:W-:Y:S01]  /*58b0*/  HMMA.16816.F32.BF16 R28, R44, R34.reuse, RZ ;  /* 0x000000222c1c723c */ /* 0x080fe200000418ff */
[----:B------:R5:W-:Y:S06]  /*58c0*/  @!P6 LDGSTS.E.BYPASS.LTC128B.128 [R193+0x2c80], [R36.64+0x40], !P4 ;  /* 0x02c8004024c1efae */ /* 0x000bec000e101d46 */
[----:B------:R5:W-:Y:S01]  /*58d0*/  @!P6 LDGSTS.E.BYPASS.LTC128B.128 [R193+0x3880], [R36.64+0x80], !P5 ;  /* 0x0388008024c1efae */ /* 0x000be2000e901d46 */
[C---:B------:R-:W-:Y:S05]  /*58e0*/  HMMA.16816.F32.BF16 R32, R48.reuse, R34, RZ ;  /* 0x000000223020723c */ /* 0x040fea00000418ff */
[----:B------:R-:W0:Y:S01]  /*58f0*/  LDGDEPBAR ;  /* 0x00000000000079af */ /* 0x000e220000000000 */
[----:B-1----:R-:W-:Y:S02]  /*5900*/  IMAD.MOV.U32 R2, RZ, RZ, R121 ;  /* 0x000000ffff027224 */ /* 0x002fe400078e0079 */
[-C--:B-----5:R-:W-:Y:S08]  /*5910*/  HMMA.16816.F32.BF16 R36, R48, R156.reuse, RZ ;  /* 0x0000009c3024723c */ /* 0x0a0ff000000418ff */
        /* <DEDUP_REMOVED lines=11> */
[-C--:B------:R-:W-:Y:S08]  /*59d0*/  HMMA.16816.F32.BF16 R28, R168, R174.reuse, R28 ;  /* 0x000000aea81c723c */ /* 0x080ff0000004181c */
[C---:B------:R-:W-:Y:S01]  /*59e0*/  HMMA.16816.F32.BF16 R32, R160.reuse, R174, R32 ;  /* 0x000000aea020723c */ /* 0x040fe20000041820 */
[----:B------:R-:W-:Y:S07]  /*59f0*/  LDSM.16.M88.4 R172, [R123+0x1400] ;  /* 0x001400007bac783b */ /* 0x000fee0000000200 */
[-C--:B---3--:R-:W-:Y:S08]  /*5a00*/  HMMA.16816.F32.BF16 R36, R160, R176.reuse, R36 ;  /* 0x000000b0a024723c */ /* 0x088ff00000041824 */
        /* <DEDUP_REMOVED lines=20> */
[----:B------:R-:W3:Y:S06]  /*5b50*/  LDSM.16.M88.4 R156, [R189] ;  /* 0x00000000bd9c783b */ /* 0x000eec0000000200 */
[----:B------:R-:W4:Y:S01]  /*5b60*/  LDSM.16.M88.4 R172, [R188] ;  /* 0x00000000bcac783b */ /* 0x000f220000000200 */
[-C--:B-1----:R-:W-:Y:S08]  /*5b70*/  HMMA.16816.F32.BF16 R4, R160, R164.reuse, R4 ;  /* 0x000000a4a004723c */ /* 0x082ff00000041804 */
        /* <DEDUP_REMOVED lines=8> */
[----:B------:R-:W1:Y:S07]  /*5c00*/  LDSM.16.M88.4 R156, [R182+0x4000] ;  /* 0x00400000b69c783b */ /* 0x000e6e0000000200 */
[-C--:B----4-:R-:W-:Y:S08]  /*5c10*/  HMMA.16816.F32.BF16 R36, R160, R172.reuse, R36 ;  /* 0x000000aca024723c */ /* 0x090ff00000041824 */
[C---:B------:R-:W-:Y:S08]  /*5c20*/  HMMA.16816.F32.BF16 R40, R168.reuse, R172, R40 ;  /* 0x000000aca828723c */ /* 0x040ff00000041828 */
[-C--:B------:R-:W-:Y:S01]  /*5c30*/  HMMA.16816.F32.BF16 R44, R168, R174.reuse, R44 ;  /* 0x000000aea82c723c */ /* 0x080fe2000004182c */
[----:B------:R-:W2:Y:S07]  /*5c40*/  LDSM.16.M88.4 R168, [R182+0x5000] ;  /* 0x00500000b6a8783b */ /* 0x000eae0000000200 */
[----:B------:R-:W-:Y:S01]  /*5c50*/  HMMA.16816.F32.BF16 R48, R160, R174, R48 ;  /* 0x000000aea030723c */ /* 0x000fe20000041830 */
[----:B------:R-:W3:Y:S06]  /*5c60*/  LDSM.16.M88.4 R160, [R123+0x1c00] ;  /* 0x001c00007ba0783b */ /* 0x000eec0000000200 */
[----:B------:R-:W4:Y:S01]  /*5c70*/  LDSM.16.M88.4 R172, [R123+0x2000] ;  /* 0x002000007bac783b */ /* 0x000f220000000200 */
        /* <DEDUP_REMOVED lines=15> */
[----:B------:R-:W3:Y:S06]  /*5d70*/  LDSM.16.M88.4 R156, [R186] ;  /* 0x00000000ba9c783b */ /* 0x000eec0000000200 */
[----:B------:R-:W4:Y:S01]  /*5d80*/  LDSM.16.M88.4 R172, [R185] ;  /* 0x00000000b9ac783b */ /* 0x000f220000000200 */
[----:B------:R-:W-:Y:S04]  /*5d90*/  DEPBAR.LE SB0, 0x0 ;  /* 0x000080000000791a */ /* 0x000fe80000000000 */
[-C--:B-1----:R-:W-:Y:S01]  /*5da0*/  HMMA.16816.F32.BF16 R4, R160, R164.reuse, R4 ;  /* 0x000000a4a004723c */ /* 0x082fe20000041804 */
[----:B------:R-:W-:Y:S07]  /*5db0*/  BAR.SYNC.DEFER_BLOCKING 0x0 ;  /* 0x0000000000007b1d */ /* 0x000fee0000010000 */
[C---:B--2---:R-:W-:Y:S08]  /*5dc0*/  HMMA.16816.F32.BF16 R8, R168.reuse, R164, R8 ;  /* 0x000000a4a808723c */ /* 0x044ff00000041808 */
[-C--:B------:R-:W-:Y:S08]  /*5dd0*/  HMMA.16816.F32.BF16 R12, R168, R166.reuse, R12 ;  /* 0x000000a6a80c723c */ /* 0x080ff0000004180c */
[C---:B------:R-:W-:Y:S08]  /*5de0*/  HMMA.16816.F32.BF16 R16, R160.reuse, R166, R16 ;  /* 0x000000a6a010723c */ /* 0x040ff00000041810 */
[-C--:B---3--:R-:W-:Y:S08]  /*5df0*/  HMMA.16816.F32.BF16 R20, R160, R156.reuse, R20 ;  /* 0x0000009ca014723c */ /* 0x088ff00000041814 */
[C---:B------:R-:W-:Y:S08]  /*5e00*/  HMMA.16816.F32.BF16 R24, R168.reuse, R156, R24 ;  /* 0x0000009ca818723c */ /* 0x040ff00000041818 */
[-C--:B------:R-:W-:Y:S08]  /*5e10*/  HMMA.16816.F32.BF16 R28, R168, R158.reuse, R28 ;  /* 0x0000009ea81c723c */ /* 0x080ff0000004181c */
[C---:B------:R-:W-:Y:S08]  /*5e20*/  HMMA.16816.F32.BF16 R32, R160.reuse, R158, R32 ;  /* 0x0000009ea020723c */ /* 0x040ff00000041820 */
[-C--:B----4-:R-:W-:Y:S08]  /*5e30*/  HMMA.16816.F32.BF16 R36, R160, R172.reuse, R36 ;  /* 0x000000aca024723c */ /* 0x090ff00000041824 */
[C---:B------:R-:W-:Y:S08]  /*5e40*/  HMMA.16816.F32.BF16 R40, R168.reuse, R172, R40 ;  /* 0x000000aca828723c */ /* 0x040ff00000041828 */
[-C--:B------:R-:W-:Y:S08]  /*5e50*/  HMMA.16816.F32.BF16 R44, R168, R174.reuse, R44 ;  /* 0x000000aea82c723c */ /* 0x080ff0000004182c */
[----:B------:R-:W-:Y:S01]  /*5e60*/  HMMA.16816.F32.BF16 R48, R160, R174, R48 ;  /* 0x000000aea030723c */ /* 0x000fe20000041830 */
[----:B------:R-:W-:Y:S07]  /*5e70*/  @!UPT UIADD3 URZ, URZ, URZ, URZ ;  /* 0x0000003f3f3ff290 */ /* 0x000fee000fffe03f */
[----:B------:R-:W-:-:S11]  /*5e80*/  @!P2 BRA `(.L_x_1478) ;  /* 0x000002b00000a947 */ /* 0x000fd60003800000 */
[----:B------:R-:W-:Y:S04]  /*5e90*/  IADD3 R3, -R229, 0x30, RZ ;  /* 0x00000030e5037810 */ /* 0x000fe80007ffe1ff */
[----:B------:R-:W-:Y:S11]  /*5ea0*/  ISETP.GE.AND P0, PT, R3, 0x21, PT ;  /* 0x000000210300780c */ /* 0x000ff60003f06270 */
[----:B------:R-:W-:Y:S02]  /*5eb0*/  @!UPT UIADD3 URZ, URZ, URZ, URZ ;  /* 0x0000003f3f3ff290 */ /* 0x000fe4000fffe03f */
[----:B------:R-:W-:Y:S01]  /*5ec0*/  @P0 IMAD.MOV.U32 R156, RZ, RZ, c[0x0][0x1e0] ;  /* 0x00007800ff9c0624 */ /* 0x000fe200078e00ff */
[----:B------:R-:W-:Y:S01]  /*5ed0*/  @P0 IADD3 R117, R194, -0x1, RZ ;  /* 0xffffffffc2750810 */ /* 0x000fe20007ffe0ff */
[----:B------:R-:W-:Y:S03]  /*5ee0*/  @P0 IMAD.MOV.U32 R158, RZ, RZ, 0x5 ;  /* 0x00000005ff9e0424 */ /* 0x000fe600078e00ff */
[----:B------:R-:W-:Y:S02]  /*5ef0*/  @P0 SHF.R.S32.HI R118, RZ, 0x1f, R117 ;  /* 0x0000001fff760819 */ /* 0x000fe40000011475 */
[C---:B------:R-:W-:Y:S02]  /*5f00*/  @P0 SHF.L.U64.HI R159, R156.reuse, R158, c[0x0][0x1e4] ;  /* 0x000079009c9f0619 */ /* 0x040fe4000001029e */
[----:B------:R-:W-:Y:S01]  /*5f10*/  @P0 SHF.L.U32 R158, R156, 0x5, RZ ;  /* 0x000000059c9e0819 */ /* 0x000fe200000006ff */
[----:B------:R-:W-:Y:S02]  /*5f20*/  @P0 IMAD R118, R118, c[0x0][0x1e0], RZ ;  /* 0x0000780076760a24 */ /* 0x000fe400078e02ff */
[C---:B------:R-:W-:Y:S04]  /*5f30*/  @P0 IMAD.WIDE.U32 R156, R117.reuse, c[0x0][0x1e0], RZ ;  /* 0x00007800759c0a25 */ /* 0x040fe800078e00ff */
[----:B------:R-:W-:Y:S04]  /*5f40*/  @P0 IMAD R118, R117, c[0x0][0x1e4], R118 ;  /* 0x0000790075760a24 */ /* 0x000fe800078e0276 */
        /* <DEDUP_REMOVED lines=8> */
[----:B------:R-:W-:Y:S01]  /*5fd0*/  @P1 IMAD.MOV.U32 R157, RZ, RZ, R219 ;  /* 0x000000ffff9d1224 */ /* 0x000fe200078e00db */
[----:B------:R-:W-:Y:S02]  /*5fe0*/  @P1 MOV R156, R220 ;  /* 0x000000dc009c1202 */ /* 0x000fe40000000f00 */
[----:B------:R-:W-:Y:S01]  /*5ff0*/  @P1 SHF.R.S32.HI R118, RZ, 0x1f, R3 ;  /* 0x0000001fff761819 */ /* 0x000fe20000011403 */
[C---:B------:R-:W-:Y:S04]  /*6000*/  @P1 IMAD.WIDE.U32 R158, R3.reuse, c[0x0][0x1e0], RZ ;  /* 0x00007800039e1a25 */ /* 0x040fe800078e00ff */
[----:B------:R-:W-:Y:S02]  /*6010*/  @P1 IMAD R118, R118, c[0x0][0x1e0], RZ ;  /* 0x0000780076761a24 */ /* 0x000fe400078e02ff */
[----:B------:R-:W-:Y:S04]  /*6020*/  @P1 IMAD.WIDE.U32 R156, R158, 0x30, R156 ;  /* 0x000000309e9c1825 */ /* 0x000fe800078e009c */
[----:B------:R-:W-:Y:S01]  /*6030*/  @P1 IMAD R3, R3, c[0x0][0x1e4], R118 ;  /* 0x0000790003031a24 */ /* 0x000fe200078e0276 */
[C---:B------:R-:W-:Y:S03]  /*6040*/  @P1 LEA R158, P6, R156.reuse, c[0x0][0x1c8], 0x1 ;  /* 0x000072009c9e1a11 */ /* 0x040fe600078c08ff */
[----:B------:R-:W-:Y:S04]  /*6050*/  @P1 IMAD.IADD R3, R159, 0x1, R3 ;  /* 0x000000019f031824 */ /* 0x000fe800078e0203 */
[----:B------:R-:W-:Y:S05]  /*6060*/  @P1 IMAD R3, R3, 0x30, RZ ;  /* 0x0000003003031824 */ /* 0x000fea00078e02ff */
        /* <DEDUP_REMOVED lines=13> */
.L_x_1478:
[----:B------:R-:W-:Y:S05]  /*6140*/  BSYNC B0 ;  /* 0x0000000000007941 */ /* 0x000fea0003800000 */
.L_x_1477:
        /* <DEDUP_REMOVED lines=37> */
[----:B------:R-:W-:Y:S02]  /*63a0*/  IADD3 R194, R194, -0x1, RZ ;  /* 0xffffffffc2c27810 */ /* 0x000fe40007ffe0ff */
[----:B------:R-:W-:Y:S01]  /*63b0*/  FMNMX.FTZ R118, R45, R118, !PT ;  /* 0x000000762d767209 */ /* 0x000fe20007810000 */
[----:B------:R-:W-:Y:S08]  /*63c0*/  SHFL.BFLY PT, R120, R3, 0x2, 0x1f ;  /* 0x0c401f0003787f89 */ /* 0x000ff000000e0000 */
[----:B------:R-:W2:Y:S02]  /*63d0*/  SHFL.BFLY PT, R122, R118, 0x2, 0x1f ;  /* 0x0c401f00767a7f89 */ /* 0x000ea400000e0000 */
[----:B--2---:R-:W-:Y:S02]  /*63e0*/  FMNMX.FTZ R118, R118, R122, !PT ;  /* 0x0000007a76767209 */ /* 0x004fe40007810000 */
[----:B------:R-:W-:Y:S02]  /*63f0*/  FMNMX.FTZ R117, R117, R121, !PT ;  /* 0x0000007975757209 */ /* 0x000fe40007810000 */
[----:B------:R-:W-:Y:S02]  /*6400*/  FMNMX.FTZ R3, R3, R120, !PT ;  /* 0x0000007803037209 */ /* 0x000fe40007810000 */
[----:B-1----:R-:W-:Y:S01]  /*6410*/  SHFL.BFLY PT, R157, R118, 0x1, 0x1f ;  /* 0x0c201f00769d7f89 */ /* 0x002fe200000e0000 */
[----:B------:R-:W-:Y:S04]  /*6420*/  FMNMX.FTZ R120, R10, R119, !PT ;  /* 0x000000770a787209 */ /* 0x000fe80007810000 */
[----:B------:R-:W-:Y:S03]  /*6430*/  FMNMX.FTZ R120, R11, R120, !PT ;  /* 0x000000780b787209 */ /* 0x000fe60007810000 */
[----:B------:R-:W1:Y:S01]  /*6440*/  SHFL.BFLY PT, R121, R117, 0x1, 0x1f ;  /* 0x0c201f0075797f89 */ /* 0x000e6200000e0000 */
[----:B------:R-:W-:Y:S04]  /*6450*/  FMNMX.FTZ R120, R14, R120, !PT ;  /* 0x000000780e787209 */ /* 0x000fe80007810000 */
[----:B------:R-:W-:Y:S03]  /*6460*/  FMNMX.FTZ R120, R15, R120, !PT ;  /* 0x000000780f787209 */ /* 0x000fe60007810000 */
[----:B------:R-:W2:Y:S01]  /*6470*/  SHFL.BFLY PT, R156, R3, 0x1, 0x1f ;  /* 0x0c201f00039c7f89 */ /* 0x000ea200000e0000 */
[----:B------:R-:W-:Y:S04]  /*6480*/  FMNMX.FTZ R120, R26, R120, !PT ;  /* 0x000000781a787209 */ /* 0x000fe80007810000 */
[----:B------:R-:W-:Y:S02]  /*6490*/  FMNMX.FTZ R120, R27, R120, !PT ;  /* 0x000000781b787209 */ /* 0x000fe40007810000 */
[----:B-1----:R-:W-:Y:S05]  /*64a0*/  FMNMX.FTZ R121, R117, R121, !PT ;  /* 0x0000007975797209 */ /* 0x002fea0007810000 */
[C---:B------:R-:W-:Y:S02]  /*64b0*/  FADD.FTZ R2, -R121.reuse, R2 ;  /* 0x0000000279027221 */ /* 0x040fe40000010100 */
[----:B------:R-:W-:Y:S01]  /*64c0*/  FMUL.FTZ R161, R121, c[0x0][0x2d0] ;  /* 0x0000b40079a17a20 */ /* 0x000fe20000410000 */
[----:B--2---:R-:W-:Y:S01]  /*64d0*/  FMNMX.FTZ R122, R3, R156, !PT ;  /* 0x0000009c037a7209 */ /* 0x004fe20007810000 */
[----:B------:R-:W-:Y:S01]  /*64e0*/  FMUL.FTZ R2, R2, c[0x0][0x2d0] ;  /* 0x0000b40002027a20 */ /* 0x000fe20000410000 */
[----:B------:R-:W-:Y:S01]  /*64f0*/  FMNMX.FTZ R3, R30, R120, !PT ;  /* 0x000000781e037209 */ /* 0x000fe20007810000 */
[--C-:B------:R-:W-:Y:S01]  /*6500*/  FFMA.FTZ R22, R22, c[0x0][0x2d0], -R161.reuse ;  /* 0x0000b40016167a23 */ /* 0x100fe200000108a1 */
[----:B------:R-:W-:Y:S01]  /*6510*/  FMNMX.FTZ R120, R118, R157, !PT ;  /* 0x0000009d76787209 */ /* 0x000fe20007810000 */
[C---:B------:R-:W-:Y:S01]  /*6520*/  FADD.FTZ R0, -R122.reuse, R0 ;  /* 0x000000007a007221 */ /* 0x040fe20000010100 */
[----:B------:R-:W-:Y:S01]  /*6530*/  FMNMX.FTZ R3, R31, R3, !PT ;  /* 0x000000031f037209 */ /* 0x000fe20007810000 */
[----:B------:R1:W2:Y:S01]  /*6540*/  MUFU.EX2 R118, R2 ;  /* 0x0000000200767308 */ /* 0x0002a20000000800 */
[----:B------:R-:W-:Y:S01]  /*6550*/  FMUL.FTZ R160, R122, c[0x0][0x2d0] ;  /* 0x0000b4007aa07a20 */ /* 0x000fe20000410000 */
[----:B------:R-:W-:Y:S01]  /*6560*/  LDSM.16.MT88.4 R156, [R180] ;  /* 0x00000000b49c783b */ /* 0x000fe20000004200 */
[----:B------:R-:W-:Y:S01]  /*6570*/  FMNMX.FTZ R117, R42, R3, !PT ;  /* 0x000000032a757209 */ /* 0x000fe20007810000 */
[----:B------:R-:W-:Y:S02]  /*6580*/  FMUL.FTZ R3, R0, c[0x0][0x2d0] ;  /* 0x0000b40000037a20 */ /* 0x000fe40000410000 */
[--C-:B------:R-:W-:Y:S01]  /*6590*/  FFMA.FTZ R4, R4, c[0x0][0x2d0], -R160.reuse ;  /* 0x0000b40004047a23 */ /* 0x100fe200000108a0 */
[----:B------:R-:W-:Y:S01]  /*65a0*/  FMNMX.FTZ R0, R43, R117, !PT ;  /* 0x000000752b007209 */ /* 0x000fe20007810000 */
[--C-:B------:R-:W-:Y:S02]  /*65b0*/  FFMA.FTZ R20, R20, c[0x0][0x2d0], -R160.reuse ;  /* 0x0000b40014147a23 */ /* 0x100fe400000108a0 */
[----:B------:R3:W4:Y:S01]  /*65c0*/  MUFU.EX2 R117, R3 ;  /* 0x0000000300757308 */ /* 0x0007220000000800 */
[----:B------:R-:W-:Y:S01]  /*65d0*/  FMNMX.FTZ R0, R46, R0, !PT ;  /* 0x000000002e007209 */ /* 0x000fe20007810000 */
[--C-:B------:R-:W-:Y:S02]  /*65e0*/  FFMA.FTZ R21, R21, c[0x0][0x2d0], -R160.reuse ;  /* 0x0000b40015157a23 */ /* 0x100fe400000108a0 */
[--C-:B------:R-:W-:Y:S01]  /*65f0*/  FFMA.FTZ R23, R23, c[0x0][0x2d0], -R161.reuse ;  /* 0x0000b40017177a23 */ /* 0x100fe200000108a1 */
[----:B------:R-:W-:Y:S01]  /*6600*/  FMNMX.FTZ R0, R47, R0, !PT ;  /* 0x000000002f007209 */ /* 0x000fe20007810000 */
[--C-:B------:R-:W-:Y:S02]  /*6610*/  FFMA.FTZ R32, R32, c[0x0][0x2d0], -R160.reuse ;  /* 0x0000b40020207a23 */ /* 0x100fe400000108a0 */
[----:B------:R-:W-:Y:S02]  /*6620*/  FFMA.FTZ R33, R33, c[0x0][0x2d0], -R160 ;  /* 0x0000b40021217a23 */ /* 0x000fe400000108a0 */
[----:B------:R-:W-:Y:S01]  /*6630*/  MUFU.EX2 R162, R4 ;  /* 0x0000000400a27308 */ /* 0x000fe20000000800 */
[--C-:B------:R-:W-:Y:S02]  /*6640*/  FFMA.FTZ R34, R34, c[0x0][0x2d0], -R161.reuse ;  /* 0x0000b40022227a23 */ /* 0x100fe400000108a1 */
[--C-:B------:R-:W-:Y:S02]  /*6650*/  FFMA.FTZ R35, R35, c[0x0][0x2d0], -R161.reuse ;  /* 0x0000b40023237a23 */ /* 0x100fe400000108a1 */
[----:B-1----:R-:W-:Y:S02]  /*6660*/  FADD.FTZ R2, -R120, R116 ;  /* 0x0000007478027221 */ /* 0x002fe40000010100 */
[----:B--2---:R-:W-:Y:S02]  /*6670*/  FMUL.FTZ R54, R118, R54 ;  /* 0x0000003676367220 */ /* 0x004fe40000410000 */
[----:B------:R-:W-:Y:S01]  /*6680*/  FMUL.FTZ R2, R2, c[0x0][0x2d0] ;  /* 0x0000b40002027a20 */ /* 0x000fe20000410000 */
[----:B------:R-:W-:Y:S01]  /*6690*/  MUFU.EX2 R198, R20 ;  /* 0x0000001400c67308 */ /* 0x000fe20000000800 */
[C---:B------:R-:W-:Y:S02]  /*66a0*/  FMUL.FTZ R55, R118.reuse, R55 ;  /* 0x0000003776377220 */ /* 0x040fe40000410000 */
[C---:B------:R-:W-:Y:S01]  /*66b0*/  FMUL.FTZ R66, R118.reuse, R66 ;  /* 0x0000004276427220 */ /* 0x040fe20000410000 */
[----:B---3--:R-:W1:Y:S01]  /*66c0*/  SHFL.BFLY PT, R3, R0, 0x2, 0x1f ;  /* 0x0c401f0000037f89 */ /* 0x008e6200000e0000 */
[C---:B----4-:R-:W-:Y:S02]  /*66d0*/  FMUL.FTZ R52, R117.reuse, R52 ;  /* 0x0000003475347220 */ /* 0x050fe40000410000 */
[C---:B------:R-:W-:Y:S02]  /*66e0*/  FMUL.FTZ R53, R117.reuse, R53 ;  /* 0x0000003575357220 */ /* 0x040fe40000410000 */
[C---:B------:R-:W-:Y:S01]  /*66f0*/  FMUL.FTZ R64, R117.reuse, R64 ;  /* 0x0000004075407220 */ /* 0x040fe20000410000 */
        /* <DEDUP_REMOVED lines=9> */
[----:B------:R-:W-:Y:S02]  /*6790*/  FMUL.FTZ R81, R117, R81 ;  /* 0x0000005175517220 */ /* 0x000fe40000410000 */
[----:B------:R-:W-:Y:S01]  /*67a0*/  FMUL.FTZ R82, R118, R82 ;  /* 0x0000005276527220 */ /* 0x000fe20000410000 */
[----:B-1----:R-:W-:Y:S01]  /*67b0*/  FMNMX.FTZ R0, R0, R3, !PT ;  /* 0x0000000300007209 */ /* 0x002fe20007810000 */
[--C-:B------:R-:W-:Y:S01]  /*67c0*/  FFMA.FTZ R3, R7, c[0x0][0x2d0], -R161.reuse ;  /* 0x0000b40007037a23 */ /* 0x100fe200000108a1 */
[----:B------:R-:W-:Y:S01]  /*67d0*/  MUFU.EX2 R197, R22 ;  /* 0x0000001600c57308 */ /* 0x000fe20000000800 */
[C---:B------:R-:W-:Y:S02]  /*67e0*/  FMUL.FTZ R7, R118.reuse, R131 ;  /* 0x0000008376077220 */ /* 0x040fe40000410000 */
[----:B------:R-:W-:Y:S02]  /*67f0*/  FMUL.FTZ R83, R118, R83 ;  /* 0x0000005376537220 */ /* 0x000fe40000410000 */
[--C-:B--2---:R-:W-:Y:S02]  /*6800*/  FFMA.FTZ R2, R5, c[0x0][0x2d0], -R160.reuse ;  /* 0x0000b40005027a23 */ /* 0x104fe400000108a0 */
[C---:B------:R-:W-:Y:S02]  /*6810*/  FMUL.FTZ R5, R117.reuse, R129 ;  /* 0x0000008175057220 */ /* 0x040fe40000410000 */
[C---:B---3--:R-:W-:Y:S01]  /*6820*/  FMUL.FTZ R56, R116.reuse, R56 ;  /* 0x0000003874387220 */ /* 0x048fe20000410000 */
        /* <DEDUP_REMOVED lines=8> */
[----:B------:R-:W-:Y:S02]  /*68b0*/  FMUL.FTZ R77, R116, R77 ;  /* 0x0000004d744d7220 */ /* 0x000fe40000410000 */
[C---:B------:R-:W-:Y:S02]  /*68c0*/  FMUL.FTZ R84, R117.reuse, R84 ;  /* 0x0000005475547220 */ /* 0x040fe40000410000 */
[C---:B------:R-:W-:Y:S02]  /*68d0*/  FMUL.FTZ R85, R117.reuse, R85 ;  /* 0x0000005575557220 */ /* 0x040fe40000410000 */
[C---:B------:R-:W-:Y:S01]  /*68e0*/  FMUL.FTZ R86, R118.reuse, R86 ;  /* 0x0000005676567220 */ /* 0x040fe20000410000 */
[----:B------:R-:W-:Y:S01]  /*68f0*/  MUFU.EX2 R196, R23 ;  /* 0x0000001700c47308 */ /* 0x000fe20000000800 */
[----:B------:R-:W-:Y:S02]  /*6900*/  FMUL.FTZ R87, R118, R87 ;  /* 0x0000005776577220 */ /* 0x000fe40000410000 */
[----:B------:R-:W-:Y:S02]  /*6910*/  FMUL.FTZ R88, R116, R88 ;  /* 0x0000005874587220 */ /* 0x000fe40000410000 */
[--C-:B-1----:R-:W-:Y:S02]  /*6920*/  FFMA.FTZ R2, R6, c[0x0][0x2d0], -R161.reuse ;  /* 0x0000b40006027a23 */ /* 0x102fe400000108a1 */
[----:B------:R-:W-:Y:S02]  /*6930*/  FMUL.FTZ R6, R118, R130 ;  /* 0x0000008276067220 */ /* 0x000fe40000410000 */
[C---:B------:R-:W-:Y:S01]  /*6940*/  FMUL.FTZ R89, R116.reuse, R89 ;  /* 0x0000005974597220 */ /* 0x040fe20000410000 */
[----:B------:R1:W3:Y:S01]  /*6950*/  MUFU.EX2 R205, R2 ;  /* 0x0000000200cd7308 */ /* 0x0002e20000000800 */
[C---:B------:R-:W-:Y:S02]  /*6960*/  FMUL.FTZ R92, R116.reuse, R92 ;  /* 0x0000005c745c7220 */ /* 0x040fe40000410000 */
[----:B------:R-:W-:Y:S02]  /*6970*/  FMUL.FTZ R93, R116, R93 ;  /* 0x0000005d745d7220 */ /* 0x000fe40000410000 */
[--C-:B--2---:R-:W-:Y:S02]  /*6980*/  FFMA.FTZ R3, R16, c[0x0][0x2d0], -R160.reuse ;  /* 0x0000b40010037a23 */ /* 0x104fe400000108a0 */
[C---:B------:R-:W-:Y:S02]  /*6990*/  FMUL.FTZ R16, R117.reuse, R136 ;  /* 0x0000008875107220 */ /* 0x040fe40000410000 */
[--C-:B------:R-:W-:Y:S01]  /*69a0*/  FFMA.FTZ R136, R38, c[0x0][0x2d0], -R161.reuse ;  /* 0x0000b40026887a23 */ /* 0x100fe200000108a1 */
[----:B------:R2:W-:Y:S01]  /*69b0*/  MUFU.EX2 R208, R3 ;  /* 0x0000000300d07308 */ /* 0x0005e20000000800 */
[C---:B------:R-:W-:Y:S02]  /*69c0*/  FMUL.FTZ R96, R117.reuse, R96 ;  /* 0x0000006075607220 */ /* 0x040fe40000410000 */
[C---:B------:R-:W-:Y:S02]  /*69d0*/  FMUL.FTZ R97, R117.reuse, R97 ;  /* 0x0000006175617220 */ /* 0x040fe40000410000 */
[C---:B------:R-:W-:Y:S02]  /*69e0*/  FMUL.FTZ R98, R118.reuse, R98 ;  /* 0x0000006276627220 */ /* 0x040fe40000410000 */
[C---:B------:R-:W-:Y:S02]  /*69f0*/  FMUL.FTZ R99, R118.reuse, R99 ;  /* 0x0000006376637220 */ /* 0x040fe40000410000 */
[C---:B------:R-:W-:Y:S01]  /*6a00*/  FMUL.FTZ R100, R117.reuse, R100 ;  /* 0x0000006475647220 */ /* 0x040fe20000410000 */
[----:B------:R-:W-:Y:S01]  /*6a10*/  MUFU.EX2 R163, R136 ;  /* 0x0000008800a37308 */ /* 0x000fe20000000800 */
[----:B------:R-:W-:Y:S02]  /*6a20*/  FMUL.FTZ R101, R117, R101 ;  /* 0x0000006575657220 */ /* 0x000fe40000410000 */
[----:B------:R-:W-:Y:S01]  /*6a30*/  FMUL.FTZ R102, R118, R102 ;  /* 0x0000006676667220 */ /* 0x000fe20000410000 */
[----:B-1----:R-:W1:Y:S01]  /*6a40*/  SHFL.BFLY PT, R2, R0, 0x1, 0x1f ;  /* 0x0c201f0000027f89 */ /* 0x002e6200000e0000 */
[----:B---3--:R-:W-:Y:S01]  /*6a50*/  F2FP.BF16.PACK_AB R129, R206, R205 ;  /* 0x000000cdce81723e */ /* 0x008fe200000010ff */
[----:B------:R-:W-:Y:S02]  /*6a60*/  FMUL.FTZ R103, R118, R103 ;  /* 0x0000006776677220 */ /* 0x000fe40000410000 */
[C---:B------:R-:W-:Y:S02]  /*6a70*/  FMUL.FTZ R104, R116.reuse, R104 ;  /* 0x0000006874687220 */ /* 0x040fe40000410000 */
[C---:B------:R-:W-:Y:S01]  /*6a80*/  FMUL.FTZ R105, R116.reuse, R105 ;  /* 0x0000006974697220 */ /* 0x040fe20000410000 */
[----:B------:R-:W-:Y:S01]  /*6a90*/  MUFU.EX2 R195, R32 ;  /* 0x0000002000c37308 */ /* 0x000fe20000000800 */
[C---:B------:R-:W-:Y:S02]  /*6aa0*/  FMUL.FTZ R20, R116.reuse, R140 ;  /* 0x0000008c74147220 */ /* 0x040fe40000410000 */
[--C-:B--2---:R-:W-:Y:S02]  /*6ab0*/  FFMA.FTZ R3, R17, c[0x0][0x2d0], -R160.reuse ;  /* 0x0000b40011037a23 */ /* 0x104fe400000108a0 */
[----:B------:R-:W-:Y:S02]  /*6ac0*/  FMUL.FTZ R17, R117, R137 ;  /* 0x0000008975117220 */ /* 0x000fe40000410000 */
[--C-:B------:R-:W-:Y:S02]  /*6ad0*/  FFMA.FTZ R137, R49, c[0x0][0x2d0], -R160.reuse ;  /* 0x0000b40031897a23 */ /* 0x100fe400000108a0 */
[--C-:B------:R-:W-:Y:S01]  /*6ae0*/  FFMA.FTZ R140, R51, c[0x0][0x2d0], -R161.reuse ;  /* 0x0000b400338c7a23 */ /* 0x100fe200000108a1 */
[----:B------:R2:W3:Y:S01]  /*6af0*/  MUFU.EX2 R218, R3 ;  /* 0x0000000300da7308 */ /* 0x0004e20000000800 */
[----:B------:R-:W-:Y:S02]  /*6b00*/  FMUL.FTZ R21, R116, R141 ;  /* 0x0000008d74157220 */ /* 0x000fe40000410000 */
[C---:B------:R-:W-:Y:S02]  /*6b10*/  FMUL.FTZ R108, R117.reuse, R108 ;  /* 0x0000006c756c7220 */ /* 0x040fe40000410000 */
[----:B------:R-:W-:Y:S01]  /*6b20*/  FMUL.FTZ R109, R117, R109 ;  /* 0x0000006d756d7220 */ /* 0x000fe20000410000 */
[----:B-1----:R-:W-:Y:S01]  /*6b30*/  FMNMX.FTZ R2, R0, R2, !PT ;  /* 0x0000000200027209 */ /* 0x002fe20007810000 */
[--C-:B------:R-:W-:Y:S02]  /*6b40*/  FFMA.FTZ R0, R19, c[0x0][0x2d0], -R161.reuse ;  /* 0x0000b40013007a23 */ /* 0x100fe400000108a1 */
[----:B------:R-:W-:Y:S01]  /*6b50*/  FMUL.FTZ R19, R118, R139 ;  /* 0x0000008b76137220 */ /* 0x000fe20000410000 */
[----:B------:R-:W-:Y:S01]  /*6b60*/  MUFU.EX2 R168, R137 ;  /* 0x0000008900a87308 */ /* 0x000fe20000000800 */
[--C-:B------:R-:W-:Y:S01]  /*6b70*/  FFMA.FTZ R139, R37, c[0x0][0x2d0], -R160.reuse ;  /* 0x0000b400258b7a23 */ /* 0x100fe200000108a0 */
[----:B------:R-:W-:Y:S01]  /*6b80*/  F2FP.BF16.PACK_AB R37, R196, R197 ;  /* 0x000000c5c425723e */ /* 0x000fe200000010ff */
[C---:B------:R-:W-:Y:S02]  /*6b90*/  FMUL.FTZ R110, R118.reuse, R110 ;  /* 0x0000006e766e7220 */ /* 0x040fe40000410000 */
[----:B------:R-:W-:Y:S02]  /*6ba0*/  FMUL.FTZ R111, R118, R111 ;  /* 0x0000006f766f7220 */ /* 0x000fe40000410000 */
[C---:B------:R-:W-:Y:S02]  /*6bb0*/  FMUL.FTZ R112, R116.reuse, R112 ;  /* 0x0000007074707220 */ /* 0x040fe40000410000 */
[----:B------:R-:W-:Y:S01]  /*6bc0*/  FMUL.FTZ R113, R116, R113 ;  /* 0x0000007174717220 */ /* 0x000fe20000410000 */
[----:B------:R1:W-:Y:S01]  /*6bd0*/  MUFU.EX2 R216, R0 ;  /* 0x0000000000d87308 */ /* 0x0003e20000000800 */
[--C-:B------:R-:W-:Y:S01]  /*6be0*/  FFMA.FTZ R141, R36, c[0x0][0x2d0], -R160.reuse ;  /* 0x0000b400248d7a23 */ /* 0x100fe200000108a0 */
[----:B------:R-:W-:Y:S01]  /*6bf0*/  F2FP.BF16.PACK_AB R36, R199, R198 ;  /* 0x000000c6c724723e */ /* 0x000fe200000010ff */
[----:B--2---:R-:W-:Y:S01]  /*6c00*/  FFMA.FTZ R3, R18, c[0x0][0x2d0], -R161 ;  /* 0x0000b40012037a23 */ /* 0x004fe200000108a1 */
[----:B---3--:R-:W-:Y:S01]  /*6c10*/  F2FP.BF16.PACK_AB R130, R218, R208 ;  /* 0x000000d0da82723e */ /* 0x008fe200000010ff */
[----:B------:R-:W-:Y:S02]  /*6c20*/  FMUL.FTZ R18, R118, R138 ;  /* 0x0000008a76127220 */ /* 0x000fe40000410000 */
[----:B------:R-:W-:Y:S03]  /*6c30*/  FFMA.FTZ R138, R48, c[0x0][0x2d0], -R160 ;  /* 0x0000b400308a7a23 */ /* 0x000fe600000108a0 */
[----:B------:R-:W2:Y:S10]  /*6c40*/  MUFU.EX2 R217, R3 ;  /* 0x0000000300d97308 */ /* 0x000eb40000000800 */
[----:B------:R-:W-:Y:S01]  /*6c50*/  MUFU.EX2 R166, R139 ;  /* 0x0000008b00a67308 */ /* 0x000fe20000000800 */
[----:B-1----:R-:W-:Y:S02]  /*6c60*/  FADD.FTZ R0, -R2, R119 ;  /* 0x0000007702007221 */ /* 0x002fe40000010100 */
[----:B------:R-:W-:Y:S02]  /*6c70*/  FMUL.FTZ R119, R120, c[0x0][0x2d0] ;  /* 0x0000b40078777a20 */ /* 0x000fe40000410000 */
[----:B------:R-:W-:Y:S05]  /*6c80*/  FMUL.FTZ R0, R0, c[0x0][0x2d0] ;  /* 0x0000b40000007a20 */ /* 0x000fea0000410000 */
[----:B------:R1:W-:Y:S01]  /*6c90*/  MUFU.EX2 R167, R138 ;  /* 0x0000008a00a77308 */ /* 0x0003e20000000800 */
[--C-:B------:R-:W-:Y:S02]  /*6ca0*/  FFMA.FTZ R24, R24, c[0x0][0x2d0], -R119.reuse ;  /* 0x0000b40018187a23 */ /* 0x100fe40000010877 */
[--C-:B------:R-:W-:Y:S01]  /*6cb0*/  FFMA.FTZ R25, R25, c[0x0][0x2d0], -R119.reuse ;  /* 0x0000b40019197a23 */ /* 0x100fe20000010877 */
[----:B--2---:R-:W-:Y:S01]  /*6cc0*/  F2FP.BF16.PACK_AB R131, R216, R217 ;  /* 0x000000d9d883723e */ /* 0x004fe200000010ff */
[--C-:B------:R-:W-:Y:S02]  /*6cd0*/  FFMA.FTZ R3, R8, c[0x0][0x2d0], -R119.reuse ;  /* 0x0000b40008037a23 */ /* 0x100fe40000010877 */
[----:B------:R-:W-:Y:S02]  /*6ce0*/  FMUL.FTZ R8, R116, R124 ;  /* 0x0000007c74087220 */ /* 0x000fe40000410000 */
[--C-:B------:R-:W-:Y:S01]  /*6cf0*/  FFMA.FTZ R28, R28, c[0x0][0x2d0], -R119.reuse ;  /* 0x0000b4001c1c7a23 */ /* 0x100fe20000010877 */
[----:B------:R2:W-:Y:S01]  /*6d00*/  MUFU.EX2 R202, R3 ;  /* 0x0000000300ca7308 */ /* 0x0005e20000000800 */
[--C-:B------:R-:W-:Y:S09]  /*6d10*/  FFMA.FTZ R29, R29, c[0x0][0x2d0], -R119.reuse ;  /* 0x0000b4001d1d7a23 */ /* 0x100ff20000010877 */
[----:B------:R-:W3:Y:S01]  /*6d20*/  MUFU.EX2 R0, R0 ;  /* 0x0000000000007308 */ /* 0x000ee20000000800 */
[----:B-1----:R-:W-:Y:S09]  /*6d30*/  LDSM.16.MT88.4 R136, [R180+0x800] ;  /* 0x00080000b488783b */ /* 0x002ff20000004200 */
[----:B------:R-:W-:Y:S01]  /*6d40*/  MUFU.EX2 R171, R28 ;  /* 0x0000001c00ab7308 */ /* 0x000fe20000000800 */
[--C-:B--2---:R-:W-:Y:S02]  /*6d50*/  FFMA.FTZ R3, R9, c[0x0][0x2d0], -R119.reuse ;  /* 0x0000b40009037a23 */ /* 0x104fe40000010877 */
[----:B------:R-:W-:Y:S07]  /*6d60*/  FMUL.FTZ R9, R116, R125 ;  /* 0x0000007d74097220 */ /* 0x000fee0000410000 */
        /* <DEDUP_REMOVED lines=11> */
[----:B------:R3:W-:Y:S01]  /*6e20*/  MUFU.EX2 R175, R24 ;  /* 0x0000001800af7308 */ /* 0x0007e20000000800 */
[----:B------:R-:W-:Y:S02]  /*6e30*/  FMUL.FTZ R91, R0, R91 ;  /* 0x0000005b005b7220 */ /* 0x000fe40000410000 */
[--C-:B-1----:R-:W-:Y:S01]  /*6e40*/  FFMA.FTZ R3, R12, c[0x0][0x2d0], -R119.reuse ;  /* 0x0000b4000c037a23 */ /* 0x102fe20000010877 */
[----:B--2---:R-:W-:Y:S01]  /*6e50*/  F2FP.BF16.PACK_AB R124, R204, R202 ;  /* 0x000000cacc7c723e */ /* 0x004fe200000010ff */
[----:B------:R-:W-:Y:S02]  /*6e60*/  FMUL.FTZ R12, R116, R132 ;  /* 0x00000084740c7220 */ /* 0x000fe40000410000 */
[C---:B------:R-:W-:Y:S02]  /*6e70*/  FMUL.FTZ R94, R0.reuse, R94 ;  /* 0x0000005e005e7220 */ /* 0x040fe40000410000 */
        /* <DEDUP_REMOVED lines=8> */
[----:B------:R-:W-:Y:S02]  /*6f00*/  FMUL.FTZ R115, R0, R115 ;  /* 0x0000007300737220 */ /* 0x000fe40000410000 */
[C---:B------:R-:W-:Y:S02]  /*6f10*/  FMUL.FTZ R28, R117.reuse, R152 ;  /* 0x00000098751c7220 */ /* 0x040fe40000410000 */
[----:B---3--:R-:W-:Y:S02]  /*6f20*/  FMUL.FTZ R24, R117, R144 ;  /* 0x0000009075187220 */ /* 0x008fe40000410000 */
[--C-:B------:R-:W-:Y:S02]  /*6f30*/  FFMA.FTZ R144, R45, c[0x0][0x2d0], -R119.reuse ;  /* 0x0000b4002d907a23 */ /* 0x100fe40000010877 */
[----:B------:R-:W-:Y:S01]  /*6f40*/  FMUL.FTZ R29, R117, R153 ;  /* 0x00000099751d7220 */ /* 0x000fe20000410000 */
[----:B------:R3:W4:Y:S01]  /*6f50*/  MUFU.EX2 R179, R33 ;  /* 0x0000002100b37308 */ /* 0x0007220000000800 */
[--C-:B-1----:R-:W-:Y:S02]  /*6f60*/  FFMA.FTZ R3, R13, c[0x0][0x2d0], -R119.reuse ;  /* 0x0000b4000d037a23 */ /* 0x102fe40000010877 */
[----:B------:R-:W-:Y:S07]  /*6f70*/  FMUL.FTZ R13, R116, R133 ;  /* 0x00000085740d7220 */ /* 0x000fee0000410000 */
[----:B------:R1:W5:Y:S01]  /*6f80*/  MUFU.EX2 R212, R3 ;  /* 0x0000000300d47308 */ /* 0x0003620000000800 */
[----:B--2---:R-:W-:Y:S02]  /*6f90*/  FMUL.FTZ R25, R117, R145 ;  /* 0x0000009175197220 */ /* 0x004fe40000410000 */
[----:B------:R-:W-:Y:S07]  /*6fa0*/  FFMA.FTZ R145, R44, c[0x0][0x2d0], -R119 ;  /* 0x0000b4002c917a23 */ /* 0x000fee0000010877 */
[----:B------:R2:W-:Y:S01]  /*6fb0*/  MUFU.EX2 R177, R34 ;  /* 0x0000002200b17308 */ /* 0x0005e20000000800 */
[----:B---3--:R-:W-:Y:S01]  /*6fc0*/  FMUL.FTZ R33, R116, R149 ;  /* 0x0000009574217220 */ /* 0x008fe20000410000 */
[----:B----4-:R-:W-:Y:S08]  /*6fd0*/  F2FP.BF16.PACK_AB R38, R179, R195 ;  /* 0x000000c3b326723e */ /* 0x010ff000000010ff */
[----:B------:R3:W-:Y:S01]  /*6fe0*/  MUFU.EX2 R178, R35 ;  /* 0x0000002300b27308 */ /* 0x0007e20000000800 */
[----:B-1----:R-:W-:Y:S04]  /*6ff0*/  FMUL.FTZ R3, R2, c[0x0][0x2d0] ;  /* 0x0000b40002037a20 */ /* 0x002fe80000410000 */
[--C-:B------:R-:W-:Y:S02]  /*7000*/  FFMA.FTZ R4, R10, c[0x0][0x2d0], -R3.reuse ;  /* 0x0000b4000a047a23 */ /* 0x100fe40000010803 */
[----:B------:R-:W-:Y:S01]  /*7010*/  FMUL.FTZ R10, R0, R126 ;  /* 0x0000007e000a7220 */ /* 0x000fe20000410000 */
[----:B-----5:R-:W-:Y:S02]  /*7020*/  F2FP.BF16.PACK_AB R126, R212, R211 ;  /* 0x000000d3d47e723e */ /* 0x020fe400000010ff */
[----:B------:R1:W-:Y:S01]  /*7030*/  MUFU.EX2 R201, R4 ;  /* 0x0000000400c97308 */ /* 0x0003e20000000800 */
[--C-:B------:R-:W-:Y:S02]  /*7040*/  FFMA.FTZ R26, R26, c[0x0][0x2d0], -R3.reuse ;  /* 0x0000b4001a1a7a23 */ /* 0x100fe40000010803 */
[--C-:B------:R-:W-:Y:S02]  /*7050*/  FFMA.FTZ R32, R27, c[0x0][0x2d0], -R3.reuse ;  /* 0x0000b4001b207a23 */ /* 0x100fe40000010803 */
[----:B--2---:R-:W-:Y:S02]  /*7060*/  FMUL.FTZ R34, R0, R150 ;  /* 0x0000009600227220 */ /* 0x004fe40000410000 */
[--C-:B------:R-:W-:Y:S02]  /*7070*/  FFMA.FTZ R30, R30, c[0x0][0x2d0], -R3.reuse ;  /* 0x0000b4001e1e7a23 */ /* 0x100fe40000010803 */
[--C-:B------:R-:W-:Y:S01]  /*7080*/  FFMA.FTZ R31, R31, c[0x0][0x2d0], -R3.reuse ;  /* 0x0000b4001f1f7a23 */ /* 0x100fe20000010803 */
[----:B------:R2:W-:Y:S01]  /*7090*/  MUFU.EX2 R173, R26 ;  /* 0x0000001a00ad7308 */ /* 0x0005e20000000800 */
[--C-:B------:R-:W-:Y:S01]  /*70a0*/  FFMA.FTZ R143, R42, c[0x0][0x2d0], -R3.reuse ;  /* 0x0000b4002a8f7a23 */ /* 0x100fe20000010803 */
[----:B------:R-:W-:Y:S01]  /*70b0*/  F2FP.BF16.PACK_AB R42, R172, R171 ;  /* 0x000000abac2a723e */ /* 0x000fe200000010ff */
[----:B---3--:R-:W-:Y:S02]  /*70c0*/  FMUL.FTZ R35, R0, R151 ;  /* 0x0000009700237220 */ /* 0x008fe40000410000 */
[----:B------:R-:W-:Y:S02]  /*70d0*/  FFMA.FTZ R142, R43, c[0x0][0x2d0], -R3 ;  /* 0x0000b4002b8e7a23 */ /* 0x000fe40000010803 */
[----:B------:R-:W-:Y:S02]  /*70e0*/  FMUL.FTZ R27, R118, R147 ;  /* 0x00000093761b7220 */ /* 0x000fe40000410000 */
[----:B------:R-:W-:Y:S01]  /*70f0*/  FFMA.FTZ R147, R40, c[0x0][0x2d0], -R119 ;  /* 0x0000b40028937a23 */ /* 0x000fe20000010877 */
[----:B------:R3:W-:Y:S01]  /*7100*/  MUFU.EX2 R170, R30 ;  /* 0x0000001e00aa7308 */ /* 0x0007e20000000800 */
[----:B------:R-:W-:Y:S01]  /*7110*/  F2FP.BF16.PACK_AB R40, R176, R175 ;  /* 0x000000afb028723e */ /* 0x000fe200000010ff */
[----:B-1----:R-:W-:Y:S02]  /*7120*/  FFMA.FTZ R4, R11, c[0x0][0x2d0], -R3 ;  /* 0x0000b4000b047a23 */ /* 0x002fe40000010803 */
[----:B------:R-:W-:Y:S06]  /*7130*/  FMUL.FTZ R11, R0, R127 ;  /* 0x0000007f000b7220 */ /* 0x000fec0000410000 */
[----:B------:R1:W4:Y:S01]  /*7140*/  MUFU.EX2 R203, R4 ;  /* 0x0000000400cb7308 */ /* 0x0003220000000800 */
[----:B--2---:R-:W-:Y:S02]  /*7150*/  FMUL.FTZ R26, R118, R146 ;  /* 0x00000092761a7220 */ /* 0x004fe40000410000 */
[----:B------:R-:W-:Y:S02]  /*7160*/  FFMA.FTZ R146, R41, c[0x0][0x2d0], -R119 ;  /* 0x0000b40029927a23 */ /* 0x000fe40000010877 */
[--C-:B------:R-:W-:Y:S05]  /*7170*/  FFMA.FTZ R119, R46, c[0x0][0x2d0], -R3.reuse ;  /* 0x0000b4002e777a23 */ /* 0x100fea0000010803 */
[----:B------:R-:W2:Y:S01]  /*7180*/  MUFU.EX2 R169, R31 ;  /* 0x0000001f00a97308 */ /* 0x000ea20000000800 */
[----:B---3--:R-:W-:Y:S01]  /*7190*/  FMUL.FTZ R30, R118, R154 ;  /* 0x0000009a761e7220 */ /* 0x008fe20000410000 */
[----:B------:R-:W-:Y:S08]  /*71a0*/  F2FP.BF16.PACK_AB R154, R168, R167 ;  /* 0x000000a7a89a723e */ /* 0x000ff000000010ff */
[----:B------:R3:W5:Y:S01]  /*71b0*/  MUFU.EX2 R174, R32 ;  /* 0x0000002000ae7308 */ /* 0x0007620000000800 */
[--C-:B-1----:R-:W-:Y:S01]  /*71c0*/  FFMA.FTZ R4, R14, c[0x0][0x2d0], -R3.reuse ;  /* 0x0000b4000e047a23 */ /* 0x102fe20000010803 */
[----:B----4-:R-:W-:Y:S01]  /*71d0*/  F2FP.BF16.PACK_AB R125, R203, R201 ;  /* 0x000000c9cb7d723e */ /* 0x010fe200000010ff */
[----:B------:R-:W-:Y:S07]  /*71e0*/  FMUL.FTZ R14, R0, R134 ;  /* 0x00000086000e7220 */ /* 0x000fee0000410000 */
[----:B------:R1:W4:Y:S01]  /*71f0*/  MUFU.EX2 R209, R4 ;  /* 0x0000000400d17308 */ /* 0x0003220000000800 */
[----:B--2---:R-:W-:Y:S01]  /*7200*/  F2FP.BF16.PACK_AB R43, R169, R170 ;  /* 0x000000aaa92b723e */ /* 0x004fe200000010ff */
[----:B------:R-:W-:Y:S08]  /*7210*/  FMUL.FTZ R31, R118, R155 ;  /* 0x0000009b761f7220 */ /* 0x000ff00000410000 */
[----:B------:R-:W-:Y:S01]  /*7220*/  MUFU.EX2 R160, R144 ;  /* 0x0000009000a07308 */ /* 0x000fe20000000800 */
[----:B---3--:R-:W-:Y:S01]  /*7230*/  FMUL.FTZ R32, R116, R148 ;  /* 0x0000009474207220 */ /* 0x008fe20000410000 */
[----:B-----5:R-:W-:Y:S08]  /*7240*/  F2FP.BF16.PACK_AB R41, R174, R173 ;  /* 0x000000adae29723e */ /* 0x020ff000000010ff */
[----:B------:R-:W-:Y:S01]  /*7250*/  MUFU.EX2 R119, R119 ;  /* 0x0000007700777308 */ /* 0x000fe20000000800 */
[--C-:B-1----:R-:W-:Y:S02]  /*7260*/  FFMA.FTZ R4, R15, c[0x0][0x2d0], -R3.reuse ;  /* 0x0000b4000f047a23 */ /* 0x102fe40000010803 */
[C---:B------:R-:W-:Y:S02]  /*7270*/  FMUL.FTZ R15, R0.reuse, R135 ;  /* 0x00000087000f7220 */ /* 0x040fe40000410000 */
[----:B------:R-:W1:Y:S01]  /*7280*/  LDSM.16.MT88.4 R132, [R181] ;  /* 0x00000000b584783b */ /* 0x000e620000004200 */
[----:B------:R-:W-:Y:S04]  /*7290*/  FFMA.FTZ R3, R47, c[0x0][0x2d0], -R3 ;  /* 0x0000b4002f037a23 */ /* 0x000fe80000010803 */
[----:B------:R2:W3:Y:S01]  /*72a0*/  MUFU.EX2 R210, R4 ;  /* 0x0000000400d27308 */ /* 0x0004e20000000800 */
[----:B------:R-:W-:Y:S04]  /*72b0*/  FFMA.FTZ R0, R0, R215, R201 ;  /* 0x000000d700007223 */ /* 0x000fe800000100c9 */
[----:B------:R-:W-:Y:S01]  /*72c0*/  FADD.FTZ R0, R203, R0 ;  /* 0x00000000cb007221 */ /* 0x000fe20000010000 */
[----:B------:R-:W-:Y:S03]  /*72d0*/  LDSM.16.MT88.4 R44, [R180+0x1000] ;  /* 0x00100000b42c783b */ /* 0x000fe60000004200 */
[----:B----4-:R-:W-:Y:S02]  /*72e0*/  FADD.FTZ R0, R209, R0 ;  /* 0x00000000d1007221 */ /* 0x010fe40000010000 */
[----:B--2---:R-:W-:Y:S01]  /*72f0*/  FMUL.FTZ R4, R117, R128 ;  /* 0x0000008075047220 */ /* 0x004fe20000410000 */
[----:B------:R-:W-:Y:S01]  /*7300*/  F2FP.BF16.PACK_AB R128, R207, R162 ;  /* 0x000000a2cf80723e */ /* 0x000fe200000010ff */
[----:B------:R-:W-:Y:S01]  /*7310*/  FFMA.FTZ R117, R117, R200, R162 ;  /* 0x000000c875757223 */ /* 0x000fe200000100a2 */
[C---:B---3--:R-:W-:Y:S01]  /*7320*/  F2FP.BF16.PACK_AB R127, R210.reuse, R209 ;  /* 0x000000d1d27f723e */ /* 0x048fe200000010ff */
[----:B------:R-:W2:Y:S01]  /*7330*/  MUFU.EX2 R162, R141 ;  /* 0x0000008d00a27308 */ /* 0x000ea20000000800 */
[----:B------:R-:W-:Y:S03]  /*7340*/  FADD.FTZ R0, R210, R0 ;  /* 0x00000000d2007221 */ /* 0x000fe60000010000 */
[-C--:B------:R-:W-:Y:S08]  /*7350*/  HMMA.16816.F32.BF16 R4, R128, R156.reuse, R4 ;  /* 0x0000009c8004723c */ /* 0x080ff00000041804 */
[C---:B------:R-:W-:Y:S01]  /*7360*/  HMMA.16816.F32.BF16 R8, R124.reuse, R156, R8 ;  /* 0x0000009c7c08723c */ /* 0x040fe20000041808 */
[----:B------:R-:W-:Y:S07]  /*7370*/  MUFU.EX2 R156, R147 ;  /* 0x00000093009c7308 */ /* 0x000fee0000000800 */
[-C--:B------:R-:W-:Y:S03]  /*7380*/  HMMA.16816.F32.BF16 R12, R124, R158.reuse, R12 ;  /* 0x0000009e7c0c723c */ /* 0x080fe6000004180c */
[----:B------:R-:W-:Y:S01]  /*7390*/  MUFU.EX2 R157, R142 ;  /* 0x0000008e009d7308 */ /* 0x000fe20000000800 */
[----:B--2---:R-:W-:Y:S04]  /*73a0*/  F2FP.BF16.PACK_AB R152, R166, R162 ;  /* 0x000000a2a698723e */ /* 0x004fe800000010ff */
[C---:B------:R-:W-:Y:S05]  /*73b0*/  HMMA.16816.F32.BF16 R16, R128.reuse, R158, R16 ;  /* 0x0000009e8010723c */ /* 0x040fea0000041810 */
[----:B------:R-:W-:Y:S03]  /*73c0*/  MUFU.EX2 R158, R146 ;  /* 0x00000092009e7308 */ /* 0x000fe60000000800 */
[-C--:B-1----:R-:W-:Y:S07]  /*73d0*/  HMMA.16816.F32.BF16 R52, R128, R132.reuse, R52 ;  /* 0x000000848034723c */ /* 0x082fee0000041834 */
[----:B------:R-:W-:Y:S01]  /*73e0*/  MUFU.EX2 R159, R145 ;  /* 0x00000091009f7308 */ /* 0x000fe20000000800 */
        /* <DEDUP_REMOVED lines=24> */
[----:B------:R-:W-:Y:S01]  /*7570*/  MUFU.EX2 R165, R132 ;  /* 0x0000008400a57308 */ /* 0x000fe20000000800 */
[----:B------:R-:W-:Y:S01]  /*7580*/  FFMA.FTZ R133, R39, c[0x0][0x2d0], -R161 ;  /* 0x0000b40027857a23 */ /* 0x000fe200000108a1 */
[----:B------:R-:W-:Y:S03]  /*7590*/  F2FP.BF16.PACK_AB R39, R178, R177 ;  /* 0x000000b1b227723e */ /* 0x000fe600000010ff */
[----:B------:R-:W-:Y:S01]  /*75a0*/  HMMA.16816.F32.BF16 R28, R128, R134, R28 ;  /* 0x00000086801c723c */ /* 0x000fe2000004181c */
[----:B------:R-:W2:Y:S04]  /*75b0*/  LDSM.16.MT88.4 R48, [R181+0x400] ;  /* 0x00040000b530783b */ /* 0x000ea80000004200 */
[----:B------:R-:W3:Y:S10]  /*75c0*/  MUFU.EX2 R164, R133 ;  /* 0x0000008500a47308 */ /* 0x000ef40000000800 */
[----:B------:R-:W4:Y:S01]  /*75d0*/  MUFU.EX2 R161, R140 ;  /* 0x0000008c00a17308 */ /* 0x000f220000000800 */
[----:B---3--:R-:W-:Y:S01]  /*75e0*/  F2FP.BF16.PACK_AB R153, R164, R163 ;  /* 0x000000a3a499723e */ /* 0x008fe200000010ff */
[-C--:B-1----:R-:W-:Y:S05]  /*75f0*/  HMMA.16816.F32.BF16 R4, R36, R124.reuse, R4 ;  /* 0x0000007c2404723c */ /* 0x082fea0000041804 */
[----:B----4-:R-:W-:Y:S03]  /*7600*/  F2FP.BF16.PACK_AB R155, R161, R165 ;  /* 0x000000a5a19b723e */ /* 0x010fe600000010ff */
[C---:B------:R-:W-:Y:S08]  /*7610*/  HMMA.16816.F32.BF16 R8, R40.reuse, R124, R8 ;  /* 0x0000007c2808723c */ /* 0x040ff00000041808 */
[-C--:B------:R-:W-:Y:S08]  /*7620*/  HMMA.16816.F32.BF16 R12, R40, R126.reuse, R12 ;  /* 0x0000007e280c723c */ /* 0x080ff0000004180c */
[C---:B------:R-:W-:Y:S08]  /*7630*/  HMMA.16816.F32.BF16 R16, R36.reuse, R126, R16 ;  /* 0x0000007e2410723c */ /* 0x040ff00000041810 */
[-C--:B--2---:R-:W-:Y:S08]  /*7640*/  HMMA.16816.F32.BF16 R52, R36, R48.reuse, R52 ;  /* 0x000000302434723c */ /* 0x084ff00000041834 */
        /* <DEDUP_REMOVED lines=18> */
[----:B------:R-:W2:Y:S07]  /*7770*/  MUFU.EX2 R47, R143 ;  /* 0x0000008f002f7308 */ /* 0x000eae0000000800 */
[-C--:B-1----:R-:W-:Y:S03]  /*7780*/  HMMA.16816.F32.BF16 R24, R36, R48.reuse, R24 ;  /* 0x000000302418723c */ /* 0x082fe60000041818 */
[----:B------:R1:W3:Y:S05]  /*7790*/  MUFU.EX2 R46, R3 ;  /* 0x00000003002e7308 */ /* 0x0002ea0000000800 */
[C---:B------:R-:W-:Y:S08]  /*77a0*/  HMMA.16816.F32.BF16 R32, R40.reuse, R48, R32 ;  /* 0x000000302820723c */ /* 0x040ff00000041820 */
[-C--:B------:R-:W-:Y:S07]  /*77b0*/  HMMA.16816.F32.BF16 R112, R40, R50.reuse, R112 ;  /* 0x000000322870723c */ /* 0x080fee0000041870 */
[----:B------:R-:W-:Y:S01]  /*77c0*/  FFMA.FTZ R40, R116, R214, R202 ;  /* 0x000000d674287223 */ /* 0x000fe200000100ca */
[----:B------:R-:W-:Y:S04]  /*77d0*/  HMMA.16816.F32.BF16 R28, R36, R50, R28 ;  /* 0x00000032241c723c */ /* 0x000fe8000004181c */
[----:B------:R-:W-:Y:S02]  /*77e0*/  FADD.FTZ R41, R207, R117 ;  /* 0x00000075cf297221 */ /* 0x000fe40000010000 */
[----:B------:R-:W-:Y:S01]  /*77f0*/  FADD.FTZ R44, R204, R40 ;  /* 0x00000028cc2c7221 */ /* 0x000fe20000010000 */
[----:B------:R-:W-:Y:S01]  /*7800*/  F2FP.BF16.PACK_AB R36, R158, R156 ;  /* 0x0000009c9e24723e */ /* 0x000fe200000010ff */
[-C--:B------:R-:W-:Y:S01]  /*7810*/  HMMA.16816.F32.BF16 R128, R152, R136.reuse, R4 ;  /* 0x000000889880723c */ /* 0x080fe20000041804 */
[----:B------:R-:W4:Y:S04]  /*7820*/  LDSM.16.MT88.4 R4, [R181+0x800] ;  /* 0x00080000b504783b */ /* 0x000f280000004200 */
[----:B--2---:R-:W-:Y:S01]  /*7830*/  F2FP.BF16.PACK_AB R37, R157, R47 ;  /* 0x0000002f9d25723e */ /* 0x004fe200000010ff */
[----:B-1----:R-:W-:Y:S01]  /*7840*/  FFMA.FTZ R3, R118, R213, R205 ;  /* 0x000000d576037223 */ /* 0x002fe200000100cd */
[----:B------:R-:W-:Y:S02]  /*7850*/  F2FP.BF16.PACK_AB R38, R160, R159 ;  /* 0x0000009fa026723e */ /* 0x000fe400000010ff */
[----:B---3--:R-:W-:Y:S03]  /*7860*/  F2FP.BF16.PACK_AB R39, R46, R119 ;  /* 0x000000772e27723e */ /* 0x008fe600000010ff */
[----:B------:R-:W-:Y:S02]  /*7870*/  FADD.FTZ R45, R206, R3 ;  /* 0x00000003ce2d7221 */ /* 0x000fe40000010000 */
[----:B------:R-:W-:Y:S02]  /*7880*/  FADD.FTZ R3, R208, R41 ;  /* 0x00000029d0037221 */ /* 0x000fe40000010000 */
[C---:B------:R-:W-:Y:S01]  /*7890*/  HMMA.16816.F32.BF16 R124, R36.reuse, R136, R8 ;  /* 0x00000088247c723c */ /* 0x040fe20000041808 */
[----:B------:R-:W1:Y:S03]  /*78a0*/  LDSM.16.MT88.4 R8, [R180+0x1400] ;  /* 0x00140000b408783b */ /* 0x000e660000004200 */
[----:B------:R-:W-:Y:S04]  /*78b0*/  FADD.FTZ R3, R218, R3 ;  /* 0x00000003da037221 */ /* 0x000fe80000010000 */
[-C--:B------:R-:W-:Y:S01]  /*78c0*/  HMMA.16816.F32.BF16 R132, R36, R138.reuse, R12 ;  /* 0x0000008a2484723c */ /* 0x080fe2000004180c */
[----:B------:R-:W2:Y:S03]  /*78d0*/  LDSM.16.MT88.4 R40, [R181+0x1400] ;  /* 0x00140000b528783b */ /* 0x000ea60000004200 */
[----:B------:R-:W-:Y:S04]  /*78e0*/  FADD.FTZ R3, R198, R3 ;  /* 0x00000003c6037221 */ /* 0x000fe80000010000 */
[C---:B------:R-:W-:Y:S01]  /*78f0*/  HMMA.16816.F32.BF16 R136, R152.reuse, R138, R16 ;  /* 0x0000008a9888723c */ /* 0x040fe20000041810 */
[----:B------:R-:W3:Y:S03]  /*7900*/  LDSM.16.MT88.4 R12, [R180+0x2000] ;  /* 0x00200000b40c783b */ /* 0x000ee60000004200 */
[----:B------:R-:W-:Y:S04]  /*7910*/  FADD.FTZ R3, R199, R3 ;  /* 0x00000003c7037221 */ /* 0x000fe80000010000 */
[-C--:B----4-:R-:W-:Y:S01]  /*7920*/  HMMA.16816.F32.BF16 R52, R152, R4.reuse, R52 ;  /* 0x000000049834723c */ /* 0x090fe20000041834 */
[----:B------:R-:W4:Y:S07]  /*7930*/  LDSM.16.MT88.4 R16, [R181+0x2000] ;  /* 0x00200000b510783b */ /* 0x000f2e0000004200 */
        /* <DEDUP_REMOVED lines=32> */
[-C--:B---3--:R-:W-:Y:S04]  /*7b40*/  HMMA.16816.F32.BF16 R100, R152, R12.reuse, R100 ;  /* 0x0000000c9864723c */ /* 0x088fe80000041864 */
        /* <DEDUP_REMOVED lines=11> */
[-C--:B----4-:R-:W-:Y:S04]  /*7c00*/  HMMA.16816.F32.BF16 R144, R152, R16.reuse, R24 ;  /* 0x000000109890723c */ /* 0x090fe80000041818 */
[----:B------:R-:W-:Y:S01]  /*7c10*/  FADD.FTZ R0, R119, R5 ;  /* 0x0000000577007221 */ /* 0x000fe20000010000 */
[----:B------:R-:W-:Y:S01]  /*7c20*/  MOV R119, R2 ;  /* 0x0000000200777202 */ /* 0x000fe20000000f00 */
[----:B------:R-:W-:Y:S02]  /*7c30*/  FADD.FTZ R200, R168, R6 ;  /* 0x00000006a8c87221 */ /* 0x000fe40000010000 */
[C---:B------:R-:W-:Y:S04]  /*7c40*/  HMMA.16816.F32.BF16 R148, R36.reuse, R16, R32 ;  /* 0x000000102494723c */ /* 0x040fe80000041820 */
[----:B------:R-:W-:Y:S02]  /*7c50*/  FADD.FTZ R213, R161, R4 ;  /* 0x00000004a1d57221 */ /* 0x000fe40000010000 */
[----:B------:R-:W-:Y:S02]  /*7c60*/  FADD.FTZ R214, R160, R3 ;  /* 0x00000003a0d67221 */ /* 0x000fe40000010000 */
[-C--:B------:R-:W-:Y:S04]  /*7c70*/  HMMA.16816.F32.BF16 R112, R36, R18.reuse, R112 ;  /* 0x000000122470723c */ /* 0x080fe80000041870 */
[----:B------:R-:W-:Y:S04]  /*7c80*/  FADD.FTZ R215, R46, R0 ;  /* 0x000000002ed77221 */ /* 0x000fe80000010000 */
[----:B------:R-:W-:Y:S01]  /*7c90*/  HMMA.16816.F32.BF16 R152, R152, R18, R28 ;  /* 0x000000129898723c */ /* 0x000fe2000004181c */
[----:B------:R-:W-:-:S07]  /*7ca0*/  @P2 BRA `(.L_x_1479) ;  /* 0xffffd8e000002947 */ /* 0x000fce000383ffff */
.L_x_1476:
[----:B------:R-:W-:Y:S11]  /*7cb0*/  @!UPT UIADD3 URZ, URZ, URZ, URZ ;  /* 0x0000003f3f3ff290 */ /* 0x000ff6000fffe03f */
        /* <DEDUP_REMOVED lines=16> */
.L_x_1556:
        /* <DEDUP_REMOVED lines=134> */
.L_x_1461:
[----:B------:R-:W2:Y:S01]  /*8620*/  S2R R2, SR_TID.X ;  /* 0x0000000000027919 */ /* 0x000ea20000002100 */
[----:B------:R-:W-:Y:S01]  /*8630*/  BSSY B0, `(.L_x_1481) ;  /* 0x0000010000007945 */ /* 0x000fe20003800000 */
[----:B--2---:R-:W-:-:S13]  /*8640*/  LOP3.LUT P0, RZ, R2, 0x7f, RZ, 0xc0, !PT ;  /* 0x0000007f02ff7812 */ /* 0x004fda000780c0ff */
[----:B------:R-:W-:Y:S05]  /*8650*/  @P0 BRA `(.L_x_1482) ;  /* 0x000000d000000947 */ /* 0x000fea0003800000 */
[----:B------:R-:W2:Y:S01]  /*8660*/  S2R R4, SR_LANEID ;  /* 0x0000000000047919 */ /* 0x000ea20000000000 */
        /* <DEDUP_REMOVED lines=11> */
[----:B---3--:R-:W-:-:S06]  /*8720*/  IADD3 R232, R3, c[0x0][0xc], R2 ;  /* 0x0000030003e87a10 */ /* 0x008fcc0007ffe002 */
.L_x_1482:
[----:B------:R-:W-:Y:S05]  /*8730*/  BSYNC B0 ;  /* 0x0000000000007941 */ /* 0x000fea0003800000 */
.L_x_1481:
[----:B------:R-:W-:Y:S01]  /*8740*/  PRMT R0, R0, 0x9910, RZ ;  /* 0x0000991000007816 */ /* 0x000fe200000000ff */
[----:B------:R-:W-:Y:S01]  /*8750*/  BSSY B1, `(.L_x_1483) ;  /* 0x0000388000017945 */ /* 0x000fe20003800000 */
[----:B------:R-:W-:Y:S02]  /*8760*/  IMAD.MOV.U32 R74, RZ, RZ, R232 ;  /* 0x000000ffff4a7224 */ /* 0x000fe400078e00e8 */
[----:B------:R-:W-:-:S13]  /*8770*/  ISETP.NE.AND P0, PT, R0, RZ, PT ;  /* 0x000000ff0000720c */ /* 0x000fda0003f05270 */
[----:B------:R-:W-:Y:S05]  /*8780*/  @!P0 BRA `(.L_x_1484) ;  /* 0x00002ba000008947 */ /* 0x000fea0003800000 */
[----:B------:R-:W2:Y:S04]  /*8790*/  LDL R6, [R1+0x30] ;  /* 0x0000300001067983 */ /* 0x000ea80000100800 */
[----:B------:R-:W3:Y:S01]  /*87a0*/  LDL R8, [R1+0x2c] ;  /* 0x00002c0001087983 */ /* 0x000ee20000100800 */
[----:B------:R-:W-:Y:S01]  /*87b0*/  WARPSYNC 0xffffffff ;  /* 0xffffffff00007948 */ /* 0x000fe20003800000 */
[----:B------:R-:W-:Y:S01]  /*87c0*/  F2FP.BF16.PACK_AB R0, R129, R128 ;  /* 0x000000808100723e */ /* 0x000fe200000010ff */
[----:B------:R-:W-:Y:S01]  /*87d0*/  IMAD.MOV.U32 R11, RZ, RZ, c[0x0][0x388] ;  /* 0x0000e200ff0b7624 */ /* 0x000fe200078e00ff */
[----:B------:R-:W-:Y:S01]  /*87e0*/  BAR.SYNC.DEFER_BLOCKING 0x1, 0x80 ;  /* 0x0042000000007b1d */ /* 0x000fe20000010000 */
[----:B------:R-:W-:Y:S02]  /*87f0*/  F2FP.BF16.PACK_AB R3, R153, R152 ;  /* 0x000000989903723e */ /* 0x000fe400000010ff */
[----:B------:R-:W-:-:S02]  /*8800*/  F2FP.BF16.PACK_AB R2, R137, R136 ;  /* 0x000000888902723e */ /* 0x000fc400000010ff */
[----:B------:R-:W-:Y:S02]  /*8810*/  F2FP.BF16.PACK_AB R4, R47, R46 ;  /* 0x0000002e2f04723e */ /* 0x000fe400000010ff */
[----:B------:R-:W-:Y:S02]  /*8820*/  F2FP.BF16.PACK_AB R5, R73, R72 ;  /* 0x000000484905723e */ /* 0x000fe400000010ff */
[----:B------:R-:W-:Y:S02]  /*8830*/  ISETP.NE.U32.AND P0, PT, RZ, c[0x0][0x508], PT ;  /* 0x00014200ff007a0c */ /* 0x000fe40003f05070 */
[----:B------:R-:W-:Y:S02]  /*8840*/  ISETP.NE.U32.AND P2, PT, RZ, c[0x0][0x500], PT ;  /* 0x00014000ff007a0c */ /* 0x000fe40003f45070 */
[----:B------:R-:W-:Y:S02]  /*8850*/  ISETP.NE.AND.EX P1, PT, RZ, c[0x0][0x50c], PT, P0 ;  /* 0x00014300ff007a0c */ /* 0x000fe40003f25300 */
[----:B------:R-:W-:Y:S01]  /*8860*/  ISETP.NE.AND.EX P2, PT, RZ, c[0x0][0x504], PT, P2 ;  /* 0x00014100ff007a0c */ /* 0x000fe20003f45320 */
[----:B------:R4:W-:Y:S04]  /*8870*/  STS [R239+0x80], R0 ;  /* 0x00008000ef007388 */ /* 0x0009e80000000800 */
[----:B------:R1:W-:Y:S04]  /*8880*/  STS [R239+0x280], R3 ;  /* 0x00028003ef007388 */ /* 0x0003e80000000800 */
[----:B------:R1:W-:Y:S01]  /*8890*/  STS [R252], R2 ;  /* 0x00000002fc007388 */ /* 0x0003e20000000800 */
[----:B----4-:R-:W-:-:S02]  /*88a0*/  F2FP.BF16.PACK_AB R0, R163, R162 ;  /* 0x000000a2a300723e */ /* 0x010fc400000010ff */
[----:B-1----:R-:W-:-:S03]  /*88b0*/  F2FP.BF16.PACK_AB R3, R29, R28 ;  /* 0x0000001c1d03723e */ /* 0x002fc600000010ff */
[----:B------:R1:W-:Y:S01]  /*88c0*/  STS [R252+0x200], R0 ;  /* 0x00020000fc007388 */ /* 0x0003e20000000800 */
[----:B------:R-:W-:-:S03]  /*88d0*/  F2FP.BF16.PACK_AB R2, R57, R56 ;  /* 0x000000383902723e */ /* 0x000fc600000010ff */
[----:B------:R4:W-:Y:S04]  /*88e0*/  STS [R239+0x1080], R3 ;  /* 0x00108003ef007388 */ /* 0x0009e80000000800 */
[----:B------:R4:W-:Y:S04]  /*88f0*/  STS [R239+0x1280], R2 ;  /* 0x00128002ef007388 */ /* 0x0009e80000000800 */
[----:B------:R4:W-:Y:S01]  /*8900*/  STS [R252+0x1200], R4 ;  /* 0x00120004fc007388 */ /* 0x0009e20000000800 */
[----:B-1----:R-:W-:Y:S02]  /*8910*/  F2FP.BF16.PACK_AB R0, R31, R30 ;  /* 0x0000001e1f00723e */ /* 0x002fe400000010ff */
[----:B----4-:R-:W-:-:S03]  /*8920*/  F2FP.BF16.PACK_AB R3, R117, R116 ;  /* 0x000000747503723e */ /* 0x010fc600000010ff */
[----:B------:R1:W-:Y:S01]  /*8930*/  STS [R252+0x1000], R0 ;  /* 0x00100000fc007388 */ /* 0x0003e20000000800 */
[----:B------:R-:W-:Y:S02]  /*8940*/  F2FP.BF16.PACK_AB R2, R165, R164 ;  /* 0x000000a4a502723e */ /* 0x000fe400000010ff */
[----:B------:R-:W-:Y:S02]  /*8950*/  F2FP.BF16.PACK_AB R4, R33, R32 ;  /* 0x000000202104723e */ /* 0x000fe400000010ff */
[----:B-1----:R-:W-:Y:S01]  /*8960*/  F2FP.BF16.PACK_AB R0, R157, R156 ;  /* 0x0000009c9d00723e */ /* 0x002fe200000010ff */
        /* <DEDUP_REMOVED lines=8> */
[----:B------:R3:W-:Y:S04]  /*89f0*/  STS [R6+0x1280], R2 ;  /* 0x0012800206007388 */ /* 0x0007e80000000800 */
[----:B------:R4:W-:Y:S01]  /*8a00*/  STS [R8+0x1000], R0 ;  /* 0x0010000008007388 */ /* 0x0009e20000000800 */
[----:B-1----:R-:W-:Y:S02]  /*8a10*/  F2FP.BF16.PACK_AB R3, R159, R158 ;  /* 0x0000009e9f03723e */ /* 0x002fe400000010ff */
[----:B--2---:R-:W-:-:S02]  /*8a20*/  F2FP.BF16.PACK_AB R4, R63, R62 ;  /* 0x0000003e3f04723e */ /* 0x004fc400000010ff */
[----:B---3--:R-:W-:-:S03]  /*8a30*/  F2FP.BF16.PACK_AB R2, R131, R130 ;  /* 0x000000828302723e */ /* 0x008fc600000010ff */
[----:B------:R1:W-:Y:S01]  /*8a40*/  STS [R8+0x1200], R4 ;  /* 0x0012000408007388 */ /* 0x0003e20000000800 */
[----:B----4-:R-:W-:-:S03]  /*8a50*/  F2FP.BF16.PACK_AB R0, R161, R160 ;  /* 0x000000a0a100723e */ /* 0x010fc600000010ff */
        /* <DEDUP_REMOVED lines=26> */
[----:B------:R4:W-:Y:S04]  /*8c00*/  STS [R8+0x3000], R0 ;  /* 0x0030000008007388 */ /* 0x0009e80000000800 */
[----:B------:R-:W-:Y:S01]  /*8c10*/  STS [R8+0x3200], R5 ;  /* 0x0032000508007388 */ /* 0x000fe20000000800 */
[----:B-1----:R-:W-:-:S02]  /*8c20*/  F2FP.BF16.PACK_AB R3, R103, R102 ;  /* 0x000000666703723e */ /* 0x002fc400000010ff */
[----:B--2---:R-:W-:-:S03]  /*8c30*/  F2FP.BF16.PACK_AB R4, R101, R100 ;  /* 0x000000646504723e */ /* 0x004fc600000010ff */
[----:B------:R1:W-:Y:S01]  /*8c40*/  STS [R239+0x4280], R3 ;  /* 0x00428003ef007388 */ /* 0x0003e20000000800 */
        /* <DEDUP_REMOVED lines=14> */
[----:B--2---:R-:W-:-:S03]  /*8d30*/  @P1 LEA R4, P0, R230, c[0x0][0x508], 0x2 ;  /* 0x00014200e6041a11 */ /* 0x004fc600078010ff */
[----:B------:R1:W-:Y:S01]  /*8d40*/  STS [R6+0x4080], R3 ;  /* 0x0040800306007388 */ /* 0x0003e20000000800 */
[----:B---3--:R-:W-:Y:S02]  /*8d50*/  F2FP.BF16.PACK_AB R2, R147, R146 ;  /* 0x000000929302723e */ /* 0x008fe400000010ff */
[----:B------:R-:W-:Y:S02]  /*8d60*/  @P1 LEA.HI.X R5, R230, c[0x0][0x50c], R238, 0x2, P0 ;  /* 0x00014300e6051a11 */ /* 0x000fe400000f14ee */
[----:B----4-:R-:W-:Y:S01]  /*8d70*/  F2FP.BF16.PACK_AB R0, R81, R80 ;  /* 0x000000505100723e */ /* 0x010fe200000010ff */
[----:B------:R2:W-:Y:S04]  /*8d80*/  STS [R6+0x4280], R2 ;  /* 0x0042800206007388 */ /* 0x0005e80000000800 */
[----:B------:R3:W-:Y:S01]  /*8d90*/  STS [R8+0x4000], R0 ;  /* 0x0040000008007388 */ /* 0x0007e20000000800 */
[----:B-1----:R-:W-:-:S05]  /*8da0*/  F2FP.BF16.PACK_AB R3, R83, R82 ;  /* 0x000000525303723e */ /* 0x002fca00000010ff */
[----:B------:R1:W-:Y:S01]  /*8db0*/  STS [R8+0x4200], R3 ;  /* 0x0042000308007388 */ /* 0x0003e20000000800 */
[----:B--2---:R-:W-:Y:S02]  /*8dc0*/  F2FP.BF16.PACK_AB R2, R43, R42 ;  /* 0x0000002a2b02723e */ /* 0x004fe400000010ff */
[----:B---3--:R-:W-:-:S03]  /*8dd0*/  F2FP.BF16.PACK_AB R0, R55, R54 ;  /* 0x000000363700723e */ /* 0x008fc600000010ff */
[----:B------:R2:W-:Y:S04]  /*8de0*/  STS [R6+0x5080], R2 ;  /* 0x0050800206007388 */ /* 0x0005e80000000800 */
[----:B------:R3:W-:Y:S01]  /*8df0*/  STS [R6+0x5280], R0 ;  /* 0x0052800006007388 */ /* 0x0007e20000000800 */
[----:B-1----:R-:W-:-:S05]  /*8e00*/  F2FP.BF16.PACK_AB R3, R27, R26 ;  /* 0x0000001a1b03723e */ /* 0x002fca00000010ff */
[----:B------:R1:W-:Y:S01]  /*8e10*/  STS [R8+0x5000], R3 ;  /* 0x0050000308007388 */ /* 0x0003e20000000800 */
[----:B--2---:R-:W-:Y:S01]  /*8e20*/  IMAD.MOV.U32 R2, RZ, RZ, RZ ;  /* 0x000000ffff027224 */ /* 0x004fe200078e00ff */
[----:B---3--:R-:W-:Y:S01]  /*8e30*/  F2FP.BF16.PACK_AB R0, R45, R44 ;  /* 0x0000002c2d00723e */ /* 0x008fe200000010ff */
[----:B------:R-:W-:-:S04]  /*8e40*/  IMAD.MOV.U32 R6, RZ, RZ, 0x4 ;  /* 0x00000004ff067424 */ /* 0x000fc800078e00ff */
[----:B------:R2:W-:Y:S01]  /*8e50*/  STS [R8+0x5200], R0 ;  /* 0x0052000008007388 */ /* 0x0005e20000000800 */
[----:B------:R-:W-:-:S03]  /*8e60*/  IMAD.WIDE R6, R230, R6, c[0x0][0x500] ;  /* 0x00014000e6067625 */ /* 0x000fc600078e0206 */
[----:B------:R-:W-:Y:S06]  /*8e70*/  BAR.SYNC.DEFER_BLOCKING 0x1, 0x80 ;  /* 0x0042000000007b1d */ /* 0x000fec0000010000 */
[----:B------:R2:W5:Y:S04]  /*8e80*/  @P1 LDG.E R11, [R4.64] ;  /* 0x00000006040b1981 */ /* 0x000568000c1e1900 */
[----:B------:R2:W5:Y:S01]  /*8e90*/  @P2 LDG.E R2, [R6.64] ;  /* 0x0000000606022981 */ /* 0x000562000c1e1900 */
[----:B------:R-:W-:-:S04]  /*8ea0*/  ISETP.NE.AND P0, PT, R234, RZ, PT ;  /* 0x000000ffea00720c */ /* 0x000fc80003f05270 */
[----:B-1----:R-:W-:Y:S01]  /*8eb0*/  SEL R3, R234, c[0x0][0x3d4], P0 ;  /* 0x0000f500ea037a07 */ /* 0x002fe20000000000 */
[----:B------:R-:W-:Y:S05]  /*8ec0*/  @P1 BRA `(.L_x_1485) ;  /* 0x0000004000001947 */ /* 0x000fea0003800000 */
[----:B------:R-:W-:Y:S05]  /*8ed0*/  @!P2 BRA `(.L_x_1485) ;  /* 0x000000300000a947 */ /* 0x000fea0003800000 */
[----:B--2---:R1:W2:Y:S04]  /*8ee0*/  LDG.E R0, [R6.64] ;  /* 0x0000000606007981 */ /* 0x0042a8000c1e1900 */
[----:B-1----:R-:W2:Y:S02]  /*8ef0*/  LDG.E R6, [R6.64+0x4] ;  /* 0x0000040606067981 */ /* 0x002ea4000c1e1900 */
[----:B--2--5:R-:W-:Y:S02]  /*8f00*/  IADD3 R11, -R0, R6, RZ ;  /* 0x00000006000b7210 */ /* 0x024fe40007ffe1ff */
.L_x_1485:
[----:B--2---:R-:W2:Y:S04]  /*8f10*/  LDL R4, [R1+0x7c] ;  /* 0x00007c0001047983 */ /* 0x004ea80000100800 */
[----:B------:R-:W3:Y:S01]  /*8f20*/  LDL R13, [R1+0x40] ;  /* 0x00004000010d7983 */ /* 0x000ee20000100800 */
[----:B------:R-:W-:Y:S01]  /*8f30*/  IMAD.MOV.U32 R0, RZ, RZ, 0x368 ;  /* 0x00000368ff007424 */ /* 0x000fe200078e00ff */
[----:B------:R-:W-:-:S02]  /*8f40*/  ISETP.GT.AND P2, PT, R3, 0x1, PT ;  /* 0x000000010300780c */ /* 0x000fc40003f44270 */
[----:B------:R-:W4:Y:S01]  /*8f50*/  LDL R75, [R1+0x78] ;  /* 0x00007800014b7983 */ /* 0x000f220000100800 */
[----:B------:R-:W-:Y:S02]  /*8f60*/  ISETP.NE.U32.AND P0, PT, RZ, c[0x0][0x500], PT ;  /* 0x00014000ff007a0c */ /* 0x000fe40003f05070 */
[----:B------:R-:W-:Y:S02]  /*8f70*/  SEL R0, R0, 0x328, P2 ;  /* 0x0000032800007807 */ /* 0x000fe40001000000 */
[----:B------:R-:W-:Y:S02]  /*8f80*/  ISETP.NE.AND.EX P0, PT, RZ, c[0x0][0x504], PT, P0 ;  /* 0x00014100ff007a0c */ /* 0x000fe40003f05300 */
[----:B------:R1:W1:Y:S08]  /*8f90*/  LDC.64 R6, c[0x0][R0+0x170] ;  /* 0x00005c0000067b82 */ /* 0x0002700000000a00 */
[----:B------:R1:W1:Y:S08]  /*8fa0*/  LDC.64 R14, c[0x0][R0+0x168] ;  /* 0x00005a00000e7b82 */ /* 0x0002700000000a00 */
[----:B------:R1:W2:Y:S08]  /*8fb0*/  LDC.64 R18, c[0x0][R0+0x178] ;  /* 0x00005e0000127b82 */ /* 0x0002b00000000a00 */
[----:B------:R1:W2:Y:S02]  /*8fc0*/  LDC.64 R20, c[0x0][R0+0x160] ;  /* 0x0000580000147b82 */ /* 0x0002a40000000a00 */
[----:B-1----:R-:W-:-:S05]  /*8fd0*/  IMAD.MOV.U32 R0, RZ, RZ, c[0x0][0x4e8] ;  /* 0x00013a00ff007624 */ /* 0x002fca00078e00ff */
[----:B------:R-:W-:Y:S02]  /*8fe0*/  ISETP.NE.AND P5, PT, R0, 0x1, PT ;  /* 0x000000010000780c */ /* 0x000fe40003fa5270 */
[----:B------:R-:W-:Y:S01]  /*8ff0*/  SEL R0, R230, RZ, !P0 ;  /* 0x000000ffe6007207 */ /* 0x000fe20004000000 */
[----:B------:R-:W1:Y:S01]  /*9000*/  S2R R76, SR_TID.X ;  /* 0x00000000004c7919 */ /* 0x000e620000002100 */
[----:B------:R-:W-:-:S03]  /*9010*/  IMAD R9, R15, R236, RZ ;  /* 0x000000ec0f097224 */ /* 0x000fc600078e02ff */
[----:B------:R-:W-:Y:S01]  /*9020*/  IMAD R3, R7, R0, RZ ;  /* 0x0000000007037224 */ /* 0x000fe200078e02ff */
[----:B-----5:R-:W-:Y:S02]  /*9030*/  SHF.R.S32.HI R17, RZ, 0x1f, R2 ;  /* 0x0000001fff117819 */ /* 0x020fe40000011402 */
[----:B-1----:R-:W-:-:S04]  /*9040*/  SHF.R.S32.HI R16, RZ, 0x1f, R76 ;  /* 0x0000001fff107819 */ /* 0x002fc8000001144c */
[----:B------:R-:W-:-:S04]  /*9050*/  LEA.HI R16, R16, R76, RZ, 0x5 ;  /* 0x0000004c10107211 */ /* 0x000fc800078f28ff */
[----:B------:R-:W-:-:S05]  /*9060*/  LOP3.LUT R16, R16, 0xffffffe0, RZ, 0xc0, !PT ;  /* 0xffffffe010107812 */ /* 0x000fca00078ec0ff */
[----:B------:R-:W-:Y:S01]  /*9070*/  IMAD.IADD R16, R76, 0x1, -R16 ;  /* 0x000000014c107824 */ /* 0x000fe200078e0a10 */
[----:B------:R-:W-:-:S04]  /*9080*/  LOP3.LUT R237, R237, 0xfffffffd, RZ, 0xc0, !PT ;  /* 0xfffffffdeded7812 */ /* 0x000fc800078ec0ff */
[----:B------:R-:W-:Y:S01]  /*9090*/  LOP3.LUT R237, R237, 0xfffffffe, RZ, 0xc0, !PT ;  /* 0xfffffffeeded7812 */ /* 0x000fe200078ec0ff */
[----:B--2---:R-:W-:Y:S01]  /*90a0*/  IMAD R10, R233, 0x80, R4 ;  /* 0x00000080e90a7824 */ /* 0x004fe200078e0204 */
[----:B------:R-:W-:-:S03]  /*90b0*/  SEL R4, R238, RZ, !P0 ;  /* 0x000000ffee047207 */ /* 0x000fc60004000000 */
[----:B------:R-:W-:-:S04]  /*90c0*/  @P5 IMAD.HI.U32 R8, R10, c[0x0][0x4ec], RZ ;  /* 0x00013b000a085a27 */ /* 0x000fc800078e00ff */
[C---:B------:R-:W-:Y:S02]  /*90d0*/  IMAD R12, R6.reuse, R4, R3 ;  /* 0x00000004060c7224 */ /* 0x040fe400078e0203 */
[----:B------:R-:W-:-:S04]  /*90e0*/  IMAD.WIDE.U32 R4, R6, R0, RZ ;  /* 0x0000000006047225 */ /* 0x000fc800078e00ff */
[----:B------:R-:W-:-:S04]  /*90f0*/  IMAD.WIDE.U32 R6, R14, R236, RZ ;  /* 0x000000ec0e067225 */ /* 0x000fc800078e00ff */
[----:B------:R-:W-:Y:S01]  /*9100*/  IMAD.MOV.U32 R3, RZ, RZ, R10 ;  /* 0x000000ffff037224 */ /* 0x000fe200078e000a */
[----:B------:R-:W-:Y:S02]  /*9110*/  @P5 SHF.R.U32.HI R3, RZ, c[0x0][0x4f0], R8 ;  /* 0x00013c00ff035a19 */ /* 0x000fe40000011608 */
[----:B---3--:R-:W-:Y:S01]  /*9120*/  SEL R8, R13, RZ, P2 ;  /* 0x000000ff0d087207 */ /* 0x008fe20001000000 */
        /* <DEDUP_REMOVED lines=31> */
[----:B------:R-:W3:Y:S04]  /*9320*/  SHFL.IDX PT, R8, R5, 0x2, 0x1c1f ;  /* 0x005c1f0005087f89 */ /* 0x000ee800000e0000 */
[----:B------:R1:W1:Y:S01]  /*9330*/  SHFL.IDX PT, R6, R5, 0x3, 0x1c1f ;  /* 0x007c1f0005067f89 */ /* 0x00026200000e0000 */
[----:B----4-:R-:W-:-:S05]  /*9340*/  IMAD R3, R233, 0x80, R75 ;  /* 0x00000080e9037824 */ /* 0x010fca00078e024b */
        /* <DEDUP_REMOVED lines=10> */
[----:B---3--:R1:W-:Y:S01]  /*93f0*/  @!P1 ST.E [R8.64], R25 ;  /* 0x0000001908009985 */ /* 0x0083e2000c101906 */
        /* <DEDUP_REMOVED lines=19> */
[----:B------:R-:W-:-:S03]  /*9530*/  LEA R5, R233, R5, 0x7 ;  /* 0x00000005e9057211 */ /* 0x000fc600078e38ff */
        /* <DEDUP_REMOVED lines=15> */
[----:B------:R-:W-:Y:S02]  /*9630*/  LEA R11, R233, R229, 0x7 ;  /* 0x000000e5e90b7211 */ /* 0x000fe400078e38ff */
        /* <DEDUP_REMOVED lines=24> */
.L_x_1557:
[----:B------:R-:W-:Y:S05]  /*97c0*/  BRA.DIV ~URZ, `(.L_x_1488) ;  /* 0x00003d527f007947 */ /* 0x000fea000b800000 */
[----:B------:R3:W4:Y:S02]  /*97d0*/  SHFL.IDX PT, R0, R13, RZ, 0x1c1f ;  /* 0x001c1fff0d007589 */ /* 0x00072400000e0000 */
.L_x_1558:
[----:B------:R-:W-:Y:S01]  /*97e0*/  ISETP.GE.AND P0, PT, R11, R4, PT ;  /* 0x000000040b00720c */ /* 0x000fe20003f06270 */
[----:B------:R-:W-:-:S12]  /*97f0*/  BSSY B0, `(.L_x_1489) ;  /* 0x0000010000007945 */ /* 0x000fd80003800000 */
[----:B------:R-:W-:Y:S05]  /*9800*/  @P0 BRA `(.L_x_1490) ;  /* 0x000000e000000947 */ /* 0x000fea0003800000 */
[----:B------:R-:W5:Y:S04]  /*9810*/  LDL R14, [R1+0x38] ;  /* 0x00003800010e7983 */ /* 0x000f680000100800 */
[----:B---3--:R-:W3:Y:S01]  /*9820*/  LDL R5, [R1+0x34] ;  /* 0x0000340001057983 */ /* 0x008ee20000100800 */
[----:B------:R-:W-:Y:S02]  /*9830*/  ISETP.GE.AND P2, PT, R226, c[0x0][0x3c8], PT ;  /* 0x0000f200e2007a0c */ /* 0x000fe40003f46270 */
[----:B------:R-:W-:Y:S02]  /*9840*/  ISETP.GE.AND P1, PT, R225, c[0x0][0x3c8], PT ;  /* 0x0000f200e1007a0c */ /* 0x000fe40003f26270 */
[----:B------:R-:W-:-:S09]  /*9850*/  ISETP.GE.AND P0, PT, R228, c[0x0][0x3c8], PT ;  /* 0x0000f200e4007a0c */ /* 0x000fd20003f06270 */
[-C--:B----4-:R-:W-:Y:S02]  /*9860*/  @!P2 LEA R8, P5, R226, R0.reuse, 0x1 ;  /* 0x00000000e208a211 */ /* 0x090fe400078a08ff */
[-C--:B------:R-:W-:Y:S02]  /*9870*/  @!P1 LEA R6, P4, R225, R0.reuse, 0x1 ;  /* 0x00000000e1069211 */ /* 0x080fe400078808ff */
[----:B------:R-:W-:Y:S02]  /*9880*/  @!P0 LEA R2, P3, R228, R0, 0x1 ;  /* 0x00000000e4028211 */ /* 0x000fe400078608ff */
[----:B--2---:R-:W-:-:S05]  /*9890*/  @!P2 LEA.HI.X R9, R226, R10, R227, 0x1, P5 ;  /* 0x0000000ae209a211 */ /* 0x004fca00028f0ce3 */
[----:B------:R2:W-:Y:S01]  /*98a0*/  @!P2 ST.E.128 [R8.64], R24 ;  /* 0x000000180800a985 */ /* 0x0005e2000c101d06 */
[-C--:B-----5:R-:W-:Y:S02]  /*98b0*/  @!P1 LEA.HI.X R7, R225, R10.reuse, R14, 0x1, P4 ;  /* 0x0000000ae1079211 */ /* 0x0a0fe400020f0c0e */
[----:B---3--:R-:W-:-:S03]  /*98c0*/  @!P0 LEA.HI.X R3, R228, R10, R5, 0x1, P3 ;  /* 0x0000000ae4038211 */ /* 0x008fc600018f0c05 */
[----:B------:R2:W-:Y:S04]  /*98d0*/  @!P1 ST.E.128 [R6.64], R20 ;  /* 0x0000001406009985 */ /* 0x0005e8000c101d06 */
[----:B------:R2:W-:Y:S02]  /*98e0*/  @!P0 ST.E.128 [R2.64], R16 ;  /* 0x0000001002008985 */ /* 0x0005e4000c101d06 */
.L_x_1490:
[----:B------:R-:W-:Y:S05]  /*98f0*/  BSYNC B0 ;  /* 0x0000000000007941 */ /* 0x000fea0003800000 */
.L_x_1489:
[----:B------:R-:W-:Y:S05]  /*9900*/  BRA.DIV ~URZ, `(.L_x_1491) ;  /* 0x00003c727f007947 */ /* 0x000fea000b800000 */
[----:B--2---:R2:W1:Y:S04]  /*9910*/  SHFL.IDX PT, R10, R12, 0x1, 0x1c1f ;  /* 0x003c1f000c0a7f89 */ /* 0x00446800000e0000 */
[----:B----4-:R2:W4:Y:S02]  /*9920*/  SHFL.IDX PT, R0, R13, 0x1, 0x1c1f ;  /* 0x003c1f000d007f89 */ /* 0x01052400000e0000 */
.L_x_1559:
[----:B------:R-:W-:Y:S01]  /*9930*/  IADD3 R2, R11, 0x20, RZ ;  /* 0x000000200b027810 */ /* 0x000fe20007ffe0ff */
[----:B------:R-:W-:Y:S03]  /*9940*/  BSSY B0, `(.L_x_1492) ;  /* 0x0000011000007945 */ /* 0x000fe60003800000 */
[----:B------:R-:W-:-:S13]  /*9950*/  ISETP.GE.AND P0, PT, R2, R4, PT ;  /* 0x000000040200720c */ /* 0x000fda0003f06270 */
[----:B------:R-:W-:Y:S05]  /*9960*/  @P0 BRA `(.L_x_1493) ;  /* 0x000000e000000947 */ /* 0x000fea0003800000 */
[----:B------:R-:W5:Y:S04]  /*9970*/  LDL R14, [R1+0x38] ;  /* 0x00003800010e7983 */ /* 0x000f680000100800 */
[----:B--2---:R-:W2:Y:S01]  /*9980*/  LDL R5, [R1+0x34] ;  /* 0x0000340001057983 */ /* 0x004ea20000100800 */
[----:B------:R-:W-:Y:S02]  /*9990*/  ISETP.GE.AND P2, PT, R226, c[0x0][0x3c8], PT ;  /* 0x0000f200e2007a0c */ /* 0x000fe40003f46270 */
[----:B------:R-:W-:Y:S02]  /*99a0*/  ISETP.GE.AND P1, PT, R225, c[0x0][0x3c8], PT ;  /* 0x0000f200e1007a0c */ /* 0x000fe40003f26270 */
[----:B------:R-:W-:-:S09]  /*99b0*/  ISETP.GE.AND P0, PT, R228, c[0x0][0x3c8], PT ;  /* 0x0000f200e4007a0c */ /* 0x000fd20003f06270 */
[-C--:B----4-:R-:W-:Y:S02]  /*99c0*/  @!P2 LEA R8, P5, R226, R0.reuse, 0x1 ;  /* 0x00000000e208a211 */ /* 0x090fe400078a08ff */
[-C--:B------:R-:W-:Y:S02]  /*99d0*/  @!P1 LEA R6, P4, R225, R0.reuse, 0x1 ;  /* 0x00000000e1069211 */ /* 0x080fe400078808ff */
[----:B------:R-:W-:Y:S02]  /*99e0*/  @!P0 LEA R2, P3, R228, R0, 0x1 ;  /* 0x00000000e4028211 */ /* 0x000fe400078608ff */
[----:B-1----:R-:W-:-:S05]  /*99f0*/  @!P2 LEA.HI.X R9, R226, R10, R227, 0x1, P5 ;  /* 0x0000000ae209a211 */ /* 0x002fca00028f0ce3 */
[----:B------:R1:W-:Y:S01]  /*9a00*/  @!P2 ST.E.128 [R8.64], R36 ;  /* 0x000000240800a985 */ /* 0x0003e2000c101d06 */
[-C--:B-----5:R-:W-:Y:S02]  /*9a10*/  @!P1 LEA.HI.X R7, R225, R10.reuse, R14, 0x1, P4 ;  /* 0x0000000ae1079211 */ /* 0x0a0fe400020f0c0e */
[----:B--2---:R-:W-:-:S03]  /*9a20*/  @!P0 LEA.HI.X R3, R228, R10, R5, 0x1, P3 ;  /* 0x0000000ae4038211 */ /* 0x004fc600018f0c05 */
[----:B------:R1:W-:Y:S04]  /*9a30*/  @!P1 ST.E.128 [R6.64], R32 ;  /* 0x0000002006009985 */ /* 0x0003e8000c101d06 */
[----:B------:R1:W-:Y:S02]  /*9a40*/  @!P0 ST.E.128 [R2.64], R28 ;  /* 0x0000001c02008985 */ /* 0x0003e4000c101d06 */
.L_x_1493:
[----:B------:R-:W-:Y:S05]  /*9a50*/  BSYNC B0 ;  /* 0x0000000000007941 */ /* 0x000fea0003800000 */
.L_x_1492:
[----:B------:R-:W-:Y:S05]  /*9a60*/  BRA.DIV ~URZ, `(.L_x_1494) ;  /* 0x00003bd27f007947 */ /* 0x000fea000b800000 */
[----:B-1----:R1:W2:Y:S02]  /*9a70*/  SHFL.IDX PT, R10, R12, 0x2, 0x1c1f ;  /* 0x005c1f000c0a7f89 */ /* 0x0022a400000e0000 */
.L_x_1560:
[----:B------:R-:W-:Y:S05]  /*9a80*/  BRA.DIV ~URZ, `(.L_x_1495) ;  /* 0x00003c227f007947 */ /* 0x000fea000b800000 */
[----:B----4-:R4:W1:Y:S02]  /*9a90*/  SHFL.IDX PT, R0, R13, 0x2, 0x1c1f ;  /* 0x005c1f000d007f89 */ /* 0x01086400000e0000 */
.L_x_1561:
[----:B------:R-:W-:Y:S01]  /*9aa0*/  IADD3 R2, R11, 0x40, RZ ;  /* 0x000000400b027810 */ /* 0x000fe20007ffe0ff */
[----:B------:R-:W-:Y:S03]  /*9ab0*/  BSSY B0, `(.L_x_1496) ;  /* 0x0000011000007945 */ /* 0x000fe60003800000 */
[----:B------:R-:W-:-:S13]  /*9ac0*/  ISETP.GE.AND P0, PT, R2, R4, PT ;  /* 0x000000040200720c */ /* 0x000fda0003f06270 */
[----:B------:R-:W-:Y:S05]  /*9ad0*/  @P0 BRA `(.L_x_1497) ;  /* 0x000000e000000947 */ /* 0x000fea0003800000 */
[----:B------:R-:W5:Y:S04]  /*9ae0*/  LDL R14, [R1+0x38] ;  /* 0x00003800010e7983 */ /* 0x000f680000100800 */
[----:B---3--:R-:W3:Y:S01]  /*9af0*/  LDL R5, [R1+0x34] ;  /* 0x0000340001057983 */ /* 0x008ee20000100800 */
[----:B------:R-:W-:Y:S02]  /*9b00*/  ISETP.GE.AND P2, PT, R226, c[0x0][0x3c8], PT ;  /* 0x0000f200e2007a0c */ /* 0x000fe40003f46270 */
[----:B------:R-:W-:Y:S02]  /*9b10*/  ISETP.GE.AND P1, PT, R225, c[0x0][0x3c8], PT ;  /* 0x0000f200e1007a0c */ /* 0x000fe40003f26270 */
[----:B------:R-:W-:-:S09]  /*9b20*/  ISETP.GE.AND P0, PT, R228, c[0x0][0x3c8], PT ;  /* 0x0000f200e4007a0c */ /* 0x000fd20003f06270 */
[-C--:B-1----:R-:W-:Y:S02]  /*9b30*/  @!P2 LEA R8, P5, R226, R0.reuse, 0x1 ;  /* 0x00000000e208a211 */ /* 0x082fe400078a08ff */
        /* <DEDUP_REMOVED lines=8> */
.L_x_1497:
[----:B------:R-:W-:Y:S05]  /*9bc0*/  BSYNC B0 ;  /* 0x0000000000007941 */ /* 0x000fea0003800000 */
.L_x_1496:
[----:B------:R-:W-:Y:S05]  /*9bd0*/  BRA.DIV ~URZ, `(.L_x_1498) ;  /* 0x00003b327f007947 */ /* 0x000fea000b800000 */
[----:B-1----:R1:W3:Y:S04]  /*9be0*/  SHFL.IDX PT, R6, R12, 0x3, 0x1c1f ;  /* 0x007c1f000c067f89 */ /* 0x0022e800000e0000 */
[----:B------:R1:W4:Y:S02]  /*9bf0*/  SHFL.IDX PT, R0, R13, 0x3, 0x1c1f ;  /* 0x007c1f000d007f89 */ /* 0x00032400000e0000 */
.L_x_1562:
[----:B------:R-:W-:-:S04]  /*9c00*/  IADD3 R2, R11, 0x60, RZ ;  /* 0x000000600b027810 */ /* 0x000fc80007ffe0ff */
[----:B------:R-:W-:-:S13]  /*9c10*/  ISETP.GE.AND P0, PT, R2, R4, PT ;  /* 0x000000040200720c */ /* 0x000fda0003f06270 */
[----:B------:R-:W-:Y:S05]  /*9c20*/  @P0 BRA `(.L_x_1499) ;  /* 0x000023a000000947 */ /* 0x000fea0003800000 */
[----:B------:R-:W5:Y:S01]  /*9c30*/  LDL R7, [R1+0x38] ;  /* 0x0000380001077983 */ /* 0x000f620000100800 */
[----:B------:R-:W-:Y:S02]  /*9c40*/  ISETP.GE.AND P1, PT, R226, c[0x0][0x3c8], PT ;  /* 0x0000f200e2007a0c */ /* 0x000fe40003f26270 */
[----:B------:R-:W-:-:S11]  /*9c50*/  ISETP.GE.AND P0, PT, R225, c[0x0][0x3c8], PT ;  /* 0x0000f200e1007a0c */ /* 0x000fd60003f06270 */
[CC--:B----4-:R-:W-:Y:S02]  /*9c60*/  @!P1 LEA R4, P3, R226.reuse, R0.reuse, 0x1 ;  /* 0x00000000e2049211 */ /* 0x0d0fe400078608ff */
[----:B------:R-:W-:Y:S02]  /*9c70*/  @!P0 LEA R2, P2, R225, R0, 0x1 ;  /* 0x00000000e1028211 */ /* 0x000fe400078408ff */
[----:B---3--:R-:W-:-:S05]  /*9c80*/  @!P1 LEA.HI.X R5, R226, R6, R227, 0x1, P3 ;  /* 0x00000006e2059211 */ /* 0x008fca00018f0ce3 */
[----:B------:R3:W-:Y:S01]  /*9c90*/  @!P1 ST.E.128 [R4.64], R60 ;  /* 0x0000003c04009985 */ /* 0x0007e2000c101d06 */
[----:B-----5:R-:W-:-:S05]  /*9ca0*/  @!P0 LEA.HI.X R3, R225, R6, R7, 0x1, P2 ;  /* 0x00000006e1038211 */ /* 0x020fca00010f0c07 */
[----:B------:R3:W-:Y:S01]  /*9cb0*/  @!P0 ST.E.128 [R2.64], R56 ;  /* 0x0000003802008985 */ /* 0x0007e2000c101d06 */
[----:B------:R-:W-:-:S13]  /*9cc0*/  ISETP.GE.AND P0, PT, R228, c[0x0][0x3c8], PT ;  /* 0x0000f200e4007a0c */ /* 0x000fda0003f06270 */
[----:B------:R-:W-:Y:S05]  /*9cd0*/  @P0 BRA `(.L_x_1499) ;  /* 0x000022f000000947 */ /* 0x000fea0003800000 */
[----:B------:R-:W4:Y:S01]  /*9ce0*/  LDL R7, [R1+0x34] ;  /* 0x0000340001077983 */ /* 0x000f220000100800 */
[----:B---3--:R-:W-:-:S04]  /*9cf0*/  LEA R2, P0, R228, R0, 0x1 ;  /* 0x00000000e4027211 */ /* 0x008fc800078008ff */
[----:B----4-:R-:W-:-:S05]  /*9d00*/  LEA.HI.X R3, R228, R6, R7, 0x1, P0 ;  /* 0x00000006e4037211 */ /* 0x010fca00000f0c07 */
[----:B------:R3:W-:Y:S01]  /*9d10*/  ST.E.128 [R2.64], R52 ;  /* 0x0000003402007985 */ /* 0x0007e2000c101d06 */
[----:B------:R-:W-:Y:S05]  /*9d20*/  BRA `(.L_x_1499) ;  /* 0x000022a000007947 */ /* 0x000fea0003800000 */
.L_x_1486:
[----:B-1----:R-:W2:Y:S01]  /*9d30*/  LDL.LU R6, [R1+0x40] ;  /* 0x0000400001067983 */ /* 0x002ea20000300800 */
[----:B------:R-:W-:Y:S02]  /*9d40*/  IMAD R3, R17, c[0x0][0x408], RZ ;  /* 0x0001020011037a24 */ /* 0x000fe400078e02ff */
[----:B------:R-:W-:-:S04]  /*9d50*/  IMAD.WIDE.U32 R4, R2, c[0x0][0x408], RZ ;  /* 0x0001020002047a25 */ /* 0x000fc800078e00ff */
[----:B------:R-:W-:-:S05]  /*9d60*/  IMAD R2, R2, c[0x0][0x40c], R3 ;  /* 0x0001030002027a24 */ /* 0x000fca00078e0203 */
[----:B------:R-:W-:Y:S02]  /*9d70*/  IADD3 R3, R5, R2, RZ ;  /* 0x0000000205037210 */ /* 0x000fe40007ffe0ff */
[----:B------:R-:W-:Y:S02]  /*9d80*/  MOV R2, R4 ;  /* 0x0000000400027202 */ /* 0x000fe40000000f00 */
[----:B------:R-:W-:-:S03]  /*9d90*/  SHF.R.S32.HI R5, RZ, 0x1f, R0 ;  /* 0x0000001fff057819 */ /* 0x000fc60000011400 */
[----:B------:R-:W-:-:S04]  /*9da0*/  IMAD.WIDE.U32 R2, R236, c[0x0][0x438], R2 ;  /* 0x00010e00ec027a25 */ /* 0x000fc800078e0002 */
[----:B------:R-:W-:Y:S02]  /*9db0*/  IMAD R4, R5, c[0x0][0x440], RZ ;  /* 0x0001100005047a24 */ /* 0x000fe400078e02ff */
[----:B------:R-:W-:Y:S02]  /*9dc0*/  IMAD R3, R236, c[0x0][0x43c], R3 ;  /* 0x00010f00ec037a24 */ /* 0x000fe400078e0203 */
[----:B------:R-:W-:-:S04]  /*9dd0*/  @P5 IMAD.HI.U32 R5, R10, c[0x0][0x4ec], RZ ;  /* 0x00013b000a055a27 */ /* 0x000fc800078e00ff */
[C---:B------:R-:W-:Y:S02]  /*9de0*/  IMAD R4, R0.reuse, c[0x0][0x444], R4 ;  /* 0x0001110000047a24 */ /* 0x040fe400078e0204 */
[----:B------:R-:W-:Y:S01]  /*9df0*/  IMAD.WIDE.U32 R2, R0, c[0x0][0x440], R2 ;  /* 0x0001100000027a25 */ /* 0x000fe200078e0002 */
[----:B------:R-:W-:Y:S02]  /*9e00*/  MOV R0, R10 ;  /* 0x0000000a00007202 */ /* 0x000fe40000000f00 */
[----:B------:R-:W-:Y:S02]  /*9e10*/  @P5 SHF.R.U32.HI R0, RZ, c[0x0][0x4f0], R5 ;  /* 0x00013c00ff005a19 */ /* 0x000fe40000011605 */
[----:B------:R-:W-:Y:S02]  /*9e20*/  IADD3 R3, R3, R4, RZ ;  /* 0x0000000403037210 */ /* 0x000fe40007ffe0ff */
[----:B------:R-:W-:Y:S02]  /*9e30*/  SHF.R.S32.HI R5, RZ, 0x1f, R0 ;  /* 0x0000001fff057819 */ /* 0x000fe40000011400 */
[----:B------:R-:W-:-:S03]  /*9e40*/  IADD3 R4, -R0, RZ, RZ ;  /* 0x000000ff00047210 */ /* 0x000fc60007ffe1ff */
[----:B------:R-:W-:Y:S02]  /*9e50*/  IMAD R5, R5, c[0x0][0x430], RZ ;  /* 0x00010c0005057a24 */ /* 0x000fe400078e02ff */
[----:B------:R-:W-:Y:S02]  /*9e60*/  IMAD R4, R4, c[0x0][0x4e8], R10 ;  /* 0x00013a0004047a24 */ /* 0x000fe400078e020a */
[----:B------:R-:W-:Y:S02]  /*9e70*/  IMAD R5, R0, c[0x0][0x434], R5 ;  /* 0x00010d0000057a24 */ /* 0x000fe400078e0205 */
[----:B--2---:R-:W-:-:S04]  /*9e80*/  IMAD.WIDE.U32 R2, R6, c[0x0][0x448], R2 ;  /* 0x0001120006027a25 */ /* 0x004fc800078e0002 */
[----:B------:R-:W-:-:S04]  /*9e90*/  IMAD R3, R6, c[0x0][0x44c], R3 ;  /* 0x0001130006037a24 */ /* 0x000fc800078e0203 */
        /* <DEDUP_REMOVED lines=11> */
.L_x_1563:
[----:B------:R-:W-:Y:S05]  /*9f50*/  BRA.DIV ~URZ, `(.L_x_1501) ;  /* 0x000038e27f007947 */ /* 0x000fea000b800000 */
[----:B------:R3:W4:Y:S02]  /*9f60*/  SHFL.IDX PT, R0, R13, RZ, 0x1c1f ;  /* 0x001c1fff0d007589 */ /* 0x00072400000e0000 */
.L_x_1564:
        /* <DEDUP_REMOVED lines=27> */
[----:B------:R-:W3:Y:S03]  /*a120*/  LDL R5, [R1] ;  /* 0x0000000001057983 */ /* 0x000ee60000100800 */
        /* <DEDUP_REMOVED lines=46> */
.L_x_1503:
[----:B------:R-:W-:Y:S05]  /*a410*/  BSYNC B0 ;  /* 0x0000000000007941 */ /* 0x000fea0003800000 */
.L_x_1502:
[----:B------:R-:W-:Y:S05]  /*a420*/  BRA.DIV ~URZ, `(.L_x_1504) ;  /* 0x000034727f007947 */ /* 0x000fea000b800000 */
[----:B--2---:R2:W1:Y:S04]  /*a430*/  SHFL.IDX PT, R4, R12, 0x1, 0x1c1f ;  /* 0x003c1f000c047f89 */ /* 0x00446800000e0000 */
[----:B----4-:R2:W4:Y:S02]  /*a440*/  SHFL.IDX PT, R0, R13, 0x1, 0x1c1f ;  /* 0x003c1f000d007f89 */ /* 0x01052400000e0000 */
.L_x_1565:
        /* <DEDUP_REMOVED lines=28> */
[----:B------:R-:W2:Y:S01]  /*a610*/  LDL R5, [R1] ;  /* 0x0000000001057983 */ /* 0x000ea20000100800 */
        /* <DEDUP_REMOVED lines=45> */
.L_x_1506:
[----:B------:R-:W-:Y:S05]  /*a8f0*/  BSYNC B0 ;  /* 0x0000000000007941 */ /* 0x000fea0003800000 */
.L_x_1505:
[----:B------:R-:W-:Y:S05]  /*a900*/  BRA.DIV ~URZ, `(.L_x_1507) ;  /* 0x000030527f007947 */ /* 0x000fea000b800000 */
[----:B-1----:R1:W2:Y:S02]  /*a910*/  SHFL.IDX PT, R4, R12, 0x2, 0x1c1f ;  /* 0x005c1f000c047f89 */ /* 0x0022a400000e0000 */
.L_x_1566:
[----:B------:R-:W-:Y:S05]  /*a920*/  BRA.DIV ~URZ, `(.L_x_1508) ;  /* 0x000030a27f007947 */ /* 0x000fea000b800000 */
[----:B----4-:R4:W1:Y:S02]  /*a930*/  SHFL.IDX PT, R0, R13, 0x2, 0x1c1f ;  /* 0x005c1f000d007f89 */ /* 0x01086400000e0000 */
.L_x_1567:
[----:B------:R-:W-:Y:S01]  /*a940*/  LOP3.LUT P0, RZ, R237, 0x1, RZ, 0xc0, !PT ;  /* 0x00000001edff7812 */ /* 0x000fe2000780c0ff */
[----:B------:R-:W-:-:S12]  /*a950*/  BSSY B0, `(.L_x_1509) ;  /* 0x000004a000007945 */ /* 0x000fd80003800000 */
        /* <DEDUP_REMOVED lines=18> */
[----:B------:R-:W2:Y:S04]  /*aa80*/  LDL R5, [R1] ;  /* 0x0000000001057983 */ /* 0x000ea80000100800 */
        /* <DEDUP_REMOVED lines=54> */
.L_x_1510:
[----:B------:R-:W-:Y:S05]  /*adf0*/  BSYNC B0 ;  /* 0x0000000000007941 */ /* 0x000fea0003800000 */
.L_x_1509:
[----:B------:R-:W-:Y:S05]  /*ae00*/  BRA.DIV ~URZ, `(.L_x_1511) ;  /* 0x00002c227f007947 */ /* 0x000fea000b800000 */
[----:B--2---:R2:W3:Y:S04]  /*ae10*/  SHFL.IDX PT, R4, R12, 0x3, 0x1c1f ;  /* 0x007c1f000c047f89 */ /* 0x0044e800000e0000 */
[----:B-1----:R2:W1:Y:S02]  /*ae20*/  SHFL.IDX PT, R0, R13, 0x3, 0x1c1f ;  /* 0x007c1f000d007f89 */ /* 0x00246400000e0000 */
.L_x_1568:
[----:B------:R-:W-:-:S13]  /*ae30*/  LOP3.LUT P0, RZ, R237, 0x2, RZ, 0xc0, !PT ;  /* 0x00000002edff7812 */ /* 0x000fda000780c0ff */
        /* <DEDUP_REMOVED lines=34> */
[----:B------:R-:W4:Y:S01]  /*b060*/  LDL R5, [R1] ;  /* 0x0000000001057983 */ /* 0x000f220000100800 */
        /* <DEDUP_REMOVED lines=44> */
.L_x_1484:
[----:B------:R-:W-:Y:S01]  /*b330*/  ISETP.NE.U32.AND P0, PT, RZ, c[0x0][0x508], PT ;  /* 0x00014200ff007a0c */ /* 0x000fe20003f05070 */
[----:B------:R-:W-:Y:S01]  /*b340*/  IMAD.MOV.U32 R4, RZ, RZ, 0x4 ;  /* 0x00000004ff047424 */ /* 0x000fe200078e00ff */
[----:B------:R-:W-:Y:S01]  /*b350*/  ISETP.NE.U32.AND P2, PT, RZ, c[0x0][0x500], PT ;  /* 0x00014000ff007a0c */ /* 0x000fe20003f45070 */
[----:B------:R-:W-:Y:S01]  /*b360*/  IMAD.MOV.U32 R0, RZ, RZ, RZ ;  /* 0x000000ffff007224 */ /* 0x000fe200078e00ff */
[----:B------:R-:W-:Y:S01]  /*b370*/  ISETP.NE.AND.EX P1, PT, RZ, c[0x0][0x50c], PT, P0 ;  /* 0x00014300ff007a0c */ /* 0x000fe20003f25300 */
[----:B------:R-:W-:Y:S01]  /*b380*/  IMAD.MOV.U32 R19, RZ, RZ, c[0x0][0x388] ;  /* 0x0000e200ff137624 */ /* 0x000fe200078e00ff */
[----:B------:R-:W-:Y:S01]  /*b390*/  ISETP.NE.AND.EX P2, PT, RZ, c[0x0][0x504], PT, P2 ;  /* 0x00014100ff007a0c */ /* 0x000fe20003f45320 */
[----:B------:R-:W-:-:S10]  /*b3a0*/  IMAD.WIDE R4, R230, R4, c[0x0][0x500] ;  /* 0x00014000e6047625 */ /* 0x000fd400078e0204 */
[C---:B------:R-:W-:Y:S02]  /*b3b0*/  @P1 LEA R2, P0, R230.reuse, c[0x0][0x508], 0x2 ;  /* 0x00014200e6021a11 */ /* 0x040fe400078010ff */
[----:B------:R2:W5:Y:S02]  /*b3c0*/  @P2 LDG.E R0, [R4.64] ;  /* 0x0000000604002981 */ /* 0x000564000c1e1900 */
[----:B------:R-:W-:-:S05]  /*b3d0*/  @P1 LEA.HI.X R3, R230, c[0x0][0x50c], R238, 0x2, P0 ;  /* 0x00014300e6031a11 */ /* 0x000fca00000f14ee */
[----:B------:R2:W5:Y:S01]  /*b3e0*/  @P1 LDG.E R19, [R2.64] ;  /* 0x0000000602131981 */ /* 0x000562000c1e1900 */
[----:B------:R-:W-:-:S04]  /*b3f0*/  ISETP.NE.AND P0, PT, R234, RZ, PT ;  /* 0x000000ffea00720c */ /* 0x000fc80003f05270 */
[----:B------:R-:W-:Y:S01]  /*b400*/  SEL R18, R234, c[0x0][0x3d4], P0 ;  /* 0x0000f500ea127a07 */ /* 0x000fe20000000000 */
[----:B------:R-:W-:Y:S05]  /*b410*/  @P1 BRA `(.L_x_1512) ;  /* 0x0000004000001947 */ /* 0x000fea0003800000 */
[----:B------:R-:W-:Y:S05]  /*b420*/  @!P2 BRA `(.L_x_1512) ;  /* 0x000000300000a947 */ /* 0x000fea0003800000 */
[----:B--2---:R2:W3:Y:S04]  /*b430*/  LDG.E R2, [R4.64] ;  /* 0x0000000604027981 */ /* 0x0044e8000c1e1900 */
[----:B--2---:R-:W3:Y:S02]  /*b440*/  LDG.E R4, [R4.64+0x4] ;  /* 0x0000040604047981 */ /* 0x004ee4000c1e1900 */
[----:B---3-5:R-:W-:Y:S02]  /*b450*/  IADD3 R19, -R2, R4, RZ ;  /* 0x0000000402137210 */ /* 0x028fe40007ffe1ff */
.L_x_1512:
[----:B--2---:R-:W2:Y:S01]  /*b460*/  S2R R3, SR_TID.X ;  /* 0x0000000000037919 */ /* 0x004ea20000002100 */
[----:B------:R-:W-:Y:S01]  /*b470*/  BSSY B0, `(.L_x_1513) ;  /* 0x0000036000007945 */ /* 0x000fe20003800000 */
[----:B------:R-:W-:Y:S02]  /*b480*/  SEL R12, R230, RZ, !P2 ;  /* 0x000000ffe60c7207 */ /* 0x000fe40005000000 */
[----:B------:R-:W-:-:S02]  /*b490*/  SEL R20, R238, RZ, !P2 ;  /* 0x000000ffee147207 */ /* 0x000fc40005000000 */
[----:B-----5:R-:W-:Y:S02]  /*b4a0*/  SHF.R.S32.HI R17, RZ, 0x1f, R0 ;  /* 0x0000001fff117819 */ /* 0x020fe40000011400 */
[----:B--2---:R-:W-:-:S13]  /*b4b0*/  ISETP.GT.AND P0, PT, R3, 0x7f, PT ;  /* 0x0000007f0300780c */ /* 0x004fda0003f04270 */
[----:B------:R-:W-:Y:S05]  /*b4c0*/  @P0 BRA `(.L_x_1514) ;  /* 0x0000030000000947 */ /* 0x000fea0003800000 */
[----:B------:R-:W-:Y:S01]  /*b4d0*/  IMAD R2, R19, c[0x0][0x4e8], RZ ;  /* 0x00013a0013027a24 */ /* 0x000fe200078e02ff */
[----:B------:R-:W-:-:S04]  /*b4e0*/  LEA R13, R233, R3, 0x7 ;  /* 0x00000003e90d7211 */ /* 0x000fc800078e38ff */
[----:B------:R-:W-:-:S13]  /*b4f0*/  ISETP.GE.AND P0, PT, R13, R2, PT ;  /* 0x000000020d00720c */ /* 0x000fda0003f06270 */
[----:B------:R-:W-:Y:S05]  /*b500*/  @P0 BRA `(.L_x_1514) ;  /* 0x000002c000000947 */ /* 0x000fea0003800000 */
[----:B------:R-:W2:Y:S01]  /*b510*/  LDL.LU R21, [R1+0x40] ;  /* 0x0000400001157983 */ /* 0x000ea20000300800 */
[----:B------:R-:W-:Y:S01]  /*b520*/  IMAD.MOV.U32 R2, RZ, RZ, 0x368 ;  /* 0x00000368ff027424 */ /* 0x000fe200078e00ff */
[----:B------:R-:W-:-:S04]  /*b530*/  ISETP.GT.AND P2, PT, R18, 0x1, PT ;  /* 0x000000011200780c */ /* 0x000fc80003f44270 */
[----:B------:R-:W-:-:S04]  /*b540*/  SEL R2, R2, 0x328, P2 ;  /* 0x0000032802027807 */ /* 0x000fc80001000000 */
[----:B------:R3:W4:Y:S08]  /*b550*/  LDC.64 R8, c[0x0][R2+0x170] ;  /* 0x00005c0002087b82 */ /* 0x0007300000000a00 */
[----:B------:R3:W5:Y:S08]  /*b560*/  LDC.64 R6, c[0x0][R2+0x168] ;  /* 0x00005a0002067b82 */ /* 0x0007700000000a00 */
[----:B-1----:R3:W1:Y:S08]  /*b570*/  LDC.64 R14, c[0x0][R2+0x178] ;  /* 0x00005e00020e7b82 */ /* 0x0026700000000a00 */
[----:B------:R3:W1:Y:S02]  /*b580*/  LDC.64 R10, c[0x0][R2+0x160] ;  /* 0x00005800020a7b82 */ /* 0x0006640000000a00 */
[----:B---3--:R-:W-:-:S02]  /*b590*/  IMAD.MOV.U32 R2, RZ, RZ, c[0x0][0x4e8] ;  /* 0x00013a00ff027624 */ /* 0x008fc400078e00ff */
[-C--:B----4-:R-:W-:Y:S02]  /*b5a0*/  IMAD R3, R9, R12.reuse, RZ ;  /* 0x0000000c09037224 */ /* 0x090fe400078e02ff */
[----:B------:R-:W-:Y:S01]  /*b5b0*/  IMAD.WIDE.U32 R4, R8, R12, RZ ;  /* 0x0000000c08047225 */ /* 0x000fe200078e00ff */
[----:B------:R-:W-:Y:S02]  /*b5c0*/  ISETP.NE.AND P0, PT, R2, 0x1, PT ;  /* 0x000000010200780c */ /* 0x000fe40003f05270 */
[----:B------:R-:W-:Y:S01]  /*b5d0*/  MOV R2, R13 ;  /* 0x0000000d00027202 */ /* 0x000fe20000000f00 */
[----:B------:R-:W-:Y:S02]  /*b5e0*/  IMAD R8, R8, R20, R3 ;  /* 0x0000001408087224 */ /* 0x000fe400078e0203 */
[-C--:B-----5:R-:W-:Y:S02]  /*b5f0*/  IMAD R9, R7, R236.reuse, RZ ;  /* 0x000000ec07097224 */ /* 0x0a0fe400078e02ff */
[----:B------:R-:W-:-:S04]  /*b600*/  IMAD.WIDE.U32 R6, R6, R236, RZ ;  /* 0x000000ec06067225 */ /* 0x000fc800078e00ff */
[----:B------:R-:W-:Y:S01]  /*b610*/  IMAD.IADD R9, R7, 0x1, R9 ;  /* 0x0000000107097824 */ /* 0x000fe200078e0209 */
[----:B------:R-:W-:Y:S01]  /*b620*/  IADD3 R7, R5, R8, RZ ;  /* 0x0000000805077210 */ /* 0x000fe20007ffe0ff */
[----:B------:R-:W-:-:S05]  /*b630*/  @P0 IMAD.HI.U32 R16, R13, c[0x0][0x4ec], RZ ;  /* 0x00013b000d100a27 */ /* 0x000fca00078e00ff */
[----:B------:R-:W-:Y:S02]  /*b640*/  @P0 SHF.R.U32.HI R2, RZ, c[0x0][0x4f0], R16 ;  /* 0x00013c00ff020a19 */ /* 0x000fe40000011610 */
[----:B------:R-:W-:-:S03]  /*b650*/  IADD3 R16, P1, P0, R4, R6, R0 ;  /* 0x0000000604107210 */ /* 0x000fc6000783e000 */
[----:B------:R-:W-:Y:S01]  /*b660*/  IMAD.MOV R6, RZ, RZ, -R2 ;  /* 0x000000ffff067224 */ /* 0x000fe200078e0a02 */
[----:B------:R-:W-:Y:S02]  /*b670*/  IADD3.X R9, R7, R9, R17, P1, P0 ;  /* 0x0000000907097210 */ /* 0x000fe40000fe0411 */
[----:B--2---:R-:W-:-:S05]  /*b680*/  SEL R3, R21, RZ, P2 ;  /* 0x000000ff15037207 */ /* 0x004fca0001000000 */
[-C--:B-1----:R-:W-:Y:S02]  /*b690*/  IMAD R8, R15, R3.reuse, RZ ;  /* 0x000000030f087224 */ /* 0x082fe400078e02ff */
[----:B------:R-:W-:-:S04]  /*b6a0*/  IMAD.WIDE.U32 R4, R14, R3, RZ ;  /* 0x000000030e047225 */ /* 0x000fc800078e00ff */
        /* <DEDUP_REMOVED lines=18> */
.L_x_1514:
[----:B------:R-:W-:Y:S05]  /*b7d0*/  BSYNC B0 ;  /* 0x0000000000007941 */ /* 0x000fea0003800000 */
.L_x_1513:
[----:B------:R-:W-:-:S13]  /*b7e0*/  ISETP.GT.AND P0, PT, R18, 0x1, PT ;  /* 0x000000011200780c */ /* 0x000fda0003f04270 */
[----:B------:R-:W-:Y:S05]  /*b7f0*/  @P0 BRA `(.L_x_1499) ;  /* 0x000007d000000947 */ /* 0x000fea0003800000 */
[----:B------:R-:W2:Y:S01]  /*b800*/  S2R R3, SR_TID.X ;  /* 0x0000000000037919 */ /* 0x000ea20000002100 */
[----:B-1----:R-:W-:Y:S01]  /*b810*/  MOV R2, c[0x0][0x4e8] ;  /* 0x00013a0000027a02 */ /* 0x002fe20000000f00 */
[----:B------:R-:W-:Y:S01]  /*b820*/  IMAD R4, R17, c[0x0][0x3a0], RZ ;  /* 0x0000e80011047a24 */ /* 0x000fe200078e02ff */
[----:B------:R-:W-:Y:S02]  /*b830*/  LEA R11, R233, R229, 0x7 ;  /* 0x000000e5e90b7211 */ /* 0x000fe400078e38ff */
[----:B------:R-:W-:Y:S02]  /*b840*/  ISETP.NE.AND P0, PT, R2, 0x1, PT ;  /* 0x000000010200780c */ /* 0x000fe40003f05270 */
[----:B--2---:R-:W-:-:S04]  /*b850*/  SHF.R.S32.HI R5, RZ, 0x1f, R3 ;  /* 0x0000001fff057819 */ /* 0x004fc80000011403 */
[----:B------:R-:W-:-:S04]  /*b860*/  LEA.HI R5, R5, R3, RZ, 0x2 ;  /* 0x0000000305057211 */ /* 0x000fc800078f10ff */
[----:B------:R-:W-:-:S04]  /*b870*/  LOP3.LUT R5, R5, 0xfffffffc, RZ, 0xc0, !PT ;  /* 0xfffffffc05057812 */ /* 0x000fc800078ec0ff */
[----:B------:R-:W-:Y:S01]  /*b880*/  IADD3 R5, -R5, R3, RZ ;  /* 0x0000000305057210 */ /* 0x000fe20007ffe1ff */
[----:B------:R-:W-:-:S04]  /*b890*/  IMAD.WIDE.U32 R2, R0, c[0x0][0x3a0], RZ ;  /* 0x0000e80000027a25 */ /* 0x000fc800078e00ff */
[----:B------:R-:W-:Y:S01]  /*b8a0*/  IMAD R0, R0, c[0x0][0x3a4], R4 ;  /* 0x0000e90000007a24 */ /* 0x000fe200078e0204 */
[----:B------:R-:W-:Y:S01]  /*b8b0*/  LEA R4, R5, R229, 0x5 ;  /* 0x000000e505047211 */ /* 0x000fe200078e28ff */
[----:B------:R-:W-:Y:S02]  /*b8c0*/  IMAD R5, R20, c[0x0][0x3f0], RZ ;  /* 0x0000fc0014057a24 */ /* 0x000fe400078e02ff */
[----:B------:R-:W-:Y:S01]  /*b8d0*/  IMAD.IADD R3, R3, 0x1, R0 ;  /* 0x0000000103037824 */ /* 0x000fe200078e0200 */
[----:B------:R-:W-:Y:S01]  /*b8e0*/  LEA R4, R233, R4, 0x7 ;  /* 0x00000004e9047211 */ /* 0x000fe200078e38ff */
[----:B------:R-:W-:Y:S02]  /*b8f0*/  IMAD R7, R12, c[0x0][0x3f4], R5 ;  /* 0x0000fd000c077a24 */ /* 0x000fe400078e0205 */
[----:B------:R-:W-:Y:S01]  /*b900*/  IMAD.WIDE.U32 R2, R236, c[0x0][0x3e8], R2 ;  /* 0x0000fa00ec027a25 */ /* 0x000fe200078e0002 */
[----:B------:R-:W-:-:S03]  /*b910*/  MOV R0, R4 ;  /* 0x0000000400007202 */ /* 0x000fc60000000f00 */
[----:B------:R-:W-:-:S04]  /*b920*/  @P0 IMAD.HI.U32 R6, R4, c[0x0][0x4ec], RZ ;  /* 0x00013b0004060a27 */ /* 0x000fc800078e00ff */
[----:B------:R-:W-:Y:S01]  /*b930*/  IMAD R3, R236, c[0x0][0x3ec], R3 ;  /* 0x0000fb00ec037a24 */ /* 0x000fe200078e0203 */
[----:B------:R-:W-:-:S03]  /*b940*/  @P0 SHF.R.U32.HI R0, RZ, c[0x0][0x4f0], R6 ;  /* 0x00013c00ff000a19 */ /* 0x000fc60000011606 */
[----:B------:R-:W-:Y:S01]  /*b950*/  IMAD.WIDE.U32 R2, R12, c[0x0][0x3f0], R2 ;  /* 0x0000fc000c027a25 */ /* 0x000fe200078e0002 */
[----:B------:R-:W-:Y:S02]  /*b960*/  SHF.R.S32.HI R6, RZ, 0x1f, R0 ;  /* 0x0000001fff067819 */ /* 0x000fe40000011400 */
[----:B------:R-:W-:Y:S01]  /*b970*/  IADD3 R5, -R0, RZ, RZ ;  /* 0x000000ff00057210 */ /* 0x000fe20007ffe1ff */
[----:B------:R-:W-:Y:S02]  /*b980*/  IMAD.IADD R3, R3, 0x1, R7 ;  /* 0x0000000103037824 */ /* 0x000fe400078e0207 */
[----:B------:R-:W-:Y:S02]  /*b990*/  IMAD R6, R6, c[0x0][0x3e0], RZ ;  /* 0x0000f80006067a24 */ /* 0x000fe400078e02ff */
[----:B------:R-:W-:Y:S02]  /*b9a0*/  IMAD R4, R5, c[0x0][0x4e8], R4 ;  /* 0x00013a0005047a24 */ /* 0x000fe400078e0204 */
[----:B------:R-:W-:-:S02]  /*b9b0*/  IMAD R6, R0, c[0x0][0x3e4], R6 ;  /* 0x0000f90000067a24 */ /* 0x000fc400078e0206 */
        /* <DEDUP_REMOVED lines=11> */
.L_x_1569:
[----:B------:R-:W-:Y:S05]  /*ba70*/  BRA.DIV ~URZ, `(.L_x_1516) ;  /* 0x000020e27f007947 */ /* 0x000fea000b800000 */
[----:B------:R3:W4:Y:S02]  /*ba80*/  SHFL.IDX PT, R0, R12, RZ, 0x1c1f ;  /* 0x001c1fff0c007589 */ /* 0x00072400000e0000 */
.L_x_1570:
[----:B------:R-:W-:Y:S01]  /*ba90*/  IMAD R10, R19, c[0x0][0x4e8], RZ ;  /* 0x00013a00130a7a24 */ /* 0x000fe200078e02ff */
[----:B------:R-:W-:Y:S04]  /*baa0*/  BSSY B0, `(.L_x_1517) ;  /* 0x0000011000007945 */ /* 0x000fe80003800000 */
[----:B------:R-:W-:-:S13]  /*bab0*/  ISETP.GE.AND P0, PT, R11, R10, PT ;  /* 0x0000000a0b00720c */ /* 0x000fda0003f06270 */
        /* <DEDUP_REMOVED lines=10> */
[----:B------:R2:W-:Y:S01]  /*bb60*/  @!P2 ST.E.128 [R6.64], RZ ;  /* 0x000000ff0600a985 */ /* 0x0005e2000c101d06 */
[-C--:B-----5:R-:W-:Y:S02]  /*bb70*/  @!P1 LEA.HI.X R5, R225, R8.reuse, R14, 0x1, P4 ;  /* 0x00000008e1059211 */ /* 0x0a0fe400020f0c0e */
[----:B---3--:R-:W-:-:S03]  /*bb80*/  @!P0 LEA.HI.X R3, R228, R8, R13, 0x1, P3 ;  /* 0x00000008e4038211 */ /* 0x008fc600018f0c0d */
[----:B------:R2:W-:Y:S04]  /*bb90*/  @!P1 ST.E.128 [R4.64], RZ ;  /* 0x000000ff04009985 */ /* 0x0005e8000c101d06 */
[----:B------:R2:W-:Y:S02]  /*bba0*/  @!P0 ST.E.128 [R2.64], RZ ;  /* 0x000000ff02008985 */ /* 0x0005e4000c101d06 */
.L_x_1518:
[----:B------:R-:W-:Y:S05]  /*bbb0*/  BSYNC B0 ;  /* 0x0000000000007941 */ /* 0x000fea0003800000 */
.L_x_1517:
[----:B------:R-:W-:Y:S05]  /*bbc0*/  BRA.DIV ~URZ, `(.L_x_1519) ;  /* 0x00001ff27f007947 */ /* 0x000fea000b800000 */
[----:B--2---:R2:W1:Y:S04]  /*bbd0*/  SHFL.IDX PT, R8, R9, 0x1, 0x1c1f ;  /* 0x003c1f0009087f89 */ /* 0x00446800000e0000 */
[----:B----4-:R2:W4:Y:S02]  /*bbe0*/  SHFL.IDX PT, R0, R12, 0x1, 0x1c1f ;  /* 0x003c1f000c007f89 */ /* 0x01052400000e0000 */
.L_x_1571:
        /* <DEDUP_REMOVED lines=13> */
[----:B------:R1:W-:Y:S01]  /*bcc0*/  @!P2 ST.E.128 [R6.64], RZ ;  /* 0x000000ff0600a985 */ /* 0x0003e2000c101d06 */
[-C--:B-----5:R-:W-:Y:S02]  /*bcd0*/  @!P1 LEA.HI.X R5, R225, R8.reuse, R14, 0x1, P4 ;  /* 0x00000008e1059211 */ /* 0x0a0fe400020f0c0e */
[----:B--2---:R-:W-:-:S03]  /*bce0*/  @!P0 LEA.HI.X R3, R228, R8, R13, 0x1, P3 ;  /* 0x00000008e4038211 */ /* 0x004fc600018f0c0d */
[----:B------:R1:W-:Y:S04]  /*bcf0*/  @!P1 ST.E.128 [R4.64], RZ ;  /* 0x000000ff04009985 */ /* 0x0003e8000c101d06 */
[----:B------:R1:W-:Y:S02]  /*bd00*/  @!P0 ST.E.128 [R2.64], RZ ;  /* 0x000000ff02008985 */ /* 0x0003e4000c101d06 */
.L_x_1521:
[----:B------:R-:W-:Y:S05]  /*bd10*/  BSYNC B0 ;  /* 0x0000000000007941 */ /* 0x000fea0003800000 */
.L_x_1520:
[----:B------:R-:W-:Y:S05]  /*bd20*/  BRA.DIV ~URZ, `(.L_x_1522) ;  /* 0x00001f527f007947 */ /* 0x000fea000b800000 */
[----:B-1----:R1:W2:Y:S02]  /*bd30*/  SHFL.IDX PT, R8, R9, 0x2, 0x1c1f ;  /* 0x005c1f0009087f89 */ /* 0x0022a400000e0000 */
.L_x_1572:
[----:B------:R-:W-:Y:S05]  /*bd40*/  BRA.DIV ~URZ, `(.L_x_1523) ;  /* 0x00001fa27f007947 */ /* 0x000fea000b800000 */
[----:B----4-:R4:W1:Y:S02]  /*bd50*/  SHFL.IDX PT, R0, R12, 0x2, 0x1c1f ;  /* 0x005c1f000c007f89 */ /* 0x01086400000e0000 */
.L_x_1573:
        /* <DEDUP_REMOVED lines=18> */
.L_x_1525:
[----:B------:R-:W-:Y:S05]  /*be80*/  BSYNC B0 ;  /* 0x0000000000007941 */ /* 0x000fea0003800000 */
.L_x_1524:
[----:B------:R-:W-:Y:S05]  /*be90*/  BRA.DIV ~URZ, `(.L_x_1526) ;  /* 0x00001eb27f007947 */ /* 0x000fea000b800000 */
[----:B--2---:R2:W3:Y:S04]  /*bea0*/  SHFL.IDX PT, R8, R9, 0x3, 0x1c1f ;  /* 0x007c1f0009087f89 */ /* 0x0044e800000e0000 */
[----:B-1----:R2:W1:Y:S02]  /*beb0*/  SHFL.IDX PT, R0, R12, 0x3, 0x1c1f ;  /* 0x007c1f000c007f89 */ /* 0x00246400000e0000 */
.L_x_1574:
[----:B------:R-:W-:-:S04]  /*bec0*/  IADD3 R2, R11, 0x60, RZ ;  /* 0x000000600b027810 */ /* 0x000fc80007ffe0ff */
[----:B------:R-:W-:-:S13]  /*bed0*/  ISETP.GE.AND P0, PT, R2, R10, PT ;  /* 0x0000000a0200720c */ /* 0x000fda0003f06270 */
[----:B------:R-:W-:Y:S05]  /*bee0*/  @P0 BRA `(.L_x_1499) ;  /* 0x000000e000000947 */ /* 0x000fea0003800000 */
[----:B--234-:R-:W2:Y:S04]  /*bef0*/  LDL R12, [R1+0x38] ;  /* 0x00003800010c7983 */ /* 0x01cea80000100800 */
[----:B------:R-:W3:Y:S01]  /*bf00*/  LDL R9, [R1+0x34] ;  /* 0x0000340001097983 */ /* 0x000ee20000100800 */
[----:B------:R-:W-:Y:S02]  /*bf10*/  ISETP.GE.AND P2, PT, R226, c[0x0][0x3c8], PT ;  /* 0x0000f200e2007a0c */ /* 0x000fe40003f46270 */
[----:B------:R-:W-:Y:S02]  /*bf20*/  ISETP.GE.AND P1, PT, R225, c[0x0][0x3c8], PT ;  /* 0x0000f200e1007a0c */ /* 0x000fe40003f26270 */
[----:B------:R-:W-:-:S09]  /*bf30*/  ISETP.GE.AND P0, PT, R228, c[0x0][0x3c8], PT ;  /* 0x0000f200e4007a0c */ /* 0x000fd20003f06270 */
[-C--:B-1----:R-:W-:Y:S02]  /*bf40*/  @!P2 LEA R6, P5, R226, R0.reuse, 0x1 ;  /* 0x00000000e206a211 */ /* 0x082fe400078a08ff */
[-C--:B------:R-:W-:Y:S02]  /*bf50*/  @!P1 LEA R4, P4, R225, R0.reuse, 0x1 ;  /* 0x00000000e1049211 */ /* 0x080fe400078808ff */
[----:B------:R-:W-:Y:S02]  /*bf60*/  @!P0 LEA R2, P3, R228, R0, 0x1 ;  /* 0x00000000e4028211 */ /* 0x000fe400078608ff */
[----:B------:R-:W-:-:S05]  /*bf70*/  @!P2 LEA.HI.X R7, R226, R8, R227, 0x1, P5 ;  /* 0x00000008e207a211 */ /* 0x000fca00028f0ce3 */
[----:B------:R1:W-:Y:S01]  /*bf80*/  @!P2 ST.E.128 [R6.64], RZ ;  /* 0x000000ff0600a985 */ /* 0x0003e2000c101d06 */
[-C--:B--2---:R-:W-:Y:S02]  /*bf90*/  @!P1 LEA.HI.X R5, R225, R8.reuse, R12, 0x1, P4 ;  /* 0x00000008e1059211 */ /* 0x084fe400020f0c0c */
[----:B---3--:R-:W-:-:S03]  /*bfa0*/  @!P0 LEA.HI.X R3, R228, R8, R9, 0x1, P3 ;  /* 0x00000008e4038211 */ /* 0x008fc600018f0c09 */
[----:B------:R1:W-:Y:S04]  /*bfb0*/  @!P1 ST.E.128 [R4.64], RZ ;  /* 0x000000ff04009985 */ /* 0x0003e8000c101d06 */
[----:B------:R1:W-:Y:S02]  /*bfc0*/  @!P0 ST.E.128 [R2.64], RZ ;  /* 0x000000ff02008985 */ /* 0x0003e4000c101d06 */
.L_x_1499:
[----:B------:R-:W-:Y:S05]  /*bfd0*/  BSYNC B1 ;  /* 0x0000000000017941 */ /* 0x000fea0003800000 */
.L_x_1483:
[----:B-1--4-:R-:W4:Y:S02]  /*bfe0*/  LDL R0, [R1+0x74] ;  /* 0x0000740001007983 */ /* 0x012f240000100800 */
[----:B----4-:R-:W-:-:S13]  /*bff0*/  ISETP.NE.AND P0, PT, R0, RZ, PT ;  /* 0x000000ff0000720c */ /* 0x010fda0003f05270 */
[----:B------:R-:W-:Y:S01]  /*c000*/  @P0 WARPSYNC 0xffffffff ;  /* 0xffffffff00000948 */ /* 0x000fe20003800000 */
[----:B------:R-:W-:Y:S06]  /*c010*/  @P0 BAR.SYNC.DEFER_BLOCKING 0x5, 0x80 ;  /* 0x0142000000000b1d */ /* 0x000fec0000010000 */
[----:B------:R-:W1:Y:S04]  /*c020*/  @P0 LDS.128 R232, [0xc080] ;  /* 0x00c08000ffe80984 */ /* 0x000e680000000c00 */
[----:B------:R-:W-:Y:S06]  /*c030*/  @P0 BAR.ARV 0x4, 0x80 ;  /* 0x0102000000000b1d */ /* 0x000fec0000002000 */
[----:B------:R-:W-:Y:S05]  /*c040*/  @P0 BRA `(.L_x_1527) ;  /* 0x00000ad000000947 */ /* 0x000fea0003800000 */
[----:B------:R-:W4:Y:S01]  /*c050*/  S2R R0, SR_TID.X ;  /* 0x0000000000007919 */ /* 0x000f220000002100 */
[----:B------:R-:W-:Y:S01]  /*c060*/  IMAD.MOV.U32 R7, RZ, RZ, RZ ;  /* 0x000000ffff077224 */ /* 0x000fe200078e00ff */
[----:B----4-:R-:W-:-:S04]  /*c070*/  LOP3.LUT R14, R0, 0x1f, RZ, 0xc0, !PT ;  /* 0x0000001f000e7812 */ /* 0x010fc800078ec0ff */
[----:B------:R-:W-:Y:S01]  /*c080*/  ISETP.NE.AND P6, PT, R14, 0x1f, PT ;  /* 0x0000001f0e00780c */ /* 0x000fe20003fc5270 */
[----:B------:R-:W-:Y:S10]  /*c090*/  BRA.DIV ~URZ, `(.L_x_1528) ;  /* 0x00001d727f007947 */ /* 0x000ff4000b800000 */
[----:B--2---:R2:W4:Y:S02]  /*c0a0*/  SHFL.IDX PT, R9, R74, RZ, 0x1f ;  /* 0x00001fff4a097589 */ /* 0x00452400000e0000 */
.L_x_1575:
[----:B------:R-:W-:Y:S05]  /*c0b0*/  BRA.DIV ~URZ, `(.L_x_1529) ;  /* 0x00001dc27f007947 */ /* 0x000fea000b800000 */
[----:B---3--:R3:W2:Y:S02]  /*c0c0*/  SHFL.IDX PT, R8, R74, 0x1, 0x1f ;  /* 0x00201f004a087f89 */ /* 0x0086a400000e0000 */
.L_x_1576:
[----:B-1----:R-:W-:Y:S02]  /*c0d0*/  IMAD.IADD R0, R235, 0x1, R14 ;  /* 0x00000001eb007824 */ /* 0x002fe400078e020e */
[----:B------:R-:W-:-:S03]  /*c0e0*/  IMAD.MOV.U32 R6, RZ, RZ, RZ ;  /* 0x000000ffff067224 */ /* 0x000fc600078e00ff */
        /* <DEDUP_REMOVED lines=16> */
.L_x_1577:
        /* <DEDUP_REMOVED lines=16> */
.L_x_1578:
[----:B---3--:R-:W-:Y:S01]  /*c2f0*/  IMAD R0, R0, c[0x0][0x538], RZ ;  /* 0x00014e0000007a24 */ /* 0x008fe200078e02ff */
[----:B------:R-:W-:Y:S04]  /*c300*/  BSSY B1, `(.L_x_1532) ;  /* 0x000007c000017945 */ /* 0x000fe80003800000 */
[----:B--2---:R-:W-:-:S04]  /*c310*/  IADD3 R8, R0, R8, RZ ;  /* 0x0000000800087210 */ /* 0x004fc80007ffe0ff */
[----:B----4-:R-:W-:-:S13]  /*c320*/  ISETP.GT.AND P0, PT, R8, R9, PT ;  /* 0x000000090800720c */ /* 0x010fda0003f04270 */
[----:B------:R-:W-:Y:S05]  /*c330*/  @P0 BRA `(.L_x_1533) ;  /* 0x0000024000000947 */ /* 0x000fea0003800000 */
.L_x_1537:
        /* <DEDUP_REMOVED lines=16> */
.L_x_1579:
        /* <DEDUP_REMOVED lines=16> */
.L_x_1580:
[----:B--2---:R-:W-:-:S05]  /*c540*/  IMAD R0, R0, c[0x0][0x538], RZ ;  /* 0x00014e0000007a24 */ /* 0x004fca00078e02ff */
[----:B------:R-:W-:-:S04]  /*c550*/  IADD3 R8, R0, R8, RZ ;  /* 0x0000000800087210 */ /* 0x000fc80007ffe0ff */
[----:B------:R-:W-:-:S13]  /*c560*/  ISETP.GT.AND P0, PT, R8, R9, PT ;  /* 0x000000090800720c */ /* 0x000fda0003f04270 */
[----:B-1----:R-:W-:Y:S05]  /*c570*/  @!P0 BRA `(.L_x_1537) ;  /* 0xfffffdc000008947 */ /* 0x002fea000383ffff */
.L_x_1533:
[----:B------:R-:W-:-:S05]  /*c580*/  IADD3 R11, -R0, R8, RZ ;  /* 0x00000008000b7210 */ /* 0x000fca0007ffe1ff */
[----:B------:R-:W-:-:S05]  /*c590*/  IMAD R0, R4, c[0x0][0x538], R11 ;  /* 0x00014e0004007a24 */ /* 0x000fca00078e020b */
[----:B------:R-:W-:Y:S01]  /*c5a0*/  ISETP.GT.AND P0, PT, R0, R9, PT ;  /* 0x000000090000720c */ /* 0x000fe20003f04270 */
[----:B------:R-:W-:-:S12]  /*c5b0*/  BRA.DIV ~URZ, `(.L_x_1538) ;  /* 0x00001d027f007947 */ /* 0x000fd8000b800000 */
[----:B------:R-:W-:-:S04]  /*c5c0*/  VOTE.ANY R10, PT, !P0 ;  /* 0x00000000000a7806 */ /* 0x000fc800040e0100 */
.L_x_1581:
[----:B------:R2:W3:Y:S01]  /*c5d0*/  POPC R12, R10 ;  /* 0x0000000a000c7309 */ /* 0x0004e20000000000 */
[----:B------:R-:W-:Y:S05]  /*c5e0*/  BRA.DIV ~URZ, `(.L_x_1539) ;  /* 0x00001d227f007947 */ /* 0x000fea000b800000 */
[----:B---3--:R3:W4:Y:S04]  /*c5f0*/  SHFL.IDX PT, R8, R6, R12, 0x1f ;  /* 0x00001f0c06087589 */ /* 0x00872800000e0000 */
[----:B------:R3:W1:Y:S02]  /*c600*/  SHFL.IDX PT, R7, R7, R12, 0x1f ;  /* 0x00001f0c07077589 */ /* 0x00066400000e0000 */
.L_x_1582:
[----:B------:R-:W-:Y:S01]  /*c610*/  ISETP.NE.AND P0, PT, R10, RZ, PT ;  /* 0x000000ff0a00720c */ /* 0x000fe20003f05270 */
[----:B------:R-:W-:-:S12]  /*c620*/  BSSY B0, `(.L_x_1540) ;  /* 0x0000005000007945 */ /* 0x000fd80003800000 */
[----:B------:R-:W-:Y:S05]  /*c630*/  @!P0 BRA `(.L_x_1541) ;  /* 0x0000003000008947 */ /* 0x000fea0003800000 */
[----:B------:R-:W-:Y:S01]  /*c640*/  IADD3 R3, R12, -0x1, RZ ;  /* 0xffffffff0c037810 */ /* 0x000fe20007ffe0ff */
[----:B------:R-:W-:Y:S05]  /*c650*/  BRA.DIV ~URZ, `(.L_x_1542) ;  /* 0x00001d827f007947 */ /* 0x000fea000b800000 */
[----:B------:R2:W3:Y:S02]  /*c660*/  SHFL.IDX PT, R13, R4, R3, 0x1f ;  /* 0x00001f03040d7589 */ /* 0x0004e400000e0000 */
.L_x_1541:
[----:B------:R-:W-:Y:S05]  /*c670*/  BSYNC B0 ;  /* 0x0000000000007941 */ /* 0x000fea0003800000 */
.L_x_1540:
[-C--:B----4-:R-:W-:Y:S01]  /*c680*/  IABS R2, R8.reuse ;  /* 0x0000000800027213 */ /* 0x090fe20000000000 */
[----:B---3--:R-:W-:Y:S01]  /*c690*/  IMAD R232, R13, c[0x0][0x538], R11 ;  /* 0x00014e000de87a24 */ /* 0x008fe200078e020b */
[----:B-1----:R-:W-:Y:S01]  /*c6a0*/  IABS R0, R7 ;  /* 0x0000000700007213 */ /* 0x002fe20000000000 */
[----:B------:R-:W-:Y:S01]  /*c6b0*/  IMAD.IADD R235, R12, 0x1, R235 ;  /* 0x000000010ceb7824 */ /* 0x000fe200078e02eb */
[----:B--2---:R-:W1:Y:S01]  /*c6c0*/  I2F.RP R4, R2 ;  /* 0x0000000200047306 */ /* 0x004e620000209400 */
[----:B------:R-:W-:Y:S02]  /*c6d0*/  IMAD.IADD R10, R9, 0x1, -R232 ;  /* 0x00000001090a7824 */ /* 0x000fe400078e0ae8 */
[----:B------:R-:W-:Y:S01]  /*c6e0*/  IMAD.MOV.U32 R6, RZ, RZ, R0 ;  /* 0x000000ffff067224 */ /* 0x000fe200078e0000 */
[----:B------:R-:W-:Y:S02]  /*c6f0*/  IABS R0, R8 ;  /* 0x0000000800007213 */ /* 0x000fe40000000000 */
[----:B------:R-:W-:-:S02]  /*c700*/  IABS R9, R10 ;  /* 0x0000000a00097213 */ /* 0x000fc40000000000 */
[----:B------:R-:W-:Y:S01]  /*c710*/  I2F.RP R11, R6 ;  /* 0x00000006000b7306 */ /* 0x000fe20000209400 */
[----:B------:R-:W-:-:S07]  /*c720*/  IMAD.MOV R0, RZ, RZ, -R0 ;  /* 0x000000ffff007224 */ /* 0x000fce00078e0a00 */
[----:B-1----:R-:W1:Y:S02]  /*c730*/  MUFU.RCP R4, R4 ;  /* 0x0000000400047308 */ /* 0x002e640000001000 */
[----:B-1----:R-:W-:-:S06]  /*c740*/  IADD3 R4, R4, 0xffffffe, RZ ;  /* 0x0ffffffe04047810 */ /* 0x002fcc0007ffe0ff */
[----:B------:R-:W1:Y:S02]  /*c750*/  F2I.FTZ.U32.TRUNC.NTZ R5, R4 ;  /* 0x0000000400057305 */ /* 0x000e64000021f000 */
[----:B-1----:R-:W-:Y:S01]  /*c760*/  IMAD.MOV R3, RZ, RZ, -R5 ;  /* 0x000000ffff037224 */ /* 0x002fe200078e0a05 */
[----:B------:R-:W-:-:S03]  /*c770*/  MOV R4, RZ ;  /* 0x000000ff00047202 */ /* 0x000fc60000000f00 */
[----:B------:R-:W-:-:S04]  /*c780*/  IMAD R3, R3, R2, RZ ;  /* 0x0000000203037224 */ /* 0x000fc800078e02ff */
[----:B------:R-:W-:-:S04]  /*c790*/  IMAD.HI.U32 R5, R5, R3, R4 ;  /* 0x0000000305057227 */ /* 0x000fc800078e0004 */
[----:B------:R-:W-:Y:S02]  /*c7a0*/  IMAD.MOV.U32 R3, RZ, RZ, R9 ;  /* 0x000000ffff037224 */ /* 0x000fe400078e0009 */
[----:B------:R-:W-:Y:S02]  /*c7b0*/  IMAD.MOV.U32 R4, RZ, RZ, R0 ;  /* 0x000000ffff047224 */ /* 0x000fe400078e0000 */
[----:B------:R-:W-:-:S04]  /*c7c0*/  IMAD.HI.U32 R0, R5, R3, RZ ;  /* 0x0000000305007227 */ /* 0x000fc800078e00ff */
[----:B------:R-:W-:Y:S02]  /*c7d0*/  IMAD R3, R0, R4, R3 ;  /* 0x0000000400037224 */ /* 0x000fe400078e0203 */
[----:B------:R-:W1:Y:S03]  /*c7e0*/  MUFU.RCP R4, R11 ;  /* 0x0000000b00047308 */ /* 0x000e660000001000 */
        /* <DEDUP_REMOVED lines=35> */
[----:B------:R-:W-:-:S04]  /*ca20*/  @!P0 LOP3.LUT R2, RZ, R7, RZ, 0x33, !PT ;  /* 0x00000007ff028212 */ /* 0x000fc800078e33ff */
[----:B------:R-:W-:Y:S01]  /*ca30*/  IADD3 R3, -R2, RZ, RZ ;  /* 0x000000ff02037210 */ /* 0x000fe20007ffe1ff */
[----:B------:R-:W-:-:S04]  /*ca40*/  IMAD R2, R7, 0x1000000, R2 ;  /* 0x0100000007027824 */ /* 0x000fc800078e0202 */
[----:B------:R-:W-:-:S04]  /*ca50*/  IMAD R0, R7, R3, R0 ;  /* 0x0000000307007224 */ /* 0x000fc800078e0200 */
[----:B------:R-:W-:Y:S01]  /*ca60*/  IMAD R234, R0, 0x10000, R2 ;  /* 0x0001000000ea7824 */ /* 0x000fe200078e0202 */
[----:B------:R-:W-:Y:S05]  /*ca70*/  BRA `(.L_x_1543) ;  /* 0x0000004000007947 */ /* 0x000fea0003800000 */
.L_x_1534:
[----:B------:R-:W-:Y:S01]  /*ca80*/  IMAD.MOV.U32 R232, RZ, RZ, R9 ;  /* 0x000000ffffe87224 */ /* 0x000fe200078e0009 */
[----:B------:R-:W-:Y:S01]  /*ca90*/  MOV R234, RZ ;  /* 0x000000ff00ea7202 */ /* 0x000fe20000000f00 */
[----:B------:R-:W-:Y:S01]  /*caa0*/  IMAD.MOV.U32 R233, RZ, RZ, RZ ;  /* 0x000000ffffe97224 */ /* 0x000fe200078e00ff */
[----:B------:R-:W-:Y:S02]  /*cab0*/  MOV R235, c[0x0][0x53c] ;  /* 0x00014f0000eb7a02 */ /* 0x000fe40000000f00 */
.L_x_1543:
[----:B------:R-:W-:Y:S05]  /*cac0*/  BSYNC B1 ;  /* 0x0000000000017941 */ /* 0x000fea0003800000 */
.L_x_1532:
[----:B------:R-:W-:Y:S01]  /*cad0*/  WARPSYNC 0xffffffff ;  /* 0xffffffff00007948 */ /* 0x000fe20003800000 */
[----:B------:R-:W-:Y:S01]  /*cae0*/  BAR.SYNC.DEFER_BLOCKING 0x4, 0x80 ;  /* 0x0102000000007b1d */ /* 0x000fe20000010000 */
[----:B------:R-:W-:-:S13]  /*caf0*/  ISETP.NE.AND P0, PT, R14, RZ, PT ;  /* 0x000000ff0e00720c */ /* 0x000fda0003f05270 */
[----:B------:R2:W-:Y:S04]  /*cb00*/  @!P0 STS.128 [0xc080], R232 ;  /* 0x00c080e8ff008388 */ /* 0x0005e80000000c00 */
[----:B------:R-:W-:Y:S06]  /*cb10*/  BAR.ARV 0x5, 0x80 ;  /* 0x0142000000007b1d */ /* 0x000fec0000002000 */
.L_x_1527:
[----:B-1----:R-:W-:-:S13]  /*cb20*/  ISETP.GE.AND P0, PT, R235, c[0x0][0x53c], PT ;  /* 0x00014f00eb007a0c */ /* 0x002fda0003f06270 */
[----:B--23--:R-:W-:Y:S01]  /*cb30*/  @P0 CALL.REL.NOINC `(.L_x_1544) ;  /* 0x0000001000000944 */ /* 0x00cfe20003c00000 */
[----:B------:R-:W-:Y:S05]  /*cb40*/  BRA `(.L_x_1545) ;  /* 0xffff4b9000007947 */ /* 0x000fea000383ffff */
.L_x_1544:
[----:B------:R-:W-:Y:S05]  /*cb50*/  EXIT ;  /* 0x000000000000794d */ /* 0x000fea0003800000 */
.L_x_1447:
[----:B------:R-:W-:Y:S01]  /*cb60*/  IMAD.MOV.U32 R0, RZ, RZ, R5 ;  /* 0x000000ffff007224 */ /* 0x000fe200078e0005 */
[----:B------:R-:W-:Y:S02]  /*cb70*/  MOV R2, 0x1 ;  /* 0x0000000100027802 */ /* 0x000fe40000000f00 */
[----:B------:R-:W-:Y:S02]  /*cb80*/  MOV R3, 0xcba0 ;  /* 0x0000cba000037802 */ /* 0x000fe40000000f00 */
[----:B--2---:R-:W-:Y:S05]  /*cb90*/  CALL.REL.NOINC `($__internal_28_$__cuda_sm70_shflsync_up_p) ;  /* 0x0000193000007944 */ /* 0x004fea0003c00000 */
[----:B------:R-:W-:Y:S01]  /*cba0*/  MOV R0, R4 ;  /* 0x0000000400007202 */ /* 0x000fe20000000f00 */
[----:B------:R-:W-:Y:S05]  /*cbb0*/  BRA `(.L_x_1546) ;  /* 0xffff389000007947 */ /* 0x000fea000383ffff */
.L_x_1448:
[----:B------:R-:W-:Y:S01]  /*cbc0*/  IMAD.MOV.U32 R0, RZ, RZ, R5 ;  /* 0x000000ffff007224 */ /* 0x000fe200078e0005 */
[----:B------:R-:W-:Y:S02]  /*cbd0*/  MOV R2, 0x2 ;  /* 0x0000000200027802 */ /* 0x000fe40000000f00 */
[----:B------:R-:W-:Y:S02]  /*cbe0*/  MOV R3, 0xcc00 ;  /* 0x0000cc0000037802 */ /* 0x000fe40000000f00 */
[----:B--2---:R-:W-:Y:S05]  /*cbf0*/  CALL.REL.NOINC `($__internal_28_$__cuda_sm70_shflsync_up_p) ;  /* 0x000018d000007944 */ /* 0x004fea0003c00000 */
[----:B------:R-:W-:Y:S01]  /*cc00*/  SEL R0, R4, RZ, P4 ;  /* 0x000000ff04007207 */ /* 0x000fe20002000000 */
[----:B------:R-:W-:Y:S01]  /*cc10*/  IMAD.MOV.U32 R2, RZ, RZ, 0x4 ;  /* 0x00000004ff027424 */ /* 0x000fe200078e00ff */
[----:B------:R-:W-:-:S03]  /*cc20*/  MOV R3, 0xcc50 ;  /* 0x0000cc5000037802 */ /* 0x000fc60000000f00 */
[----:B------:R-:W-:Y:S02]  /*cc30*/  IMAD.IADD R0, R5, 0x1, R0 ;  /* 0x0000000105007824 */ /* 0x000fe400078e0200 */
[----:B------:R-:W-:Y:S05]  /*cc40*/  CALL.REL.NOINC `($__internal_28_$__cuda_sm70_shflsync_up_p) ;  /* 0x0000188000007944 */ /* 0x000fea0003c00000 */
        /* <DEDUP_REMOVED lines=13> */
[----:B------:R-:W-:Y:S01]  /*cd20*/  IMAD.IADD R4, R0, 0x1, R4 ;  /* 0x0000000100047824 */ /* 0x000fe200078e0204 */
[----:B------:R-:W-:-:S03]  /*cd30*/  MOV R0, 0x1f ;  /* 0x0000001f00007802 */ /* 0x000fc60000000f00 */
[----:B------:R-:W-:Y:S02]  /*cd40*/  IMAD.MOV.U32 R5, RZ, RZ, R4 ;  /* 0x000000ffff057224 */ /* 0x000fe400078e0004 */
[----:B------:R-:W-:Y:S05]  /*cd50*/  CALL.REL.NOINC `($__internal_27_$__cuda_sm70_shflsync_idx_p) ;  /* 0x0000172000007944 */ /* 0x000fea0003c00000 */
[----:B------:R-:W-:Y:S05]  /*cd60*/  BRA `(.L_x_1547) ;  /* 0xffff37e000007947 */ /* 0x000fea000383ffff */
.L_x_1450:
[----:B------:R-:W-:Y:S02]  /*cd70*/  SEL R0, RZ, 0x1, P0 ;  /* 0x00000001ff007807 */ /* 0x000fe40000000000 */
[----:B------:R-:W-:Y:S02]  /*cd80*/  MOV R2, 0xcda0 ;  /* 0x0000cda000027802 */ /* 0x000fe40000000f00 */
[----:B--2---:R-:W-:Y:S05]  /*cd90*/  CALL.REL.NOINC `($__internal_29_$__cuda_sm70_votesync_ballot) ;  /* 0x000017a000007944 */ /* 0x004fea0003c00000 */
[----:B------:R-:W-:Y:S01]  /*cda0*/  MOV R6, R0 ;  /* 0x0000000000067202 */ /* 0x000fe20000000f00 */
[----:B------:R-:W-:Y:S05]  /*cdb0*/  BRA `(.L_x_1548) ;  /* 0xffff382000007947 */ /* 0x000fea000383ffff */
.L_x_1451:
[----:B------:R-:W-:Y:S01]  /*cdc0*/  IMAD.MOV.U32 R5, RZ, RZ, R8 ;  /* 0x000000ffff057224 */ /* 0x000fe200078e0008 */
[----:B--2---:R-:W-:Y:S01]  /*cdd0*/  MOV R3, R235 ;  /* 0x000000eb00037202 */ /* 0x004fe20000000f00 */
[----:B------:R-:W-:Y:S01]  /*cde0*/  IMAD.MOV.U32 R0, RZ, RZ, 0x1f ;  /* 0x0000001fff007424 */ /* 0x000fe200078e00ff */
[----:B------:R-:W-:Y:S02]  /*cdf0*/  MOV R2, 0xce10 ;  /* 0x0000ce1000027802 */ /* 0x000fe40000000f00 */
[----:B-1----:R-:W-:Y:S05]  /*ce00*/  CALL.REL.NOINC `($__internal_27_$__cuda_sm70_shflsync_idx_p) ;  /* 0x0000167000007944 */ /* 0x002fea0003c00000 */
[----:B------:R-:W-:Y:S01]  /*ce10*/  IMAD.MOV.U32 R11, RZ, RZ, R0 ;  /* 0x000000ffff0b7224 */ /* 0x000fe200078e0000 */
[----:B------:R-:W-:Y:S01]  /*ce20*/  MOV R5, R7 ;  /* 0x0000000700057202 */ /* 0x000fe20000000f00 */
[----:B------:R-:W-:Y:S01]  /*ce30*/  IMAD.MOV.U32 R232, RZ, RZ, RZ ;  /* 0x000000ffffe87224 */ /* 0x000fe200078e00ff */
[----:B------:R-:W-:Y:S01]  /*ce40*/  MOV R3, R235 ;  /* 0x000000eb00037202 */ /* 0x000fe20000000f00 */
[----:B------:R-:W-:Y:S01]  /*ce50*/  IMAD.MOV.U32 R0, RZ, RZ, 0x1f ;  /* 0x0000001fff007424 */ /* 0x000fe200078e00ff */
[----:B------:R-:W-:-:S02]  /*ce60*/  MOV R2, 0xce80 ;  /* 0x0000ce8000027802 */ /* 0x000fc40000000f00 */
[----:B------:R-:W-:Y:S05]  /*ce70*/  CALL.REL.NOINC `($__internal_27_$__cuda_sm70_shflsync_idx_p) ;  /* 0x0000160000007944 */ /* 0x000fea0003c00000 */
[----:B------:R-:W-:Y:S01]  /*ce80*/  MOV R10, R0 ;  /* 0x00000000000a7202 */ /* 0x000fe20000000f00 */
[----:B------:R-:W-:Y:S05]  /*ce90*/  BRA `(.L_x_1549) ;  /* 0xffff379000007947 */ /* 0x000fea000383ffff */
.L_x_1454:
[----:B------:R-:W-:Y:S01]  /*cea0*/  IMAD.MOV.U32 R5, RZ, RZ, R4 ;  /* 0x000000ffff057224 */ /* 0x000fe200078e0004 */
[----:B------:R-:W-:-:S02]  /*ceb0*/  MOV R0, 0x1f ;  /* 0x0000001f00007802 */ /* 0x000fc40000000f00 */
[----:B------:R-:W-:Y:S02]  /*cec0*/  MOV R2, 0xcee0 ;  /* 0x0000cee000027802 */ /* 0x000fe40000000f00 */
[----:B-1234-:R-:W-:Y:S05]  /*ced0*/  CALL.REL.NOINC `($__internal_27_$__cuda_sm70_shflsync_idx_p) ;  /* 0x000015a000007944 */ /* 0x01efea0003c00000 */
[----:B------:R-:W-:Y:S01]  /*cee0*/  MOV R232, R0 ;  /* 0x0000000000e87202 */ /* 0x000fe20000000f00 */
[----:B------:R-:W-:Y:S05]  /*cef0*/  BRA `(.L_x_1453) ;  /* 0xffff379000007947 */ /* 0x000fea000383ffff */
.L_x_1462:
[----:B------:R-:W-:Y:S01]  /*cf00*/  IMAD.MOV.U32 R5, RZ, RZ, R10 ;  /* 0x000000ffff057224 */ /* 0x000fe200078e000a */
[----:B------:R-:W-:Y:S01]  /*cf10*/  MOV R3, RZ ;  /* 0x000000ff00037202 */ /* 0x000fe20000000f00 */
[----:B------:R-:W-:Y:S01]  /*cf20*/  IMAD.MOV.U32 R0, RZ, RZ, 0x1c1f ;  /* 0x00001c1fff007424 */ /* 0x000fe200078e00ff */
[----:B------:R-:W-:Y:S02]  /*cf30*/  MOV R2, 0xcf50 ;  /* 0x0000cf5000027802 */ /* 0x000fe40000000f00 */
[----:B------:R-:W-:Y:S05]  /*cf40*/  CALL.REL.NOINC `($__internal_27_$__cuda_sm70_shflsync_idx_p) ;  /* 0x0000153000007944 */ /* 0x000fea0003c00000 */
[----:B------:R-:W-:Y:S01]  /*cf50*/  MOV R8, R0 ;  /* 0x0000000000087202 */ /* 0x000fe20000000f00 */
[----:B------:R-:W-:Y:S05]  /*cf60*/  BRA `(.L_x_1550) ;  /* 0xffff56b000007947 */ /* 0x000fea000383ffff */
.L_x_1463:
[----:B------:R-:W-:Y:S01]  /*cf70*/  IMAD.MOV.U32 R5, RZ, RZ, R12 ;  /* 0x000000ffff057224 */ /* 0x000fe200078e000c */
[----:B------:R-:W-:Y:S01]  /*cf80*/  MOV R3, RZ ;  /* 0x000000ff00037202 */ /* 0x000fe20000000f00 */
[----:B------:R-:W-:Y:S01]  /*cf90*/  IMAD.MOV.U32 R0, RZ, RZ, 0x1c1f ;  /* 0x00001c1fff007424 */ /* 0x000fe200078e00ff */
[----:B------:R-:W-:Y:S02]  /*cfa0*/  MOV R2, 0xcfc0 ;  /* 0x0000cfc000027802 */ /* 0x000fe40000000f00 */
[----:B-12---:R-:W-:Y:S05]  /*cfb0*/  CALL.REL.NOINC `($__internal_27_$__cuda_sm70_shflsync_idx_p) ;  /* 0x000014c000007944 */ /* 0x006fea0003c00000 */
[----:B------:R-:W-:Y:S05]  /*cfc0*/  BRA `(.L_x_1551) ;  /* 0xffff567000007947 */ /* 0x000fea000383ffff */
.L_x_1466:
[----:B--2---:R-:W-:Y:S01]  /*cfd0*/  IMAD.MOV.U32 R5, RZ, RZ, R10 ;  /* 0x000000ffff057224 */ /* 0x004fe200078e000a */
[----:B------:R-:W-:Y:S01]  /*cfe0*/  MOV R3, 0x1 ;  /* 0x0000000100037802 */ /* 0x000fe20000000f00 */
[----:B----4-:R-:W-:Y:S01]  /*cff0*/  IMAD.MOV.U32 R0, RZ, RZ, 0x1c1f ;  /* 0x00001c1fff007424 */ /* 0x010fe200078e00ff */
[----:B------:R-:W-:-:S02]  /*d000*/  MOV R2, 0xd020 ;  /* 0x0000d02000027802 */ /* 0x000fc40000000f00 */
[----:B-1-3--:R-:W-:Y:S05]  /*d010*/  CALL.REL.NOINC `($__internal_27_$__cuda_sm70_shflsync_idx_p) ;  /* 0x0000146000007944 */ /* 0x00afea0003c00000 */
[----:B------:R-:W-:Y:S01]  /*d020*/  IMAD.MOV.U32 R8, RZ, RZ, R0 ;  /* 0x000000ffff087224 */ /* 0x000fe200078e0000 */
[----:B------:R-:W-:Y:S01]  /*d030*/  MOV R3, 0x1 ;  /* 0x0000000100037802 */ /* 0x000fe20000000f00 */
[----:B------:R-:W-:Y:S01]  /*d040*/  IMAD.MOV.U32 R5, RZ, RZ, R12 ;  /* 0x000000ffff057224 */ /* 0x000fe200078e000c */
[----:B------:R-:W-:-:S02]  /*d050*/  MOV R0, 0x1c1f ;  /* 0x00001c1f00007802 */ /* 0x000fc40000000f00 */
[----:B------:R-:W-:Y:S02]  /*d060*/  MOV R2, 0xd080 ;  /* 0x0000d08000027802 */ /* 0x000fe40000000f00 */
[----:B------:R-:W-:Y:S05]  /*d070*/  CALL.REL.NOINC `($__internal_27_$__cuda_sm70_shflsync_idx_p) ;  /* 0x0000140000007944 */ /* 0x000fea0003c00000 */
[----:B------:R-:W-:Y:S05]  /*d080*/  BRA `(.L_x_1552) ;  /* 0xffff573000007947 */ /* 0x000fea000383ffff */
.L_x_1469:
[----:B-1----:R-:W-:Y:S01]  /*d090*/  IMAD.MOV.U32 R5, RZ, RZ, R10 ;  /* 0x000000ffff057224 */ /* 0x002fe200078e000a */
[----:B------:R-:W-:Y:S01]  /*d0a0*/  MOV R3, 0x2 ;  /* 0x0000000200037802 */ /* 0x000fe20000000f00 */
[----:B----4-:R-:W-:Y:S01]  /*d0b0*/  IMAD.MOV.U32 R0, RZ, RZ, 0x1c1f ;  /* 0x00001c1fff007424 */ /* 0x010fe200078e00ff */
[----:B------:R-:W-:Y:S02]  /*d0c0*/  MOV R2, 0xd0e0 ;  /* 0x0000d0e000027802 */ /* 0x000fe40000000f00 */
[----:B--23--:R-:W-:Y:S05]  /*d0d0*/  CALL.REL.NOINC `($__internal_27_$__cuda_sm70_shflsync_idx_p) ;  /* 0x000013a000007944 */ /* 0x00cfea0003c00000 */
[----:B------:R-:W-:Y:S01]  /*d0e0*/  MOV R8, R0 ;  /* 0x0000000000087202 */ /* 0x000fe20000000f00 */
[----:B------:R-:W-:Y:S05]  /*d0f0*/  BRA `(.L_x_1553) ;  /* 0xffff583000007947 */ /* 0x000fea000383ffff */
.L_x_1470:
[----:B------:R-:W-:Y:S01]  /*d100*/  IMAD.MOV.U32 R5, RZ, RZ, R12 ;  /* 0x000000ffff057224 */ /* 0x000fe200078e000c */
[----:B------:R-:W-:Y:S01]  /*d110*/  MOV R3, 0x2 ;  /* 0x0000000200037802 */ /* 0x000fe20000000f00 */
[----:B----4-:R-:W-:Y:S01]  /*d120*/  IMAD.MOV.U32 R0, RZ, RZ, 0x1c1f ;  /* 0x00001c1fff007424 */ /* 0x010fe200078e00ff */
[----:B------:R-:W-:Y:S02]  /*d130*/  MOV R2, 0xd150 ;  /* 0x0000d15000027802 */ /* 0x000fe40000000f00 */
[----:B-123--:R-:W-:Y:S05]  /*d140*/  CALL.REL.NOINC `($__internal_27_$__cuda_sm70_shflsync_idx_p) ;  /* 0x0000133000007944 */ /* 0x00efea0003c00000 */
[----:B------:R-:W-:Y:S05]  /*d150*/  BRA `(.L_x_1554) ;  /* 0xffff57f000007947 */ /* 0x000fea000383ffff */
.L_x_1473:
[----:B-1----:R-:W-:Y:S01]  /*d160*/  IMAD.MOV.U32 R5, RZ, RZ, R10 ;  /* 0x000000ffff057224 */ /* 0x002fe200078e000a */
[----:B------:R-:W-:Y:S01]  /*d170*/  MOV R3, 0x3 ;  /* 0x0000000300037802 */ /* 0x000fe20000000f00 */
[----:B------:R-:W-:Y:S01]  /*d180*/  IMAD.MOV.U32 R0, RZ, RZ, 0x1c1f ;  /* 0x00001c1fff007424 */ /* 0x000fe200078e00ff */
[----:B------:R-:W-:-:S02]  /*d190*/  MOV R2, 0xd1b0 ;  /* 0x0000d1b000027802 */ /* 0x000fc40000000f00 */
[----:B--234-:R-:W-:Y:S05]  /*d1a0*/  CALL.REL.NOINC `($__internal_27_$__cuda_sm70_shflsync_idx_p) ;  /* 0x000012d000007944 */ /* 0x01cfea0003c00000 */
[----:B------:R-:W-:Y:S01]  /*d1b0*/  IMAD.MOV.U32 R8, RZ, RZ, R0 ;  /* 0x000000ffff087224 */ /* 0x000fe200078e0000 */
[----:B------:R-:W-:Y:S01]  /*d1c0*/  MOV R3, 0x3 ;  /* 0x0000000300037802 */ /* 0x000fe20000000f00 */
[----:B------:R-:W-:Y:S01]  /*d1d0*/  IMAD.MOV.U32 R5, RZ, RZ, R12 ;  /* 0x000000ffff057224 */ /* 0x000fe200078e000c */
[----:B------:R-:W-:-:S02]  /*d1e0*/  MOV R0, 0x1c1f ;  /* 0x00001c1f00007802 */ /* 0x000fc40000000f00 */
[----:B------:R-:W-:Y:S02]  /*d1f0*/  MOV R2, 0xd210 ;  /* 0x0000d21000027802 */ /* 0x000fe40000000f00 */
[----:B------:R-:W-:Y:S05]  /*d200*/  CALL.REL.NOINC `($__internal_27_$__cuda_sm70_shflsync_idx_p) ;  /* 0x0000127000007944 */ /* 0x000fea0003c00000 */
[----:B------:R-:W-:Y:S05]  /*d210*/  BRA `(.L_x_1555) ;  /* 0xffff58b000007947 */ /* 0x000fea000383ffff */
.L_x_1480:
[----:B------:R-:W-:Y:S01]  /*d220*/  IMAD.MOV.U32 R0, RZ, RZ, R200 ;  /* 0x000000ffff007224 */ /* 0x000fe200078e00c8 */
[----:B------:R-:W-:Y:S01]  /*d230*/  MOV R10, 0x1f ;  /* 0x0000001f000a7802 */ /* 0x000fe20000000f00 */
[----:B------:R-:W-:Y:S01]  /*d240*/  IMAD.MOV.U32 R3, RZ, RZ, 0x2 ;  /* 0x00000002ff037424 */ /* 0x000fe200078e00ff */
[----:B------:R-:W-:Y:S02]  /*d250*/  MOV R9, 0xffffffff ;  /* 0xffffffff00097802 */ /* 0x000fe40000000f00 */
[----:B------:R-:W-:Y:S02]  /*d260*/  MOV R2, 0xd280 ;  /* 0x0000d28000027802 */ /* 0x000fe40000000f00 */
[----:B------:R-:W-:Y:S05]  /*d270*/  CALL.REL.NOINC `($__internal_26_$__cuda_sm70_shflsync_bfly_p) ;  /* 0x000011c000007944 */ /* 0x000fea0003c00000 */
[----:B------:R-:W-:Y:S01]  /*d280*/  FADD.FTZ R0, R200, R8 ;  /* 0x00000008c8007221 */ /* 0x000fe20000010000 */
[----:B------:R-:W-:Y:S02]  /*d290*/  MOV R3, 0x1 ;  /* 0x0000000100037802 */ /* 0x000fe40000000f00 */
[----:B------:R-:W-:Y:S02]  /*d2a0*/  MOV R2, 0xd2c0 ;  /* 0x0000d2c000027802 */ /* 0x000fe40000000f00 */
[----:B------:R-:W-:Y:S05]  /*d2b0*/  CALL.REL.NOINC `($__internal_26_$__cuda_sm70_shflsync_bfly_p) ;  /* 0x0000118000007944 */ /* 0x000fea0003c00000 */
[----:B------:R-:W-:Y:S01]  /*d2c0*/  FADD.FTZ R5, R0, R8 ;  /* 0x0000000800057221 */ /* 0x000fe20000010000 */
[----:B------:R-:W-:Y:S02]  /*d2d0*/  MOV R0, R213 ;  /* 0x000000d500007202 */ /* 0x000fe40000000f00 */
[----:B------:R-:W-:-:S02]  /*d2e0*/  MOV R3, 0x2 ;  /* 0x0000000200037802 */ /* 0x000fc40000000f00 */
[----:B------:R-:W-:Y:S02]  /*d2f0*/  MOV R2, 0xd310 ;  /* 0x0000d31000027802 */ /* 0x000fe40000000f00 */
[----:B------:R-:W-:Y:S05]  /*d300*/  CALL.REL.NOINC `($__internal_26_$__cuda_sm70_shflsync_bfly_p) ;  /* 0x0000113000007944 */ /* 0x000fea0003c00000 */
[----:B------:R-:W-:Y:S01]  /*d310*/  FADD.FTZ R4, R213, R8 ;  /* 0x00000008d5047221 */ /* 0x000fe20000010000 */
[----:B------:R-:W-:Y:S02]  /*d320*/  MOV R3, 0x1 ;  /* 0x0000000100037802 */ /* 0x000fe40000000f00 */
[----:B------:R-:W-:Y:S02]  /*d330*/  MOV R2, 0xd360 ;  /* 0x0000d36000027802 */ /* 0x000fe40000000f00 */
[----:B------:R-:W-:Y:S02]  /*d340*/  MOV R0, R4 ;  /* 0x0000000400007202 */ /* 0x000fe40000000f00 */
[----:B------:R-:W-:Y:S05]  /*d350*/  CALL.REL.NOINC `($__internal_26_$__cuda_sm70_shflsync_bfly_p) ;  /* 0x000010e000007944 */ /* 0x000fea0003c00000 */
[----:B------:R-:W-:Y:S01]  /*d360*/  FADD.FTZ R4, R4, R8 ;  /* 0x0000000804047221 */ /* 0x000fe20000010000 */
[----:B------:R-:W-:Y:S02]  /*d370*/  MOV R0, R214 ;  /* 0x000000d600007202 */ /* 0x000fe40000000f00 */
[----:B------:R-:W-:Y:S02]  /*d380*/  MOV R3, 0x2 ;  /* 0x0000000200037802 */ /* 0x000fe40000000f00 */
[----:B------:R-:W-:-:S02]  /*d390*/  MOV R2, 0xd3b0 ;  /* 0x0000d3b000027802 */ /* 0x000fc40000000f00 */
[----:B------:R-:W-:Y:S05]  /*d3a0*/  CALL.REL.NOINC `($__internal_26_$__cuda_sm70_shflsync_bfly_p) ;  /* 0x0000109000007944 */ /* 0x000fea0003c00000 */
[----:B------:R-:W-:Y:S01]  /*d3b0*/  FADD.FTZ R7, R214, R8 ;  /* 0x00000008d6077221 */ /* 0x000fe20000010000 */
[----:B------:R-:W-:-:S02]  /*d3c0*/  MOV R3, 0x1 ;  /* 0x0000000100037802 */ /* 0x000fc40000000f00 */
[----:B------:R-:W-:Y:S02]  /*d3d0*/  MOV R2, 0xd400 ;  /* 0x0000d40000027802 */ /* 0x000fe40000000f00 */
[----:B------:R-:W-:Y:S02]  /*d3e0*/  MOV R0, R7 ;  /* 0x0000000700007202 */ /* 0x000fe40000000f00 */
[----:B------:R-:W-:Y:S05]  /*d3f0*/  CALL.REL.NOINC `($__internal_26_$__cuda_sm70_shflsync_bfly_p) ;  /* 0x0000104000007944 */ /* 0x000fea0003c00000 */
[----:B------:R-:W-:Y:S01]  /*d400*/  FADD.FTZ R7, R7, R8 ;  /* 0x0000000807077221 */ /* 0x000fe20000010000 */
[----:B------:R-:W-:Y:S02]  /*d410*/  MOV R0, R215 ;  /* 0x000000d700007202 */ /* 0x000fe40000000f00 */
[----:B------:R-:W-:Y:S02]  /*d420*/  MOV R3, 0x2 ;  /* 0x0000000200037802 */ /* 0x000fe40000000f00 */
[----:B------:R-:W-:Y:S02]  /*d430*/  MOV R2, 0xd450 ;  /* 0x0000d45000027802 */ /* 0x000fe40000000f00 */
[----:B------:R-:W-:Y:S05]  /*d440*/  CALL.REL.NOINC `($__internal_26_$__cuda_sm70_shflsync_bfly_p) ;  /* 0x00000ff000007944 */ /* 0x000fea0003c00000 */
[----:B------:R-:W-:Y:S01]  /*d450*/  FADD.FTZ R6, R215, R8 ;  /* 0x00000008d7067221 */ /* 0x000fe20000010000 */
[----:B------:R-:W-:Y:S02]  /*d460*/  MOV R3, 0x1 ;  /* 0x0000000100037802 */ /* 0x000fe40000000f00 */
[----:B------:R-:W-:-:S02]  /*d470*/  MOV R2, 0xd4a0 ;  /* 0x0000d4a000027802 */ /* 0x000fc40000000f00 */
[----:B------:R-:W-:Y:S02]  /*d480*/  MOV R0, R6 ;  /* 0x0000000600007202 */ /* 0x000fe40000000f00 */
[----:B------:R-:W-:Y:S05]  /*d490*/  CALL.REL.NOINC `($__internal_26_$__cuda_sm70_shflsync_bfly_p) ;  /* 0x00000fa000007944 */ /* 0x000fea0003c00000 */
[----:B------:R-:W-:Y:S05]  /*d4a0*/  BRA `(.L_x_1556) ;  /* 0xffffa91000007947 */ /* 0x000fea000383ffff */
.L_x_1487:
[----:B-1234-:R-:W-:Y:S01]  /*d4b0*/  IMAD.MOV.U32 R5, RZ, RZ, R12 ;  /* 0x000000ffff057224 */ /* 0x01efe200078e000c */
[----:B------:R-:W-:Y:S01]  /*d4c0*/  MOV R3, RZ ;  /* 0x000000ff00037202 */ /* 0x000fe20000000f00 */
[----:B------:R-:W-:Y:S01]  /*d4d0*/  IMAD.MOV.U32 R0, RZ, RZ, 0x1c1f ;  /* 0x00001c1fff007424 */ /* 0x000fe200078e00ff */
[----:B------:R-:W-:Y:S02]  /*d4e0*/  MOV R2, 0xd500 ;  /* 0x0000d50000027802 */ /* 0x000fe40000000f00 */
[----:B------:R-:W-:Y:S05]  /*d4f0*/  CALL.REL.NOINC `($__internal_27_$__cuda_sm70_shflsync_idx_p) ;  /* 0x00000f8000007944 */ /* 0x000fea0003c00000 */
[----:B------:R-:W-:Y:S01]  /*d500*/  MOV R10, R0 ;  /* 0x00000000000a7202 */ /* 0x000fe20000000f00 */
[----:B------:R-:W-:Y:S05]  /*d510*/  BRA `(.L_x_1557) ;  /* 0xffffc2a000007947 */ /* 0x000fea000383ffff */
.L_x_1488:
[----:B------:R-:W-:Y:S01]  /*d520*/  IMAD.MOV.U32 R5, RZ, RZ, R13 ;  /* 0x000000ffff057224 */ /* 0x000fe200078e000d */
[----:B------:R-:W-:Y:S01]  /*d530*/  MOV R3, RZ ;  /* 0x000000ff00037202 */ /* 0x000fe20000000f00 */
[----:B------:R-:W-:Y:S01]  /*d540*/  IMAD.MOV.U32 R0, RZ, RZ, 0x1c1f ;  /* 0x00001c1fff007424 */ /* 0x000fe200078e00ff */
[----:B------:R-:W-:Y:S02]  /*d550*/  MOV R2, 0xd570 ;  /* 0x0000d57000027802 */ /* 0x000fe40000000f00 */
[----:B-12---:R-:W-:Y:S05]  /*d560*/  CALL.REL.NOINC `($__internal_27_$__cuda_sm70_shflsync_idx_p) ;  /* 0x00000f1000007944 */ /* 0x006fea0003c00000 */
[----:B------:R-:W-:Y:S05]  /*d570*/  BRA `(.L_x_1558) ;  /* 0xffffc26000007947 */ /* 0x000fea000383ffff */
.L_x_1491:
[----:B------:R-:W-:Y:S01]  /*d580*/  IMAD.MOV.U32 R5, RZ, RZ, R12 ;  /* 0x000000ffff057224 */ /* 0x000fe200078e000c */
[----:B--2---:R-:W-:Y:S01]  /*d590*/  MOV R3, 0x1 ;  /* 0x0000000100037802 */ /* 0x004fe20000000f00 */
        /* <DEDUP_REMOVED lines=10> */
.L_x_1494:
[----:B------:R-:W-:Y:S01]  /*d640*/  IMAD.MOV.U32 R5, RZ, RZ, R12 ;  /* 0x000000ffff057224 */ /* 0x000fe200078e000c */
[----:B-1----:R-:W-:Y:S01]  /*d650*/  MOV R3, 0x2 ;  /* 0x0000000200037802 */ /* 0x002fe20000000f00 */
[----:B----4-:R-:W-:Y:S01]  /*d660*/  IMAD.MOV.U32 R0, RZ, RZ, 0x1c1f ;  /* 0x00001c1fff007424 */ /* 0x010fe200078e00ff */
[----:B------:R-:W-:Y:S02]  /*d670*/  MOV R2, 0xd690 ;  /* 0x0000d69000027802 */ /* 0x000fe40000000f00 */
[----:B--23--:R-:W-:Y:S05]  /*d680*/  CALL.REL.NOINC `($__internal_27_$__cuda_sm70_shflsync_idx_p) ;  /* 0x00000df000007944 */ /* 0x00cfea0003c00000 */
[----:B------:R-:W-:Y:S01]  /*d690*/  MOV R10, R0 ;  /* 0x00000000000a7202 */ /* 0x000fe20000000f00 */
[----:B------:R-:W-:Y:S05]  /*d6a0*/  BRA `(.L_x_1560) ;  /* 0xffffc3d000007947 */ /* 0x000fea000383ffff */
.L_x_1495:
[----:B------:R-:W-:Y:S01]  /*d6b0*/  IMAD.MOV.U32 R5, RZ, RZ, R13 ;  /* 0x000000ffff057224 */ /* 0x000fe200078e000d */
[----:B------:R-:W-:Y:S01]  /*d6c0*/  MOV R3, 0x2 ;  /* 0x0000000200037802 */ /* 0x000fe20000000f00 */
[----:B----4-:R-:W-:Y:S01]  /*d6d0*/  IMAD.MOV.U32 R0, RZ, RZ, 0x1c1f ;  /* 0x00001c1fff007424 */ /* 0x010fe200078e00ff */
[----:B------:R-:W-:Y:S02]  /*d6e0*/  MOV R2, 0xd700 ;  /* 0x0000d70000027802 */ /* 0x000fe40000000f00 */
[----:B-123--:R-:W-:Y:S05]  /*d6f0*/  CALL.REL.NOINC `($__internal_27_$__cuda_sm70_shflsync_idx_p) ;  /* 0x00000d8000007944 */ /* 0x00efea0003c00000 */
[----:B------:R-:W-:Y:S05]  /*d700*/  BRA `(.L_x_1561) ;  /* 0xffffc39000007947 */ /* 0x000fea000383ffff */
.L_x_1498:
[----:B------:R-:W-:Y:S01]  /*d710*/  IMAD.MOV.U32 R5, RZ, RZ, R12 ;  /* 0x000000ffff057224 */ /* 0x000fe200078e000c */
[----:B-1----:R-:W-:Y:S01]  /*d720*/  MOV R3, 0x3 ;  /* 0x0000000300037802 */ /* 0x002fe20000000f00 */
        /* <DEDUP_REMOVED lines=10> */
.L_x_1500:
[----:B------:R-:W-:Y:S01]  /*d7d0*/  IMAD.MOV.U32 R5, RZ, RZ, R12 ;  /* 0x000000ffff057224 */ /* 0x000fe200078e000c */
[----:B------:R-:W-:Y:S01]  /*d7e0*/  MOV R3, RZ ;  /* 0x000000ff00037202 */ /* 0x000fe20000000f00 */
[----:B------:R-:W-:Y:S01]  /*d7f0*/  IMAD.MOV.U32 R0, RZ, RZ, 0x1c1f ;  /* 0x00001c1fff007424 */ /* 0x000fe200078e00ff */
[----:B------:R-:W-:Y:S02]  /*d800*/  MOV R2, 0xd820 ;  /* 0x0000d82000027802 */ /* 0x000fe40000000f00 */
[----:B------:R-:W-:Y:S05]  /*d810*/  CALL.REL.NOINC `($__internal_27_$__cuda_sm70_shflsync_idx_p) ;  /* 0x00000c6000007944 */ /* 0x000fea0003c00000 */
[----:B------:R-:W-:Y:S01]  /*d820*/  MOV R4, R0 ;  /* 0x0000000000047202 */ /* 0x000fe20000000f00 */
[----:B------:R-:W-:Y:S05]  /*d830*/  BRA `(.L_x_1563) ;  /* 0xffffc71000007947 */ /* 0x000fea000383ffff */
.L_x_1501:
[----:B------:R-:W-:Y:S01]  /*d840*/  IMAD.MOV.U32 R5, RZ, RZ, R13 ;  /* 0x000000ffff057224 */ /* 0x000fe200078e000d */
[----:B------:R-:W-:Y:S01]  /*d850*/  MOV R3, RZ ;  /* 0x000000ff00037202 */ /* 0x000fe20000000f00 */
[----:B------:R-:W-:Y:S01]  /*d860*/  IMAD.MOV.U32 R0, RZ, RZ, 0x1c1f ;  /* 0x00001c1fff007424 */ /* 0x000fe200078e00ff */
[----:B------:R-:W-:Y:S02]  /*d870*/  MOV R2, 0xd890 ;  /* 0x0000d89000027802 */ /* 0x000fe40000000f00 */
[----:B-12---:R-:W-:Y:S05]  /*d880*/  CALL.REL.NOINC `($__internal_27_$__cuda_sm70_shflsync_idx_p) ;  /* 0x00000bf000007944 */ /* 0x006fea0003c00000 */
[----:B------:R-:W-:Y:S05]  /*d890*/  BRA `(.L_x_1564) ;  /* 0xffffc6d000007947 */ /* 0x000fea000383ffff */
.L_x_1504:
        /* <DEDUP_REMOVED lines=12> */
.L_x_1507:
[----:B------:R-:W-:Y:S01]  /*d960*/  IMAD.MOV.U32 R5, RZ, RZ, R12 ;  /* 0x000000ffff057224 */ /* 0x000fe200078e000c */
[----:B-1----:R-:W-:Y:S01]  /*d970*/  MOV R3, 0x2 ;  /* 0x0000000200037802 */ /* 0x002fe20000000f00 */
[----:B----4-:R-:W-:Y:S01]  /*d980*/  IMAD.MOV.U32 R0, RZ, RZ, 0x1c1f ;  /* 0x00001c1fff007424 */ /* 0x010fe200078e00ff */
[----:B------:R-:W-:Y:S02]  /*d990*/  MOV R2, 0xd9b0 ;  /* 0x0000d9b000027802 */ /* 0x000fe40000000f00 */
[----:B--23--:R-:W-:Y:S05]  /*d9a0*/  CALL.REL.NOINC `($__internal_27_$__cuda_sm70_shflsync_idx_p) ;  /* 0x00000ad000007944 */ /* 0x00cfea0003c00000 */
[----:B------:R-:W-:Y:S01]  /*d9b0*/  MOV R4, R0 ;  /* 0x0000000000047202 */ /* 0x000fe20000000f00 */
[----:B------:R-:W-:Y:S05]  /*d9c0*/  BRA `(.L_x_1566) ;  /* 0xffffcf5000007947 */ /* 0x000fea000383ffff */
.L_x_1508:
[----:B------:R-:W-:Y:S01]  /*d9d0*/  IMAD.MOV.U32 R5, RZ, RZ, R13 ;  /* 0x000000ffff057224 */ /* 0x000fe200078e000d */
[----:B------:R-:W-:Y:S01]  /*d9e0*/  MOV R3, 0x2 ;  /* 0x0000000200037802 */ /* 0x000fe20000000f00 */
[----:B----4-:R-:W-:Y:S01]  /*d9f0*/  IMAD.MOV.U32 R0, RZ, RZ, 0x1c1f ;  /* 0x00001c1fff007424 */ /* 0x010fe200078e00ff */
[----:B------:R-:W-:Y:S02]  /*da00*/  MOV R2, 0xda20 ;  /* 0x0000da2000027802 */ /* 0x000fe40000000f00 */
[----:B-123--:R-:W-:Y:S05]  /*da10*/  CALL.REL.NOINC `($__internal_27_$__cuda_sm70_shflsync_idx_p) ;  /* 0x00000a6000007944 */ /* 0x00efea0003c00000 */
[----:B------:R-:W-:Y:S05]  /*da20*/  BRA `(.L_x_1567) ;  /* 0xffffcf1000007947 */ /* 0x000fea000383ffff */
.L_x_1511:
[----:B------:R-:W-:Y:S01]  /*da30*/  IMAD.MOV.U32 R5, RZ, RZ, R12 ;  /* 0x000000ffff057224 */ /* 0x000fe200078e000c */
[----:B--2---:R-:W-:Y:S01]  /*da40*/  MOV R3, 0x3 ;  /* 0x0000000300037802 */ /* 0x004fe20000000f00 */
[----:B-1----:R-:W-:Y:S01]  /*da50*/  IMAD.MOV.U32 R0, RZ, RZ, 0x1c1f ;  /* 0x00001c1fff007424 */ /* 0x002fe200078e00ff */
[----:B------:R-:W-:-:S02]  /*da60*/  MOV R2, 0xda80 ;  /* 0x0000da8000027802 */ /* 0x000fc40000000f00 */
[----:B---34-:R-:W-:Y:S05]  /*da70*/  CALL.REL.NOINC `($__internal_27_$__cuda_sm70_shflsync_idx_p) ;  /* 0x00000a0000007944 */ /* 0x018fea0003c00000 */
[----:B------:R-:W-:Y:S01]  /*da80*/  IMAD.MOV.U32 R4, RZ, RZ, R0 ;  /* 0x000000ffff047224 */ /* 0x000fe200078e0000 */
[----:B------:R-:W-:Y:S01]  /*da90*/  MOV R3, 0x3 ;  /* 0x0000000300037802 */ /* 0x000fe20000000f00 */
[----:B------:R-:W-:Y:S01]  /*daa0*/  IMAD.MOV.U32 R5, RZ, RZ, R13 ;  /* 0x000000ffff057224 */ /* 0x000fe200078e000d */
[----:B------:R-:W-:-:S02]  /*dab0*/  MOV R0, 0x1c1f ;  /* 0x00001c1f00007802 */ /* 0x000fc40000000f00 */
[----:B------:R-:W-:Y:S02]  /*dac0*/  MOV R2, 0xdae0 ;  /* 0x0000dae000027802 */ /* 0x000fe40000000f00 */
[----:B------:R-:W-:Y:S05]  /*dad0*/  CALL.REL.NOINC `($__internal_27_$__cuda_sm70_shflsync_idx_p) ;  /* 0x000009a000007944 */ /* 0x000fea0003c00000 */
[----:B------:R-:W-:Y:S05]  /*dae0*/  BRA `(.L_x_1568) ;  /* 0xffffd34000007947 */ /* 0x000fea000383ffff */
.L_x_1515:
[----:B------:R-:W-:Y:S01]  /*daf0*/  IMAD.MOV.U32 R5, RZ, RZ, R9 ;  /* 0x000000ffff057224 */ /* 0x000fe200078e0009 */
[----:B------:R-:W-:Y:S01]  /*db00*/  MOV R3, RZ ;  /* 0x000000ff00037202 */ /* 0x000fe20000000f00 */
[----:B------:R-:W-:Y:S01]  /*db10*/  IMAD.MOV.U32 R0, RZ, RZ, 0x1c1f ;  /* 0x00001c1fff007424 */ /* 0x000fe200078e00ff */
[----:B------:R-:W-:Y:S02]  /*db20*/  MOV R2, 0xdb40 ;  /* 0x0000db4000027802 */ /* 0x000fe40000000f00 */
[----:B------:R-:W-:Y:S05]  /*db30*/  CALL.REL.NOINC `($__internal_27_$__cuda_sm70_shflsync_idx_p) ;  /* 0x0000094000007944 */ /* 0x000fea0003c00000 */
[----:B------:R-:W-:Y:S01]  /*db40*/  MOV R8, R0 ;  /* 0x0000000000087202 */ /* 0x000fe20000000f00 */
[----:B------:R-:W-:Y:S05]  /*db50*/  BRA `(.L_x_1569) ;  /* 0xffffdf1000007947 */ /* 0x000fea000383ffff */
.L_x_1516:
[----:B------:R-:W-:Y:S01]  /*db60*/  IMAD.MOV.U32 R5, RZ, RZ, R12 ;  /* 0x000000ffff057224 */ /* 0x000fe200078e000c */
[----:B------:R-:W-:Y:S01]  /*db70*/  MOV R3, RZ ;  /* 0x000000ff00037202 */ /* 0x000fe20000000f00 */
[----:B------:R-:W-:Y:S01]  /*db80*/  IMAD.MOV.U32 R0, RZ, RZ, 0x1c1f ;  /* 0x00001c1fff007424 */ /* 0x000fe200078e00ff */
[----:B------:R-:W-:Y:S02]  /*db90*/  MOV R2, 0xdbb0 ;  /* 0x0000dbb000027802 */ /* 0x000fe40000000f00 */
[----:B-12---:R-:W-:Y:S05]  /*dba0*/  CALL.REL.NOINC `($__internal_27_$__cuda_sm70_shflsync_idx_p) ;  /* 0x000008d000007944 */ /* 0x006fea0003c00000 */
[----:B------:R-:W-:Y:S05]  /*dbb0*/  BRA `(.L_x_1570) ;  /* 0xffffded000007947 */ /* 0x000fea000383ffff */
.L_x_1519:
        /* <DEDUP_REMOVED lines=12> */
.L_x_1522:
[----:B-1----:R-:W-:Y:S01]  /*dc80*/  IMAD.MOV.U32 R5, RZ, RZ, R9 ;  /* 0x000000ffff057224 */ /* 0x002fe200078e0009 */
[----:B------:R-:W-:Y:S01]  /*dc90*/  MOV R3, 0x2 ;  /* 0x0000000200037802 */ /* 0x000fe20000000f00 */
[----:B----4-:R-:W-:Y:S01]  /*dca0*/  IMAD.MOV.U32 R0, RZ, RZ, 0x1c1f ;  /* 0x00001c1fff007424 */ /* 0x010fe200078e00ff */
[----:B------:R-:W-:Y:S02]  /*dcb0*/  MOV R2, 0xdcd0 ;  /* 0x0000dcd000027802 */ /* 0x000fe40000000f00 */
[----:B--23--:R-:W-:Y:S05]  /*dcc0*/  CALL.REL.NOINC `($__internal_27_$__cuda_sm70_shflsync_idx_p) ;  /* 0x000007b000007944 */ /* 0x00cfea0003c00000 */
[----:B------:R-:W-:Y:S01]  /*dcd0*/  MOV R8, R0 ;  /* 0x0000000000087202 */ /* 0x000fe20000000f00 */
[----:B------:R-:W-:Y:S05]  /*dce0*/  BRA `(.L_x_1572) ;  /* 0xffffe05000007947 */ /* 0x000fea000383ffff */
.L_x_1523:
[----:B------:R-:W-:Y:S01]  /*dcf0*/  IMAD.MOV.U32 R5, RZ, RZ, R12 ;  /* 0x000000ffff057224 */ /* 0x000fe200078e000c */
[----:B------:R-:W-:Y:S01]  /*dd00*/  MOV R3, 0x2 ;  /* 0x0000000200037802 */ /* 0x000fe20000000f00 */
[----:B----4-:R-:W-:Y:S01]  /*dd10*/  IMAD.MOV.U32 R0, RZ, RZ, 0x1c1f ;  /* 0x00001c1fff007424 */ /* 0x010fe200078e00ff */
[----:B------:R-:W-:Y:S02]  /*dd20*/  MOV R2, 0xdd40 ;  /* 0x0000dd4000027802 */ /* 0x000fe40000000f00 */
[----:B-123--:R-:W-:Y:S05]  /*dd30*/  CALL.REL.NOINC `($__internal_27_$__cuda_sm70_shflsync_idx_p) ;  /* 0x0000074000007944 */ /* 0x00efea0003c00000 */
[----:B------:R-:W-:Y:S05]  /*dd40*/  BRA `(.L_x_1573) ;  /* 0xffffe01000007947 */ /* 0x000fea000383ffff */
.L_x_1526:
        /* <DEDUP_REMOVED lines=12> */
.L_x_1528:
[----:B---3--:R-:W-:Y:S01]  /*de10*/  IMAD.MOV.U32 R5, RZ, RZ, R74 ;  /* 0x000000ffff057224 */ /* 0x008fe200078e004a */
[----:B------:R-:W-:Y:S01]  /*de20*/  MOV R3, RZ ;  /* 0x000000ff00037202 */ /* 0x000fe20000000f00 */
[----:B------:R-:W-:Y:S01]  /*de30*/  IMAD.MOV.U32 R0, RZ, RZ, 0x1f ;  /* 0x0000001fff007424 */ /* 0x000fe200078e00ff */
[----:B------:R-:W-:Y:S02]  /*de40*/  MOV R2, 0xde60 ;  /* 0x0000de6000027802 */ /* 0x000fe40000000f00 */
[----:B-12---:R-:W-:Y:S05]  /*de50*/  CALL.REL.NOINC `($__internal_27_$__cuda_sm70_shflsync_idx_p) ;  /* 0x0000062000007944 */ /* 0x006fea0003c00000 */
[----:B------:R-:W-:Y:S01]  /*de60*/  MOV R9, R0 ;  /* 0x0000000000097202 */ /* 0x000fe20000000f00 */
[----:B------:R-:W-:Y:S05]  /*de70*/  BRA `(.L_x_1575) ;  /* 0xffffe23000007947 */ /* 0x000fea000383ffff */
.L_x_1529:
[----:B---3--:R-:W-:Y:S01]  /*de80*/  IMAD.MOV.U32 R5, RZ, RZ, R74 ;  /* 0x000000ffff057224 */ /* 0x008fe200078e004a */
[----:B------:R-:W-:Y:S01]  /*de90*/  MOV R3, 0x1 ;  /* 0x0000000100037802 */ /* 0x000fe20000000f00 */
[----:B------:R-:W-:Y:S01]  /*dea0*/  IMAD.MOV.U32 R0, RZ, RZ, 0x1f ;  /* 0x0000001fff007424 */ /* 0x000fe200078e00ff */
[----:B------:R-:W-:Y:S02]  /*deb0*/  MOV R2, 0xded0 ;  /* 0x0000ded000027802 */ /* 0x000fe40000000f00 */
[----:B-12-4-:R-:W-:Y:S05]  /*dec0*/  CALL.REL.NOINC `($__internal_27_$__cuda_sm70_shflsync_idx_p) ;  /* 0x000005b000007944 */ /* 0x016fea0003c00000 */
[----:B------:R-:W-:Y:S01]  /*ded0*/  MOV R8, R0 ;  /* 0x0000000000087202 */ /* 0x000fe20000000f00 */
[----:B------:R-:W-:Y:S05]  /*dee0*/  BRA `(.L_x_1576) ;  /* 0xffffe1e000007947 */ /* 0x000fea000383ffff */
.L_x_1530:
[----:B------:R-:W-:Y:S02]  /*def0*/  MOV R2, 0x1 ;  /* 0x0000000100027802 */ /* 0x000fe40000000f00 */
[----:B------:R-:W-:-:S02]  /*df00*/  MOV R3, 0xdf20 ;  /* 0x0000df2000037802 */ /* 0x000fc40000000f00 */
[----:B--234-:R-:W-:Y:S05]  /*df10*/  CALL.REL.NOINC `($__internal_28_$__cuda_sm70_shflsync_up_p) ;  /* 0x000005b000007944 */ /* 0x01cfea0003c00000 */
[----:B------:R-:W-:Y:S05]  /*df20*/  BRA `(.L_x_1577) ;  /* 0xffffe2c000007947 */ /* 0x000fea000383ffff */
.L_x_1531:
[----:B------:R-:W-:Y:S02]  /*df30*/  MOV R2, 0x2 ;  /* 0x0000000200027802 */ /* 0x000fe40000000f00 */
[----:B------:R-:W-:-:S02]  /*df40*/  MOV R3, 0xdf60 ;  /* 0x0000df6000037802 */ /* 0x000fc40000000f00 */
[----:B--2-4-:R-:W-:Y:S05]  /*df50*/  CALL.REL.NOINC `($__internal_28_$__cuda_sm70_shflsync_up_p) ;  /* 0x0000057000007944 */ /* 0x014fea0003c00000 */
        /* <DEDUP_REMOVED lines=23> */
.L_x_1535:
[----:B------:R-:W-:Y:S02]  /*e0d0*/  MOV R2, 0x1 ;  /* 0x0000000100027802 */ /* 0x000fe40000000f00 */
[----:B------:R-:W-:Y:S02]  /*e0e0*/  MOV R3, 0xe100 ;  /* 0x0000e10000037802 */ /* 0x000fe40000000f00 */
[----:B------:R-:W-:Y:S05]  /*e0f0*/  CALL.REL.NOINC `($__internal_28_$__cuda_sm70_shflsync_up_p) ;  /* 0x000003d000007944 */ /* 0x000fea0003c00000 */
[----:B------:R-:W-:Y:S01]  /*e100*/  MOV R2, R4 ;  /* 0x0000000400027202 */ /* 0x000fe20000000f00 */
[----:B------:R-:W-:Y:S05]  /*e110*/  BRA `(.L_x_1579) ;  /* 0xffffe32000007947 */ /* 0x000fea000383ffff */
.L_x_1536:
[----:B------:R-:W-:Y:S02]  /*e120*/  MOV R2, 0x2 ;  /* 0x0000000200027802 */ /* 0x000fe40000000f00 */
[----:B------:R-:W-:Y:S02]  /*e130*/  MOV R3, 0xe150 ;  /* 0x0000e15000037802 */ /* 0x000fe40000000f00 */
        /* <DEDUP_REMOVED lines=24> */
.L_x_1538:
[----:B------:R-:W-:Y:S02]  /*e2c0*/  SEL R0, RZ, 0x1, P0 ;  /* 0x00000001ff007807 */ /* 0x000fe40000000000 */
[----:B------:R-:W-:Y:S02]  /*e2d0*/  MOV R2, 0xe2f0 ;  /* 0x0000e2f000027802 */ /* 0x000fe40000000f00 */
[----:B-1----:R-:W-:Y:S05]  /*e2e0*/  CALL.REL.NOINC `($__internal_29_$__cuda_sm70_votesync_ballot) ;  /* 0x0000025000007944 */ /* 0x002fea0003c00000 */
[----:B------:R-:W-:Y:S01]  /*e2f0*/  MOV R10, R0 ;  /* 0x00000000000a7202 */ /* 0x000fe20000000f00 */
[----:B------:R-:W-:Y:S05]  /*e300*/  BRA `(.L_x_1581) ;  /* 0xffffe2c000007947 */ /* 0x000fea000383ffff */
.L_x_1539:
[----:B------:R-:W-:Y:S01]  /*e310*/  IMAD.MOV.U32 R5, RZ, RZ, R6 ;  /* 0x000000ffff057224 */ /* 0x000fe200078e0006 */
[----:B---3--:R-:W-:Y:S01]  /*e320*/  MOV R3, R12 ;  /* 0x0000000c00037202 */ /* 0x008fe20000000f00 */
[----:B------:R-:W-:Y:S01]  /*e330*/  IMAD.MOV.U32 R0, RZ, RZ, 0x1f ;  /* 0x0000001fff007424 */ /* 0x000fe200078e00ff */
[----:B------:R-:W-:Y:S02]  /*e340*/  MOV R2, 0xe360 ;  /* 0x0000e36000027802 */ /* 0x000fe40000000f00 */
[----:B-12---:R-:W-:Y:S05]  /*e350*/  CALL.REL.NOINC `($__internal_27_$__cuda_sm70_shflsync_idx_p) ;  /* 0x0000012000007944 */ /* 0x006fea0003c00000 */
[----:B------:R-:W-:Y:S01]  /*e360*/  IMAD.MOV.U32 R8, RZ, RZ, R0 ;  /* 0x000000ffff087224 */ /* 0x000fe200078e0000 */
[----:B------:R-:W-:Y:S01]  /*e370*/  MOV R3, R12 ;  /* 0x0000000c00037202 */ /* 0x000fe20000000f00 */
[----:B------:R-:W-:Y:S01]  /*e380*/  IMAD.MOV.U32 R5, RZ, RZ, R7 ;  /* 0x000000ffff057224 */ /* 0x000fe200078e0007 */
[----:B------:R-:W-:Y:S02]  /*e390*/  MOV R0, 0x1f ;  /* 0x0000001f00007802 */ /* 0x000fe40000000f00 */
[----:B------:R-:W-:-:S02]  /*e3a0*/  MOV R2, 0xe3c0 ;  /* 0x0000e3c000027802 */ /* 0x000fc40000000f00 */
[----:B------:R-:W-:Y:S05]  /*e3b0*/  CALL.REL.NOINC `($__internal_27_$__cuda_sm70_shflsync_idx_p) ;  /* 0x000000c000007944 */ /* 0x000fea0003c00000 */
[----:B------:R-:W-:Y:S01]  /*e3c0*/  MOV R7, R0 ;  /* 0x0000000000077202 */ /* 0x000fe20000000f00 */
[----:B------:R-:W-:Y:S05]  /*e3d0*/  BRA `(.L_x_1582) ;  /* 0xffffe23000007947 */ /* 0x000fea000383ffff */
.L_x_1542:
[----:B------:R-:W-:Y:S01]  /*e3e0*/  IMAD.MOV.U32 R5, RZ, RZ, R4 ;  /* 0x000000ffff057224 */ /* 0x000fe200078e0004 */
[----:B------:R-:W-:-:S02]  /*e3f0*/  MOV R0, 0x1f ;  /* 0x0000001f00007802 */ /* 0x000fc40000000f00 */
[----:B------:R-:W-:Y:S02]  /*e400*/  MOV R2, 0xe420 ;  /* 0x0000e42000027802 */ /* 0x000fe40000000f00 */
[----:B-1234-:R-:W-:Y:S05]  /*e410*/  CALL.REL.NOINC `($__internal_27_$__cuda_sm70_shflsync_idx_p) ;  /* 0x0000006000007944 */ /* 0x01efea0003c00000 */
[----:B------:R-:W-:Y:S01]  /*e420*/  MOV R13, R0 ;  /* 0x00000000000d7202 */ /* 0x000fe20000000f00 */
[----:B------:R-:W-:Y:S05]  /*e430*/  BRA `(.L_x_1541) ;  /* 0xffffe23000007947 */ /* 0x000fea000383ffff */
        .weak           $__internal_26_$__cuda_sm70_shflsync_bfly_p
        .type           $__internal_26_$__cuda_sm70_shflsync_bfly_p,@function
        .size           $__internal_26_$__cuda_sm70_shflsync_bfly_p,($__internal_27_$__cuda_sm70_shflsync_idx_p - $__internal_26_$__cuda_sm70_shflsync_bfly_p)
$__internal_26_$__cuda_sm70_shflsync_bfly_p:
[----:B------:R-:W-:Y:S04]  /*e440*/  WARPSYNC R9 ;  /* 0x0000000900007348 */ /* 0x000fe80003800000 */
[----:B------:R1:W2:Y:S02]  /*e450*/  SHFL.BFLY PT, R8, R0, R3, R10 ;  /* 0x0c00000300087389 */ /* 0x0002a400000e000a */
[----:B-1----:R-:W-:-:S04]  /*e460*/  MOV R3, 0x0 ;  /* 0x0000000000037802 */ /* 0x002fc80000000f00 */
[----:B--2---:R-:W-:Y:S05]  /*e470*/  RET.REL.NODEC R2 `(_ZN7cutlass13device_kernelIN5flash19enable_sm80_to_sm89INS1_16FlashAttnFwdSm80INS1_25CollectiveMainloopFwdSm80ILi4ELi1ELb0EN4cute5tupleIJNS5_1CILi128EEENS7_ILi48EEENS7_ILi96EEEEEELi96ENS_10bfloat16_tEfNS_4arch4Sm80ELb0ELb0ELb0ELb1ELb0ELb0ELb1ELb1EEENS1_21CollectiveEpilogueFwdINS6_IJS8_SA_S9_EEENS6_IJNS7_ILi1EEESI_SI_EEESC_SE_Li128ELb1ELb1ELb1ELb0EEENS1_36VarlenDynamicPersistentTileSchedulerILi128ELi48ELi128ELi128ELb1ELb1ELb0ELb0ELb1ELb1EEEEEEEEEvNT_6ParamsE) ;  /* 0xffff1b8002007950 */ /* 0x004fea0003c3ffff */
        .weak           $__internal_27_$__cuda_sm70_shflsync_idx_p
        .type           $__internal_27_$__cuda_sm70_shflsync_idx_p,@function
        .size           $__internal_27_$__cuda_sm70_shflsync_idx_p,($__internal_28_$__cuda_sm70_shflsync_up_p - $__internal_27_$__cuda_sm70_shflsync_idx_p)
$__internal_27_$__cuda_sm70_shflsync_idx_p:
[----:B------:R-:W-:-:S04]  /*e480*/  MOV R15, 0xffffffff ;  /* 0xffffffff000f7802 */ /* 0x000fc80000000f00 */
[----:B------:R-:W-:Y:S04]  /*e490*/  WARPSYNC R15 ;  /* 0x0000000f00007348 */ /* 0x000fe80003800000 */
[----:B------:R1:W2:Y:S02]  /*e4a0*/  SHFL.IDX PT, R0, R5, R3, R0 ;  /* 0x0000000305007389 */ /* 0x0002a400000e0000 */
[----:B-1----:R-:W-:-:S04]  /*e4b0*/  MOV R3, 0x0 ;  /* 0x0000000000037802 */ /* 0x002fc80000000f00 */
[----:B--2---:R-:W-:Y:S05]  /*e4c0*/  RET.REL.NODEC R2 `(_ZN7cutlass13device_kernelIN5flash19enable_sm80_to_sm89INS1_16FlashAttnFwdSm80INS1_25CollectiveMainloopFwdSm80ILi4ELi1ELb0EN4cute5tupleIJNS5_1CILi128EEENS7_ILi48EEENS7_ILi96EEEEEELi96ENS_10bfloat16_tEfNS_4arch4Sm80ELb0ELb0ELb0ELb1ELb0ELb0ELb1ELb1EEENS1_21CollectiveEpilogueFwdINS6_IJS8_SA_S9_EEENS6_IJNS7_ILi1EEESI_SI_EEESC_SE_Li128ELb1ELb1ELb1ELb0EEENS1_36VarlenDynamicPersistentTileSchedulerILi128ELi48ELi128ELi128ELb1ELb1ELb0ELb0ELb1ELb1EEEEEEEEEvNT_6ParamsE) ;  /* 0xffff1b3002007950 */ /* 0x004fea0003c3ffff */
        .weak           $__internal_28_$__cuda_sm70_shflsync_up_p
        .type           $__internal_28_$__cuda_sm70_shflsync_up_p,@function
        .size           $__internal_28_$__cuda_sm70_shflsync_up_p,($__internal_29_$__cuda_sm70_votesync_ballot - $__internal_28_$__cuda_sm70_shflsync_up_p)
$__internal_28_$__cuda_sm70_shflsync_up_p:
[----:B------:R-:W-:Y:S02]  /*e4d0*/  IMAD.MOV.U32 R4, RZ, RZ, RZ ;  /* 0x000000ffff047224 */ /* 0x000fe400078e00ff */
[----:B------:R-:W-:-:S04]  /*e4e0*/  IMAD.MOV.U32 R10, RZ, RZ, -0x1 ;  /* 0xffffffffff0a7424 */ /* 0x000fc800078e00ff */
[----:B------:R-:W-:Y:S04]  /*e4f0*/  WARPSYNC R10 ;  /* 0x0000000a00007348 */ /* 0x000fe80003800000 */
[----:B------:R1:W2:Y:S02]  /*e500*/  SHFL.UP PT, R4, R0, R2, R4 ;  /* 0x0400000200047389 */ /* 0x0002a400000e0004 */
[----:B-1----:R-:W-:Y:S02]  /*e510*/  MOV R2, R3 ;  /* 0x0000000300027202 */ /* 0x002fe40000000f00 */
[----:B------:R-:W-:-:S04]  /*e520*/  MOV R3, 0x0 ;  /* 0x0000000000037802 */ /* 0x000fc80000000f00 */
[----:B--2---:R-:W-:Y:S05]  /*e530*/  RET.REL.NODEC R2 `(_ZN7cutlass13device_kernelIN5flash19enable_sm80_to_sm89INS1_16FlashAttnFwdSm80INS1_25CollectiveMainloopFwdSm80ILi4ELi1ELb0EN4cute5tupleIJNS5_1CILi128EEENS7_ILi48EEENS7_ILi96EEEEEELi96ENS_10bfloat16_tEfNS_4arch4Sm80ELb0ELb0ELb0ELb1ELb0ELb0ELb1ELb1EEENS1_21CollectiveEpilogueFwdINS6_IJS8_SA_S9_EEENS6_IJNS7_ILi1EEESI_SI_EEESC_SE_Li128ELb1ELb1ELb1ELb0EEENS1_36VarlenDynamicPersistentTileSchedulerILi128ELi48ELi128ELi128ELb1ELb1ELb0ELb0ELb1ELb1EEEEEEEEEvNT_6ParamsE) ;  /* 0xffff1ac002007950 */ /* 0x004fea0003c3ffff */
        .weak           $__internal_29_$__cuda_sm70_votesync_ballot
        .type           $__internal_29_$__cuda_sm70_votesync_ballot,@function
        .size           $__internal_29_$__cuda_sm70_votesync_ballot,(.L_x_2884 - $__internal_29_$__cuda_sm70_votesync_ballot)
$__internal_29_$__cuda_sm70_votesync_ballot:
[----:B------:R-:W-:Y:S01]  /*e540*/  ISETP.NE.U32.AND P0, PT, R0, 0x1, PT ;  /* 0x000000010000780c */ /* 0x000fe20003f05070 */
[----:B------:R-:W-:-:S04]  /*e550*/  IMAD.MOV.U32 R3, RZ, RZ, -0x1 ;  /* 0xffffffffff037424 */ /* 0x000fc800078e00ff */
[----:B------:R-:W-:Y:S08]  /*e560*/  WARPSYNC R3 ;  /* 0x0000000300007348 */ /* 0x000ff00003800000 */
[----:B------:R-:W-:-:S04]  /*e570*/  VOTE.ANY R0, PT, !P0 ;  /* 0x0000000000007806 */ /* 0x000fc800040e0100 */
[----:B------:R-:W-:Y:S01]  /*e580*/  LOP3.LUT R0, R0, R3, RZ, 0xc0, !PT ;  /* 0x0000000300007212 */ /* 0x000fe200078ec0ff */
[----:B------:R-:W-:-:S04]  /*e590*/  IMAD.MOV.U32 R3, RZ, RZ, 0x0 ;  /* 0x00000000ff037424 */ /* 0x000fc800078e00ff */
[----:B------:R-:W-:Y:S05]  /*e5a0*/  RET.REL.NODEC R2 `(_ZN7cutlass13device_kernelIN5flash19enable_sm80_to_sm89INS1_16FlashAttnFwdSm80INS1_25CollectiveMainloopFwdSm80ILi4ELi1ELb0EN4cute5tupleIJNS5_1CILi128EEENS7_ILi48EEENS7_ILi96EEEEEELi96ENS_10bfloat16_tEfNS_4arch4Sm80ELb0ELb0ELb0ELb1ELb0ELb0ELb1ELb1EEENS1_21CollectiveEpilogueFwdINS6_IJS8_SA_S9_EEENS6_IJNS7_ILi1EEESI_SI_EEESC_SE_Li128ELb1ELb1ELb1ELb0EEENS1_36VarlenDynamicPersistentTileSchedulerILi128ELi48ELi128ELi128ELb1ELb1ELb0ELb0ELb1ELb1EEEEEEEEEvNT_6ParamsE) ;  /* 0xffff1a5002007950 */ /* 0x000fea0003c3ffff */
.L_x_1583:
        /* <DEDUP_REMOVED lines=13> */
.L_x_2884:


//--------------------- .text._ZN7cutlass13device_kernelIN5flash19enable_sm80_to_sm89INS1_16FlashAttnFwdSm80INS1_25CollectiveMainloopFwdSm80ILi4ELi1ELb0EN4cute5tupleIJNS5_1CILi128EEENS7_ILi48EEENS7_ILi96EEEEEELi96ENS_10bfloat16_tEfNS_4arch4Sm80ELb0ELb0ELb0ELb1ELb0ELb1ELb1ELb1EEENS1_21CollectiveEpilogueFwdINS6_IJS8_SA_S9_EEENS6_IJNS7_ILi1EEESI_SI_EEESC_SE_Li128ELb1ELb1ELb1ELb0EEENS1_36VarlenDynamicPersistentTileSchedulerILi128ELi48ELi128ELi128ELb1ELb1ELb0ELb0ELb1ELb1EEEEEEEEEvNT_6ParamsE --------------------------
	.section	.text._ZN7cutlass13device_kernelIN5flash19enable_sm80_to_sm89INS1_16FlashAttnFwdSm80INS1_25CollectiveMainloopFwdSm80ILi4ELi1ELb0EN4cute5tupleIJNS5_1CILi128EEENS7_ILi48EEENS7_ILi96EEEEEELi96ENS_10bfloat16_tEfNS_4arch4Sm80ELb0ELb0ELb0ELb1ELb0ELb1ELb1ELb1EEENS1_21CollectiveEpilogueFwdINS6_IJS8_SA_S9_EEENS6_IJNS7_ILi1EEESI_SI_EEESC_SE_Li128ELb1ELb1ELb1ELb0EEENS1_36VarlenDynamicPersistentTileSchedulerILi128ELi48ELi128ELi128ELb1ELb1ELb0ELb0ELb1ELb1EEEEEEEEEvNT_6ParamsE,"ax",@progbits
	.sectioninfo	@"SHI_REGISTERS=255"
	.align	128
.text._ZN7cutlass13device_kernelIN5flash19enable_sm80_to_sm89INS1_16FlashAttnFwdSm80INS1_25CollectiveMainloopFwdSm80ILi4ELi1ELb0EN4cute5tupleIJNS5_1CILi128EEENS7_ILi48EEENS7_ILi96EEEEEELi96ENS_10bfloat16_tEfNS_4arch4Sm80ELb0ELb0ELb0ELb1ELb0ELb1ELb1ELb1EEENS1_21CollectiveEpilogueFwdINS6_IJS8_SA_S9_EEENS6_IJNS7_ILi1EEESI_SI_EEESC_SE_Li128ELb1ELb1ELb1ELb0EEENS1_36VarlenDynamicPersistentTileSchedulerILi128ELi48ELi128ELi128ELb1ELb1ELb0ELb0ELb1ELb1EEEEEEEEEvNT_6ParamsE:
        .type           _ZN7cutlass13device_kernelIN5flash19enable_sm80_to_sm89INS1_16FlashAttnFwdSm80INS1_25CollectiveMainloopFwdSm80ILi4ELi1ELb0EN4cute5tupleIJNS5_1CILi128EEENS7_ILi48EEENS7_ILi96EEEEEELi96ENS_10bfloat16_tEfNS_4arch4Sm80ELb0ELb0ELb0ELb1ELb0ELb1ELb1ELb1EEENS1_21CollectiveEpilogueFwdINS6_IJS8_SA_S9_EEENS6_IJNS7_ILi1EEESI_SI_EEESC_SE_Li128ELb1ELb1ELb1ELb0EEENS1_36VarlenDynamicPersistentTileSchedulerILi128ELi48ELi128ELi128ELb1ELb1ELb0ELb0ELb1ELb1EEEEEEEEEvNT_6ParamsE,@function
        .size           _ZN7cutlass13device_kernelIN5flash19enable_sm80_to_sm89INS1_16FlashAttnFwdSm80INS1_25CollectiveMainloopFwdSm80ILi4ELi1ELb0EN4cute5tupleIJNS5_1CILi128EEENS7_ILi48EEENS7_ILi96EEEEEELi96ENS_10bfloat16_tEfNS_4arch4Sm80ELb0ELb0ELb0ELb1ELb0ELb1ELb1ELb1EEENS1_21CollectiveEpilogueFwdINS6_IJS8_SA_S9_EEENS6_IJNS7_ILi1EEESI_SI_EEESC_SE_Li128ELb1ELb1ELb1ELb0EEENS1_36VarlenDynamicPersistentTileSchedulerILi128ELi48ELi128ELi128ELb1ELb1ELb0ELb0ELb1ELb1EEEEEEEEEvNT_6ParamsE,(.L_x_2889 - _ZN7cutlass13device_kernelIN5flash19enable_sm80_to_sm89INS1_16FlashAttnFwdSm80INS1_25CollectiveMainloopFwdSm80ILi4ELi1ELb0EN4cute5tupleIJNS5_1CILi128EEENS7_ILi48EEENS7_ILi96EEEEEELi96ENS_10bfloat16_tEfNS_4arch4Sm80ELb0ELb0ELb0ELb1ELb0ELb1ELb1ELb1EEENS1_21CollectiveEpilogueFwdINS6_IJS8_SA_S9_EEENS6_IJNS7_ILi1EEESI_SI_EEESC_SE_Li128ELb1ELb1ELb1ELb0EEENS1_36VarlenDynamicPersistentTileSchedulerILi128ELi48ELi128ELi128ELb1ELb1ELb0ELb0ELb1ELb1EEEEEEEEEvNT_6ParamsE)
        .other          _ZN7cutlass13device_kernelIN5flash19enable_sm80_to_sm89INS1_16FlashAttnFwdSm80INS1_25CollectiveMainloopFwdSm80ILi4ELi1ELb0EN4cute5tupleIJNS5_1CILi128EEENS7_ILi48EEENS7_ILi96EEEEEELi96ENS_10bfloat16_tEfNS_4arch4Sm80ELb0ELb0ELb0ELb1ELb0ELb1ELb1ELb1EEENS1_21CollectiveEpilogueFwdINS6_IJS8_SA_S9_EEENS6_IJNS7_ILi1EEESI_SI_EEESC_SE_Li128ELb1ELb1ELb1ELb0EEENS1_36VarlenDynamicPersistentTileSchedulerILi128ELi48ELi128ELi128ELb1ELb1ELb0ELb0ELb1ELb1EEEEEEEEEvNT_6ParamsE,@"STO_CUDA_ENTRY STV_DEFAULT"
_ZN7cutlass13device_kernelIN5flash19enable_sm80_to_sm89INS1_16FlashAttnFwdSm80INS1_25CollectiveMainloopFwdSm80ILi4ELi1ELb0EN4cute5tupleIJNS5_1CILi128EEENS7_ILi48EEENS7_ILi96EEEEEELi96ENS_10bfloat16_tEfNS_4arch4Sm80ELb0ELb0ELb0ELb1ELb0ELb1ELb1ELb1EEENS1_21CollectiveEpilogueFwdINS6_IJS8_SA_S9_EEENS6_IJNS7_ILi1EEESI_SI_EEESC_SE_Li128ELb1ELb1ELb1ELb0EEENS1_36VarlenDynamicPersistentTileSchedulerILi128ELi48ELi128ELi128ELb1ELb1ELb0ELb0ELb1ELb1EEEEEEEEEvNT_6ParamsE:
        /* <DEDUP_REMOVED lines=54> */
.L_x_1589:
        /* <DEDUP_REMOVED lines=17> */
.L_x_1756:
        /* <DEDUP_REMOVED lines=16> */
.L_x_1757:
[----:B--2---:R-:W-:-:S05]  /*0570*/  IMAD R0, R0, c[0x0][0x538], RZ ;  /* 0x00014e0000007a24 */ /* 0x004fca00078e02ff */
[----:B------:R-:W-:-:S04]  /*0580*/  IADD3 R6, R0, R6, RZ ;  /* 0x0000000600067210 */ /* 0x000fc80007ffe0ff */
[----:B------:R-:W-:-:S13]  /*0590*/  ISETP.GT.AND P0, PT, R6, UR4, PT ;  /* 0x0000000406007c0c */ /* 0x000fda000bf04270 */
[----:B-1----:R-:W-:Y:S05]  /*05a0*/  @!P0 BRA `(.L_x_1589) ;  /* 0xfffffdb000008947 */ /* 0x002fea000383ffff */
.L_x_1585:
[----:B------:R-:W-:-:S05]  /*05b0*/  IADD3 R12, -R0, R6, RZ ;  /* 0x00000006000c7210 */ /* 0x000fca0007ffe1ff */
[----:B------:R-:W-:-:S05]  /*05c0*/  IMAD R0, R4, c[0x0][0x538], R12 ;  /* 0x00014e0004007a24 */ /* 0x000fca00078e020c */
[----:B------:R-:W-:Y:S01]  /*05d0*/  ISETP.GT.AND P0, PT, R0, UR4, PT ;  /* 0x0000000400007c0c */ /* 0x000fe2000bf04270 */
[----:B------:R-:W-:-:S12]  /*05e0*/  BRA.DIV ~URZ, `(.L_x_1590) ;  /* 0x000173b27f007947 */ /* 0x000fd8000b800000 */
[----:B------:R-:W-:-:S04]  /*05f0*/  VOTE.ANY R6, PT, !P0 ;  /* 0x0000000000067806 */ /* 0x000fc800040e0100 */
.L_x_1758:
[----:B------:R1:W2:Y:S01]  /*0600*/  POPC R13, R6 ;  /* 0x00000006000d7309 */ /* 0x0002a20000000000 */
[----:B------:R-:W-:Y:S05]  /*0610*/  BRA.DIV ~URZ, `(.L_x_1591) ;  /* 0x000173d27f007947 */ /* 0x000fea000b800000 */
[----:B--2---:R-:W2:Y:S04]  /*0620*/  SHFL.IDX PT, R11, R8, R13, 0x1f ;  /* 0x00001f0d080b7589 */ /* 0x004ea800000e0000 */
[----:B------:R3:W4:Y:S02]  /*0630*/  SHFL.IDX PT, R10, R7, R13, 0x1f ;  /* 0x00001f0d070a7589 */ /* 0x00072400000e0000 */
[----:B---3--:R-:W-:Y:S02]  /*0640*/  MOV R7, RZ ;  /* 0x000000ff00077202 */ /* 0x008fe40000000f00 */
.L_x_1759:
[----:B--2-4-:R-:W-:Y:S01]  /*0650*/  ISETP.NE.AND P0, PT, R6, RZ, PT ;  /* 0x000000ff0600720c */ /* 0x014fe20003f05270 */
[----:B------:R-:W-:-:S12]  /*0660*/  BSSY B0, `(.L_x_1592) ;  /* 0x0000005000007945 */ /* 0x000fd80003800000 */
[----:B------:R-:W-:Y:S05]  /*0670*/  @!P0 BRA `(.L_x_1593) ;  /* 0x0000003000008947 */ /* 0x000fea0003800000 */
[----:B------:R-:W-:Y:S01]  /*0680*/  IADD3 R3, R13, -0x1, RZ ;  /* 0xffffffff0d037810 */ /* 0x000fe20007ffe0ff */
[----:B------:R-:W-:Y:S05]  /*0690*/  BRA.DIV ~URZ, `(.L_x_1594) ;  /* 0x000174327f007947 */ /* 0x000fea000b800000 */
[----:B------:R2:W3:Y:S02]  /*06a0*/  SHFL.IDX PT, R7, R4, R3, 0x1f ;  /* 0x00001f0304077589 */ /* 0x0004e400000e0000 */
.L_x_1593:
[----:B------:R-:W-:Y:S05]  /*06b0*/  BSYNC B0 ;  /* 0x0000000000007941 */ /* 0x000fea0003800000 */
.L_x_1592:
[----:B------:R-:W-:Y:S01]  /*06c0*/  IABS R0, R11 ;  /* 0x0000000b00007213 */ /* 0x000fe20000000000 */
[----:B--23--:R-:W-:-:S04]  /*06d0*/  IMAD R4, R7, c[0x0][0x538], R12 ;  /* 0x00014e0007047a24 */ /* 0x00cfc800078e020c */
[----:B------:R-:W-:Y:S01]  /*06e0*/  IMAD.MOV.U32 R5, RZ, RZ, R0 ;  /* 0x000000ffff057224 */ /* 0x000fe200078e0000 */
[----:B------:R-:W-:Y:S01]  /*06f0*/  IABS R0, R10 ;  /* 0x0000000a00007213 */ /* 0x000fe20000000000 */
[----:B------:R2:W-:Y:S01]  /*0700*/  STL [R1], R4 ;  /* 0x0000000401007387 */ /* 0x0005e20000100800 */
        /* <DEDUP_REMOVED lines=64> */
.L_x_1586:
[----:B------:R-:W-:Y:S01]  /*0b10*/  MOV R0, UR4 ;  /* 0x0000000400007c02 */ /* 0x000fe20008000f00 */
[----:B------:R-:W-:Y:S04]  /*0b20*/  STL [R1+0x4], RZ ;  /* 0x000004ff01007387 */ /* 0x000fe80000100800 */
[----:B------:R1:W-:Y:S04]  /*0b30*/  STL [R1], R0 ;  /* 0x0000000001007387 */ /* 0x0003e80000100800 */
[----:B------:R2:W-:Y:S01]  /*0b40*/  STL [R1+0x8], RZ ;  /* 0x000008ff01007387 */ /* 0x0005e20000100800 */
[----:B-1----:R-:W-:-:S05]  /*0b50*/  MOV R0, c[0x0][0x53c] ;  /* 0x00014f0000007a02 */ /* 0x002fca0000000f00 */
[----:B------:R2:W-:Y:S02]  /*0b60*/  STL [R1+0xc], R0 ;  /* 0x00000c0001007387 */ /* 0x0005e40000100800 */
.L_x_1595:
[----:B-1----:R-:W3:Y:S04]  /*0b70*/  LDL R4, [R1] ;  /* 0x0000000001047983 */ /* 0x002ee80000100800 */
[----:B------:R-:W3:Y:S04]  /*0b80*/  LDL R5, [R1+0x4] ;  /* 0x0000040001057983 */ /* 0x000ee80000100800 */
[----:B------:R-:W3:Y:S04]  /*0b90*/  LDL R6, [R1+0x8] ;  /* 0x0000080001067983 */ /* 0x000ee80000100800 */
[----:B------:R-:W3:Y:S01]  /*0ba0*/  LDL R7, [R1+0xc] ;  /* 0x00000c0001077983 */ /* 0x000ee20000100800 */
[----:B------:R-:W-:Y:S01]  /*0bb0*/  ISETP.NE.AND P0, PT, R14, RZ, PT ;  /* 0x000000ff0e00720c */ /* 0x000fe20003f05270 */
[----:B------:R-:W-:-:S12]  /*0bc0*/  WARPSYNC 0xffffffff ;  /* 0xffffffff00007948 */ /* 0x000fd80003800000 */
[----:B---3--:R1:W-:Y:S04]  /*0bd0*/  @!P0 STS.128 [0xc080], R4 ;  /* 0x00c08004ff008388 */ /* 0x0083e80000000c00 */
[----:B------:R-:W-:Y:S06]  /*0be0*/  BAR.ARV 0x5, 0x80 ;  /* 0x0142000000007b1d */ /* 0x000fec0000002000 */
.L_x_1584:
[----:B--2---:R-:W2:Y:S02]  /*0bf0*/  LDL R0, [R1+0xc] ;  /* 0x00000c0001007983 */ /* 0x004ea40000100800 */
        /* <DEDUP_REMOVED lines=88> */
[-C--:B------:R-:W-:Y:S01]  /*1180*/  LEA.HI R14, R2, R0.reuse, RZ, 0x3 ;  /* 0x00000000020e7211 */ /* 0x080fe200078f18ff */
[----:B------:R-:W-:Y:S01]  /*1190*/  IMAD.SHL.U32 R4, R8, 0x200, RZ ;  /* 0x0000020008047824 */ /* 0x000fe200078e00ff */
[----:B------:R-:W-:-:S02]  /*11a0*/  LEA.HI R18, R2, R0, RZ, 0x5 ;  /* 0x0000000002127211 */ /* 0x000fc400078f28ff */
[----:B------:R-:W-:Y:S01]  /*11b0*/  LOP3.LUT R3, R5, 0xfffffff8, RZ, 0xc0, !PT ;  /* 0xfffffff805037812 */ /* 0x000fe200078ec0ff */
[----:B------:R-:W-:Y:S01]  /*11c0*/  STL [R1+0x48], R26 ;  /* 0x0000481a01007387 */ /* 0x000fe20000100800 */
[----:B------:R-:W-:Y:S02]  /*11d0*/  SHF.R.S32.HI R0, RZ, 0x1, R11 ;  /* 0x00000001ff007819 */ /* 0x000fe4000001140b */
[----:B------:R-:W-:Y:S01]  /*11e0*/  SHF.R.S32.HI R5, RZ, 0x1, R7 ;  /* 0x00000001ff057819 */ /* 0x000fe20000011407 */
        /* <DEDUP_REMOVED lines=65> */
[----:B------:R-:W-:Y:S01]  /*1600*/  LOP3.LUT R2, R4, 0xfffff000, RZ, 0xc0, !PT ;  /* 0xfffff00004027812 */ /* 0x000fe200078ec0ff */
[----:B------:R-:W-:Y:S01]  /*1610*/  STL [R1+0x14], R25 ;  /* 0x0000141901007387 */ /* 0x000fe20000100800 */
[----:B------:R-:W-:Y:S02]  /*1620*/  LOP3.LUT R5, R5, R27, RZ, 0x3c, !PT ;  /* 0x0000001b05057212 */ /* 0x000fe400078e3cff */
[----:B------:R-:W-:Y:S02]  /*1630*/  LOP3.LUT R7, R31, 0x18, R14, 0xf8, !PT ;  /* 0x000000181f077812 */ /* 0x000fe400078ef80e */
[----:B------:R-:W-:Y:S02]  /*1640*/  IADD3 R10, R5, R2, R22 ;  /* 0x00000002050a7210 */ /* 0x000fe40007ffe016 */
[----:B------:R-:W-:-:S02]  /*1650*/  LOP3.LUT R3, R6, R3, RZ, 0x3c, !PT ;  /* 0x0000000306037212 */ /* 0x000fc400078e3cff */
[----:B------:R-:W-:Y:S02]  /*1660*/  LOP3.LUT R4, R7, R28, RZ, 0x3c, !PT ;  /* 0x0000001c07047212 */ /* 0x000fe400078e3cff */
[C---:B------:R-:W-:Y:S02]  /*1670*/  IADD3 R5, R25.reuse, 0x80, RZ ;  /* 0x0000008019057810 */ /* 0x040fe40007ffe0ff */
[----:B------:R-:W-:Y:S02]  /*1680*/  IADD3 R23, R25, 0x70, RZ ;  /* 0x0000007019177810 */ /* 0x000fe40007ffe0ff */
[----:B------:R-:W-:Y:S02]  /*1690*/  SHF.R.S32.HI R7, RZ, 0x1f, R157 ;  /* 0x0000001fff077819 */ /* 0x000fe4000001149d */
[----:B------:R-:W-:Y:S01]  /*16a0*/  IADD3 R9, R4, R26, R2 ;  /* 0x0000001a04097210 */ /* 0x000fe20007ffe002 */
[----:B------:R-:W-:Y:S01]  /*16b0*/  IMAD.IADD R2, R3, 0x1, R13 ;  /* 0x0000000103027824 */ /* 0x000fe200078e020d */
[----:B------:R-:W-:Y:S01]  /*16c0*/  @P2 IADD3 R23, R5, 0x10, RZ ;  /* 0x0000001005172810 */ /* 0x000fe20007ffe0ff */
[----:B------:R-:W-:Y:S01]  /*16d0*/  IMAD.IADD R3, R3, 0x1, R16 ;  /* 0x0000000103037824 */ /* 0x000fe200078e0210 */
[----:B------:R-:W-:Y:S01]  /*16e0*/  SHF.R.S32.HI R6, RZ, 0x1f, R159 ;  /* 0x0000001fff067819 */ /* 0x000fe2000001149f */
[----:B------:R-:W-:Y:S01]  /*16f0*/  IMAD.MOV.U32 R13, RZ, RZ, 0x20 ;  /* 0x00000020ff0d7424 */ /* 0x000fe200078e00ff */
[----:B------:R-:W-:Y:S01]  /*1700*/  SHF.R.S32.HI R5, RZ, 0x1f, R156 ;  /* 0x0000001fff057819 */ /* 0x000fe2000001149c */
[----:B------:R-:W-:Y:S01]  /*1710*/  STL [R1+0x18], R23 ;  /* 0x0000181701007387 */ /* 0x000fe20000100800 */
[----:B------:R-:W-:-:S02]  /*1720*/  LOP3.LUT R8, R20, 0x7ffffffc, RZ, 0xc0, !PT ;  /* 0x7ffffffc14087812 */ /* 0x000fc400078ec0ff */
[----:B------:R-:W-:Y:S02]  /*1730*/  SHF.L.U64.HI R16, R157, 0x1, R7 ;  /* 0x000000019d107819 */ /* 0x000fe40000010207 */
[----:B------:R-:W-:Y:S02]  /*1740*/  SHF.R.S32.HI R4, RZ, 0x1f, R158 ;  /* 0x0000001fff047819 */ /* 0x000fe4000001149e */
[----:B------:R-:W-:Y:S01]  /*1750*/  SHF.L.U64.HI R7, R159, 0x1, R6 ;  /* 0x000000019f077819 */ /* 0x000fe20000010206 */
[----:B------:R-:W-:Y:S01]  /*1760*/  STL [R1+0x78], R16 ;  /* 0x0000781001007387 */ /* 0x000fe20000100800 */
[----:B------:R-:W-:Y:S01]  /*1770*/  SHF.L.U64.HI R6, R156, 0x1, R5 ;  /* 0x000000019c067819 */ /* 0x000fe20000010205 */
[----:B------:R-:W-:Y:S01]  /*1780*/  IMAD.IADD R5, R32, 0x1, -R8 ;  /* 0x0000000120057824 */ /* 0x000fe200078e0a08 */
[C---:B------:R-:W-:Y:S01]  /*1790*/  IADD3 R245, R246.reuse, 0x20, RZ ;  /* 0x00000020f6f57810 */ /* 0x040fe20007ffe0ff */
[----:B------:R1:W-:Y:S01]  /*17a0*/  STL [R1+0x74], R7 ;  /* 0x0000740701007387 */ /* 0x0003e20000100800 */
[----:B------:R-:W-:Y:S01]  /*17b0*/  IADD3 R248, R246, 0x40, RZ ;  /* 0x00000040f6f87810 */ /* 0x000fe20007ffe0ff */
[----:B------:R-:W-:Y:S01]  /*17c0*/  IMAD.SHL.U32 R252, R5, 0x2, RZ ;  /* 0x0000000205fc7824 */ /* 0x000fe200078e00ff */
[----:B------:R-:W-:Y:S01]  /*17d0*/  SHF.L.U64.HI R4, R158, 0x1, R4 ;  /* 0x000000019e047819 */ /* 0x000fe20000010204 */
[----:B------:R2:W-:Y:S01]  /*17e0*/  STL [R1+0x70], R6 ;  /* 0x0000700601007387 */ /* 0x0005e20000100800 */
[----:B------:R-:W-:Y:S01]  /*17f0*/  IMAD.IADD R5, R30, 0x1, R24 ;  /* 0x000000011e057824 */ /* 0x000fe200078e0218 */
[----:B------:R-:W-:-:S02]  /*1800*/  LEA R188, R0, 0x3c80, 0x1 ;  /* 0x00003c8000bc7811 */ /* 0x000fc400078e08ff */
[----:B------:R3:W-:Y:S01]  /*1810*/  STL [R1+0x6c], R4 ;  /* 0x00006c0401007387 */ /* 0x0007e20000100800 */
[----:B------:R-:W-:Y:S02]  /*1820*/  LEA R0, R12, 0x6080, 0x1 ;  /* 0x000060800c007811 */ /* 0x000fe400078e08ff */
[----:B------:R-:W-:Y:S02]  /*1830*/  IADD3 R193, R188, 0x20, RZ ;  /* 0x00000020bcc17810 */ /* 0x000fe40007ffe0ff */
[----:B------:R-:W-:Y:S02]  /*1840*/  LEA R191, R2, 0x6080, 0x1 ;  /* 0x0000608002bf7811 */ /* 0x000fe400078e08ff */
[----:B------:R-:W-:Y:S02]  /*1850*/  LEA R189, R3, 0x1880, 0x1 ;  /* 0x0000188003bd7811 */ /* 0x000fe400078e08ff */
[----:B------:R-:W-:Y:S02]  /*1860*/  @P3 IADD3 R193, R188, -0x20, RZ ;  /* 0xffffffe0bcc13810 */ /* 0x000fe40007ffe0ff */
[----:B------:R-:W-:-:S02]  /*1870*/  IADD3 R121, R122, 0x8, RZ ;  /* 0x000000087a797810 */ /* 0x000fc40007ffe0ff */
[----:B------:R-:W-:Y:S02]  /*1880*/  SHF.R.S32.HI R247, RZ, 0x1f, R246 ;  /* 0x0000001ffff77819 */ /* 0x000fe400000114f6 */
[C---:B------:R-:W-:Y:S02]  /*1890*/  IADD3 R201, R193.reuse, 0x400, RZ ;  /* 0x00000400c1c97810 */ /* 0x040fe40007ffe0ff */
[----:B-1----:R-:W-:Y:S02]  /*18a0*/  SHF.R.S32.HI R7, RZ, 0x1f, R245 ;  /* 0x0000001fff077819 */ /* 0x002fe400000114f5 */
[C---:B------:R-:W-:Y:S02]  /*18b0*/  IADD3 R200, R193.reuse, 0x800, RZ ;  /* 0x00000800c1c87810 */ /* 0x040fe40007ffe0ff */
[----:B--2---:R-:W-:Y:S01]  /*18c0*/  SHF.R.S32.HI R6, RZ, 0x1f, R248 ;  /* 0x0000001fff067819 */ /* 0x004fe200000114f8 */
[----:B------:R1:W-:Y:S01]  /*18d0*/  STL [R1+0x28], R7 ;  /* 0x0000280701007387 */ /* 0x0003e20000100800 */
[----:B------:R-:W-:-:S02]  /*18e0*/  IADD3 R199, R193, 0xc00, RZ ;  /* 0x00000c00c1c77810 */ /* 0x000fc40007ffe0ff */
[----:B---3--:R-:W-:Y:S01]  /*18f0*/  LOP3.LUT R4, R31, 0x18, R116, 0xf8, !PT ;  /* 0x000000181f047812 */ /* 0x008fe200078ef874 */
[----:B------:R2:W-:Y:S01]  /*1900*/  STL [R1+0x24], R6 ;  /* 0x0000240601007387 */ /* 0x0005e20000100800 */
[C---:B------:R-:W-:Y:S02]  /*1910*/  IADD3 R198, R193.reuse, 0x1000, RZ ;  /* 0x00001000c1c67810 */ /* 0x040fe40007ffe0ff */
[----:B------:R-:W-:Y:S01]  /*1920*/  LOP3.LUT R4, R4, R28, RZ, 0x3c, !PT ;  /* 0x0000001c04047212 */ /* 0x000fe200078e3cff */
[----:B------:R3:W-:Y:S01]  /*1930*/  STL [R1+0x84], R5 ;  /* 0x0000840501007387 */ /* 0x0007e20000100800 */
[C---:B------:R-:W-:Y:S02]  /*1940*/  IADD3 R197, R193.reuse, 0x1400, RZ ;  /* 0x00001400c1c57810 */ /* 0x040fe40007ffe0ff */
[C---:B------:R-:W-:Y:S02]  /*1950*/  IADD3 R196, R193.reuse, 0x1800, RZ ;  /* 0x00001800c1c47810 */ /* 0x040fe40007ffe0ff */
[----:B------:R-:W-:-:S02]  /*1960*/  IADD3 R195, R193, 0x1c00, RZ ;  /* 0x00001c00c1c37810 */ /* 0x000fc40007ffe0ff */
[----:B------:R-:W-:Y:S02]  /*1970*/  IADD3 R194, R193, 0x2000, RZ ;  /* 0x00002000c1c27810 */ /* 0x000fe40007ffe0ff */
[----:B-1----:R-:W-:Y:S02]  /*1980*/  SHF.R.S32.HI R7, RZ, 0x3, R15 ;  /* 0x00000003ff077819 */ /* 0x002fe4000001140f */
[----:B--2---:R-:W-:-:S03]  /*1990*/  LOP3.LUT R6, R29, 0x8, R116, 0xf8, !PT ;  /* 0x000000081d067812 */ /* 0x004fc600078ef874 */
[----:B------:R1:W-:Y:S01]  /*19a0*/  STL [R1+0x50], R7 ;  /* 0x0000500701007387 */ /* 0x0003e20000100800 */
[----:B---3--:R-:W-:Y:S02]  /*19b0*/  LOP3.LUT R5, R29, 0x18, R116, 0xf8, !PT ;  /* 0x000000181d057812 */ /* 0x008fe400078ef874 */
[-C--:B------:R-:W-:Y:S02]  /*19c0*/  LOP3.LUT R6, R6, R27.reuse, RZ, 0x3c, !PT ;  /* 0x0000001b06067212 */ /* 0x080fe400078e3cff */
[----:B------:R-:W-:Y:S01]  /*19d0*/  LOP3.LUT R8, R5, R27, RZ, 0x3c, !PT ;  /* 0x0000001b05087212 */ /* 0x000fe200078e3cff */
[----:B------:R-:W-:Y:S01]  /*19e0*/  IMAD.IADD R5, R26, 0x1, R4 ;  /* 0x000000011a057824 */ /* 0x000fe200078e0204 */
[----:B------:R-:W-:Y:S01]  /*19f0*/  SEL R4, R13, 0xffffffe0, !P4 ;  /* 0xffffffe00d047807 */ /* 0x000fe20006000000 */
[C---:B------:R-:W-:Y:S02]  /*1a00*/  IMAD.IADD R6, R22.reuse, 0x1, R6 ;  /* 0x0000000116067824 */ /* 0x040fe400078e0206 */
[----:B------:R-:W-:Y:S01]  /*1a10*/  IMAD.IADD R8, R22, 0x1, R8 ;  /* 0x0000000116087824 */ /* 0x000fe200078e0208 */
[----:B------:R-:W-:Y:S01]  /*1a20*/  LEA R5, R5, 0x6080, 0x1 ;  /* 0x0000608005057811 */ /* 0x000fe200078e08ff */
[----:B------:R-:W-:Y:S01]  /*1a30*/  IMAD.IADD R192, R191, 0x1, R4 ;  /* 0x00000001bfc07824 */ /* 0x000fe200078e0204 */
[----:B------:R-:W-:Y:S01]  /*1a40*/  LEA R229, R6, 0x1880, 0x1 ;  /* 0x0000188006e57811 */ /* 0x000fe200078e08ff */
[----:B------:R-:W-:-:S03]  /*1a50*/  IMAD.IADD R190, R4, 0x1, R189 ;  /* 0x0000000104be7824 */ /* 0x000fc600078e02bd */
[C---:B------:R-:W-:Y:S02]  /*1a60*/  IADD3 R230, R229.reuse, 0x20, RZ ;  /* 0x00000020e5e67810 */ /* 0x040fe40007ffe0ff */
[----:B------:R-:W-:Y:S02]  /*1a70*/  @P0 IADD3 R230, R229, -0x20, RZ ;  /* 0xffffffe0e5e60810 */ /* 0x000fe40007ffe0ff */
[----:B-1----:R-:W-:-:S05]  /*1a80*/  SHF.R.S32.HI R7, RZ, 0x3, R14 ;  /* 0x00000003ff077819 */ /* 0x002fca000001140e */
[----:B------:R1:W-:Y:S04]  /*1a90*/  STL [R1+0x4c], R7 ;  /* 0x00004c0701007387 */ /* 0x0003e80000100800 */
[----:B------:R2:W-:Y:S04]  /*1aa0*/  STL [R1+0x68], R5 ;  /* 0x0000680501007387 */ /* 0x0005e80000100800 */
[----:B------:R3:W-:Y:S01]  /*1ab0*/  STL [R1+0x64], R0 ;  /* 0x0000640001007387 */ /* 0x0007e20000100800 */
[----:B-1----:R-:W-:Y:S02]  /*1ac0*/  SEL R7, R13, 0xffffffe0, !P1 ;  /* 0xffffffe00d077807 */ /* 0x002fe40004800000 */
[----:B--2---:R-:W-:-:S02]  /*1ad0*/  LEA R5, R11, 0x6080, 0x1 ;  /* 0x000060800b057811 */ /* 0x004fc400078e08ff */
        /* <DEDUP_REMOVED lines=11> */
.L_x_1755:
        /* <DEDUP_REMOVED lines=9> */
[----:B------:R-:W-:Y:S01]  /*1c20*/  CS2R R146, SRZ ;  /* 0x0000000000927805 */ /* 0x000fe2000001ff00 */
[----:B------:R-:W-:Y:S02]  /*1c30*/  ISETP.NE.U32.AND P3, PT, RZ, c[0x0][0x348], PT ;  /* 0x0000d200ff007a0c */ /* 0x000fe40003f65070 */
[----:B------:R-:W-:Y:S02]  /*1c40*/  ISETP.NE.U32.AND P5, PT, RZ, c[0x0][0x358], PT ;  /* 0x0000d600ff007a0c */ /* 0x000fe40003fa5070 */
[----:B------:R-:W-:Y:S02]  /*1c50*/  ISETP.NE.AND.EX P3, PT, RZ, c[0x0][0x34c], PT, P3 ;  /* 0x0000d300ff007a0c */ /* 0x000fe40003f65330 */
[----:B------:R-:W-:Y:S01]  /*1c60*/  ISETP.NE.AND.EX P5, PT, RZ, c[0x0][0x35c], PT, P5 ;  /* 0x0000d700ff007a0c */ /* 0x000fe20003fa5350 */
[----:B------:R-:W-:-:S02]  /*1c70*/  IMAD.MOV.U32 R145, RZ, RZ, RZ ;  /* 0x000000ffff917224 */ /* 0x000fc400078e00ff */
[----:B------:R-:W-:Y:S01]  /*1c80*/  IMAD.MOV.U32 R12, RZ, RZ, RZ ;  /* 0x000000ffff0c7224 */ /* 0x000fe200078e00ff */
[----:B--2---:R-:W-:Y:S02]  /*1c90*/  SHF.R.S32.HI R16, RZ, 0x1f, R249 ;  /* 0x0000001fff107819 */ /* 0x004fe400000114f9 */
        /* <DEDUP_REMOVED lines=16> */
[----:B------:R4:W5:Y:S04]  /*1da0*/  @P6 LDG.E R146, [R4.64] ;  /* 0x0000000604926981 */ /* 0x000968000c1e1900 */
[----:B------:R4:W-:Y:S01]  /*1db0*/  STL [R1+0x10], R16 ;  /* 0x0000101001007387 */ /* 0x0009e20000100800 */
[----:B------:R-:W-:Y:S01]  /*1dc0*/  YIELD ;  /* 0x0000000000007946 */ /* 0x000fe20003800000 */
[----:B------:R-:W-:-:S02]  /*1dd0*/  P2R R15, PR, RZ, 0x40 ;  /* 0x00000040ff0f7803 */ /* 0x000fc40000000000 */
[----:B---3--:R-:W-:Y:S01]  /*1de0*/  LOP3.LUT R251, R9, 0xffff, RZ, 0xc0, !PT ;  /* 0x0000ffff09fb7812 */ /* 0x008fe200078ec0ff */
[----:B------:R-:W-:Y:S05]  /*1df0*/  @P4 BRA `(.L_x_1596) ;  /* 0x0000005000004947 */ /* 0x000fea0003800000 */
[----:B-----5:R-:W-:Y:S01]  /*1e00*/  MOV R148, c[0x0][0x168] ;  /* 0x00005a0000947a02 */ /* 0x020fe20000000f00 */
[----:B------:R-:W-:Y:S05]  /*1e10*/  @!P3 BRA `(.L_x_1596) ;  /* 0x000000300000b947 */ /* 0x000fea0003800000 */
[----:B------:R-:W2:Y:S04]  /*1e20*/  LDG.E R8, [R6.64] ;  /* 0x0000000606087981 */ /* 0x000ea8000c1e1900 */
[----:B------:R-:W2:Y:S02]  /*1e30*/  LDG.E R0, [R6.64+0x4] ;  /* 0x0000040606007981 */ /* 0x000ea4000c1e1900 */
[----:B--2---:R-:W-:Y:S02]  /*1e40*/  IADD3 R148, -R8, R0, RZ ;  /* 0x0000000008947210 */ /* 0x004fe40007ffe1ff */
.L_x_1596:
[----:B------:R-:W-:-:S04]  /*1e50*/  ISETP.NE.U32.AND P0, PT, RZ, c[0x0][0x368], PT ;  /* 0x0000da00ff007a0c */ /* 0x000fc80003f05070 */
[----:B------:R-:W-:-:S13]  /*1e60*/  ISETP.NE.AND.EX P0, PT, RZ, c[0x0][0x36c], PT, P0 ;  /* 0x0000db00ff007a0c */ /* 0x000fda0003f05300 */
[----:B------:R-:W-:Y:S05]  /*1e70*/  @!P0 BRA `(.L_x_1597) ;  /* 0x0000004000008947 */ /* 0x000fea0003800000 */
[----:B----4-:R-:W-:-:S04]  /*1e80*/  LEA R4, P0, R249, c[0x0][0x368], 0x2 ;  /* 0x0000da00f9047a11 */ /* 0x010fc800078010ff */
[----:B------:R-:W-:-:S05]  /*1e90*/  LEA.HI.X R5, R249, c[0x0][0x36c], R16, 0x2, P0 ;  /* 0x0000db00f9057a11 */ /* 0x000fca00000f1410 */
[----:B------:R1:W5:Y:S01]  /*1ea0*/  LDG.E R7, [R4.64] ;  /* 0x0000000604077981 */ /* 0x000362000c1e1900 */
[----:B------:R-:W-:Y:S05]  /*1eb0*/  BRA `(.L_x_1598) ;  /* 0x0000005000007947 */ /* 0x000fea0003800000 */
.L_x_1597:
[----:B----4-:R-:W-:Y:S01]  /*1ec0*/  MOV R7, c[0x0][0x1d0] ;  /* 0x0000740000077a02 */ /* 0x010fe20000000f00 */
[----:B------:R-:W-:Y:S05]  /*1ed0*/  @!P6 BRA `(.L_x_1598) ;  /* 0x000000300000e947 */ /* 0x000fea0003800000 */
[----:B------:R-:W2:Y:S04]  /*1ee0*/  LDG.E R7, [R4.64] ;  /* 0x0000000604077981 */ /* 0x000ea8000c1e1900 */
[----:B------:R-:W2:Y:S02]  /*1ef0*/  LDG.E R0, [R4.64+0x4] ;  /* 0x0000040604007981 */ /* 0x000ea4000c1e1900 */
[----:B--2---:R-:W-:Y:S02]  /*1f00*/  IADD3 R7, -R7, R0, RZ ;  /* 0x0000000007077210 */ /* 0x004fe40007ffe1ff */
.L_x_1598:
        /* <DEDUP_REMOVED lines=58> */
.L_x_1600:
[----:B------:R-:W-:Y:S05]  /*22b0*/  BSYNC B0 ;  /* 0x0000000000007941 */ /* 0x000fea0003800000 */
.L_x_1599:
        /* <DEDUP_REMOVED lines=18> */
[----:B------:R-:W-:-:S04]  /*23e0*/  ISETP.NE.U32.AND P0, PT, RZ, c[0x0][0x340], PT ;  /* 0x0000d000ff007a0c */ /* 0x000fc80003f05070 */
[----:B------:R-:W-:-:S13]  /*23f0*/  ISETP.NE.AND.EX P3, PT, RZ, c[0x0][0x344], PT, P0 ;  /* 0x0000d100ff007a0c */ /* 0x000fda0003f65300 */
[----:B------:R-:W-:-:S05]  /*2400*/  @P3 IMAD.WIDE R4, R249, R13, c[0x0][0x340] ;  /* 0x0000d000f9043625 */ /* 0x000fca00078e020d */
[----:B------:R1:W2:Y:S01]  /*2410*/  @P3 LDG.E R11, [R4.64] ;  /* 0x00000006040b3981 */ /* 0x0002a2000c1e1900 */
[----:B------:R-:W-:Y:S01]  /*2420*/  SHF.R.S32.HI R3, RZ, 0x1f, R12 ;  /* 0x0000001fff037819 */ /* 0x000fe2000001140c */
[----:B------:R-:W-:Y:S01]  /*2430*/  IMAD.MOV.U32 R136, RZ, RZ, 0x30 ;  /* 0x00000030ff887424 */ /* 0x000fe200078e00ff */
[----:B------:R-:W-:Y:S01]  /*2440*/  IADD3 R128, P0, R238, R12, RZ ;  /* 0x0000000cee807210 */ /* 0x000fe20007f1e0ff */
[----:B------:R-:W-:Y:S01]  /*2450*/  IMAD.IADD R10, R7, 0x1, R146 ;  /* 0x00000001070a7824 */ /* 0x000fe200078e0292 */
[----:B------:R-:W-:Y:S01]  /*2460*/  IADD3 R30, R2, -0x1, RZ ;  /* 0xffffffff021e7810 */ /* 0x000fe20007ffe0ff */
[----:B------:R-:W-:Y:S01]  /*2470*/  IMAD R153, R136, c[0x0][0x23c], RZ ;  /* 0x00008f0088997a24 */ /* 0x000fe200078e02ff */
        /* <DEDUP_REMOVED lines=9> */
[----:B------:R-:W-:Y:S01]  /*2510*/  ISETP.GE.AND P4, PT, R248, c[0x0][0x1d4], PT ;  /* 0x00007500f8007a0c */ /* 0x000fe20003f86270 */
[----:B------:R-:W-:Y:S01]  /*2520*/  IMAD.MOV.U32 R155, RZ, RZ, c[0x0][0x238] ;  /* 0x00008e00ff9b7624 */ /* 0x000fe200078e00ff */
[----:B------:R-:W-:Y:S01]  /*2530*/  SHF.R.S32.HI R12, RZ, 0x1f, R10 ;  /* 0x0000001fff0c7819 */ /* 0x000fe2000001140a */
[----:B------:R-:W-:Y:S01]  /*2540*/  IMAD.MOV.U32 R152, RZ, RZ, 0x5 ;  /* 0x00000005ff987424 */ /* 0x000fe200078e00ff */
[----:B------:R-:W-:Y:S01]  /*2550*/  IADD3 R25, R116, 0x20, RZ ;  /* 0x0000002074197810 */ /* 0x000fe20007ffe0ff */
[----:B------:R-:W-:Y:S01]  /*2560*/  IMAD.WIDE.U32 R8, R10, c[0x0][0x1e0], RZ ;  /* 0x000078000a087a25 */ /* 0x000fe200078e00ff */
[----:B------:R-:W-:-:S02]  /*2570*/  IADD3 R24, R116, 0x10, RZ ;  /* 0x0000001074187810 */ /* 0x000fc40007ffe0ff */
[----:B------:R-:W-:Y:S01]  /*2580*/  SHF.L.U64.HI R152, R155, R152, c[0x0][0x23c] ;  /* 0x00008f009b987619 */ /* 0x000fe20000010298 */
[----:B-1----:R-:W-:Y:S01]  /*2590*/  IMAD.WIDE.U32 R4, R128, c[0x0][0x238], R246 ;  /* 0x00008e0080047a25 */ /* 0x002fe200078e00f6 */
[----:B------:R-:W-:Y:S02]  /*25a0*/  SHF.R.S32.HI R123, RZ, 0x1f, R122 ;  /* 0x0000001fff7b7819 */ /* 0x000fe4000001147a */
[----:B-----5:R-:W-:Y:S01]  /*25b0*/  SHF.R.S32.HI R32, RZ, 0x1f, R135 ;  /* 0x0000001fff207819 */ /* 0x020fe20000011487 */
        /* <DEDUP_REMOVED lines=10> */
[C---:B------:R-:W-:Y:S02]  /*2660*/  ISETP.GE.AND P1, PT, R6.reuse, 0x1, PT ;  /* 0x000000010600780c */ /* 0x040fe40003f26270 */
        /* <DEDUP_REMOVED lines=11> */
[----:B------:R-:W-:Y:S01]  /*2720*/  @P1 LEA R2, P2, R4, c[0x0][0x220], 0x1 ;  /* 0x0000880004021a11 */ /* 0x000fe200078408ff */
[----:B------:R-:W-:Y:S02]  /*2730*/  IMAD.MOV.U32 R162, RZ, RZ, c[0x0][0x27c] ;  /* 0x00009f00ffa27624 */ /* 0x000fe400078e00ff */
[----:B------:R-:W-:Y:S01]  /*2740*/  IMAD R5, R10, c[0x0][0x1e4], R5 ;  /* 0x000079000a057a24 */ /* 0x000fe200078e0205 */
[----:B------:R-:W-:Y:S01]  /*2750*/  @P1 LEA.HI.X R3, R4, c[0x0][0x224], R7, 0x1, P2 ;  /* 0x0000890004031a11 */ /* 0x000fe200010f0c07 */
[----:B------:R-:W-:Y:S01]  /*2760*/  IMAD.WIDE.U32 R160, R237, c[0x0][0x1e0], RZ ;  /* 0x00007800eda07a25 */ /* 0x000fe200078e00ff */
[----:B------:R-:W-:-:S03]  /*2770*/  ISETP.NE.AND P2, PT, R15, RZ, PT ;  /* 0x000000ff0f00720c */ /* 0x000fc60003f45270 */
[----:B------:R-:W-:Y:S01]  /*2780*/  @!PT LDS RZ, [RZ] ;  /* 0x00000000fffff984 */ /* 0x000fe20000000800 */
[----:B------:R-:W-:Y:S01]  /*2790*/  @!PT LDS RZ, [RZ] ;  /* 0x00000000fffff984 */ /* 0x000fe20000000800 */
[----:B------:R-:W-:Y:S01]  /*27a0*/  @!PT LDS RZ, [RZ] ;  /* 0x00000000fffff984 */ /* 0x000fe20000000800 */
[----:B------:R1:W-:Y:S01]  /*27b0*/  @P1 LDGSTS.E.BYPASS.LTC128B.128 [R6+0x3c80], [R2.64], !P6 ;  /* 0x03c8000002061fae */ /* 0x0003e2000f101d46 */
[----:B------:R-:W-:-:S03]  /*27c0*/  IMAD.IADD R5, R9, 0x1, R5 ;  /* 0x0000000109057824 */ /* 0x000fc600078e0205 */
[----:B------:R1:W-:Y:S04]  /*27d0*/  @P1 LDGSTS.E.BYPASS.LTC128B.128 [R6+0x4880], [R2.64+0x40], !P5 ;  /* 0x0488004002061fae */ /* 0x0003e8000e901d46 */
[----:B------:R1:W-:Y:S02]  /*27e0*/  @P1 LDGSTS.E.BYPASS.LTC128B.128 [R6+0x5480], [R2.64+0x80], !P4 ;  /* 0x0548008002061fae */ /* 0x0003e4000e101d46 */
[----:B-1----:R-:W-:Y:S02]  /*27f0*/  @P0 IADD3 R3, P1, R155, R4, RZ ;  /* 0x000000049b030210 */ /* 0x002fe40007f3e0ff */
[----:B------:R-:W-:Y:S02]  /*2800*/  @P0 SHF.L.U32 R6, R236, 0x1, RZ ;  /* 0x00000001ec060819 */ /* 0x000fe400000006ff */
[----:B------:R-:W-:Y:S01]  /*2810*/  MOV R4, R8 ;  /* 0x0000000800047202 */ /* 0x000fe20000000f00 */
[----:B------:R-:W-:Y:S01]  /*2820*/  @P0 IMAD.X R7, R7, 0x1, R152, P1 ;  /* 0x0000000107070824 */ /* 0x000fe200008e0698 */
[----:B------:R-:W-:-:S03]  /*2830*/  @P0 LEA R2, P1, R3, c[0x0][0x220], 0x1 ;  /* 0x0000880003020a11 */ /* 0x000fc600078208ff */
[----:B------:R-:W-:Y:S01]  /*2840*/  IMAD.WIDE.U32 R4, R251, c[0x0][0x1e8], R4 ;  /* 0x00007a00fb047a25 */ /* 0x000fe200078e0004 */
[----:B------:R-:W-:Y:S02]  /*2850*/  @P0 LEA.HI.X R3, R3, c[0x0][0x224], R7, 0x1, P1 ;  /* 0x0000890003030a11 */ /* 0x000fe400008f0c07 */
[----:B------:R-:W-:Y:S01]  /*2860*/  ISETP.GE.AND P1, PT, R24, c[0x0][0x27c], PT ;  /* 0x00009f0018007a0c */ /* 0x000fe20003f26270 */
[----:B------:R-:W-:Y:S02]  /*2870*/  IMAD R5, R251, c[0x0][0x1ec], R5 ;  /* 0x00007b00fb057a24 */ /* 0x000fe400078e0205 */
[----:B------:R1:W-:Y:S04]  /*2880*/  @P0 LDGSTS.E.BYPASS.LTC128B.128 [R6+0x4480], [R2.64], !P6 ;  /* 0x0448000002060fae */ /* 0x0003e8000f101d46 */
[----:B------:R1:W-:Y:S04]  /*2890*/  @P0 LDGSTS.E.BYPASS.LTC128B.128 [R6+0x5080], [R2.64+0x40], !P5 ;  /* 0x0508004002060fae */ /* 0x0003e8000e901d46 */
[----:B------:R1:W-:Y:S01]  /*28a0*/  @P0 LDGSTS.E.BYPASS.LTC128B.128 [R6+0x5c80], [R2.64+0x80], !P4 ;  /* 0x05c8008002060fae */ /* 0x0003e2000e101d46 */
[----:B------:R-:W-:-:S03]  /*28b0*/  ISETP.GE.AND P0, PT, R116, c[0x0][0x27c], PT ;  /* 0x00009f0074007a0c */ /* 0x000fc60003f06270 */
[----:B------:R-:W0:Y:S01]  /*28c0*/  LDGDEPBAR ;  /* 0x00000000000079af */ /* 0x000e220000000000 */
[----:B------:R-:W-:Y:S01]  /*28d0*/  WARPSYNC 0xffffffff ;  /* 0xffffffff00007948 */ /* 0x000fe20003800000 */
[----:B-1----:R-:W-:-:S05]  /*28e0*/  SHF.R.S32.HI R6, RZ, 0x1f, R237 ;  /* 0x0000001fff067819 */ /* 0x002fca00000114ed */
[----:B------:R-:W-:-:S04]  /*28f0*/  IMAD R2, R6, c[0x0][0x1e0], RZ ;  /* 0x0000780006027a24 */ /* 0x000fc800078e02ff */
[----:B------:R-:W-:-:S04]  /*2900*/  IMAD R2, R237, c[0x0][0x1e4], R2 ;  /* 0x00007900ed027a24 */ /* 0x000fc800078e0202 */
[----:B------:R-:W-:Y:S01]  /*2910*/  IMAD.IADD R130, R161, 0x1, R2 ;  /* 0x00000001a1827824 */ /* 0x000fe200078e0202 */
[----:B--2---:R-:W-:Y:S01]  /*2920*/  @P3 SHF.R.S32.HI R7, RZ, 0x1f, R11 ;  /* 0x0000001fff073819 */ /* 0x004fe2000001140b */
[----:B------:R-:W-:Y:S01]  /*2930*/  @!P3 IMAD.MOV.U32 R11, RZ, RZ, R249 ;  /* 0x000000ffff0bb224 */ /* 0x000fe200078e00f9 */
[----:B------:R-:W-:-:S04]  /*2940*/  @!P3 MOV R7, R16 ;  /* 0x000000100007b202 */ /* 0x000fc80000000f00 */
[----:B------:R-:W-:Y:S02]  /*2950*/  SEL R27, R7, RZ, !P2 ;  /* 0x000000ff071b7207 */ /* 0x000fe40005000000 */
[----:B------:R-:W-:Y:S02]  /*2960*/  SEL R18, R11, RZ, !P2 ;  /* 0x000000ff0b127207 */ /* 0x000fe40005000000 */
[----:B------:R-:W-:Y:S01]  /*2970*/  ISETP.GE.AND P2, PT, R25, c[0x0][0x27c], PT ;  /* 0x00009f0019007a0c */ /* 0x000fe20003f46270 */
[----:B------:R-:W-:Y:S01]  /*2980*/  IMAD R3, R27, c[0x0][0x1f0], RZ ;  /* 0x00007c001b037a24 */ /* 0x000fe200078e02ff */
[----:B------:R-:W-:Y:S01]  /*2990*/  SHF.L.U32 R7, R162, 0x1, RZ ;  /* 0x00000001a2077819 */ /* 0x000fe200000006ff */
[----:B------:R-:W-:-:S04]  /*29a0*/  IMAD.WIDE.U32 R76, R18, c[0x0][0x1f0], R4 ;  /* 0x00007c00124c7a25 */ /* 0x000fc800078e0004 */
[----:B------:R-:W-:-:S05]  /*29b0*/  IMAD R3, R18, c[0x0][0x1f4], R3 ;  /* 0x00007d0012037a24 */ /* 0x000fca00078e0203 */
[----:B------:R-:W-:Y:S02]  /*29c0*/  IADD3 R78, R77, R3, RZ ;  /* 0x000000034d4e7210 */ /* 0x000fe40007ffe0ff */
[----:B------:R-:W2:Y:S04]  /*29d0*/  LDL R37, [R1+0x30] ;  /* 0x0000300001257983 */ /* 0x000ea80000100800 */
[----:B------:R-:W3:Y:S04]  /*29e0*/  LDL R36, [R1+0x38] ;  /* 0x0000380001247983 */ /* 0x000ee80000100800 */
[----:B------:R-:W4:Y:S01]  /*29f0*/  LDL R35, [R1+0x34] ;  /* 0x0000340001237983 */ /* 0x000f220000100800 */
[----:B------:R-:W-:Y:S01]  /*2a00*/  IMAD.WIDE.U32 R2, R251, c[0x0][0x260], R246 ;  /* 0x00009800fb027a25 */ /* 0x000fe200078e00f6 */
[----:B------:R-:W-:Y:S01]  /*2a10*/  IADD3 R133, P3, R237, R10, RZ ;  /* 0x0000000aed857210 */ /* 0x000fe20007f7e0ff */
[----:B------:R-:W-:Y:S01]  /*2a20*/  ULDC.U8 UR4, c[0x0][0x298] ;  /* 0x0000a60000047ab9 */ /* 0x000fe20000000000 */
[----:B------:R-:W-:Y:S01]  /*2a30*/  IADD3 R21, -R7, c[0x0][0x1d4], RZ ;  /* 0x0000750007157a10 */ /* 0x000fe20007ffe1ff */
[----:B------:R-:W-:-:S02]  /*2a40*/  IMAD R3, R251, c[0x0][0x264], R3 ;  /* 0x00009900fb037a24 */ /* 0x000fc400078e0203 */
[----:B------:R-:W-:Y:S01]  /*2a50*/  IMAD R9, R6, c[0x0][0x290], RZ ;  /* 0x0000a40006097a24 */ /* 0x000fe200078e02ff */
[CC--:B------:R-:W-:Y:S01]  /*2a60*/  SEL R19, R7.reuse, R21.reuse, !P0 ;  /* 0x0000001507137207 */ /* 0x0c0fe20004000000 */
[----:B------:R-:W-:Y:S01]  /*2a70*/  IMAD.WIDE.U32 R80, R14, c[0x0][0x268], R2 ;  /* 0x00009a000e507a25 */ /* 0x000fe200078e0002 */
[CC--:B------:R-:W-:Y:S02]  /*2a80*/  SEL R20, R7.reuse, R21.reuse, !P1 ;  /* 0x0000001507147207 */ /* 0x0c0fe40004800000 */
[----:B------:R-:W-:Y:S01]  /*2a90*/  SEL R21, R7, R21, !P2 ;  /* 0x0000001507157207 */ /* 0x000fe20005000000 */
[----:B------:R-:W-:Y:S02]  /*2aa0*/  IMAD R2, R6, c[0x0][0x280], RZ ;  /* 0x0000a00006027a24 */ /* 0x000fe400078e02ff */
[----:B------:R-:W-:Y:S01]  /*2ab0*/  IMAD R4, R13, c[0x0][0x268], RZ ;  /* 0x00009a000d047a24 */ /* 0x000fe200078e02ff */
[----:B------:R-:W-:Y:S01]  /*2ac0*/  SEL R13, RZ, c[0x0][0x27c], !P0 ;  /* 0x00009f00ff0d7a07 */ /* 0x000fe20004000000 */
[----:B------:R-:W-:-:S02]  /*2ad0*/  IMAD R8, R237, c[0x0][0x284], R2 ;  /* 0x0000a100ed087a24 */ /* 0x000fc400078e0202 */
[----:B------:R-:W-:Y:S01]  /*2ae0*/  IMAD.X R132, R12, 0x1, R6, P3 ;  /* 0x000000010c847824 */ /* 0x000fe200018e0606 */
[----:B------:R-:W-:Y:S01]  /*2af0*/  ISETP.GE.AND P3, PT, R162, 0x1, PT ;  /* 0x00000001a200780c */ /* 0x000fe20003f66270 */
[----:B------:R-:W-:-:S04]  /*2b00*/  IMAD.WIDE.U32 R2, R251, c[0x0][0x210], R116 ;  /* 0x00008400fb027a25 */ /* 0x000fc800078e0074 */
[----:B------:R-:W-:-:S04]  /*2b10*/  IMAD.WIDE.U32 R6, R237, c[0x0][0x290], R122 ;  /* 0x0000a400ed067a25 */ /* 0x000fc800078e007a */
[C---:B------:R-:W-:Y:S02]  /*2b20*/  IMAD R12, R237.reuse, c[0x0][0x294], R9 ;  /* 0x0000a500ed0c7a24 */ /* 0x040fe400078e0209 */
[----:B------:R-:W-:-:S04]  /*2b30*/  IMAD.WIDE.U32 R16, R237, c[0x0][0x290], R116 ;  /* 0x0000a400ed107a25 */ /* 0x000fc800078e0074 */
[----:B------:R-:W-:Y:S02]  /*2b40*/  IMAD R34, R14, c[0x0][0x26c], R4 ;  /* 0x00009b000e227a24 */ /* 0x000fe400078e0204 */
[----:B------:R-:W-:-:S04]  /*2b50*/  IMAD.WIDE.U32 R4, R237, c[0x0][0x280], R122 ;  /* 0x0000a000ed047a25 */ /* 0x000fc800078e007a */
[----:B------:R-:W-:Y:S02]  /*2b60*/  IMAD R11, R251, c[0x0][0x214], R3 ;  /* 0x00008500fb0b7a24 */ /* 0x000fe400078e0203 */
[----:B------:R-:W-:-:S04]  /*2b70*/  IMAD.WIDE.U32 R14, R237, c[0x0][0x280], R116 ;  /* 0x0000a000ed0e7a25 */ /* 0x000fc800078e0074 */
[----:B------:R-:W-:Y:S02]  /*2b80*/  IMAD.IADD R7, R7, 0x1, R12 ;  /* 0x0000000107077824 */ /* 0x000fe400078e020c */
[----:B------:R-:W-:Y:S01]  /*2b90*/  IMAD.IADD R3, R12, 0x1, R17 ;  /* 0x000000010c037824 */ /* 0x000fe200078e0211 */
[----:B------:R-:W-:Y:S01]  /*2ba0*/  IADD3 R12, R116, R13, RZ ;  /* 0x0000000d740c7210 */ /* 0x000fe20007ffe0ff */
[----:B------:R-:W-:Y:S01]  /*2bb0*/  IMAD.IADD R9, R5, 0x1, R8 ;  /* 0x0000000105097824 */ /* 0x000fe200078e0208 */
[----:B------:R-:W-:Y:S01]  /*2bc0*/  SEL R13, RZ, c[0x0][0x27c], !P1 ;  /* 0x00009f00ff0d7a07 */ /* 0x000fe20004800000 */
[----:B------:R-:W-:Y:S01]  /*2bd0*/  IMAD.IADD R5, R8, 0x1, R15 ;  /* 0x0000000108057824 */ /* 0x000fe200078e020f */
[----:B------:R-:W-:Y:S01]  /*2be0*/  SHF.R.S32.HI R17, RZ, 0x1f, R19 ;  /* 0x0000001fff117819 */ /* 0x000fe20000011413 */
[----:B------:R-:W-:Y:S01]  /*2bf0*/  IMAD.MOV.U32 R10, RZ, RZ, R2 ;  /* 0x000000ffff0a7224 */ /* 0x000fe200078e0002 */
[----:B------:R-:W-:Y:S01]  /*2c00*/  IADD3 R127, P1, P0, R76, R160, R116 ;  /* 0x000000a04c7f7210 */ /* 0x000fe2000783e074 */
[----:B------:R-:W-:Y:S01]  /*2c10*/  IMAD.MOV.U32 R8, RZ, RZ, R4 ;  /* 0x000000ffff087224 */ /* 0x000fe200078e0004 */
[----:B------:R-:W-:Y:S01]  /*2c20*/  LEA.HI R31, R17, R19, RZ, 0x4 ;  /* 0x00000013111f7211 */ /* 0x000fe200078f20ff */
[----:B------:R-:W-:Y:S01]  /*2c30*/  IMAD.MOV.U32 R4, RZ, RZ, R14 ;  /* 0x000000ffff047224 */ /* 0x000fe200078e000e */
[----:B------:R-:W-:Y:S01]  /*2c40*/  SHF.R.S32.HI R14, RZ, 0x1f, R12 ;  /* 0x0000001fff0e7819 */ /* 0x000fe2000001140c */
[----:B------:R-:W-:Y:S01]  /*2c50*/  IMAD.MOV.U32 R2, RZ, RZ, R16 ;  /* 0x000000ffff027224 */ /* 0x000fe200078e0010 */
[----:B------:R-:W-:Y:S01]  /*2c60*/  SEL R16, RZ, c[0x0][0x27c], !P2 ;  /* 0x00009f00ff107a07 */ /* 0x000fe20005000000 */
[----:B------:R-:W-:Y:S01]  /*2c70*/  IMAD.IADD R13, R24, 0x1, R13 ;  /* 0x00000001180d7824 */ /* 0x000fe200078e020d */
[-C--:B------:R-:W-:Y:S01]  /*2c80*/  LEA.HI R15, R14, R12.reuse, RZ, 0x3 ;  /* 0x0000000c0e0f7211 */ /* 0x080fe200078f18ff */
[----:B------:R-:W-:Y:S01]  /*2c90*/  IMAD.WIDE.U32 R98, R18, c[0x0][0x218], R10 ;  /* 0x0000860012627a25 */ /* 0x000fe200078e000a */
[----:B------:R-:W-:-:S02]  /*2ca0*/  LEA.HI R23, R14, R12, RZ, 0x5 ;  /* 0x0000000c0e177211 */ /* 0x000fc400078f28ff */
[----:B------:R-:W-:Y:S01]  /*2cb0*/  SHF.R.S32.HI R19, RZ, 0x1f, R20 ;  /* 0x0000001fff137819 */ /* 0x000fe20000011414 */
[----:B------:R-:W-:Y:S01]  /*2cc0*/  IMAD.IADD R12, R25, 0x1, R16 ;  /* 0x00000001190c7824 */ /* 0x000fe200078e0210 */
[----:B------:R-:W-:Y:S01]  /*2cd0*/  SHF.R.S32.HI R16, RZ, 0x1f, R13 ;  /* 0x0000001fff107819 */ /* 0x000fe2000001140d */
[C---:B------:R-:W-:Y:S01]  /*2ce0*/  IMAD R149, R136.reuse, c[0x0][0x1e4], RZ ;  /* 0x0000790088957a24 */ /* 0x040fe200078e02ff */
[----:B------:R-:W-:Y:S01]  /*2cf0*/  LEA.HI R29, R19, R20, RZ, 0x4 ;  /* 0x00000014131d7211 */ /* 0x000fe200078f20ff */
[----:B------:R-:W-:Y:S01]  /*2d00*/  IMAD R150, R136, c[0x0][0x284], RZ ;  /* 0x0000a10088967a24 */ /* 0x000fe200078e02ff */
[-C--:B------:R-:W-:Y:S01]  /*2d10*/  LEA.HI R14, R16, R13.reuse, RZ, 0x3 ;  /* 0x0000000d100e7211 */ /* 0x080fe200078f18ff */
[----:B------:R-:W-:Y:S01]  /*2d20*/  IMAD R151, R136, c[0x0][0x294], RZ ;  /* 0x0000a50088977a24 */ /* 0x000fe200078e02ff */
[----:B------:R-:W-:Y:S01]  /*2d30*/  LEA.HI R22, R16, R13, RZ, 0x5 ;  /* 0x0000000d10167211 */ /* 0x000fe200078f28ff */
[----:B------:R-:W-:Y:S01]  /*2d40*/  IMAD.WIDE.U32 R140, R136, c[0x0][0x1e0], RZ ;  /* 0x00007800888c7a25 */ /* 0x000fe200078e00ff */
[----:B------:R-:W-:-:S02]  /*2d50*/  SHF.R.S32.HI R16, RZ, 0x1f, R21 ;  /* 0x0000001fff107819 */ /* 0x000fc40000011415 */
[----:B------:R-:W-:Y:S01]  /*2d60*/  SHF.R.S32.HI R17, RZ, 0x1f, R12 ;  /* 0x0000001fff117819 */ /* 0x000fe2000001140c */
[----:B------:R-:W-:Y:S01]  /*2d70*/  IMAD.WIDE.U32 R138, R136, c[0x0][0x280], RZ ;  /* 0x0000a000888a7a25 */ /* 0x000fe200078e00ff */
[----:B------:R-:W-:Y:S02]  /*2d80*/  LEA.HI R26, R16, R21, RZ, 0x4 ;  /* 0x00000015101a7211 */ /* 0x000fe400078f20ff */
[-C--:B------:R-:W-:Y:S01]  /*2d90*/  LEA.HI R13, R17, R12.reuse, RZ, 0x3 ;  /* 0x0000000c110d7211 */ /* 0x080fe200078f18ff */
[----:B------:R-:W-:Y:S01]  /*2da0*/  IMAD R21, R27, c[0x0][0x218], RZ ;  /* 0x000086001b157a24 */ /* 0x000fe200078e02ff */
[----:B------:R-:W-:Y:S01]  /*2db0*/  LEA.HI R28, R17, R12, RZ, 0x5 ;  /* 0x0000000c111c7211 */ /* 0x000fe200078f28ff */
[----:B------:R-:W-:Y:S01]  /*2dc0*/  IMAD.WIDE.U32 R136, R136, c[0x0][0x290], RZ ;  /* 0x0000a40088887a25 */ /* 0x000fe200078e00ff */
[----:B------:R-:W-:Y:S02]  /*2dd0*/  SHF.R.S32.HI R16, RZ, 0x5, R23 ;  /* 0x00000005ff107819 */ /* 0x000fe40000011417 */
[----:B------:R-:W-:Y:S01]  /*2de0*/  SHF.R.S32.HI R12, RZ, 0x5, R22 ;  /* 0x00000005ff0c7819 */ /* 0x000fe20000011416 */
[----:B------:R-:W-:Y:S01]  /*2df0*/  IMAD R23, R18, c[0x0][0x21c], R21 ;  /* 0x0000870012177a24 */ /* 0x000fe200078e0215 */
[----:B------:R-:W-:Y:S01]  /*2e00*/  SHF.R.S32.HI R10, RZ, 0x4, R31 ;  /* 0x00000004ff0a7819 */ /* 0x000fe2000001141f */
[----:B------:R-:W-:Y:S01]  /*2e10*/  IMAD.WIDE.U32 R94, R135, c[0x0][0x280], R8 ;  /* 0x0000a000875e7a25 */ /* 0x000fe200078e0008 */
[----:B------:R-:W-:-:S02]  /*2e20*/  SHF.R.S32.HI R11, RZ, 0x4, R29 ;  /* 0x00000004ff0b7819 */ /* 0x000fc4000001141d */
[----:B------:R-:W-:Y:S01]  /*2e30*/  SHF.R.S32.HI R18, RZ, 0x5, R28 ;  /* 0x00000005ff127819 */ /* 0x000fe2000001141c */
[C---:B------:R-:W-:Y:S01]  /*2e40*/  IMAD.WIDE.U32 R92, R135.reuse, c[0x0][0x290], R6 ;  /* 0x0000a400875c7a25 */ /* 0x040fe200078e0006 */
[C---:B------:R-:W-:Y:S02]  /*2e50*/  LEA.HI.SX32 R11, R14.reuse, R11, 0x1d ;  /* 0x0000000b0e0b7211 */ /* 0x040fe400078feaff */
[----:B------:R-:W-:Y:S01]  /*2e60*/  ISETP.NE.AND P2, PT, RZ, UR4, PT ;  /* 0x00000004ff007c0c */ /* 0x000fe2000bf45270 */
[----:B------:R-:W-:Y:S01]  /*2e70*/  IMAD.WIDE.U32 R90, R135, c[0x0][0x280], R4 ;  /* 0x0000a000875a7a25 */ /* 0x000fe200078e0004 */
[----:B------:R-:W-:Y:S02]  /*2e80*/  LOP3.LUT R102, R15, 0xfffffff8, RZ, 0xc0, !PT ;  /* 0xfffffff80f667812 */ /* 0x000fe400078ec0ff */
[----:B------:R-:W-:Y:S01]  /*2e90*/  LOP3.LUT R101, R14, 0xfffffff8, RZ, 0xc0, !PT ;  /* 0xfffffff80e657812 */ /* 0x000fe200078ec0ff */
[----:B------:R-:W-:Y:S01]  /*2ea0*/  IMAD.SHL.U32 R82, R11, 0x8, RZ ;  /* 0x000000080b527824 */ /* 0x000fe200078e00ff */
[----:B------:R-:W-:Y:S01]  /*2eb0*/  LOP3.LUT R100, R13, 0xfffffff8, RZ, 0xc0, !PT ;  /* 0xfffffff80d647812 */ /* 0x000fe200078ec0ff */
[----:B------:R-:W-:Y:S01]  /*2ec0*/  IMAD.WIDE.U32 R88, R135, c[0x0][0x290], R2 ;  /* 0x0000a40087587a25 */ /* 0x000fe200078e0002 */
[----:B------:R-:W-:-:S02]  /*2ed0*/  P2R R126, PR, RZ, 0x4 ;  /* 0x00000004ff7e7803 */ /* 0x000fc40000000000 */
        /* <DEDUP_REMOVED lines=8> */
[----:B------:R-:W-:Y:S02]  /*2f60*/  SHF.R.S32.HI R111, RZ, 0x1f, R100 ;  /* 0x0000001fff6f7819 */ /* 0x000fe40000011464 */
[----:B------:R-:W-:-:S02]  /*2f70*/  SHF.R.S32.HI R107, RZ, 0x1f, R82 ;  /* 0x0000001fff6b7819 */ /* 0x000fc40000011452 */
[C---:B--2---:R-:W-:Y:S02]  /*2f80*/  LOP3.LUT R19, R37.reuse, 0x18, R14, 0xf8, !PT ;  /* 0x0000001825137812 */ /* 0x044fe400078ef80e */
[----:B------:R-:W-:Y:S01]  /*2f90*/  LOP3.LUT R17, R37, 0x18, R15, 0xf8, !PT ;  /* 0x0000001825117812 */ /* 0x000fe200078ef80f */
[--C-:B---3--:R-:W-:Y:S02]  /*2fa0*/  IMAD R20, R16, 0x600, R36.reuse ;  /* 0x0000060010147824 */ /* 0x108fe400078e0224 */
[--C-:B------:R-:W-:Y:S01]  /*2fb0*/  IMAD R16, R12, 0x600, R36.reuse ;  /* 0x000006000c107824 */ /* 0x100fe200078e0224 */
[-C--:B----4-:R-:W-:Y:S01]  /*2fc0*/  LOP3.LUT R12, R19, R35.reuse, RZ, 0x3c, !PT ;  /* 0x00000023130c7212 */ /* 0x090fe200078e3cff */
[----:B------:R-:W-:Y:S01]  /*2fd0*/  IMAD R22, R18, 0x600, R36 ;  /* 0x0000060012167824 */ /* 0x000fe200078e0224 */
[----:B------:R-:W-:Y:S02]  /*2fe0*/  LOP3.LUT R17, R17, R35, RZ, 0x3c, !PT ;  /* 0x0000002311117212 */ /* 0x000fe400078e3cff */
[----:B------:R-:W-:-:S02]  /*2ff0*/  IADD3 R27, R16, R12, RZ ;  /* 0x0000000c101b7210 */ /* 0x000fc40007ffe0ff */
[----:B------:R-:W-:Y:S01]  /*3000*/  SHF.R.S32.HI R16, RZ, 0x4, R26 ;  /* 0x00000004ff107819 */ /* 0x000fe2000001141a */
[----:B------:R-:W-:Y:S01]  /*3010*/  IMAD.IADD R33, R20, 0x1, R17 ;  /* 0x0000000114217824 */ /* 0x000fe200078e0211 */
[----:B------:R-:W-:Y:S02]  /*3020*/  LEA.HI.SX32 R12, R15, R10, 0x1d ;  /* 0x0000000a0f0c7211 */ /* 0x000fe400078feaff */
[----:B------:R-:W-:Y:S01]  /*3030*/  LEA.HI.SX32 R10, R13, R16, 0x1d ;  /* 0x000000100d0a7211 */ /* 0x000fe200078feaff */
[----:B------:R-:W-:Y:S01]  /*3040*/  IMAD.SHL.U32 R115, R33, 0x2, RZ ;  /* 0x0000000221737824 */ /* 0x000fe200078e00ff */
[----:B------:R-:W-:Y:S01]  /*3050*/  SHF.R.S32.HI R17, RZ, 0x1f, R12 ;  /* 0x0000001fff117819 */ /* 0x000fe2000001140c */
[----:B------:R-:W-:Y:S01]  /*3060*/  IMAD.SHL.U32 R83, R12, 0x8, RZ ;  /* 0x000000080c537824 */ /* 0x000fe200078e00ff */
[----:B------:R-:W-:Y:S01]  /*3070*/  SHF.R.S32.HI R16, RZ, 0x1f, R11 ;  /* 0x0000001fff107819 */ /* 0x000fe2000001140b */
[----:B------:R-:W-:Y:S01]  /*3080*/  IMAD.SHL.U32 R84, R10, 0x8, RZ ;  /* 0x000000080a547824 */ /* 0x000fe200078e00ff */
[----:B------:R-:W-:-:S02]  /*3090*/  SHF.R.S32.HI R18, RZ, 0x1f, R10 ;  /* 0x0000001fff127819 */ /* 0x000fc4000001140a */
[----:B------:R-:W-:Y:S02]  /*30a0*/  LEA.HI R19, R17, R12, RZ, 0x2 ;  /* 0x0000000c11137211 */ /* 0x000fe400078f10ff */
[----:B------:R-:W-:Y:S02]  /*30b0*/  LEA.HI R17, R16, R11, RZ, 0x2 ;  /* 0x0000000b10117211 */ /* 0x000fe400078f10ff */
[----:B------:R-:W-:Y:S02]  /*30c0*/  LEA.HI R11, R18, R10, RZ, 0x2 ;  /* 0x0000000a120b7211 */ /* 0x000fe400078f10ff */
[C---:B------:R-:W-:Y:S02]  /*30d0*/  LOP3.LUT R20, R37.reuse, 0x18, R13, 0xf8, !PT ;  /* 0x0000001825147812 */ /* 0x040fe400078ef80d */
[----:B------:R-:W-:Y:S02]  /*30e0*/  LOP3.LUT R16, R37, 0x18, R83, 0xf8, !PT ;  /* 0x0000001825107812 */ /* 0x000fe400078ef853 */
[----:B------:R-:W-:-:S02]  /*30f0*/  SHF.R.S32.HI R17, RZ, 0x2, R17 ;  /* 0x00000002ff117819 */ /* 0x000fc40000011411 */
[----:B------:R-:W-:Y:S02]  /*3100*/  SHF.R.S32.HI R10, RZ, 0x2, R11 ;  /* 0x00000002ff0a7819 */ /* 0x000fe4000001140b */
[-C--:B------:R-:W-:Y:S02]  /*3110*/  LOP3.LUT R21, R20, R35.reuse, RZ, 0x3c, !PT ;  /* 0x0000002314157212 */ /* 0x080fe400078e3cff */
[C---:B------:R-:W-:Y:S01]  /*3120*/  LOP3.LUT R12, R37.reuse, 0x18, R82, 0xf8, !PT ;  /* 0x00000018250c7812 */ /* 0x040fe200078ef852 */
[----:B------:R-:W-:Y:S01]  /*3130*/  IMAD R11, R10, 0x600, R36 ;  /* 0x000006000a0b7824 */ /* 0x000fe200078e0224 */
[----:B------:R-:W-:Y:S02]  /*3140*/  LOP3.LUT R20, R37, 0x18, R84, 0xf8, !PT ;  /* 0x0000001825147812 */ /* 0x000fe400078ef854 */
[----:B------:R-:W-:Y:S02]  /*3150*/  SHF.R.S32.HI R18, RZ, 0x2, R19 ;  /* 0x00000002ff127819 */ /* 0x000fe40000011413 */
[-C--:B------:R-:W-:Y:S01]  /*3160*/  LOP3.LUT R19, R16, R35.reuse, RZ, 0x3c, !PT ;  /* 0x0000002310137212 */ /* 0x080fe200078e3cff */
[--C-:B------:R-:W-:Y:S01]  /*3170*/  IMAD R16, R17, 0x600, R36.reuse ;  /* 0x0000060011107824 */ /* 0x100fe200078e0224 */
[-C--:B------:R-:W-:Y:S01]  /*3180*/  LOP3.LUT R12, R12, R35.reuse, RZ, 0x3c, !PT ;  /* 0x000000230c0c7212 */ /* 0x080fe200078e3cff */
[----:B------:R-:W-:Y:S01]  /*3190*/  IMAD R18, R18, 0x600, R36 ;  /* 0x0000060012127824 */ /* 0x000fe200078e0224 */
[----:B------:R-:W-:Y:S01]  /*31a0*/  LOP3.LUT R10, R20, R35, RZ, 0x3c, !PT ;  /* 0x00000023140a7212 */ /* 0x000fe200078e3cff */
[----:B------:R-:W-:Y:S01]  /*31b0*/  IMAD.IADD R17, R22, 0x1, R21 ;  /* 0x0000000116117824 */ /* 0x000fe200078e0215 */
[----:B------:R-:W-:Y:S01]  /*31c0*/  IADD3 R16, R16, R12, RZ ;  /* 0x0000000c10107210 */ /* 0x000fe20007ffe0ff */
[----:B------:R-:W-:Y:S01]  /*31d0*/  IMAD.IADD R18, R18, 0x1, R19 ;  /* 0x0000000112127824 */ /* 0x000fe200078e0213 */
[----:B------:R-:W-:Y:S01]  /*31e0*/  SHF.L.U32 R114, R27, 0x1, RZ ;  /* 0x000000011b727819 */ /* 0x000fe200000006ff */
[----:B------:R-:W-:Y:S01]  /*31f0*/  IMAD.IADD R12, R11, 0x1, R10 ;  /* 0x000000010b0c7824 */ /* 0x000fe200078e020a */
[----:B------:R-:W-:Y:S01]  /*3200*/  SHF.R.S32.HI R108, RZ, 0x1f, R83 ;  /* 0x0000001fff6c7819 */ /* 0x000fe20000011453 */
[C---:B------:R-:W-:Y:S01]  /*3210*/  IMAD R11, R32.reuse, c[0x0][0x280], RZ ;  /* 0x0000a000200b7a24 */ /* 0x040fe200078e02ff */
[----:B------:R-:W-:Y:S01]  /*3220*/  SHF.R.S32.HI R106, RZ, 0x1f, R84 ;  /* 0x0000001fff6a7819 */ /* 0x000fe20000011454 */
[----:B------:R-:W-:-:S02]  /*3230*/  IMAD R10, R32, c[0x0][0x290], RZ ;  /* 0x0000a400200a7a24 */ /* 0x000fc400078e02ff */
[C---:B------:R-:W-:Y:S02]  /*3240*/  IMAD R11, R135.reuse, c[0x0][0x284], R11 ;  /* 0x0000a100870b7a24 */ /* 0x040fe400078e020b */
[----:B------:R-:W-:Y:S02]  /*3250*/  IMAD R10, R135, c[0x0][0x294], R10 ;  /* 0x0000a500870a7a24 */ /* 0x000fe400078e020a */
[----:B------:R-:W-:Y:S02]  /*3260*/  IMAD.IADD R120, R95, 0x1, R11 ;  /* 0x000000015f787824 */ /* 0x000fe400078e020b */
[----:B------:R-:W-:Y:S02]  /*3270*/  IMAD.IADD R118, R11, 0x1, R91 ;  /* 0x000000010b767824 */ /* 0x000fe400078e025b */
[----:B------:R-:W-:Y:S02]  /*3280*/  IMAD.IADD R119, R93, 0x1, R10 ;  /* 0x000000015d777824 */ /* 0x000fe400078e020a */
[----:B------:R-:W-:-:S02]  /*3290*/  IMAD.IADD R110, R10, 0x1, R89 ;  /* 0x000000010a6e7824 */ /* 0x000fc400078e0259 */
[----:B------:R-:W-:Y:S02]  /*32a0*/  IMAD.SHL.U32 R109, R17, 0x2, RZ ;  /* 0x00000002116d7824 */ /* 0x000fe400078e00ff */
[----:B------:R-:W-:Y:S02]  /*32b0*/  IMAD.SHL.U32 R105, R18, 0x2, RZ ;  /* 0x0000000212697824 */ /* 0x000fe400078e00ff */
[----:B------:R-:W-:Y:S02]  /*32c0*/  IMAD.SHL.U32 R104, R16, 0x2, RZ ;  /* 0x0000000210687824 */ /* 0x000fe400078e00ff */
[----:B------:R-:W-:Y:S01]  /*32d0*/  IMAD.SHL.U32 R103, R12, 0x2, RZ ;  /* 0x000000020c677824 */ /* 0x000fe200078e00ff */
[----:B------:R-:W-:Y:S06]  /*32e0*/  BAR.SYNC.DEFER_BLOCKING 0x0 ;  /* 0x0000000000007b1d */ /* 0x000fec0000010000 */
.L_x_1628:
        /* <DEDUP_REMOVED lines=86> */
.L_x_1606:
[----:B------:R-:W-:Y:S05]  /*3850*/  BSYNC B0 ;  /* 0x0000000000007941 */ /* 0x000fea0003800000 */
.L_x_1605:
        /* <DEDUP_REMOVED lines=89> */
.L_x_1609:
[----:B------:R-:W-:Y:S05]  /*3df0*/  BSYNC B0 ;  /* 0x0000000000007941 */ /* 0x000fea0003800000 */
.L_x_1608:
        /* <DEDUP_REMOVED lines=56> */
.L_x_1611:
[----:B------:R-:W-:Y:S05]  /*4180*/  BSYNC B0 ;  /* 0x0000000000007941 */ /* 0x000fea0003800000 */
.L_x_1610:
        /* <DEDUP_REMOVED lines=56> */
.L_x_1613:
[----:B------:R-:W-:Y:S05]  /*4510*/  BSYNC B0 ;  /* 0x0000000000007941 */ /* 0x000fea0003800000 */
.L_x_1612:
        /* <DEDUP_REMOVED lines=57> */
.L_x_1615:
[----:B------:R-:W-:Y:S05]  /*48b0*/  BSYNC B0 ;  /* 0x0000000000007941 */ /* 0x000fea0003800000 */
.L_x_1614:
        /* <DEDUP_REMOVED lines=57> */
.L_x_1617:
[----:B------:R-:W-:Y:S05]  /*4c50*/  BSYNC B0 ;  /* 0x0000000000007941 */ /* 0x000fea0003800000 */
.L_x_1616:
        /* <DEDUP_REMOVED lines=57> */
.L_x_1604:
        /* <DEDUP_REMOVED lines=47> */
.L_x_1619:
[----:B------:R-:W-:Y:S05]  /*52e0*/  BSYNC B0 ;  /* 0x0000000000007941 */ /* 0x000fea0003800000 */
.L_x_1618:
        /* <DEDUP_REMOVED lines=149> */
.L_x_1621:
[----:B------:R-:W-:Y:S05]  /*5c40*/  BSYNC B0 ;  /* 0x0000000000007941 */ /* 0x000fea0003800000 */
.L_x_1620:
        /* <DEDUP_REMOVED lines=115> */
.L_x_1623:
[----:B------:R-:W-:Y:S05]  /*6380*/  BSYNC B0 ;  /* 0x0000000000007941 */ /* 0x000fea0003800000 */
.L_x_1622:
        /* <DEDUP_REMOVED lines=115> */
.L_x_1603:
        /* <DEDUP_REMOVED lines=26> */
.L_x_1607:
[----:B------:R-:W-:Y:S05]  /*6c60*/  BSYNC B1 ;  /* 0x0000000000017941 */ /* 0x000fea0003800000 */
.L_x_1602:
        /* <DEDUP_REMOVED lines=26> */
[----:B------:R-:W-:Y:S02]  /*6e10*/  @P1 SHF.L.U32 R7, R236, 0x1, RZ ;  /* 0x00000001ec071819 */ /* 0x000fe400000006ff */
        /* <DEDUP_REMOVED lines=52> */
.L_x_1625:
[----:B-1----:R-:W-:Y:S05]  /*7160*/  BSYNC B0 ;  /* 0x0000000000007941 */ /* 0x002fea0003800000 */
.L_x_1624:
        /* <DEDUP_REMOVED lines=33> */
.L_x_1627:
[----:B------:R-:W-:Y:S05]  /*7380*/  BSYNC B0 ;  /* 0x0000000000007941 */ /* 0x000fea0003800000 */
.L_x_1626:
[----:B------:R-:W0:Y:S01]  /*7390*/  LDGDEPBAR ;  /* 0x00000000000079af */ /* 0x000e220000000000 */
[----:B------:R-:W-:Y:S01]  /*73a0*/  IADD3 R30, R30, -0x1, RZ ;  /* 0xffffffff1e1e7810 */ /* 0x000fe20007ffe0ff */
[----:B------:R-:W-:-:S05]  /*73b0*/  @P3 BRA `(.L_x_1628) ;  /* 0xffffbf3000003947 */ /* 0x000fca000383ffff */
[----:B------:R-:W-:Y:S01]  /*73c0*/  WARPSYNC 0xffffffff ;  /* 0xffffffff00007948 */ /* 0x000fe20003800000 */
[----:B------:R-:W-:Y:S06]  /*73d0*/  BAR.SYNC.DEFER_BLOCKING 0x0 ;  /* 0x0000000000007b1d */ /* 0x000fec0000010000 */
.L_x_1601:
        /* <DEDUP_REMOVED lines=33> */
.L_x_1630:
[----:B------:R-:W-:Y:S05]  /*75f0*/  BSYNC B0 ;  /* 0x0000000000007941 */ /* 0x000fea0003800000 */
.L_x_1629:
        /* <DEDUP_REMOVED lines=53> */
[----:B------:R-:W-:-:S04]  /*7950*/  PRMT R0, RZ, 0x7610, R0 ;  /* 0x00007610ff007816 */ /* 0x000fc80000000000 */
[----:B------:R-:W-:-:S04]  /*7960*/  IMNMX R225, R144, R2, PT ;  /* 0x0000000290e17217 */ /* 0x000fc80003800200 */
[----:B------:R-:W-:-:S13]  /*7970*/  ISETP.GT.AND P0, PT, R225, R250, PT ;  /* 0x000000fae100720c */ /* 0x000fda0003f04270 */
[----:B------:R-:W-:Y:S05]  /*7980*/  @!P0 BRA `(.L_x_1631) ;  /* 0x0000bb8000008947 */ /* 0x000fea0003800000 */
[----:B------:R-:W2:Y:S01]  /*7990*/  LDL R17, [R1+0x4] ;  /* 0x0000040001117983 */ /* 0x000ea20000100800 */
[----:B------:R-:W-:-:S03]  /*79a0*/  ISETP.NE.U32.AND P0, PT, RZ, c[0x0][0x340], PT ;  /* 0x0000d000ff007a0c */ /* 0x000fc60003f05070 */
[----:B------:R-:W3:Y:S01]  /*79b0*/  LDL R18, [R1+0x10] ;  /* 0x0000100001127983 */ /* 0x000ee20000100800 */
[----:B------:R-:W-:-:S13]  /*79c0*/  ISETP.NE.AND.EX P1, PT, RZ, c[0x0][0x344], PT, P0 ;  /* 0x0000d100ff007a0c */ /* 0x000fda0003f25300 */
[----:B------:R-:W-:-:S04]  /*79d0*/  @P1 IMAD.MOV.U32 R2, RZ, RZ, 0x4 ;  /* 0x00000004ff021424 */ /* 0x000fc800078e00ff */
[----:B------:R-:W-:-:S05]  /*79e0*/  @P1 IMAD.WIDE R2, R249, R2, c[0x0][0x340] ;  /* 0x0000d000f9021625 */ /* 0x000fca00078e0202 */
[----:B------:R1:W4:Y:S04]  /*79f0*/  @P1 LDG.E R13, [R2.64] ;  /* 0x00000006020d1981 */ /* 0x000328000c1e1900 */
[----:B------:R-:W1:Y:S01]  /*7a00*/  S2R R11, SR_TID.X ;  /* 0x00000000000b7919 */ /* 0x000e620000002100 */
[----:B------:R-:W-:Y:S01]  /*7a10*/  SHF.R.S32.HI R0, RZ, 0x1f, R145 ;  /* 0x0000001fff007819 */ /* 0x000fe20000011491 */
[----:B------:R-:W-:-:S04]  /*7a20*/  IMAD.MOV.U32 R6, RZ, RZ, c[0x0][0x2c4] ;  /* 0x0000b100ff067624 */ /* 0x000fc800078e00ff */
[----:B------:R-:W-:Y:S01]  /*7a30*/  IMAD R0, R0, c[0x0][0x178], RZ ;  /* 0x00005e0000007a24 */ /* 0x000fe200078e02ff */
[----:B------:R-:W-:-:S03]  /*7a40*/  SHF.R.S32.HI R5, RZ, 0x1f, R9 ;  /* 0x0000001fff057819 */ /* 0x000fc60000011409 */
[----:B------:R-:W-:Y:S01]  /*7a50*/  IMAD R4, R145, c[0x0][0x17c], R0 ;  /* 0x00005f0091047a24 */ /* 0x000fe200078e0200 */
[----:B------:R-:W-:Y:S02]  /*7a60*/  IADD3 R0, P0, R238, R9, RZ ;  /* 0x00000009ee007210 */ /* 0x000fe40007f1e0ff */
[----:B------:R-:W-:Y:S02]  /*7a70*/  ISETP.NE.AND P2, PT, R6, 0x1, PT ;  /* 0x000000010600780c */ /* 0x000fe40003f45270 */
[----:B------:R-:W-:Y:S02]  /*7a80*/  LEA.HI.X.SX32 R6, R238, R5, 0x1, P0 ;  /* 0x00000005ee067211 */ /* 0x000fe400000f0eff */
[----:B-1----:R-:W-:-:S04]  /*7a90*/  SHF.R.S32.HI R10, RZ, 0x1f, R11 ;  /* 0x0000001fff0a7819 */ /* 0x002fc8000001140b */
[----:B------:R-:W-:-:S04]  /*7aa0*/  LEA.HI R10, R10, R11, RZ, 0x2 ;  /* 0x0000000b0a0a7211 */ /* 0x000fc800078f10ff */
[----:B------:R-:W-:Y:S01]  /*7ab0*/  LOP3.LUT R10, R10, 0xfffffffc, RZ, 0xc0, !PT ;  /* 0xfffffffc0a0a7812 */ /* 0x000fe200078ec0ff */
[----:B------:R-:W-:-:S04]  /*7ac0*/  IMAD.WIDE.U32 R2, R145, c[0x0][0x178], RZ ;  /* 0x00005e0091027a25 */ /* 0x000fc800078e00ff */
[----:B------:R-:W-:Y:S02]  /*7ad0*/  IMAD R9, R6, c[0x0][0x1e0], RZ ;  /* 0x0000780006097a24 */ /* 0x000fe400078e02ff */
[----:B------:R-:W-:Y:S01]  /*7ae0*/  IMAD.IADD R10, R11, 0x1, -R10 ;  /* 0x000000010b0a7824 */ /* 0x000fe200078e0a0a */
[----:B------:R-:W-:Y:S01]  /*7af0*/  ISETP.NE.U32.AND P0, PT, RZ, c[0x0][0x348], PT ;  /* 0x0000d200ff007a0c */ /* 0x000fe20003f05070 */
[----:B------:R-:W-:Y:S01]  /*7b00*/  IMAD R16, R0, c[0x0][0x1e4], R9 ;  /* 0x0000790000107a24 */ /* 0x000fe200078e0209 */
[----:B------:R-:W-:Y:S01]  /*7b10*/  IADD3 R3, R3, R4, RZ ;  /* 0x0000000403037210 */ /* 0x000fe20007ffe0ff */
[----:B------:R-:W-:Y:S01]  /*7b20*/  IMAD.MOV.U32 R4, RZ, RZ, R246 ;  /* 0x000000ffff047224 */ /* 0x000fe200078e00f6 */
[----:B------:R-:W-:Y:S02]  /*7b30*/  MOV R5, R247 ;  /* 0x000000f700057202 */ /* 0x000fe40000000f00 */
[----:B------:R-:W-:Y:S01]  /*7b40*/  LEA R9, R10, R238, 0x5 ;  /* 0x000000ee0a097211 */ /* 0x000fe200078e28ff */
[----:B------:R-:W-:Y:S01]  /*7b50*/  IMAD R8, R6, c[0x0][0x208], RZ ;  /* 0x0000820006087a24 */ /* 0x000fe200078e02ff */
[----:B------:R-:W-:Y:S01]  /*7b60*/  ISETP.NE.AND.EX P0, PT, RZ, c[0x0][0x34c], PT, P0 ;  /* 0x0000d300ff007a0c */ /* 0x000fe20003f05300 */
[----:B------:R-:W-:Y:S01]  /*7b70*/  IMAD.WIDE.U32 R6, R0, c[0x0][0x1e0], R4 ;  /* 0x0000780000067a25 */ /* 0x000fe200078e0004 */
[----:B------:R-:W-:-:S03]  /*7b80*/  ISETP.GE.AND P6, PT, R245, c[0x0][0x1d4], PT ;  /* 0x00007500f5007a0c */ /* 0x000fc60003fc6270 */
[----:B------:R-:W-:-:S04]  /*7b90*/  IMAD.WIDE.U32 R4, R0, c[0x0][0x208], R4 ;  /* 0x0000820000047a25 */ /* 0x000fc800078e0004 */
[----:B------:R-:W-:Y:S02]  /*7ba0*/  IMAD R15, R0, c[0x0][0x20c], R8 ;  /* 0x00008300000f7a24 */ /* 0x000fe400078e0208 */
[----:B------:R-:W-:Y:S01]  /*7bb0*/  IMAD.WIDE.U32 R2, R251, c[0x0][0x1b8], R2 ;  /* 0x00006e00fb027a25 */ /* 0x000fe200078e0002 */
[----:B------:R-:W-:Y:S02]  /*7bc0*/  SEL R8, R249, RZ, !P0 ;  /* 0x000000fff9087207 */ /* 0x000fe40004000000 */
[----:B------:R-:W-:Y:S01]  /*7bd0*/  SEL R10, RZ, 0xffffffff, P6 ;  /* 0xffffffffff0a7807 */ /* 0x000fe20003000000 */
[----:B------:R-:W-:Y:S01]  /*7be0*/  IMAD R3, R251, c[0x0][0x1bc], R3 ;  /* 0x00006f00fb037a24 */ /* 0x000fe200078e0203 */
[----:B------:R-:W-:-:S03]  /*7bf0*/  ISETP.GE.AND P3, PT, R246, c[0x0][0x1d4], PT ;  /* 0x00007500f6007a0c */ /* 0x000fc60003f66270 */
[----:B------:R-:W-:Y:S01]  /*7c00*/  IMAD.WIDE.U32 R2, R8, c[0x0][0x1c0], R2 ;  /* 0x0000700008027a25 */ /* 0x000fe200078e0002 */
[----:B------:R-:W-:-:S03]  /*7c10*/  SEL R14, RZ, 0x1, P3 ;  /* 0x00000001ff0e7807 */ /* 0x000fc60001800000 */
[----:B------:R-:W-:-:S05]  /*7c20*/  IMAD.SHL.U32 R10, R10, 0x2, RZ ;  /* 0x000000020a0a7824 */ /* 0x000fca00078e00ff */
[----:B------:R-:W-:Y:S01]  /*7c30*/  LOP3.LUT R14, R10, 0x2, R14, 0xe2, !PT ;  /* 0x000000020a0e7812 */ /* 0x000fe200078ee20e */
[----:B------:R-:W-:Y:S01]  /*7c40*/  IMAD.IADD R5, R5, 0x1, R15 ;  /* 0x0000000105057824 */ /* 0x000fe200078e020f */
[----:B------:R-:W-:-:S03]  /*7c50*/  IADD3 R7, R7, R16, RZ ;  /* 0x0000001007077210 */ /* 0x000fc60007ffe0ff */
[----:B------:R-:W-:Y:S01]  /*7c60*/  IMAD.WIDE.U32 R4, R251, c[0x0][0x210], R4 ;  /* 0x00008400fb047a25 */ /* 0x000fe200078e0004 */
[----:B------:R-:W-:-:S03]  /*7c70*/  ISETP.GE.AND P5, PT, R248, c[0x0][0x1d4], PT ;  /* 0x00007500f8007a0c */ /* 0x000fc60003fa6270 */
[----:B------:R-:W-:-:S04]  /*7c80*/  IMAD.WIDE.U32 R6, R251, c[0x0][0x1e8], R6 ;  /* 0x00007a00fb067a25 */ /* 0x000fc800078e0006 */
[C---:B------:R-:W-:Y:S02]  /*7c90*/  IMAD R5, R251.reuse, c[0x0][0x214], R5 ;  /* 0x00008500fb057a24 */ /* 0x040fe400078e0205 */
[----:B------:R-:W-:Y:S01]  /*7ca0*/  IMAD R7, R251, c[0x0][0x1ec], R7 ;  /* 0x00007b00fb077a24 */ /* 0x000fe200078e0207 */
[----:B------:R-:W-:Y:S02]  /*7cb0*/  P2R R120, PR, RZ, 0x8 ;  /* 0x00000008ff787803 */ /* 0x000fe40000000000 */
[----:B------:R-:W-:Y:S02]  /*7cc0*/  ISETP.GE.AND P3, PT, R245, c[0x0][0x198], PT ;  /* 0x00006600f5007a0c */ /* 0x000fe40003f66270 */
[----:B------:R-:W-:Y:S02]  /*7cd0*/  ISETP.GE.AND P4, PT, R248, c[0x0][0x198], PT ;  /* 0x00006600f8007a0c */ /* 0x000fe40003f86270 */
[----:B------:R-:W-:Y:S01]  /*7ce0*/  IADD3 R118, R225, -0x1, RZ ;  /* 0xffffffffe1767810 */ /* 0x000fe20007ffe0ff */
[----:B--2---:R-:W-:Y:S01]  /*7cf0*/  IMAD R9, R17, 0x80, R9 ;  /* 0x0000008011097824 */ /* 0x004fe200078e0209 */
[----:B---3--:R-:W-:-:S03]  /*7d00*/  SEL R0, R18, RZ, !P0 ;  /* 0x000000ff12007207 */ /* 0x008fc60004000000 */
[----:B------:R-:W-:-:S04]  /*7d10*/  @P2 IMAD.HI.U32 R11, R9, c[0x0][0x2c8], RZ ;  /* 0x0000b200090b2a27 */ /* 0x000fc800078e00ff */
[----:B------:R-:W-:Y:S01]  /*7d20*/  IMAD R12, R0, c[0x0][0x1c0], RZ ;  /* 0x00007000000c7a24 */ /* 0x000fe200078e02ff */
[----:B------:R-:W-:Y:S02]  /*7d30*/  MOV R0, R9 ;  /* 0x0000000900007202 */ /* 0x000fe40000000f00 */
[----:B------:R-:W-:Y:S01]  /*7d40*/  @P2 SHF.R.U32.HI R0, RZ, c[0x0][0x2cc], R11 ;  /* 0x0000b300ff002a19 */ /* 0x000fe2000001160b */
[----:B------:R-:W-:-:S03]  /*7d50*/  IMAD R12, R8, c[0x0][0x1c4], R12 ;  /* 0x00007100080c7a24 */ /* 0x000fc600078e020c */
[--C-:B------:R-:W-:Y:S02]  /*7d60*/  SHF.R.S32.HI R8, RZ, 0x1f, R0.reuse ;  /* 0x0000001fff087819 */ /* 0x100fe40000011400 */
[----:B------:R-:W-:Y:S01]  /*7d70*/  IADD3 R3, R3, R12, RZ ;  /* 0x0000000c03037210 */ /* 0x000fe20007ffe0ff */
[----:B------:R-:W-:Y:S02]  /*7d80*/  IMAD.MOV R10, RZ, RZ, -R0 ;  /* 0x000000ffff0a7224 */ /* 0x000fe400078e0a00 */
[----:B------:R-:W-:Y:S02]  /*7d90*/  IMAD R8, R8, c[0x0][0x1b0], RZ ;  /* 0x00006c0008087a24 */ /* 0x000fe400078e02ff */
[----:B------:R-:W-:-:S04]  /*7da0*/  IMAD.WIDE.U32 R2, R0, c[0x0][0x1b0], R2 ;  /* 0x00006c0000027a25 */ /* 0x000fc800078e0002 */
[----:B------:R-:W-:Y:S02]  /*7db0*/  IMAD R8, R0, c[0x0][0x1b4], R8 ;  /* 0x00006d0000087a24 */ /* 0x000fe400078e0208 */
[----:B------:R-:W-:Y:S01]  /*7dc0*/  IMAD R0, R10, c[0x0][0x2c4], R9 ;  /* 0x0000b1000a007a24 */ /* 0x000fe200078e0209 */
[----:B------:R-:W-:Y:S02]  /*7dd0*/  ISETP.NE.U32.AND P0, PT, RZ, c[0x0][0x350], PT ;  /* 0x0000d400ff007a0c */ /* 0x000fe40003f05070 */
[----:B------:R-:W-:Y:S02]  /*7de0*/  IADD3 R3, R3, R8, RZ ;  /* 0x0000000803037210 */ /* 0x000fe40007ffe0ff */
[----:B------:R-:W-:Y:S02]  /*7df0*/  SHF.R.S32.HI R9, RZ, 0x1f, R0 ;  /* 0x0000001fff097819 */ /* 0x000fe40000011400 */
[----:B----4-:R-:W-:Y:S01]  /*7e00*/  @P1 SHF.R.S32.HI R8, RZ, 0x1f, R13 ;  /* 0x0000001fff081819 */ /* 0x010fe2000001140d */
[----:B------:R-:W-:Y:S01]  /*7e10*/  @!P1 IMAD.MOV.U32 R8, RZ, RZ, R18 ;  /* 0x000000ffff089224 */ /* 0x000fe200078e0012 */
[----:B------:R-:W-:Y:S01]  /*7e20*/  ISETP.NE.AND.EX P0, PT, RZ, c[0x0][0x354], PT, P0 ;  /* 0x0000d500ff007a0c */ /* 0x000fe20003f05300 */
[----:B------:R-:W-:Y:S01]  /*7e30*/  IMAD R9, R9, c[0x0][0x1a8], RZ ;  /* 0x00006a0009097a24 */ /* 0x000fe200078e02ff */
[----:B------:R-:W-:-:S02]  /*7e40*/  @!P1 MOV R13, R249 ;  /* 0x000000f9000d9202 */ /* 0x000fc40000000f00 */
[----:B------:R-:W-:Y:S01]  /*7e50*/  SEL R8, R8, RZ, !P0 ;  /* 0x000000ff08087207 */ /* 0x000fe20004000000 */
[C---:B------:R-:W-:Y:S02]  /*7e60*/  IMAD R9, R0.reuse, c[0x0][0x1ac], R9 ;  /* 0x00006b0000097a24 */ /* 0x040fe400078e0209 */
[----:B------:R-:W-:Y:S01]  /*7e70*/  IMAD.WIDE.U32 R2, R0, c[0x0][0x1a8], R2 ;  /* 0x00006a0000027a25 */ /* 0x000fe200078e0002 */
[----:B------:R-:W-:Y:S02]  /*7e80*/  SEL R0, R13, RZ, !P0 ;  /* 0x000000ff0d007207 */ /* 0x000fe40004000000 */
[----:B------:R-:W-:Y:S01]  /*7e90*/  SEL R11, RZ, 0x4, P5 ;  /* 0x00000004ff0b7807 */ /* 0x000fe20002800000 */
[C---:B------:R-:W-:Y:S02]  /*7ea0*/  IMAD R10, R8.reuse, c[0x0][0x1f0], RZ ;  /* 0x00007c00080a7a24 */ /* 0x040fe400078e02ff */
[----:B------:R-:W-:Y:S02]  /*7eb0*/  IMAD R8, R8, c[0x0][0x218], RZ ;  /* 0x0000860008087a24 */ /* 0x000fe400078e02ff */
[----:B------:R-:W-:Y:S01]  /*7ec0*/  IMAD.WIDE.U32 R242, R0, c[0x0][0x218], R4 ;  /* 0x0000860000f27a25 */ /* 0x000fe200078e0004 */
[----:B------:R-:W-:-:S03]  /*7ed0*/  LOP3.LUT R55, R14, R11, RZ, 0xfc, !PT ;  /* 0x0000000b0e377212 */ /* 0x000fc600078efcff */
[----:B------:R-:W-:Y:S01]  /*7ee0*/  IMAD.WIDE.U32 R240, R0, c[0x0][0x1f0], R6 ;  /* 0x00007c0000f07a25 */ /* 0x000fe200078e0006 */
[----:B------:R-:W-:-:S03]  /*7ef0*/  LEA R11, P0, R2, c[0x0][0x160], 0x1 ;  /* 0x00005800020b7a11 */ /* 0x000fc600078008ff */
[C---:B------:R-:W-:Y:S02]  /*7f00*/  IMAD R4, R0.reuse, c[0x0][0x1f4], R10 ;  /* 0x00007d0000047a24 */ /* 0x040fe400078e020a */
[----:B------:R-:W-:Y:S02]  /*7f10*/  IMAD.IADD R3, R3, 0x1, R9 ;  /* 0x0000000103037824 */ /* 0x000fe400078e0209 */
[----:B------:R-:W-:Y:S01]  /*7f20*/  IMAD R0, R0, c[0x0][0x21c], R8 ;  /* 0x0000870000007a24 */ /* 0x000fe200078e0208 */
[----:B------:R-:W-:Y:S01]  /*7f30*/  ISETP.GE.AND P2, PT, R246, c[0x0][0x198], PT ;  /* 0x00006600f6007a0c */ /* 0x000fe20003f46270 */
[----:B------:R-:W-:Y:S01]  /*7f40*/  IMAD.IADD R239, R241, 0x1, R4 ;  /* 0x00000001f1ef7824 */ /* 0x000fe200078e0204 */
[----:B------:R-:W-:Y:S02]  /*7f50*/  LEA.HI.X R10, R2, c[0x0][0x164], R3, 0x1, P0 ;  /* 0x00005900020a7a11 */ /* 0x000fe400000f0c03 */
[----:B------:R-:W-:Y:S02]  /*7f60*/  LEA R9, R17, R238, 0x7 ;  /* 0x000000ee11097211 */ /* 0x000fe400078e38ff */
[----:B------:R-:W-:Y:S01]  /*7f70*/  IADD3 R244, R243, R0, RZ ;  /* 0x00000000f3f47210 */ /* 0x000fe20007ffe0ff */
[----:B------:R-:W-:Y:S05]  /*7f80*/  BRA.DIV ~URZ, `(.L_x_1632) ;  /* 0x0000fba27f007947 */ /* 0x000fea000b800000 */
[----:B------:R1:W2:Y:S02]  /*7f90*/  SHFL.IDX PT, R8, R10, RZ, 0x1c1f ;  /* 0x001c1fff0a087589 */ /* 0x0002a400000e0000 */
.L_x_1760:
[----:B------:R-:W-:Y:S05]  /*7fa0*/  BRA.DIV ~URZ, `(.L_x_1633) ;  /* 0x0000fbf27f007947 */ /* 0x000fea000b800000 */
[----:B------:R3:W4:Y:S02]  /*7fb0*/  SHFL.IDX PT, R0, R11, RZ, 0x1c1f ;  /* 0x001c1fff0b007589 */ /* 0x00072400000e0000 */
.L_x_1761:
[----:B------:R-:W-:Y:S01]  /*7fc0*/  IMAD R34, R148, c[0x0][0x2c4], RZ ;  /* 0x0000b10094227a24 */ /* 0x000fe200078e02ff */
[----:B------:R-:W-:Y:S04]  /*7fd0*/  BSSY B0, `(.L_x_1634) ;  /* 0x0000012000007945 */ /* 0x000fe80003800000 */
[----:B------:R-:W-:-:S13]  /*7fe0*/  ISETP.GE.AND P0, PT, R9, R34, PT ;  /* 0x000000220900720c */ /* 0x000fda0003f06270 */
[----:B------:R-:W-:Y:S05]  /*7ff0*/  @P0 BRA `(.L_x_1635) ;  /* 0x000000f000000947 */ /* 0x000fea0003800000 */
[----:B---3--:R-:W3:Y:S04]  /*8000*/  LDL R2, [R1+0x28] ;  /* 0x0000280001027983 */ /* 0x008ee80000100800 */
[----:B----4-:R-:W4:Y:S01]  /*8010*/  LDL R12, [R1+0x24] ;  /* 0x00002400010c7983 */ /* 0x010f220000100800 */
[----:B------:R-:W-:-:S04]  /*8020*/  LEA R6, P0, R246, R0, 0x1 ;  /* 0x00000000f6067211 */ /* 0x000fc800078008ff */
[----:B--2---:R-:W-:Y:S02]  /*8030*/  LEA.HI.X R7, R246, R8, R247, 0x1, P0 ;  /* 0x00000008f6077211 */ /* 0x004fe400000f0cf7 */
[----:B------:R-:W-:-:S04]  /*8040*/  LEA R4, P0, R245, R0, 0x1 ;  /* 0x00000000f5047211 */ /* 0x000fc800078008ff */
[----:B---3--:R-:W-:Y:S02]  /*8050*/  LEA.HI.X R5, R245, R8, R2, 0x1, P0 ;  /* 0x00000008f5057211 */ /* 0x008fe400000f0c02 */
[----:B------:R-:W-:Y:S01]  /*8060*/  LEA R2, P0, R248, R0, 0x1 ;  /* 0x00000000f8027211 */ /* 0x000fe200078008ff */
        /* <DEDUP_REMOVED lines=8> */
.L_x_1635:
[----:B------:R-:W-:Y:S05]  /*80f0*/  BSYNC B0 ;  /* 0x0000000000007941 */ /* 0x000fea0003800000 */
.L_x_1634:
[----:B------:R-:W-:Y:S05]  /*8100*/  BRA.DIV ~URZ, `(.L_x_1636) ;  /* 0x0000faf27f007947 */ /* 0x000fea000b800000 */
[----:B--2---:R2:W1:Y:S04]  /*8110*/  SHFL.IDX PT, R8, R10, 0x1, 0x1c1f ;  /* 0x003c1f000a087f89 */ /* 0x00446800000e0000 */
[----:B----4-:R2:W4:Y:S02]  /*8120*/  SHFL.IDX PT, R0, R11, 0x1, 0x1c1f ;  /* 0x003c1f000b007f89 */ /* 0x01052400000e0000 */
.L_x_1762:
[----:B------:R-:W-:Y:S01]  /*8130*/  IADD3 R2, R9, 0x20, RZ ;  /* 0x0000002009027810 */ /* 0x000fe20007ffe0ff */
[----:B------:R-:W-:Y:S03]  /*8140*/  BSSY B0, `(.L_x_1637) ;  /* 0x0000012000007945 */ /* 0x000fe60003800000 */
[----:B------:R-:W-:-:S13]  /*8150*/  ISETP.GE.AND P0, PT, R2, R34, PT ;  /* 0x000000220200720c */ /* 0x000fda0003f06270 */
[----:B------:R-:W-:Y:S05]  /*8160*/  @P0 BRA `(.L_x_1638) ;  /* 0x000000f000000947 */ /* 0x000fea0003800000 */
[----:B--2---:R-:W2:Y:S04]  /*8170*/  LDL R3, [R1+0x28] ;  /* 0x0000280001037983 */ /* 0x004ea80000100800 */
[----:B---3--:R-:W3:Y:S01]  /*8180*/  LDL R12, [R1+0x24] ;  /* 0x00002400010c7983 */ /* 0x008ee20000100800 */
[----:B----4-:R-:W-:-:S04]  /*8190*/  LEA R6, P0, R246, R0, 0x1 ;  /* 0x00000000f6067211 */ /* 0x010fc800078008ff */
[----:B-1----:R-:W-:Y:S02]  /*81a0*/  LEA.HI.X R7, R246, R8, R247, 0x1, P0 ;  /* 0x00000008f6077211 */ /* 0x002fe400000f0cf7 */
[----:B------:R-:W-:-:S04]  /*81b0*/  LEA R4, P0, R245, R0, 0x1 ;  /* 0x00000000f5047211 */ /* 0x000fc800078008ff */
[----:B--2---:R-:W-:Y:S02]  /*81c0*/  LEA.HI.X R5, R245, R8, R3, 0x1, P0 ;  /* 0x00000008f5057211 */ /* 0x004fe400000f0c03 */
[----:B------:R-:W-:Y:S01]  /*81d0*/  LEA R2, P0, R248, R0, 0x1 ;  /* 0x00000000f8027211 */ /* 0x000fe200078008ff */
[----:B------:R-:W-:-:S03]  /*81e0*/  IMAD.SHL.U32 R0, R236, 0x2, RZ ;  /* 0x00000002ec007824 */ /* 0x000fc600078e00ff */
[----:B---3--:R-:W-:Y:S02]  /*81f0*/  LEA.HI.X R3, R248, R8, R12, 0x1, P0 ;  /* 0x00000008f8037211 */ /* 0x008fe400000f0c0c */
[----:B------:R-:W-:Y:S01]  /*8200*/  @!PT LDS RZ, [RZ] ;  /* 0x00000000fffff984 */ /* 0x000fe20000000800 */
[----:B------:R-:W-:Y:S01]  /*8210*/  @!PT LDS RZ, [RZ] ;  /* 0x00000000fffff984 */ /* 0x000fe20000000800 */
[----:B------:R-:W-:Y:S01]  /*8220*/  @!PT LDS RZ, [RZ] ;  /* 0x00000000fffff984 */ /* 0x000fe20000000800 */
[----:B------:R1:W-:Y:S04]  /*8230*/  LDGSTS.E.BYPASS.LTC128B.128 [R0+0x6880], [R6.64], !P2 ;  /* 0x0688000006007fae */ /* 0x0003e8000d101d46 */
[----:B------:R1:W-:Y:S04]  /*8240*/  LDGSTS.E.BYPASS.LTC128B.128 [R0+0x8880], [R4.64], !P3 ;  /* 0x0888000004007fae */ /* 0x0003e8000d901d46 */
[----:B------:R1:W-:Y:S02]  /*8250*/  LDGSTS.E.BYPASS.LTC128B.128 [R0+0xa880], [R2.64], !P4 ;  /* 0x0a88000002007fae */ /* 0x0003e4000e101d46 */
.L_x_1638:
[----:B------:R-:W-:Y:S05]  /*8260*/  BSYNC B0 ;  /* 0x0000000000007941 */ /* 0x000fea0003800000 */
.L_x_1637:
[----:B------:R-:W-:Y:S05]  /*8270*/  BRA.DIV ~URZ, `(.L_x_1639) ;  /* 0x0000fa427f007947 */ /* 0x000fea000b800000 */
[----:B-1----:R1:W2:Y:S02]  /*8280*/  SHFL.IDX PT, R8, R10, 0x2, 0x1c1f ;  /* 0x005c1f000a087f89 */ /* 0x0022a400000e0000 */
.L_x_1763:
[----:B------:R-:W-:Y:S05]  /*8290*/  BRA.DIV ~URZ, `(.L_x_1640) ;  /* 0x0000fa927f007947 */ /* 0x000fea000b800000 */
[----:B----4-:R4:W1:Y:S02]  /*82a0*/  SHFL.IDX PT, R0, R11, 0x2, 0x1c1f ;  /* 0x005c1f000b007f89 */ /* 0x01086400000e0000 */
.L_x_1764:
[----:B------:R-:W-:Y:S01]  /*82b0*/  IADD3 R2, R9, 0x40, RZ ;  /* 0x0000004009027810 */ /* 0x000fe20007ffe0ff */
[----:B------:R-:W-:Y:S03]  /*82c0*/  BSSY B0, `(.L_x_1641) ;  /* 0x0000012000007945 */ /* 0x000fe60003800000 */
[----:B------:R-:W-:-:S13]  /*82d0*/  ISETP.GE.AND P0, PT, R2, R34, PT ;  /* 0x000000220200720c */ /* 0x000fda0003f06270 */
[----:B------:R-:W-:Y:S05]  /*82e0*/  @P0 BRA `(.L_x_1642) ;  /* 0x000000f000000947 */ /* 0x000fea0003800000 */
[----:B---3--:R-:W3:Y:S04]  /*82f0*/  LDL R3, [R1+0x28] ;  /* 0x0000280001037983 */ /* 0x008ee80000100800 */
[----:B----4-:R-:W4:Y:S01]  /*8300*/  LDL R12, [R1+0x24] ;  /* 0x00002400010c7983 */ /* 0x010f220000100800 */
[----:B-1----:R-:W-:-:S04]  /*8310*/  LEA R6, P0, R246, R0, 0x1 ;  /* 0x00000000f6067211 */ /* 0x002fc800078008ff */
        /* <DEDUP_REMOVED lines=12> */
.L_x_1642:
[----:B------:R-:W-:Y:S05]  /*83e0*/  BSYNC B0 ;  /* 0x0000000000007941 */ /* 0x000fea0003800000 */
.L_x_1641:
[----:B------:R-:W-:Y:S05]  /*83f0*/  BRA.DIV ~URZ, `(.L_x_1643) ;  /* 0x0000f9927f007947 */ /* 0x000fea000b800000 */
[----:B--2---:R2:W3:Y:S04]  /*8400*/  SHFL.IDX PT, R8, R10, 0x3, 0x1c1f ;  /* 0x007c1f000a087f89 */ /* 0x0044e800000e0000 */
[----:B-1----:R2:W1:Y:S02]  /*8410*/  SHFL.IDX PT, R0, R11, 0x3, 0x1c1f ;  /* 0x007c1f000b007f89 */ /* 0x00246400000e0000 */
.L_x_1765:
[----:B--2---:R-:W2:Y:S04]  /*8420*/  LDL R4, [R1+0x28] ;  /* 0x0000280001047983 */ /* 0x004ea80000100800 */
[----:B----4-:R-:W4:Y:S01]  /*8430*/  LDL R12, [R1+0x24] ;  /* 0x00002400010c7983 */ /* 0x010f220000100800 */
[----:B------:R-:W-:Y:S01]  /*8440*/  IADD3 R2, R9, 0x60, RZ ;  /* 0x0000006009027810 */ /* 0x000fe20007ffe0ff */
[----:B------:R-:W-:Y:S01]  /*8450*/  IMAD.MOV.U32 R57, RZ, RZ, 0x30 ;  /* 0x00000030ff397424 */ /* 0x000fe200078e00ff */
[----:B------:R-:W-:Y:S01]  /*8460*/  SHF.R.S32.HI R56, RZ, 0x1f, R118 ;  /* 0x0000001fff387819 */ /* 0x000fe20000011476 */
[----:B------:R-:W-:Y:S01]  /*8470*/  IMAD.MOV.U32 R128, RZ, RZ, R240 ;  /* 0x000000ffff807224 */ /* 0x000fe200078e00f0 */
[----:B------:R-:W-:Y:S01]  /*8480*/  ISETP.GE.AND P0, PT, R2, R34, PT ;  /* 0x000000220200720c */ /* 0x000fe20003f06270 */
[----:B------:R-:W-:-:S02]  /*8490*/  IMAD R57, R225, -0x30, R57 ;  /* 0xffffffd0e1397824 */ /* 0x000fc400078e0239 */
[----:B------:R-:W-:Y:S02]  /*84a0*/  IMAD R5, R56, c[0x0][0x1e0], RZ ;  /* 0x0000780038057a24 */ /* 0x000fe400078e02ff */
[----:B------:R-:W-:Y:S02]  /*84b0*/  IMAD.IADD R119, R154, 0x1, R57 ;  /* 0x000000019a777824 */ /* 0x000fe400078e0239 */
[----:B------:R-:W-:Y:S02]  /*84c0*/  IMAD R10, R118, c[0x0][0x1e4], R5 ;  /* 0x00007900760a7a24 */ /* 0x000fe400078e0205 */
[----:B------:R-:W-:Y:S01]  /*84d0*/  IMAD.MOV.U32 R129, RZ, RZ, R239 ;  /* 0x000000ffff817224 */ /* 0x000fe200078e00ef */
[----:B---3--:R-:W-:-:S03]  /*84e0*/  IMNMX R11, R119, 0x30, PT ;  /* 0x00000030770b7817 */ /* 0x008fc60003800200 */
[----:B-1----:R-:W-:Y:S01]  /*84f0*/  @!P0 LEA R2, P1, R246, R0, 0x1 ;  /* 0x00000000f6028211 */ /* 0x002fe200078208ff */
[----:B------:R-:W-:-:S03]  /*8500*/  @!P0 IMAD.SHL.U32 R9, R236, 0x2, RZ ;  /* 0x00000002ec098824 */ /* 0x000fc600078e00ff */
[----:B------:R-:W-:Y:S02]  /*8510*/  @!P0 LEA.HI.X R3, R246, R8, R247, 0x1, P1 ;  /* 0x00000008f6038211 */ /* 0x000fe400008f0cf7 */
[----:B------:R-:W-:-:S03]  /*8520*/  @!P0 LEA R6, P1, R245, R0, 0x1 ;  /* 0x00000000f5068211 */ /* 0x000fc600078208ff */
[----:B------:R-:W-:Y:S01]  /*8530*/  @!PT LDS RZ, [RZ] ;  /* 0x00000000fffff984 */ /* 0x000fe20000000800 */
[----:B------:R-:W-:Y:S01]  /*8540*/  @!PT LDS RZ, [RZ] ;  /* 0x00000000fffff984 */ /* 0x000fe20000000800 */
[----:B------:R-:W-:Y:S01]  /*8550*/  @!PT LDS RZ, [RZ] ;  /* 0x00000000fffff984 */ /* 0x000fe20000000800 */
[----:B------:R1:W-:Y:S02]  /*8560*/  @!P0 LDGSTS.E.BYPASS.LTC128B.128 [R9+0x7880], [R2.64], !P2 ;  /* 0x0788000002098fae */ /* 0x0003e4000d101d46 */
[----:B-1----:R-:W-:Y:S01]  /*8570*/  IMAD.WIDE.U32 R2, R118, c[0x0][0x1e0], RZ ;  /* 0x0000780076027a25 */ /* 0x002fe200078e00ff */
[----:B--2---:R-:W-:Y:S02]  /*8580*/  @!P0 LEA.HI.X R7, R245, R8, R4, 0x1, P1 ;  /* 0x00000008f5078211 */ /* 0x004fe400008f0c04 */
[C---:B------:R-:W-:Y:S01]  /*8590*/  @!P0 LEA R4, P1, R248.reuse, R0, 0x1 ;  /* 0x00000000f8048211 */ /* 0x040fe200078208ff */
[----:B------:R-:W-:Y:S02]  /*85a0*/  IMAD.IADD R0, R11, 0x1, -R238 ;  /* 0x000000010b007824 */ /* 0x000fe400078e0aee */
[----:B------:R1:W-:Y:S01]  /*85b0*/  @!P0 LDGSTS.E.BYPASS.LTC128B.128 [R9+0x9880], [R6.64], !P3 ;  /* 0x0988000006098fae */ /* 0x0003e2000d901d46 */
[----:B----4-:R-:W-:Y:S01]  /*85c0*/  @!P0 LEA.HI.X R5, R248, R8, R12, 0x1, P1 ;  /* 0x00000008f8058211 */ /* 0x010fe200008f0c0c */
[----:B------:R-:W-:Y:S01]  /*85d0*/  IMAD.MOV.U32 R8, RZ, RZ, 0x20 ;  /* 0x00000020ff087424 */ /* 0x000fe200078e00ff */
[----:B------:R-:W-:-:S02]  /*85e0*/  ISETP.GE.AND P1, PT, R0, 0x21, PT ;  /* 0x000000210000780c */ /* 0x000fc40003f26270 */
[----:B------:R-:W-:Y:S01]  /*85f0*/  ISETP.GE.AND P2, PT, R0, 0x1, PT ;  /* 0x000000010000780c */ /* 0x000fe20003f46270 */
[----:B------:R2:W-:Y:S01]  /*8600*/  @!P0 LDGSTS.E.BYPASS.LTC128B.128 [R9+0xb880], [R4.64], !P4 ;  /* 0x0b88000004098fae */ /* 0x0005e2000e101d46 */
[----:B------:R-:W-:Y:S01]  /*8610*/  IMAD.IADD R0, R3, 0x1, R10 ;  /* 0x0000000103007824 */ /* 0x000fe200078e020a */
[----:B------:R-:W-:Y:S01]  /*8620*/  ISETP.NE.AND P4, PT, R120, RZ, PT ;  /* 0x000000ff7800720c */ /* 0x000fe20003f85270 */
[----:B------:R-:W-:Y:S01]  /*8630*/  IMAD.WIDE.U32 R2, R2, 0x30, R128 ;  /* 0x0000003002027825 */ /* 0x000fe200078e0080 */
[----:B------:R-:W0:Y:S01]  /*8640*/  LDGDEPBAR ;  /* 0x00000000000079af */ /* 0x000e220000000000 */
[----:B------:R-:W-:Y:S02]  /*8650*/  WARPSYNC 0xffffffff ;  /* 0xffffffff00007948 */ /* 0x000fe40003800000 */
[----:B------:R-:W-:-:S04]  /*8660*/  IMAD R0, R0, 0x30, RZ ;  /* 0x0000003000007824 */ /* 0x000fc800078e02ff */
[----:B------:R-:W-:Y:S02]  /*8670*/  IMAD.IADD R0, R3, 0x1, R0 ;  /* 0x0000000103007824 */ /* 0x000fe400078e0200 */
[----:B-1----:R-:W-:Y:S01]  /*8680*/  IMAD.WIDE.U32 R6, R8, c[0x0][0x1e0], RZ ;  /* 0x0000780008067a25 */ /* 0x002fe200078e00ff */
[----:B------:R-:W-:Y:S04]  /*8690*/  BAR.SYNC.DEFER_BLOCKING 0x0 ;  /* 0x0000000000007b1d */ /* 0x000fe80000010000 */
[----:B------:R-:W-:Y:S01]  /*86a0*/  @P1 IADD3 R3, P0, R2, R6, RZ ;  /* 0x0000000602031210 */ /* 0x000fe20007f1e0ff */
[----:B--2---:R-:W-:Y:S01]  /*86b0*/  IMAD R5, R8, c[0x0][0x1e4], RZ ;  /* 0x0000790008057a24 */ /* 0x004fe200078e02ff */
[----:B------:R-:W-:-:S04]  /*86c0*/  @P2 LEA R4, P3, R2, c[0x0][0x1c8], 0x1 ;  /* 0x0000720002042a11 */ /* 0x000fc800078608ff */
[----:B------:R-:W-:Y:S02]  /*86d0*/  @P1 IADD3.X R6, R0, R7, R5, P0, !PT ;  /* 0x0000000700061210 */ /* 0x000fe400007fe405 */
[----:B------:R-:W-:Y:S01]  /*86e0*/  @P2 LEA.HI.X R5, R2, c[0x0][0x1cc], R0, 0x1, P3 ;  /* 0x0000730002052a11 */ /* 0x000fe200018f0c00 */
[----:B------:R-:W-:Y:S01]  /*86f0*/  @P1 IMAD.SHL.U32 R0, R236, 0x2, RZ ;  /* 0x00000002ec001824 */ /* 0x000fe200078e00ff */
[----:B------:R-:W-:-:S04]  /*8700*/  @P1 LEA R2, P0, R3, c[0x0][0x1c8], 0x1 ;  /* 0x0000720003021a11 */ /* 0x000fc800078008ff */
[----:B------:R-:W-:Y:S01]  /*8710*/  @P1 LEA.HI.X R3, R3, c[0x0][0x1cc], R6, 0x1, P0 ;  /* 0x0000730003031a11 */ /* 0x000fe200000f0c06 */
[----:B------:R-:W-:Y:S01]  /*8720*/  @P2 IMAD.SHL.U32 R6, R236, 0x2, RZ ;  /* 0x00000002ec062824 */ /* 0x000fe200078e00ff */
[----:B------:R-:W-:-:S04]  /*8730*/  ISETP.LT.AND P0, PT, RZ, c[0x0][0x27c], PT ;  /* 0x00009f00ff007a0c */ /* 0x000fc80003f01270 */
        /* <DEDUP_REMOVED lines=13> */
.L_x_1644:
[----:B------:R-:W2:Y:S01]  /*8810*/  LDL R58, [R1+0x4] ;  /* 0x00000400013a7983 */ /* 0x000ea20000100800 */
[----:B-1---5:R-:W-:Y:S01]  /*8820*/  SHF.R.S32.HI R0, RZ, 0x1f, R135 ;  /* 0x0000001fff007819 */ /* 0x022fe20000011487 */
[----:B------:R-:W-:Y:S01]  /*8830*/  ULDC.U8 UR4, c[0x0][0x298] ;  /* 0x0000a60000047ab9 */ /* 0x000fe20000000000 */
[C---:B------:R-:W-:Y:S01]  /*8840*/  IMAD.WIDE.U32 R2, R135.reuse, c[0x0][0x280], RZ ;  /* 0x0000a00087027a25 */ /* 0x040fe200078e00ff */
        /* <DEDUP_REMOVED lines=65> */
[C---:B------:R-:W-:Y:S02]  /*8c60*/  ISETP.GE.AND P1, PT, R121.reuse, c[0x0][0x27c], PT ;  /* 0x00009f0079007a0c */ /* 0x040fe40003f26270 */
        /* <DEDUP_REMOVED lines=31> */
.L_x_1648:
[----:B-12-4-:R-:W-:Y:S05]  /*8e60*/  BSYNC B0 ;  /* 0x0000000000007941 */ /* 0x016fea0003800000 */
.L_x_1647:
        /* <DEDUP_REMOVED lines=120> */
.L_x_1652:
[----:B------:R-:W-:Y:S05]  /*95f0*/  BSYNC B0 ;  /* 0x0000000000007941 */ /* 0x000fea0003800000 */
.L_x_1651:
        /* <DEDUP_REMOVED lines=41> */
.L_x_1654:
[----:B------:R-:W-:Y:S05]  /*9890*/  BSYNC B0 ;  /* 0x0000000000007941 */ /* 0x000fea0003800000 */
.L_x_1653:
        /* <DEDUP_REMOVED lines=41> */
.L_x_1656:
[----:B------:R-:W-:Y:S05]  /*9b30*/  BSYNC B0 ;  /* 0x0000000000007941 */ /* 0x000fea0003800000 */
.L_x_1655:
        /* <DEDUP_REMOVED lines=41> */
.L_x_1658:
[----:B------:R-:W-:Y:S05]  /*9dd0*/  BSYNC B0 ;  /* 0x0000000000007941 */ /* 0x000fea0003800000 */
.L_x_1657:
        /* <DEDUP_REMOVED lines=41> */
.L_x_1660:
[----:B------:R-:W-:Y:S05]  /*a070*/  BSYNC B0 ;  /* 0x0000000000007941 */ /* 0x000fea0003800000 */
.L_x_1659:
        /* <DEDUP_REMOVED lines=40> */
.L_x_1650:
[----:B------:R-:W-:Y:S05]  /*a300*/  BSYNC B1 ;  /* 0x0000000000017941 */ /* 0x000fea0003800000 */
.L_x_1649:
        /* <DEDUP_REMOVED lines=44> */
.L_x_1663:
[----:B------:R-:W-:Y:S05]  /*a5d0*/  BSYNC B0 ;  /* 0x0000000000007941 */ /* 0x000fea0003800000 */
.L_x_1662:
        /* <DEDUP_REMOVED lines=41> */
.L_x_1665:
[----:B------:R-:W-:Y:S05]  /*a870*/  BSYNC B0 ;  /* 0x0000000000007941 */ /* 0x000fea0003800000 */
.L_x_1664:
        /* <DEDUP_REMOVED lines=41> */
.L_x_1667:
[----:B------:R-:W-:Y:S05]  /*ab10*/  BSYNC B0 ;  /* 0x0000000000007941 */ /* 0x000fea0003800000 */
.L_x_1666:
        /* <DEDUP_REMOVED lines=41> */
.L_x_1669:
[----:B------:R-:W-:Y:S05]  /*adb0*/  BSYNC B0 ;  /* 0x0000000000007941 */ /* 0x000fea0003800000 */
.L_x_1668:
        /* <DEDUP_REMOVED lines=41> */
.L_x_1671:
[----:B------:R-:W-:Y:S05]  /*b050*/  BSYNC B0 ;  /* 0x0000000000007941 */ /* 0x000fea0003800000 */
.L_x_1670:
        /* <DEDUP_REMOVED lines=41> */
.L_x_1646:
        /* <DEDUP_REMOVED lines=56> */
.L_x_1673:
[----:B-12-4-:R-:W-:Y:S05]  /*b670*/  BSYNC B0 ;  /* 0x0000000000007941 */ /* 0x016fea0003800000 */
.L_x_1672:
        /* <DEDUP_REMOVED lines=177> */
.L_x_1677:
[----:B------:R-:W-:Y:S05]  /*c190*/  BSYNC B0 ;  /* 0x0000000000007941 */ /* 0x000fea0003800000 */
.L_x_1676:
        /* <DEDUP_REMOVED lines=93> */
.L_x_1679:
[----:B------:R-:W-:Y:S05]  /*c770*/  BSYNC B0 ;  /* 0x0000000000007941 */ /* 0x000fea0003800000 */
.L_x_1678:
        /* <DEDUP_REMOVED lines=92> */
.L_x_1675:
[----:B------:R-:W-:Y:S05]  /*cd40*/  BSYNC B1 ;  /* 0x0000000000017941 */ /* 0x000fea0003800000 */
.L_x_1674:
        /* <DEDUP_REMOVED lines=101> */
.L_x_1681:
[----:B------:R-:W-:Y:S05]  /*d3a0*/  BSYNC B0 ;  /* 0x0000000000007941 */ /* 0x000fea0003800000 */
.L_x_1680:
        /* <DEDUP_REMOVED lines=93> */
.L_x_1683:
[----:B------:R-:W-:Y:S05]  /*d980*/  BSYNC B0 ;  /* 0x0000000000007941 */ /* 0x000fea0003800000 */
.L_x_1682:
        /* <DEDUP_REMOVED lines=92> */
.L_x_1661:
[----:B------:R-:W-:Y:S05]  /*df50*/  BSYNC B2 ;  /* 0x0000000000027941 */ /* 0x000fea0003800000 */
.L_x_1645:
[----:B------:R-:W-:-:S04]  /*df60*/  DEPBAR.LE SB0, 0x0 ;  /* 0x000080000000791a */ /* 0x000fc80000000000 */
[----:B------:R-:W-:Y:S01]  /*df70*/  BAR.SYNC.DEFER_BLOCKING 0x0 ;  /* 0x0000000000007b1d */ /* 0x000fe20000010000 */
[----:B-1----:R-:W-:Y:S01]  /*df80*/  IMAD R0, R56, c[0x0][0x208], RZ ;  /* 0x0000820038007a24 */ /* 0x002fe200078e02ff */
[C---:B------:R-:W-:Y:S01]  /*df90*/  LOP3.LUT P2, RZ, R55.reuse, 0x1, RZ, 0xc0, !PT ;  /* 0x0000000137ff7812 */ /* 0x040fe2000784c0ff */
[C---:B------:R-:W-:Y:S01]  /*dfa0*/  IMAD.WIDE.U32 R2, R118.reuse, c[0x0][0x208], RZ ;  /* 0x0000820076027a25 */ /* 0x040fe200078e00ff */
[----:B------:R-:W-:Y:S02]  /*dfb0*/  LOP3.LUT P3, RZ, R55, 0x2, RZ, 0xc0, !PT ;  /* 0x0000000237ff7812 */ /* 0x000fe4000786c0ff */
[----:B------:R-:W1:Y:S01]  /*dfc0*/  S2R R228, SR_TID.X ;  /* 0x0000000000e47919 */ /* 0x000e620000002100 */
[----:B------:R-:W-:Y:S01]  /*dfd0*/  IMAD R0, R118, c[0x0][0x20c], R0 ;  /* 0x0000830076007a24 */ /* 0x000fe200078e0200 */
[----:B------:R-:W-:Y:S01]  /*dfe0*/  BSSY B0, `(.L_x_1684) ;  /* 0x00000ae000007945 */ /* 0x000fe20003800000 */
[----:B--2---:R-:W-:Y:S02]  /*dff0*/  IMAD.MOV.U32 R4, RZ, RZ, R242 ;  /* 0x000000ffff047224 */ /* 0x004fe400078e00f2 */
[----:B------:R-:W-:-:S02]  /*e000*/  IMAD.IADD R0, R3, 0x1, R0 ;  /* 0x0000000103007824 */ /* 0x000fc400078e0200 */
[----:B------:R-:W-:Y:S02]  /*e010*/  IMAD.MOV.U32 R5, RZ, RZ, R244 ;  /* 0x000000ffff057224 */ /* 0x000fe400078e00f4 */
[----:B------:R-:W-:Y:S01]  /*e020*/  IMAD R3, R0, 0x30, RZ ;  /* 0x0000003000037824 */ /* 0x000fe200078e02ff */
[----:B------:R-:W-:Y:S01]  /*e030*/  IADD3 R0, R57, R154, -R238 ;  /* 0x0000009a39007210 */ /* 0x000fe20007ffe8ee */
[----:B------:R-:W-:-:S04]  /*e040*/  IMAD.WIDE.U32 R4, R2, 0x30, R4 ;  /* 0x0000003002047825 */ /* 0x000fc800078e0004 */
[----:B------:R-:W-:Y:S01]  /*e050*/  IMAD.IADD R3, R5, 0x1, R3 ;  /* 0x0000000105037824 */ /* 0x000fe200078e0203 */
[----:B------:R-:W-:Y:S01]  /*e060*/  LEA R2, P0, R4, c[0x0][0x1f8], 0x1 ;  /* 0x00007e0004027a11 */ /* 0x000fe200078008ff */
[----:B------:R-:W-:Y:S01]  /*e070*/  IMAD.SHL.U32 R202, R236, 0x2, RZ ;  /* 0x00000002ecca7824 */ /* 0x000fe200078e00ff */
[----:B------:R-:W-:Y:S02]  /*e080*/  LDSM.16.M88.4 R8, [R191+0x1000] ;  /* 0x00100000bf08783b */ /* 0x000fe40000000200 */
[----:B------:R-:W-:Y:S02]  /*e090*/  LEA.HI.X R3, R4, c[0x0][0x1fc], R3, 0x1, P0 ;  /* 0x00007f0004037a11 */ /* 0x000fe400000f0c03 */
[----:B------:R-:W-:Y:S01]  /*e0a0*/  ISETP.LT.OR P0, PT, R0, 0x1, !P2 ;  /* 0x000000010000780c */ /* 0x000fe20005701670 */
[----:B------:R-:W2:Y:S01]  /*e0b0*/  LDSM.16.M88.4 R32, [R188] ;  /* 0x00000000bc20783b */ /* 0x000ea20000000200 */
[----:B-1----:R-:W-:-:S03]  /*e0c0*/  ISETP.GT.AND P4, PT, R228, 0x3f, PT ;  /* 0x0000003fe400780c */ /* 0x002fc60003f84270 */
[----:B------:R-:W1:Y:S04]  /*e0d0*/  LDSM.16.M88.4 R28, [R188+0x400] ;  /* 0x00040000bc1c783b */ /* 0x000e680000000200 */
[----:B------:R-:W4:Y:S04]  /*e0e0*/  LDSM.16.M88.4 R24, [R188+0x800] ;  /* 0x00080000bc18783b */ /* 0x000f280000000200 */
[----:B------:R-:W3:Y:S02]  /*e0f0*/  LDSM.16.M88.4 R12, [R191] ;  /* 0x00000000bf0c783b */ /* 0x000ee40000000200 */
[----:B------:R-:W-:Y:S01]  /*e100*/  @!P4 IMAD.MOV.U32 R21, RZ, RZ, c[0x0][0x208] ;  /* 0x00008200ff15c624 */ /* 0x000fe200078e00ff */
[----:B------:R-:W-:Y:S01]  /*e110*/  @!P4 ISETP.LT.OR P2, PT, R0, 0x21, !P2 ;  /* 0x000000210000c80c */ /* 0x000fe20005741670 */
[----:B------:R-:W-:Y:S01]  /*e120*/  LDSM.16.M88.4 R16, [R192] ;  /* 0x00000000c010783b */ /* 0x000fe20000000200 */
[----:B------:R-:W-:-:S03]  /*e130*/  @!P4 IMAD.MOV.U32 R22, RZ, RZ, c[0x0][0x20c] ;  /* 0x00008300ff16c624 */ /* 0x000fc600078e00ff */
[----:B------:R-:W-:Y:S04]  /*e140*/  LDSM.16.M88.4 R4, [R192+0x1000] ;  /* 0x00100000c004783b */ /* 0x000fe80000000200 */
[----:B------:R-:W3:Y:S04]  /*e150*/  LDSM.16.M88.4 R36, [R193] ;  /* 0x00000000c124783b */ /* 0x000ee80000000200 */
[----:B------:R-:W3:Y:S04]  /*e160*/  LDSM.16.M88.4 R40, [R201] ;  /* 0x00000000c928783b */ /* 0x000ee80000000200 */
[----:B------:R-:W3:Y:S04]  /*e170*/  LDSM.16.M88.4 R44, [R200] ;  /* 0x00000000c82c783b */ /* 0x000ee80000000200 */
[----:B------:R-:W-:Y:S01]  /*e180*/  @!PT LDS RZ, [RZ] ;  /* 0x00000000fffff984 */ /* 0x000fe20000000800 */
[----:B------:R-:W-:Y:S01]  /*e190*/  @!PT LDS RZ, [RZ] ;  /* 0x00000000fffff984 */ /* 0x000fe20000000800 */
[----:B------:R-:W-:Y:S01]  /*e1a0*/  @!PT LDS RZ, [RZ] ;  /* 0x00000000fffff984 */ /* 0x000fe20000000800 */
[----:B------:R3:W-:Y:S01]  /*e1b0*/  LDGSTS.E.BYPASS.LTC128B.128 [R202+0x1880], [R2.64], !P0 ;  /* 0x0188000002ca7fae */ /* 0x0007e2000c101d46 */
[----:B------:R-:W-:Y:S01]  /*e1c0*/  ISETP.LT.OR P0, PT, R0, 0x1, !P3 ;  /* 0x000000010000780c */ /* 0x000fe20005f01670 */
[C---:B--2---:R-:W-:Y:S08]  /*e1d0*/  HMMA.16816.F32.BF16 R64, R8.reuse, R32, RZ ;  /* 0x000000200840723c */ /* 0x044ff000000418ff */
[----:B-----5:R-:W-:Y:S04]  /*e1e0*/  HMMA.16816.F32.BF16 R60, R8, R34, RZ ;  /* 0x00000022083c723c */ /* 0x020fe800000418ff */
[----:B------:R2:W-:Y:S01]  /*e1f0*/  LDGSTS.E.BYPASS.LTC128B.128 [R202+0x2480], [R2.64+0x40], !P0 ;  /* 0x0248004002ca7fae */ /* 0x0005e2000c101d46 */
[----:B------:R-:W-:-:S04]  /*e200*/  @!P4 LEA R20, P0, R21, R2, 0x6 ;  /* 0x000000021514c211 */ /* 0x000fc800078030ff */
[----:B------:R-:W-:Y:S01]  /*e210*/  @!P4 LEA.HI.X R21, R21, R3, R22, 0x6, P0 ;  /* 0x000000031515c211 */ /* 0x000fe200000f3416 */
[----:B-1----:R-:W-:Y:S01]  /*e220*/  HMMA.16816.F32.BF16 R56, R8, R28, RZ ;  /* 0x0000001c0838723c */ /* 0x002fe200000418ff */
[----:B------:R-:W-:-:S04]  /*e230*/  LOP3.LUT P0, RZ, R55, 0x4, RZ, 0xc0, !PT ;  /* 0x0000000437ff7812 */ /* 0x000fc8000780c0ff */
[C---:B------:R-:W-:Y:S02]  /*e240*/  ISETP.LT.OR P1, PT, R0.reuse, 0x1, !P0 ;  /* 0x000000010000780c */ /* 0x040fe40004721670 */
[C---:B------:R-:W-:Y:S01]  /*e250*/  @!P4 ISETP.LT.OR P0, PT, R0.reuse, 0x21, !P0 ;  /* 0x000000210000c80c */ /* 0x040fe20004701670 */
[C---:B------:R-:W-:Y:S08]  /*e260*/  HMMA.16816.F32.BF16 R52, R8.reuse, R30, RZ ;  /* 0x0000001e0834723c */ /* 0x040ff000000418ff */
[----:B----4-:R-:W-:Y:S02]  /*e270*/  HMMA.16816.F32.BF16 R48, R8, R24, RZ ;  /* 0x000000180830723c */ /* 0x010fe400000418ff */
[----:B------:R2:W-:Y:S01]  /*e280*/  LDGSTS.E.BYPASS.LTC128B.128 [R202+0x3080], [R2.64+0x80], !P1 ;  /* 0x0308008002ca7fae */ /* 0x0005e2000c901d46 */
[----:B------:R-:W-:-:S03]  /*e290*/  @!P4 ISETP.LT.OR P1, PT, R0, 0x21, !P3 ;  /* 0x000000210000c80c */ /* 0x000fc60005f21670 */
[----:B------:R1:W-:Y:S02]  /*e2a0*/  @!P4 LDGSTS.E.BYPASS.LTC128B.128 [R202+0x2080], [R20.64], !P2 ;  /* 0x0208000014cacfae */ /* 0x0003e4000d101d46 */
[----:B------:R-:W-:Y:S08]  /*e2b0*/  HMMA.16816.F32.BF16 R8, R8, R26, RZ ;  /* 0x0000001a0808723c */ /* 0x000ff000000418ff */
[----:B---3--:R-:W-:Y:S01]  /*e2c0*/  HMMA.16816.F32.BF16 R68, R12, R32, RZ ;  /* 0x000000200c44723c */ /* 0x008fe200000418ff */
[----:B------:R1:W-:Y:S04]  /*e2d0*/  @!P4 LDGSTS.E.BYPASS.LTC128B.128 [R202+0x2c80], [R20.64+0x40], !P1 ;  /* 0x02c8004014cacfae */ /* 0x0003e8000c901d46 */
[----:B------:R1:W-:Y:S01]  /*e2e0*/  @!P4 LDGSTS.E.BYPASS.LTC128B.128 [R202+0x3880], [R20.64+0x80], !P0 ;  /* 0x0388008014cacfae */ /* 0x0003e2000c101d46 */
[----:B------:R-:W-:-:S02]  /*e2f0*/  ISETP.GT.AND P0, PT, R118, R250, PT ;  /* 0x000000fa7600720c */ /* 0x000fc40003f04270 */
[C---:B------:R-:W-:Y:S01]  /*e300*/  HMMA.16816.F32.BF16 R72, R12.reuse, R34, RZ ;  /* 0x000000220c48723c */ /* 0x040fe200000418ff */
[----:B------:R-:W-:Y:S04]  /*e310*/  LDSM.16.M88.4 R32, [R188+0xc00] ;  /* 0x000c0000bc20783b */ /* 0x000fe80000000200 */
[----:B------:R-:W0:Y:S03]  /*e320*/  LDGDEPBAR ;  /* 0x00000000000079af */ /* 0x000e260000000000 */
[C---:B------:R-:W-:Y:S08]  /*e330*/  HMMA.16816.F32.BF16 R80, R12.reuse, R28, RZ ;  /* 0x0000001c0c50723c */ /* 0x040ff000000418ff */
[C---:B------:R-:W-:Y:S01]  /*e340*/  HMMA.16816.F32.BF16 R84, R12.reuse, R30, RZ ;  /* 0x0000001e0c54723c */ /* 0x040fe200000418ff */
[----:B------:R-:W-:Y:S07]  /*e350*/  LDSM.16.M88.4 R28, [R188+0x1000] ;  /* 0x00100000bc1c783b */ /* 0x000fee0000000200 */
[C---:B------:R-:W-:Y:S01]  /*e360*/  HMMA.16816.F32.BF16 R88, R12.reuse, R24, RZ ;  /* 0x000000180c58723c */ /* 0x040fe200000418ff */
[----:B-1----:R-:W-:Y:S07]  /*e370*/  LDSM.16.M88.4 R20, [R192+0x3000] ;  /* 0x00300000c014783b */ /* 0x002fee0000000200 */
[----:B------:R-:W-:Y:S01]  /*e380*/  HMMA.16816.F32.BF16 R24, R12, R26, RZ ;  /* 0x0000001a0c18723c */ /* 0x000fe200000418ff */
[----:B------:R-:W-:Y:S07]  /*e390*/  LDSM.16.M88.4 R12, [R188+0x1400] ;  /* 0x00140000bc0c783b */ /* 0x000fee0000000200 */
[C---:B------:R-:W-:Y:S08]  /*e3a0*/  HMMA.16816.F32.BF16 R108, R4.reuse, R36, R64 ;  /* 0x00000024046c723c */ /* 0x040ff00000041840 */
[C---:B------:R-:W-:Y:S08]  /*e3b0*/  HMMA.16816.F32.BF16 R104, R4.reuse, R38, R60 ;  /* 0x000000260468723c */ /* 0x040ff0000004183c */
[C---:B------:R-:W-:Y:S01]  /*e3c0*/  HMMA.16816.F32.BF16 R100, R4.reuse, R40, R56 ;  /* 0x000000280464723c */ /* 0x040fe20000041838 */
[----:B------:R-:W-:Y:S07]  /*e3d0*/  LDSM.16.M88.4 R56, [R197] ;  /* 0x00000000c538783b */ /* 0x000fee0000000200 */
[C---:B------:R-:W-:Y:S01]  /*e3e0*/  HMMA.16816.F32.BF16 R96, R4.reuse, R42, R52 ;  /* 0x0000002a0460723c */ /* 0x040fe20000041834 */
[----:B------:R-:W-:Y:S07]  /*e3f0*/  LDSM.16.M88.4 R52, [R199] ;  /* 0x00000000c734783b */ /* 0x000fee0000000200 */
[C---:B------:R-:W-:Y:S01]  /*e400*/  HMMA.16816.F32.BF16 R92, R4.reuse, R44, R48 ;  /* 0x0000002c045c723c */ /* 0x040fe20000041830 */
[----:B------:R-:W-:Y:S07]  /*e410*/  LDSM.16.M88.4 R48, [R198] ;  /* 0x00000000c630783b */ /* 0x000fee0000000200 */
[----:B------:R-:W-:Y:S01]  /*e420*/  HMMA.16816.F32.BF16 R76, R4, R46, R8 ;  /* 0x0000002e044c723c */ /* 0x000fe20000041808 */
[----:B------:R-:W1:Y:S04]  /*e430*/  LDSM.16.M88.4 R4, [R191+0x3000] ;  /* 0x00300000bf04783b */ /* 0x000e680000000200 */
[----:B------:R-:W3:Y:S03]  /*e440*/  LDSM.16.M88.4 R8, [R191+0x2000] ;  /* 0x00200000bf08783b */ /* 0x000ee60000000200 */
[C---:B------:R-:W-:Y:S08]  /*e450*/  HMMA.16816.F32.BF16 R68, R16.reuse, R36, R68 ;  /* 0x000000241044723c */ /* 0x040ff00000041844 */
[C---:B------:R-:W-:Y:S08]  /*e460*/  HMMA.16816.F32.BF16 R64, R16.reuse, R38, R72 ;  /* 0x000000261040723c */ /* 0x040ff00000041848 */
[C---:B------:R-:W-:Y:S08]  /*e470*/  HMMA.16816.F32.BF16 R60, R16.reuse, R40, R80 ;  /* 0x00000028103c723c */ /* 0x040ff00000041850 */
[C---:B------:R-:W-:Y:S08]  /*e480*/  HMMA.16816.F32.BF16 R40, R16.reuse, R42, R84 ;  /* 0x0000002a1028723c */ /* 0x040ff00000041854 */
[C---:B------:R-:W-:Y:S08]  /*e490*/  HMMA.16816.F32.BF16 R36, R16.reuse, R44, R88 ;  /* 0x0000002c1024723c */ /* 0x040ff00000041858 */
[----:B------:R-:W-:Y:S01]  /*e4a0*/  HMMA.16816.F32.BF16 R16, R16, R46, R24 ;  /* 0x0000002e1010723c */ /* 0x000fe20000041818 */
[----:B------:R-:W4:Y:S04]  /*e4b0*/  LDSM.16.M88.4 R24, [R192+0x2000] ;  /* 0x00200000c018783b */ /* 0x000f280000000200 */
[----:B------:R-:W-:Y:S03]  /*e4c0*/  LDSM.16.M88.4 R44, [R188+0x1800] ;  /* 0x00180000bc2c783b */ /* 0x000fe60000000200 */
[C---:B-1----:R-:W-:Y:S08]  /*e4d0*/  HMMA.16816.F32.BF16 R72, R4.reuse, R32, R108 ;  /* 0x000000200448723c */ /* 0x042ff0000004186c */
[C---:B------:R-:W-:Y:S08]  /*e4e0*/  HMMA.16816.F32.BF16 R104, R4.reuse, R34, R104 ;  /* 0x000000220468723c */ /* 0x040ff00000041868 */
[C---:B------:R-:W-:Y:S08]  /*e4f0*/  HMMA.16816.F32.BF16 R100, R4.reuse, R28, R100 ;  /* 0x0000001c0464723c */ /* 0x040ff00000041864 */
[----:B------:R-:W-:Y:S08]  /*e500*/  HMMA.16816.F32.BF16 R96, R4, R30, R96 ;  /* 0x0000001e0460723c */ /* 0x000ff00000041860 */
[C---:B---3--:R-:W-:Y:S08]  /*e510*/  HMMA.16816.F32.BF16 R68, R8.reuse, R32, R68 ;  /* 0x000000200844723c */ /* 0x048ff00000041844 */
[----:B------:R-:W-:Y:S08]  /*e520*/  HMMA.16816.F32.BF16 R64, R8, R34, R64 ;  /* 0x000000220840723c */ /* 0x000ff00000041840 */
[C---:B------:R-:W-:Y:S08]  /*e530*/  HMMA.16816.F32.BF16 R92, R4.reuse, R12, R92 ;  /* 0x0000000c045c723c */ /* 0x040ff0000004185c */
[----:B------:R-:W-:Y:S08]  /*e540*/  HMMA.16816.F32.BF16 R76, R4, R14, R76 ;  /* 0x0000000e044c723c */ /* 0x000ff0000004184c */
[C---:B------:R-:W-:Y:S08]  /*e550*/  HMMA.16816.F32.BF16 R32, R8.reuse, R28, R60 ;  /* 0x0000001c0820723c */ /* 0x040ff0000004183c */
[C---:B------:R-:W-:Y:S01]  /*e560*/  HMMA.16816.F32.BF16 R28, R8.reuse, R30, R40 ;  /* 0x0000001e081c723c */ /* 0x040fe20000041828 */
[----:B------:R-:W-:Y:S07]  /*e570*/  LDSM.16.M88.4 R40, [R188+0x1c00] ;  /* 0x001c0000bc28783b */ /* 0x000fee0000000200 */
[C---:B------:R-:W-:Y:S01]  /*e580*/  HMMA.16816.F32.BF16 R4, R8.reuse, R12, R36 ;  /* 0x0000000c0804723c */ /* 0x040fe20000041824 */
[----:B------:R-:W-:Y:S07]  /*e590*/  LDSM.16.M88.4 R36, [R188+0x2000] ;  /* 0x00200000bc24783b */ /* 0x000fee0000000200 */
        /* <DEDUP_REMOVED lines=9> */
[----:B------:R-:W-:Y:S07]  /*e630*/  LDSM.16.M88.4 R20, [R194] ;  /* 0x00000000c214783b */ /* 0x000fee0000000200 */
[C---:B----4-:R-:W-:Y:S08]  /*e640*/  HMMA.16816.F32.BF16 R96, R24.reuse, R52, R68 ;  /* 0x000000341860723c */ /* 0x050ff00000041844 */
[C---:B------:R-:W-:Y:S01]  /*e650*/  HMMA.16816.F32.BF16 R88, R24.reuse, R48, R32 ;  /* 0x000000301858723c */ /* 0x040fe20000041820 */
[----:B------:R-:W-:Y:S07]  /*e660*/  LDSM.16.M88.4 R32, [R196] ;  /* 0x00000000c420783b */ /* 0x000fee0000000200 */
[C---:B------:R-:W-:Y:S08]  /*e670*/  HMMA.16816.F32.BF16 R92, R24.reuse, R54, R64 ;  /* 0x00000036185c723c */ /* 0x040ff00000041840 */
[C---:B------:R-:W-:Y:S01]  /*e680*/  HMMA.16816.F32.BF16 R84, R24.reuse, R50, R28 ;  /* 0x000000321854723c */ /* 0x040fe2000004181c */
[----:B------:R-:W-:Y:S07]  /*e690*/  LDSM.16.M88.4 R28, [R195] ;  /* 0x00000000c31c783b */ /* 0x000fee0000000200 */
[C---:B------:R-:W-:Y:S01]  /*e6a0*/  HMMA.16816.F32.BF16 R80, R24.reuse, R56, R4 ;  /* 0x000000381850723c */ /* 0x040fe20000041804 */
[----:B------:R-:W4:Y:S07]  /*e6b0*/  LDSM.16.M88.4 R4, [R192+0x5000] ;  /* 0x00500000c004783b */ /* 0x000f2e0000000200 */
[----:B------:R-:W-:Y:S01]  /*e6c0*/  HMMA.16816.F32.BF16 R76, R24, R58, R8 ;  /* 0x0000003a184c723c */ /* 0x000fe20000041808 */
[----:B------:R-:W2:Y:S01]  /*e6d0*/  LDSM.16.M88.4 R8, [R192+0x4000] ;  /* 0x00400000c008783b */ /* 0x000ea20000000200 */
[----:B------:R-:W-:-:S06]  /*e6e0*/  DEPBAR.LE SB0, 0x0 ;  /* 0x000080000000791a */ /* 0x000fcc0000000000 */
[C---:B-1----:R-:W-:Y:S08]  /*e6f0*/  HMMA.16816.F32.BF16 R72, R12.reuse, R44, R60 ;  /* 0x0000002c0c48723c */ /* 0x042ff0000004183c */
[C---:B------:R-:W-:Y:S08]  /*e700*/  HMMA.16816.F32.BF16 R68, R12.reuse, R46, R124 ;  /* 0x0000002e0c44723c */ /* 0x040ff0000004187c */
[C---:B------:R-:W-:Y:S08]  /*e710*/  HMMA.16816.F32.BF16 R64, R12.reuse, R40, R112 ;  /* 0x000000280c40723c */ /* 0x040ff00000041870 */
[C---:B------:R-:W-:Y:S08]  /*e720*/  HMMA.16816.F32.BF16 R60, R12.reuse, R42, R108 ;  /* 0x0000002a0c3c723c */ /* 0x040ff0000004186c */
[C---:B------:R-:W-:Y:S08]  /*e730*/  HMMA.16816.F32.BF16 R56, R12.reuse, R36, R104 ;  /* 0x000000240c38723c */ /* 0x040ff00000041868 */
[----:B------:R-:W-:Y:S08]  /*e740*/  HMMA.16816.F32.BF16 R52, R12, R38, R100 ;  /* 0x000000260c34723c */ /* 0x000ff00000041864 */
[C---:B---3--:R-:W-:Y:S08]  /*e750*/  HMMA.16816.F32.BF16 R48, R16.reuse, R44, R96 ;  /* 0x0000002c1030723c */ /* 0x048ff00000041860 */
[C---:B------:R-:W-:Y:S08]  /*e760*/  HMMA.16816.F32.BF16 R24, R16.reuse, R40, R88 ;  /* 0x000000281018723c */ /* 0x040ff00000041858 */
[C---:B------:R-:W-:Y:S08]  /*e770*/  HMMA.16816.F32.BF16 R44, R16.reuse, R46, R92 ;  /* 0x0000002e102c723c */ /* 0x040ff0000004185c */
[C---:B------:R-:W-:Y:S08]  /*e780*/  HMMA.16816.F32.BF16 R40, R16.reuse, R42, R84 ;  /* 0x0000002a1028723c */ /* 0x040ff00000041854 */
[C---:B------:R-:W-:Y:S08]  /*e790*/  HMMA.16816.F32.BF16 R12, R16.reuse, R36, R80 ;  /* 0x00000024100c723c */ /* 0x040ff00000041850 */
[----:B------:R-:W-:Y:S08]  /*e7a0*/  HMMA.16816.F32.BF16 R16, R16, R38, R76 ;  /* 0x000000261010723c */ /* 0x000ff0000004184c */
[C---:B----4-:R-:W-:Y:S08]  /*e7b0*/  HMMA.16816.F32.BF16 R76, R4.reuse, R20, R56 ;  /* 0x00000014044c723c */ /* 0x050ff00000041838 */
[----:B------:R-:W-:Y:S08]  /*e7c0*/  HMMA.16816.F32.BF16 R108, R4, R22, R52 ;  /* 0x00000016046c723c */ /* 0x000ff00000041834 */
[C---:B--2---:R-:W-:Y:S08]  /*e7d0*/  HMMA.16816.F32.BF16 R52, R8.reuse, R28, R24 ;  /* 0x0000001c0834723c */ /* 0x044ff00000041818 */
        /* <DEDUP_REMOVED lines=8> */
[----:B------:R-:W-:Y:S01]  /*e860*/  HMMA.16816.F32.BF16 R24, R8, R22, R16 ;  /* 0x000000160818723c */ /* 0x000fe20000041810 */
[----:B------:R-:W-:Y:S06]  /*e870*/  BAR.SYNC.DEFER_BLOCKING 0x0 ;  /* 0x0000000000007b1d */ /* 0x000fec0000010000 */
[----:B------:R-:W-:Y:S01]  /*e880*/  @!UPT UIADD3 URZ, URZ, URZ, URZ ;  /* 0x0000003f3f3ff290 */ /* 0x000fe2000fffe03f */
[----:B------:R-:W-:Y:S11]  /*e890*/  @!P0 BRA `(.L_x_1685) ;  /* 0x0000022000008947 */ /* 0x000ff60003800000 */
[----:B------:R-:W-:Y:S02]  /*e8a0*/  IADD3 R3, -R238, 0x30, RZ ;  /* 0x00000030ee037810 */ /* 0x000fe40007ffe1ff */
[----:B------:R-:W-:-:S02]  /*e8b0*/  IADD3 R0, R225, -0x2, RZ ;  /* 0xfffffffee1007810 */ /* 0x000fc40007ffe0ff */
[C---:B------:R-:W-:Y:S02]  /*e8c0*/  ISETP.GE.AND P0, PT, R3.reuse, 0x21, PT ;  /* 0x000000210300780c */ /* 0x040fe40003f06270 */
        /* <DEDUP_REMOVED lines=31> */
.L_x_1685:
[----:B------:R-:W-:Y:S05]  /*eac0*/  BSYNC B0 ;  /* 0x0000000000007941 */ /* 0x000fea0003800000 */
.L_x_1684:
[----:B------:R-:W-:Y:S01]  /*ead0*/  IMAD.IADD R0, R119, 0x1, -R252 ;  /* 0x0000000177007824 */ /* 0x000fe200078e0afc */
[----:B------:R-:W0:Y:S04]  /*eae0*/  LDGDEPBAR ;  /* 0x00000000000079af */ /* 0x000e280000000000 */
[----:B------:R-:W-:-:S02]  /*eaf0*/  ISETP.GT.AND P1, PT, R0, RZ, PT ;  /* 0x000000ff0000720c */ /* 0x000fc40003f24270 */
[C---:B------:R-:W-:Y:S02]  /*eb00*/  ISETP.GT.AND P0, PT, R0.reuse, 0x1, PT ;  /* 0x000000010000780c */ /* 0x040fe40003f04270 */
[----:B------:R-:W-:Y:S02]  /*eb10*/  ISETP.GT.AND P2, PT, R0, 0x8, PT ;  /* 0x000000080000780c */ /* 0x000fe40003f44270 */
[----:B-1----:R-:W-:Y:S02]  /*eb20*/  FSEL R5, R48, -INF , P1 ;  /* 0xff80000030057808 */ /* 0x002fe40000800000 */
[----:B------:R-:W-:Y:S02]  /*eb30*/  FSEL R6, R49, -INF , P0 ;  /* 0xff80000031067808 */ /* 0x000fe40000000000 */
[----:B------:R-:W-:Y:S02]  /*eb40*/  FSEL R37, R75, -INF , P0 ;  /* 0xff8000004b257808 */ /* 0x000fe40000000000 */
[----:B------:R-:W-:-:S02]  /*eb50*/  FSEL R28, R73, -INF , P0 ;  /* 0xff800000491c7808 */ /* 0x000fc40000000000 */
[----:B------:R-:W-:Y:S02]  /*eb60*/  FSEL R21, R51, -INF , P0 ;  /* 0xff80000033157808 */ /* 0x000fe40000000000 */
[----:B------:R-:W-:Y:S02]  /*eb70*/  ISETP.GT.AND P0, PT, R0, 0x9, PT ;  /* 0x000000090000780c */ /* 0x000fe40003f04270 */
[----:B------:R-:W-:Y:S02]  /*eb80*/  FSEL R7, R44, -INF , P2 ;  /* 0xff8000002c077808 */ /* 0x000fe40001000000 */
[----:B------:R-:W-:Y:S02]  /*eb90*/  FMNMX.FTZ R2, R5, R6, !PT ;  /* 0x0000000605027209 */ /* 0x000fe40007810000 */
[----:B------:R-:W-:Y:S02]  /*eba0*/  ISETP.GT.AND P4, PT, R0, 0x10, PT ;  /* 0x000000100000780c */ /* 0x000fe40003f84270 */
[----:B------:R-:W-:-:S02]  /*ebb0*/  FSEL R8, R45, -INF , P0 ;  /* 0xff8000002d087808 */ /* 0x000fc40000000000 */
[----:B------:R-:W-:Y:S02]  /*ebc0*/  FMNMX.FTZ R2, R7, R2, !PT ;  /* 0x0000000207027209 */ /* 0x000fe40007810000 */
        /* <DEDUP_REMOVED lines=12> */
[----:B------:R-:W-:Y:S02]  /*ec90*/  FSEL R36, R70, -INF , P2 ;  /* 0xff80000046247808 */ /* 0x000fe40001000000 */
[----:B------:R-:W-:Y:S02]  /*eca0*/  FSEL R29, R68, -INF , P2 ;  /* 0xff800000441d7808 */ /* 0x000fe40001000000 */
[----:B------:R-:W-:Y:S02]  /*ecb0*/  FSEL R19, R46, -INF , P2 ;  /* 0xff8000002e137808 */ /* 0x000fe40001000000 */
[----:B------:R-:W-:Y:S02]  /*ecc0*/  ISETP.GT.AND P2, PT, R0, 0x21, PT ;  /* 0x000000210000780c */ /* 0x000fe40003f44270 */
[----:B------:R-:W-:-:S02]  /*ecd0*/  FSEL R135, R40, -INF , P3 ;  /* 0xff80000028877808 */ /* 0x000fc40001800000 */
[----:B------:R-:W-:Y:S02]  /*ece0*/  FMNMX.FTZ R2, R13, R2, !PT ;  /* 0x000000020d027209 */ /* 0x000fe40007810000 */
[----:B------:R-:W-:Y:S02]  /*ecf0*/  FSEL R35, R74, -INF , P1 ;  /* 0xff8000004a237808 */ /* 0x000fe40000800000 */
[----:B------:R-:W-:Y:S02]  /*ed00*/  FSEL R23, R72, -INF , P1 ;  /* 0xff80000048177808 */ /* 0x000fe40000800000 */
[----:B------:R-:W-:Y:S02]  /*ed10*/  FSEL R17, R50, -INF , P1 ;  /* 0xff80000032117808 */ /* 0x000fe40000800000 */
[----:B------:R-:W-:Y:S01]  /*ed20*/  ISETP.GT.AND P1, PT, R0, 0x28, PT ;  /* 0x000000280000780c */ /* 0x000fe20003f24270 */
[----:B------:R-:W-:Y:S01]  /*ed30*/  LDSM.16.MT88.4 R48, [R190+0x400] ;  /* 0x00040000be30783b */ /* 0x000fe20000004200 */
[----:B------:R-:W-:-:S02]  /*ed40*/  FSEL R134, R41, -INF , P2 ;  /* 0xff80000029867808 */ /* 0x000fc40001000000 */
[----:B------:R-:W-:Y:S02]  /*ed50*/  FMNMX.FTZ R2, R135, R2, !PT ;  /* 0x0000000287027209 */ /* 0x000fe40007810000 */
[----:B------:R-:W-:Y:S02]  /*ed60*/  FSEL R34, R71, -INF , P0 ;  /* 0xff80000047227808 */ /* 0x000fe40000000000 */
[----:B------:R-:W-:Y:S02]  /*ed70*/  FSEL R30, R69, -INF , P0 ;  /* 0xff800000451e7808 */ /* 0x000fe40000000000 */
[----:B------:R-:W-:Y:S01]  /*ed80*/  FSEL R18, R47, -INF , P0 ;  /* 0xff8000002f127808 */ /* 0x000fe20000000000 */
[----:B------:R-:W-:Y:S01]  /*ed90*/  LDSM.16.MT88.4 R68, [R189+0x1000] ;  /* 0x00100000bd44783b */ /* 0x000fe20000004200 */
[----:B------:R-:W-:Y:S02]  /*eda0*/  ISETP.GT.AND P0, PT, R0, 0x29, PT ;  /* 0x000000290000780c */ /* 0x000fe40003f04270 */
[----:B------:R-:W-:Y:S01]  /*edb0*/  FSEL R133, R24, -INF , P1 ;  /* 0xff80000018857808 */ /* 0x000fe20000800000 */
[----:B------:R-:W-:Y:S01]  /*edc0*/  LDSM.16.MT88.4 R44, [R189] ;  /* 0x00000000bd2c783b */ /* 0x000fe20000004200 */
[----:B------:R-:W-:-:S02]  /*edd0*/  FMNMX.FTZ R2, R134, R2, !PT ;  /* 0x0000000286027209 */ /* 0x000fc40007810000 */
[----:B------:R-:W-:Y:S02]  /*ede0*/  FSEL R132, R25, -INF , P0 ;  /* 0xff80000019847808 */ /* 0x000fe40000000000 */
[----:B------:R-:W-:Y:S02]  /*edf0*/  FMNMX.FTZ R2, R133, R2, !PT ;  /* 0x0000000285027209 */ /* 0x000fe40007810000 */
[----:B------:R-:W-:Y:S02]  /*ee00*/  FSEL R38, R66, -INF , P4 ;  /* 0xff80000042267808 */ /* 0x000fe40002000000 */
[----:B------:R-:W-:Y:S02]  /*ee10*/  FMNMX.FTZ R2, R132, R2, !PT ;  /* 0x0000000284027209 */ /* 0x000fe40007810000 */
[----:B------:R-:W-:Y:S02]  /*ee20*/  FSEL R31, R64, -INF , P4 ;  /* 0xff800000401f7808 */ /* 0x000fe40002000000 */
[----:B------:R-:W-:Y:S01]  /*ee30*/  FSEL R16, R54, -INF , P4 ;  /* 0xff80000036107808 */ /* 0x000fe20002000000 */
[----:B------:R-:W1:Y:S01]  /*ee40*/  SHFL.BFLY PT, R3, R2, 0x2, 0x1f ;  /* 0x0c401f0002037f89 */ /* 0x000e6200000e0000 */
[----:B------:R-:W-:-:S02]  /*ee50*/  FSEL R14, R58, -INF , P6 ;  /* 0xff8000003a0e7808 */ /* 0x000fc40003000000 */
[----:B------:R-:W-:Y:S02]  /*ee60*/  FSEL R15, R59, -INF , P5 ;  /* 0xff8000003b0f7808 */ /* 0x000fe40002800000 */
[----:B------:R-:W-:Y:S01]  /*ee70*/  FSEL R131, R42, -INF , P3 ;  /* 0xff8000002a837808 */ /* 0x000fe20001800000 */
[----:B------:R-:W-:Y:S01]  /*ee80*/  LDSM.16.MT88.4 R56, [R189+0x400] ;  /* 0x00040000bd38783b */ /* 0x000fe20000004200 */
[----:B------:R-:W-:Y:S02]  /*ee90*/  FSEL R130, R43, -INF , P2 ;  /* 0xff8000002b827808 */ /* 0x000fe40001000000 */
[----:B------:R-:W-:Y:S01]  /*eea0*/  FSEL R129, R26, -INF , P1 ;  /* 0xff8000001a817808 */ /* 0x000fe20000800000 */
[----:B------:R-:W-:Y:S01]  /*eeb0*/  LDSM.16.MT88.4 R40, [R190] ;  /* 0x00000000be28783b */ /* 0x000fe20000004200 */
[----:B------:R-:W-:Y:S02]  /*eec0*/  FSEL R128, R27, -INF , P0 ;  /* 0xff8000001b807808 */ /* 0x000fe40000000000 */
[----:B------:R-:W-:Y:S01]  /*eed0*/  FSEL R33, R60, -INF , P6 ;  /* 0xff8000003c217808 */ /* 0x000fe20003000000 */
[----:B------:R-:W-:Y:S01]  /*eee0*/  LDSM.16.MT88.4 R24, [R189+0xc00] ;  /* 0x000c0000bd18783b */ /* 0x000fe20000004200 */
[----:B------:R-:W-:-:S02]  /*eef0*/  FSEL R32, R61, -INF , P5 ;  /* 0xff8000003d207808 */ /* 0x000fc40002800000 */
[----:B------:R-:W-:Y:S02]  /*ef00*/  FSEL R125, R76, -INF , P3 ;  /* 0xff8000004c7d7808 */ /* 0x000fe40001800000 */
[----:B------:R-:W-:Y:S02]  /*ef10*/  FSEL R127, R77, -INF , P2 ;  /* 0xff8000004d7f7808 */ /* 0x000fe40001000000 */
[----:B------:R-:W-:Y:S02]  /*ef20*/  FSEL R126, R108, -INF , P1 ;  /* 0xff8000006c7e7808 */ /* 0x000fe40000800000 */
[----:B------:R-:W-:Y:S02]  /*ef30*/  FSEL R124, R109, -INF , P0 ;  /* 0xff8000006d7c7808 */ /* 0x000fe40000000000 */
[----:B-1----:R-:W-:Y:S02]  /*ef40*/  FMNMX.FTZ R2, R2, R3, !PT ;  /* 0x0000000302027209 */ /* 0x002fe40007810000 */
[----:B------:R-:W-:-:S02]  /*ef50*/  FSEL R109, R78, -INF , P3 ;  /* 0xff8000004e6d7808 */ /* 0x000fc40001800000 */
[----:B------:R-:W-:Y:S01]  /*ef60*/  FSEL R108, R79, -INF , P2 ;  /* 0xff8000004f6c7808 */ /* 0x000fe20001000000 */
[----:B------:R-:W1:Y:S01]  /*ef70*/  SHFL.BFLY PT, R3, R2, 0x1, 0x1f ;  /* 0x0c201f0002037f89 */ /* 0x000e6200000e0000 */
[----:B------:R-:W-:Y:S02]  /*ef80*/  FSEL R110, R110, -INF , P1 ;  /* 0xff8000006e6e7808 */ /* 0x000fe40000800000 */
[----:B------:R-:W-:Y:S02]  /*ef90*/  FSEL R111, R111, -INF , P0 ;  /* 0xff8000006f6f7808 */ /* 0x000fe40000000000 */
        /* <DEDUP_REMOVED lines=11> */
[----:B------:R-:W-:Y:S01]  /*f050*/  FMNMX.FTZ R2, R23, R28, !PT ;  /* 0x0000001c17027209 */ /* 0x000fe20007810000 */
[----:B------:R-:W-:Y:S01]  /*f060*/  LDSM.16.MT88.4 R52, [R189+0x1800] ;  /* 0x00180000bd34783b */ /* 0x000fe20000004200 */
[----:B------:R-:W-:-:S02]  /*f070*/  FMNMX.FTZ R0, R18, R0, !PT ;  /* 0x0000000012007209 */ /* 0x000fc40007810000 */
[----:B------:R-:W-:Y:S02]  /*f080*/  FMNMX.FTZ R2, R29, R2, !PT ;  /* 0x000000021d027209 */ /* 0x000fe40007810000 */
[----:B------:R-:W-:Y:S01]  /*f090*/  FMNMX.FTZ R0, R16, R0, !PT ;  /* 0x0000000010007209 */ /* 0x000fe20007810000 */
[----:B------:R-:W-:Y:S01]  /*f0a0*/  MUFU.EX2 R214, R5 ;  /* 0x0000000500d67308 */ /* 0x000fe20000000800 */
[----:B------:R-:W-:Y:S02]  /*f0b0*/  FMNMX.FTZ R2, R30, R2, !PT ;  /* 0x000000021e027209 */ /* 0x000fe40007810000 */
[----:B------:R-:W-:Y:S02]  /*f0c0*/  FMNMX.FTZ R0, R12, R0, !PT ;  /* 0x000000000c007209 */ /* 0x000fe40007810000 */
[----:B------:R-:W-:Y:S02]  /*f0d0*/  FSEL R22, R65, -INF , P4 ;  /* 0xff80000041167808 */ /* 0x000fe40002000000 */
[----:B------:R-:W-:Y:S01]  /*f0e0*/  FMNMX.FTZ R0, R14, R0, !PT ;  /* 0x000000000e007209 */ /* 0x000fe20007810000 */
[----:B-1----:R-:W-:Y:S01]  /*f0f0*/  FFMA.FTZ R3, R6, c[0x0][0x2d0], -R20 ;  /* 0x0000b40006037a23 */ /* 0x002fe20000010814 */
[----:B------:R-:W-:-:S02]  /*f100*/  FMNMX.FTZ R2, R31, R2, !PT ;  /* 0x000000021f027209 */ /* 0x000fc40007810000 */
[----:B------:R-:W-:Y:S01]  /*f110*/  FMNMX.FTZ R0, R15, R0, !PT ;  /* 0x000000000f007209 */ /* 0x000fe20007810000 */
[----:B------:R1:W-:Y:S01]  /*f120*/  MUFU.EX2 R136, R3 ;  /* 0x0000000300887308 */ /* 0x0003e20000000800 */
[----:B------:R-:W-:Y:S02]  /*f130*/  FMNMX.FTZ R2, R22, R2, !PT ;  /* 0x0000000216027209 */ /* 0x000fe40007810000 */
[----:B------:R-:W-:Y:S02]  /*f140*/  FMNMX.FTZ R0, R131, R0, !PT ;  /* 0x0000000083007209 */ /* 0x000fe40007810000 */
[----:B------:R-:W-:Y:S02]  /*f150*/  FMNMX.FTZ R2, R33, R2, !PT ;  /* 0x0000000221027209 */ /* 0x000fe40007810000 */
[----:B------:R-:W-:Y:S02]  /*f160*/  FMNMX.FTZ R0, R130, R0, !PT ;  /* 0x0000000082007209 */ /* 0x000fe40007810000 */
[----:B------:R-:W-:-:S02]  /*f170*/  FMNMX.FTZ R2, R32, R2, !PT ;  /* 0x0000000220027209 */ /* 0x000fc40007810000 */
[----:B------:R-:W-:Y:S02]  /*f180*/  FMNMX.FTZ R0, R129, R0, !PT ;  /* 0x0000000081007209 */ /* 0x000fe40007810000 */
[----:B------:R-:W-:Y:S02]  /*f190*/  FMNMX.FTZ R2, R125, R2, !PT ;  /* 0x000000027d027209 */ /* 0x000fe40007810000 */
[----:B------:R-:W-:Y:S01]  /*f1a0*/  FMNMX.FTZ R0, R128, R0, !PT ;  /* 0x0000000080007209 */ /* 0x000fe20007810000 */
[----:B-1----:R-:W-:Y:S01]  /*f1b0*/  FFMA.FTZ R3, R7, c[0x0][0x2d0], -R20 ;  /* 0x0000b40007037a23 */ /* 0x002fe20000010814 */
[----:B------:R-:W-:Y:S02]  /*f1c0*/  FMNMX.FTZ R2, R127, R2, !PT ;  /* 0x000000027f027209 */ /* 0x000fe40007810000 */
[----:B------:R-:W-:Y:S01]  /*f1d0*/  FSEL R7, R67, -INF , P4 ;  /* 0xff80000043077808 */ /* 0x000fe20002000000 */
[----:B------:R-:W1:Y:S01]  /*f1e0*/  SHFL.BFLY PT, R4, R0, 0x2, 0x1f ;  /* 0x0c401f0000047f89 */ /* 0x000e6200000e0000 */
[----:B------:R2:W-:Y:S01]  /*f1f0*/  MUFU.EX2 R224, R3 ;  /* 0x0000000300e07308 */ /* 0x0005e20000000800 */
[----:B------:R-:W-:-:S02]  /*f200*/  FMNMX.FTZ R2, R126, R2, !PT ;  /* 0x000000027e027209 */ /* 0x000fc40007810000 */
[----:B------:R-:W-:Y:S01]  /*f210*/  FSEL R9, R62, -INF , P6 ;  /* 0xff8000003e097808 */ /* 0x000fe20003000000 */
[----:B------:R-:W-:Y:S01]  /*f220*/  LDSM.16.MT88.4 R64, [R190+0x1000] ;  /* 0x00100000be40783b */ /* 0x000fe20000004200 */
[----:B--2---:R-:W-:-:S04]  /*f230*/  FMNMX.FTZ R3, R35, R37, !PT ;  /* 0x0000002523037209 */ /* 0x004fc80007810000 */
[----:B------:R-:W-:Y:S02]  /*f240*/  FMNMX.FTZ R3, R36, R3, !PT ;  /* 0x0000000324037209 */ /* 0x000fe40007810000 */
[----:B-1----:R-:W-:Y:S01]  /*f250*/  FMNMX.FTZ R0, R0, R4, !PT ;  /* 0x0000000400007209 */ /* 0x002fe20007810000 */
[----:B------:R-:W-:Y:S01]  /*f260*/  FFMA.FTZ R4, R8, c[0x0][0x2d0], -R20 ;  /* 0x0000b40008047a23 */ /* 0x000fe20000010814 */
[----:B------:R-:W-:Y:S02]  /*f270*/  FMNMX.FTZ R3, R34, R3, !PT ;  /* 0x0000000322037209 */ /* 0x000fe40007810000 */
[----:B------:R-:W-:Y:S01]  /*f280*/  FSEL R8, R63, -INF , P5 ;  /* 0xff8000003f087808 */ /* 0x000fe20002800000 */
[----:B------:R-:W1:Y:S01]  /*f290*/  SHFL.BFLY PT, R6, R0, 0x1, 0x1f ;  /* 0x0c201f0000067f89 */ /* 0x000e6200000e0000 */
[----:B------:R-:W-:Y:S01]  /*f2a0*/  FMNMX.FTZ R3, R38, R3, !PT ;  /* 0x0000000326037209 */ /* 0x000fe20007810000 */
[----:B------:R2:W-:Y:S02]  /*f2b0*/  MUFU.EX2 R215, R4 ;  /* 0x0000000400d77308 */ /* 0x0005e40000000800 */
[----:B------:R-:W-:Y:S01]  /*f2c0*/  LDSM.16.MT88.4 R60, [R190+0x1800] ;  /* 0x00180000be3c783b */ /* 0x000fe20000004200 */
[----:B--2---:R-:W-:-:S02]  /*f2d0*/  FMNMX.FTZ R4, R124, R2, !PT ;  /* 0x000000027c047209 */ /* 0x004fc40007810000 */
[----:B------:R-:W-:Y:S01]  /*f2e0*/  FMNMX.FTZ R2, R7, R3, !PT ;  /* 0x0000000307027209 */ /* 0x000fe20007810000 */
[--C-:B------:R-:W-:Y:S02]  /*f2f0*/  FFMA.FTZ R3, R10, c[0x0][0x2d0], -R20.reuse ;  /* 0x0000b4000a037a23 */ /* 0x100fe40000010814 */
[----:B------:R-:W2:Y:S01]  /*f300*/  SHFL.BFLY PT, R5, R4, 0x2, 0x1f ;  /* 0x0c401f0004057f89 */ /* 0x000ea200000e0000 */
[----:B------:R-:W-:Y:S01]  /*f310*/  FMNMX.FTZ R2, R9, R2, !PT ;  /* 0x0000000209027209 */ /* 0x000fe20007810000 */
[----:B------:R3:W-:Y:S01]  /*f320*/  MUFU.EX2 R213, R3 ;  /* 0x0000000300d57308 */ /* 0x0007e20000000800 */
[----:B-1----:R-:W-:Y:S01]  /*f330*/  FMNMX.FTZ R119, R0, R6, !PT ;  /* 0x0000000600777209 */ /* 0x002fe20007810000 */
[----:B------:R-:W-:Y:S01]  /*f340*/  FFMA.FTZ R0, R11, c[0x0][0x2d0], -R20 ;  /* 0x0000b4000b007a23 */ /* 0x000fe20000010814 */
[----:B------:R-:W-:Y:S02]  /*f350*/  FMNMX.FTZ R2, R8, R2, !PT ;  /* 0x0000000208027209 */ /* 0x000fe40007810000 */
[----:B------:R-:W-:-:S02]  /*f360*/  FSETP.NEU.FTZ.AND P0, PT, R119, -INF , PT ;  /* 0xff8000007700780b */ /* 0x000fc40003f1d000 */
[----:B------:R-:W-:Y:S01]  /*f370*/  FMNMX.FTZ R2, R109, R2, !PT ;  /* 0x000000026d027209 */ /* 0x000fe20007810000 */
[----:B------:R1:W-:Y:S01]  /*f380*/  MUFU.EX2 R212, R0 ;  /* 0x0000000000d47308 */ /* 0x0003e20000000800 */
[----:B---3--:R-:W-:-:S05]  /*f390*/  FMUL.FTZ R3, R119, c[0x0][0x2d0] ;  /* 0x0000b40077037a20 */ /* 0x008fca0000410000 */
[----:B------:R-:W-:Y:S02]  /*f3a0*/  FSEL R3, R3, RZ, P0 ;  /* 0x000000ff03037208 */ /* 0x000fe40000000000 */
[----:B-1----:R-:W-:Y:S01]  /*f3b0*/  FMNMX.FTZ R0, R108, R2, !PT ;  /* 0x000000026c007209 */ /* 0x002fe20007810000 */
[----:B------:R-:W-:-:S03]  /*f3c0*/  FFMA.FTZ R2, R13, c[0x0][0x2d0], -R20 ;  /* 0x0000b4000d027a23 */ /* 0x000fc60000010814 */
[----:B------:R-:W-:Y:S01]  /*f3d0*/  FMNMX.FTZ R0, R110, R0, !PT ;  /* 0x000000006e007209 */ /* 0x000fe20007810000 */
[----:B------:R1:W3:Y:S03]  /*f3e0*/  MUFU.EX2 R203, R2 ;  /* 0x0000000200cb7308 */ /* 0x0002e60000000800 */
[----:B-1----:R-:W-:Y:S02]  /*f3f0*/  FMNMX.FTZ R2, R111, R0, !PT ;  /* 0x000000006f027209 */ /* 0x002fe40007810000 */
[----:B--2---:R-:W-:Y:S01]  /*f400*/  FMNMX.FTZ R0, R4, R5, !PT ;  /* 0x0000000504007209 */ /* 0x004fe20007810000 */
[--C-:B------:R-:W-:Y:S01]  /*f410*/  FFMA.FTZ R4, R17, c[0x0][0x2d0], -R3.reuse ;  /* 0x0000b40011047a23 */ /* 0x100fe20000010803 */
[----:B---3--:R-:W-:Y:S01]  /*f420*/  F2FP.BF16.PACK_AB R10, R203, R212 ;  /* 0x000000d4cb0a723e */ /* 0x008fe200000010ff */
[----:B------:R-:W-:Y:S02]  /*f430*/  SHFL.BFLY PT, R5, R2, 0x2, 0x1f ;  /* 0x0c401f0002057f89 */ /* 0x000fe400000e0000 */
        /* <DEDUP_REMOVED lines=8> */
[----:B-1----:R-:W-:Y:S01]  /*f4c0*/  FFMA.FTZ R4, R19, c[0x0][0x2d0], -R3 ;  /* 0x0000b40013047a23 */ /* 0x002fe20000010803 */
[----:B---3--:R-:W-:-:S06]  /*f4d0*/  F2FP.BF16.PACK_AB R17, R113, R114 ;  /* 0x000000727111723e */ /* 0x008fcc00000010ff */
[----:B------:R1:W-:Y:S01]  /*f4e0*/  MUFU.EX2 R178, R4 ;  /* 0x0000000400b27308 */ /* 0x0003e20000000800 */
[----:B--2---:R-:W-:-:S07]  /*f4f0*/  FFMA.FTZ R0, R15, c[0x0][0x2d0], -R3 ;  /* 0x0000b4000f007a23 */ /* 0x004fce0000010803 */
[----:B------:R-:W2:Y:S01]  /*f500*/  MUFU.EX2 R183, R0 ;  /* 0x0000000000b77308 */ /* 0x000ea20000000800 */
[----:B-1----:R-:W-:Y:S01]  /*f510*/  FFMA.FTZ R4, R18, c[0x0][0x2d0], -R3 ;  /* 0x0000b40012047a23 */ /* 0x002fe20000010803 */
[----:B------:R-:W-:-:S06]  /*f520*/  F2FP.BF16.PACK_AB R18, R215, R224 ;  /* 0x000000e0d712723e */ /* 0x000fcc00000010ff */
        /* <DEDUP_REMOVED lines=11> */
[----:B------:R2:W-:Y:S01]  /*f5e0*/  MUFU.EX2 R180, R2 ;  /* 0x0000000200b47308 */ /* 0x0005e20000000800 */
[----:B------:R-:W-:Y:S01]  /*f5f0*/  HMMA.16816.F32.BF16 R84, R16, R24, RZ ;  /* 0x000000181054723c */ /* 0x000fe200000418ff */
        /* <DEDUP_REMOVED lines=17> */
[----:B------:R-:W-:-:S04]  /*f710*/  FFMA.FTZ R4, R35, c[0x0][0x2d0], -R0 ;  /* 0x0000b40023047a23 */ /* 0x000fc80000010800 */
        /* <DEDUP_REMOVED lines=21> */
[----:B-1----:R-:W-:Y:S02]  /*f870*/  FFMA.FTZ R4, R32, c[0x0][0x2d0], -R2 ;  /* 0x0000b40020047a23 */ /* 0x002fe40000010802 */
[----:B------:R-:W-:Y:S02]  /*f880*/  LDSM.16.MT88.4 R32, [R190+0x1c00] ;  /* 0x001c0000be20783b */ /* 0x000fe40000004200 */
        /* <DEDUP_REMOVED lines=19> */
[----:B------:R-:W-:Y:S08]  /*f9c0*/  HMMA.16816.F32.BF16 R72, R4, R64, R72 ;  /* 0x000000400448723c */ /* 0x000ff00000041848 */
[----:B------:R-:W-:Y:S01]  /*f9d0*/  HMMA.16816.F32.BF16 R220, R8, R68, R84 ;  /* 0x0000004408dc723c */ /* 0x000fe20000041854 */
[----:B------:R-:W-:-:S02]  /*f9e0*/  IMAD.MOV.U32 R29, RZ, RZ, R106 ;  /* 0x000000ffff1d7224 */ /* 0x000fc400078e006a */
[----:B------:R-:W-:-:S05]  /*f9f0*/  IMAD.MOV.U32 R28, RZ, RZ, R107 ;  /* 0x000000ffff1c7224 */ /* 0x000fca00078e006b */
[C---:B------:R-:W-:Y:S08]  /*fa00*/  HMMA.16816.F32.BF16 R92, R12.reuse, R30, RZ ;  /* 0x0000001e0c5c723c */ /* 0x040ff000000418ff */
[----:B------:R-:W-:Y:S01]  /*fa10*/  HMMA.16816.F32.BF16 R100, R12, R42, RZ ;  /* 0x0000002a0c64723c */ /* 0x000fe200000418ff */
[----:B------:R-:W-:Y:S02]  /*fa20*/  IMAD.MOV.U32 R25, RZ, RZ, R72 ;  /* 0x000000ffff197224 */ /* 0x000fe400078e0048 */
[----:B------:R-:W-:-:S02]  /*fa30*/  IMAD.MOV.U32 R24, RZ, RZ, R73 ;  /* 0x000000ffff187224 */ /* 0x000fc400078e0049 */
[----:B------:R-:W-:Y:S02]  /*fa40*/  IMAD.MOV.U32 R22, RZ, RZ, R74 ;  /* 0x000000ffff167224 */ /* 0x000fe400078e004a */
[----:B------:R-:W-:Y:S01]  /*fa50*/  IMAD.MOV.U32 R21, RZ, RZ, R75 ;  /* 0x000000ffff157224 */ /* 0x000fe200078e004b */
[C---:B------:R-:W-:Y:S08]  /*fa60*/  HMMA.16816.F32.BF16 R84, R12.reuse, R54, RZ ;  /* 0x000000360c54723c */ /* 0x040ff000000418ff */
[----:B------:R-:W-:Y:S08]  /*fa70*/  HMMA.16816.F32.BF16 R76, R12, R62, RZ ;  /* 0x0000003e0c4c723c */ /* 0x000ff000000418ff */
[----:B------:R-:W-:Y:S08]  /*fa80*/  HMMA.16816.F32.BF16 R40, R16, R42, RZ ;  /* 0x0000002a1028723c */ /* 0x000ff000000418ff */
[C---:B------:R-:W-:Y:S07]  /*fa90*/  HMMA.16816.F32.BF16 R148, R4.reuse, R48, R88 ;  /* 0x000000300494723c */ /* 0x040fee0000041858 */
[----:B------:R-:W-:Y:S01]  /*faa0*/  IMAD.MOV.U32 R48, RZ, RZ, R104 ;  /* 0x000000ffff307224 */ /* 0x000fe200078e0068 */
[----:B------:R-:W-:Y:S01]  /*fab0*/  HMMA.16816.F32.BF16 R144, R4, R56, R96 ;  /* 0x000000380490723c */ /* 0x000fe20000041860 */
[----:B------:R-:W-:-:S07]  /*fac0*/  IMAD.MOV.U32 R49, RZ, RZ, R105 ;  /* 0x000000ffff317224 */ /* 0x000fce00078e0069 */
[C---:B------:R-:W-:Y:S08]  /*fad0*/  HMMA.16816.F32.BF16 R216, R4.reuse, R68, R80 ;  /* 0x0000004404d8723c */ /* 0x040ff00000041850 */
[----:B------:R-:W-:Y:S08]  /*fae0*/  HMMA.16816.F32.BF16 R184, R4, R66, R92 ;  /* 0x0000004204b8723c */ /* 0x000ff0000004185c */
[C---:B------:R-:W-:Y:S08]  /*faf0*/  HMMA.16816.F32.BF16 R88, R12.reuse, R52, RZ ;  /* 0x000000340c58723c */ /* 0x040ff000000418ff */
[C---:B------:R-:W-:Y:S08]  /*fb00*/  HMMA.16816.F32.BF16 R80, R12.reuse, R60, RZ ;  /* 0x0000003c0c50723c */ /* 0x040ff000000418ff */
[C---:B------:R-:W-:Y:S08]  /*fb10*/  HMMA.16816.F32.BF16 R104, R12.reuse, R46, RZ ;  /* 0x0000002e0c68723c */ /* 0x040ff000000418ff */
[----:B------:R-:W-:Y:S08]  /*fb20*/  HMMA.16816.F32.BF16 R96, R12, R26, RZ ;  /* 0x0000001a0c60723c */ /* 0x000ff000000418ff */
[C---:B-1----:R-:W-:Y:S08]  /*fb30*/  HMMA.16816.F32.BF16 R92, R4.reuse, R38, R84 ;  /* 0x00000026045c723c */ /* 0x042ff00000041854 */
[C---:B------:R-:W-:Y:S08]  /*fb40*/  HMMA.16816.F32.BF16 R100, R4.reuse, R50, R100 ;  /* 0x000000320464723c */ /* 0x040ff00000041864 */
[----:B------:R-:W-:Y:S07]  /*fb50*/  HMMA.16816.F32.BF16 R84, R4, R34, R76 ;  /* 0x000000220454723c */ /* 0x000fee000004184c */
        /* <DEDUP_REMOVED lines=28> */
[----:B------:R1:W-:Y:S03]  /*fd20*/  MUFU.EX2 R17, R4 ;  /* 0x0000000400117308 */ /* 0x0003e60000000800 */
[C---:B------:R-:W-:Y:S08]  /*fd30*/  HMMA.16816.F32.BF16 R24, R8.reuse, R70, R24 ;  /* 0x000000460818723c */ /* 0x040ff00000041818 */
[----:B------:R-:W-:Y:S01]  /*fd40*/  HMMA.16816.F32.BF16 R28, R8, R66, R28 ;  /* 0x00000042081c723c */ /* 0x000fe2000004181c */
[----:B------:R-:W-:Y:S01]  /*fd50*/  LDSM.16.MT88.4 R64, [R189+0x1400] ;  /* 0x00140000bd40783b */ /* 0x000fe20000004200 */
[----:B-1----:R-:W-:-:S06]  /*fd60*/  FFMA.FTZ R4, R133, c[0x0][0x2d0], -R20 ;  /* 0x0000b40085047a23 */ /* 0x002fcc0000010814 */
[----:B------:R-:W-:Y:S01]  /*fd70*/  HMMA.16816.F32.BF16 R36, R8, R38, R52 ;  /* 0x000000260824723c */ /* 0x000fe20000041834 */
[----:B------:R1:W-:Y:S02]  /*fd80*/  MUFU.EX2 R21, R4 ;  /* 0x0000000400157308 */ /* 0x0003e40000000800 */
[----:B-1----:R-:W-:Y:S02]  /*fd90*/  FFMA.FTZ R4, R132, c[0x0][0x2d0], -R20 ;  /* 0x0000b40084047a23 */ /* 0x002fe40000010814 */
[----:B------:R-:W1:Y:S01]  /*fda0*/  LDSM.16.MT88.4 R132, [R189+0x800] ;  /* 0x00080000bd84783b */ /* 0x000e620000004200 */
[----:B------:R-:W-:-:S03]  /*fdb0*/  FADD.FTZ R20, R137, R136 ;  /* 0x0000008889147221 */ /* 0x000fc60000010000 */
[----:B------:R2:W-:Y:S01]  /*fdc0*/  MUFU.EX2 R22, R4 ;  /* 0x0000000400167308 */ /* 0x0005e20000000800 */
[----:B------:R-:W-:Y:S02]  /*fdd0*/  FADD.FTZ R20, R224, R20 ;  /* 0x00000014e0147221 */ /* 0x000fe40000010000 */
[----:B--2---:R-:W-:-:S05]  /*fde0*/  FFMA.FTZ R4, R131, c[0x0][0x2d0], -R3 ;  /* 0x0000b40083047a23 */ /* 0x004fca0000010803 */
[----:B------:R2:W-:Y:S02]  /*fdf0*/  MUFU.EX2 R16, R4 ;  /* 0x0000000400107308 */ /* 0x0005e40000000800 */
[----:B--2---:R-:W-:-:S06]  /*fe00*/  FFMA.FTZ R4, R130, c[0x0][0x2d0], -R3 ;  /* 0x0000b40082047a23 */ /* 0x004fcc0000010803 */
[----:B------:R2:W-:Y:S02]  /*fe10*/  MUFU.EX2 R15, R4 ;  /* 0x00000004000f7308 */ /* 0x0005e40000000800 */
[--C-:B--2---:R-:W-:Y:S02]  /*fe20*/  FFMA.FTZ R4, R129, c[0x0][0x2d0], -R3.reuse ;  /* 0x0000b40081047a23 */ /* 0x104fe40000010803 */
[----:B------:R-:W-:-:S04]  /*fe30*/  FFMA.FTZ R3, R128, c[0x0][0x2d0], -R3 ;  /* 0x0000b40080037a23 */ /* 0x000fc80000010803 */
[----:B------:R2:W-:Y:S08]  /*fe40*/  MUFU.EX2 R14, R4 ;  /* 0x00000004000e7308 */ /* 0x0005f00000000800 */
[----:B------:R3:W-:Y:S01]  /*fe50*/  MUFU.EX2 R13, R3 ;  /* 0x00000003000d7308 */ /* 0x0007e20000000800 */
[----:B--2---:R-:W-:Y:S01]  /*fe60*/  LDSM.16.MT88.4 R4, [R190+0x2000] ;  /* 0x00200000be04783b */ /* 0x004fe20000004200 */
[----:B---3--:R-:W-:-:S06]  /*fe70*/  FFMA.FTZ R3, R125, c[0x0][0x2d0], -R2 ;  /* 0x0000b4007d037a23 */ /* 0x008fcc0000010802 */
[----:B------:R2:W-:Y:S02]  /*fe80*/  MUFU.EX2 R12, R3 ;  /* 0x00000003000c7308 */ /* 0x0005e40000000800 */
[----:B--2---:R-:W-:-:S06]  /*fe90*/  FFMA.FTZ R3, R127, c[0x0][0x2d0], -R2 ;  /* 0x0000b4007f037a23 */ /* 0x004fcc0000010802 */
[----:B------:R2:W3:Y:S02]  /*fea0*/  MUFU.EX2 R11, R3 ;  /* 0x00000003000b7308 */ /* 0x0004e40000000800 */
[--C-:B--2---:R-:W-:Y:S01]  /*feb0*/  FFMA.FTZ R3, R126, c[0x0][0x2d0], -R2.reuse ;  /* 0x0000b4007e037a23 */ /* 0x104fe20000010802 */
[----:B---3--:R-:W-:Y:S01]  /*fec0*/  F2FP.BF16.PACK_AB R160, R11, R12 ;  /* 0x0000000c0ba0723e */ /* 0x008fe200000010ff */
[----:B------:R-:W-:-:S04]  /*fed0*/  FFMA.FTZ R2, R124, c[0x0][0x2d0], -R2 ;  /* 0x0000b4007c027a23 */ /* 0x000fc80000010802 */
[----:B------:R-:W-:Y:S01]  /*fee0*/  MUFU.EX2 R10, R3 ;  /* 0x00000003000a7308 */ /* 0x000fe20000000800 */
[----:B------:R-:W2:Y:S07]  /*fef0*/  LDSM.16.MT88.4 R124, [R190+0x800] ;  /* 0x00080000be7c783b */ /* 0x000eae0000004200 */
[----:B------:R3:W4:Y:S02]  /*ff00*/  MUFU.EX2 R9, R2 ;  /* 0x0000000200097308 */ /* 0x0007240000000800 */
[----:B---3--:R-:W-:Y:S01]  /*ff10*/  FFMA.FTZ R2, R109, c[0x0][0x2d0], -R0 ;  /* 0x0000b4006d027a23 */ /* 0x008fe20000010800 */
[----:B----4-:R-:W-:-:S02]  /*ff20*/  F2FP.BF16.PACK_AB R162, R9, R10 ;  /* 0x0000000a09a2723e */ /* 0x010fc400000010ff */
[----:B------:R-:W-:-:S03]  /*ff30*/  F2FP.BF16.PACK_AB R109, R15, R16 ;  /* 0x000000100f6d723e */ /* 0x000fc600000010ff */
[----:B------:R3:W-:Y:S02]  /*ff40*/  MUFU.EX2 R8, R2 ;  /* 0x0000000200087308 */ /* 0x0007e40000000800 */
[----:B---3--:R-:W-:Y:S01]  /*ff50*/  FFMA.FTZ R2, R108, c[0x0][0x2d0], -R0 ;  /* 0x0000b4006c027a23 */ /* 0x008fe20000010800 */
[----:B------:R-:W-:-:S05]  /*ff60*/  F2FP.BF16.PACK_AB R108, R17, R18 ;  /* 0x00000012116c723e */ /* 0x000fca00000010ff */
[----:B------:R3:W4:Y:S02]  /*ff70*/  MUFU.EX2 R3, R2 ;  /* 0x0000000200037308 */ /* 0x0007240000000800 */
[--C-:B---3--:R-:W-:Y:S01]  /*ff80*/  FFMA.FTZ R2, R110, c[0x0][0x2d0], -R0.reuse ;  /* 0x0000b4006e027a23 */ /* 0x108fe20000010800 */
[----:B----4-:R-:W-:Y:S01]  /*ff90*/  F2FP.BF16.PACK_AB R161, R3, R8 ;  /* 0x0000000803a1723e */ /* 0x010fe200000010ff */
[----:B------:R-:W-:Y:S01]  /*ffa0*/  FFMA.FTZ R0, R111, c[0x0][0x2d0], -R0 ;  /* 0x0000b4006f007a23 */ /* 0x000fe20000010800 */
[----:B------:R-:W-:Y:S02]  /*ffb0*/  F2FP.BF16.PACK_AB R110, R22, R21 ;  /* 0x00000015166e723e */ /* 0x000fe400000010ff */
[----:B------:R-:W-:Y:S01]  /*ffc0*/  F2FP.BF16.PACK_AB R111, R13, R14 ;  /* 0x0000000e0d6f723e */ /* 0x000fe200000010ff */
[----:B------:R-:W-:Y:S06]  /*ffd0*/  MUFU.EX2 R2, R2 ;  /* 0x0000000200027308 */ /* 0x000fec0000000800 */
[C---:B-1----:R-:W-:Y:S02]  /*ffe0*/  HMMA.16816.F32.BF16 R136, R108.reuse, R132, R140 ;  /* 0x000000846c88723c */ /* 0x042fe4000004188c */
[----:B------:R-:W1:Y:S06]  /*fff0*/  MUFU.EX2 R0, R0 ;  /* 0x0000000000007308 */ /* 0x000e6c0000000800 */
[C---:B--2---:R-:W-:Y:S08]  /*10000*/  HMMA.16816.F32.BF16 R128, R108.reuse, R124, R152 ;  /* 0x0000007c6c80723c */ /* 0x044ff00000041898 */
[----:B------:R-:W-:Y:S01]  /*10010*/  HMMA.16816.F32.BF16 R52, R108, R64, R220 ;  /* 0x000000406c34723c */ /* 0x000fe200000418dc */
[----:B-1----:R-:W-:-:S07]  /*10020*/  F2FP.BF16.PACK_AB R163, R0, R2 ;  /* 0x0000000200a3723e */ /* 0x002fce00000010ff */
[----:B------:R-:W-:Y:S08]  /*10030*/  HMMA.16816.F32.BF16 R68, R108, R80, R48 ;  /* 0x000000506c44723c */ /* 0x000ff00000041830 */
[C---:B------:R-:W-:Y:S01]  /*10040*/  HMMA.16816.F32.BF16 R60, R160.reuse, R66, R96 ;  /* 0x00000042a03c723c */ /* 0x040fe20000041860 */
[----:B------:R-:W1:Y:S07]  /*10050*/  LDSM.16.MT88.4 R96, [R189+0x2000] ;  /* 0x00200000bd60783b */ /* 0x000e6e0000004200 */
[C---:B------:R-:W-:Y:S08]  /*10060*/  HMMA.16816.F32.BF16 R140, R160.reuse, R132, R144 ;  /* 0x00000084a08c723c */ /* 0x040ff00000041890 */
[C---:B------:R-:W-:Y:S08]  /*10070*/  HMMA.16816.F32.BF16 R144, R160.reuse, R134, R104 ;  /* 0x00000086a090723c */ /* 0x040ff00000041868 */
[C---:B------:R-:W-:Y:S08]  /*10080*/  HMMA.16816.F32.BF16 R152, R160.reuse, R126, R100 ;  /* 0x0000007ea098723c */ /* 0x040ff00000041864 */
[-C--:B------:R-:W-:Y:S08]  /*10090*/  HMMA.16816.F32.BF16 R104, R160, R4.reuse, R232 ;  /* 0x00000004a068723c */ /* 0x080ff000000418e8 */
[----:B------:R-:W-:Y:S07]  /*100a0*/  HMMA.16816.F32.BF16 R100, R108, R4, R208 ;  /* 0x000000046c64723c */ /* 0x000fee00000418d0 */
[----:B------:R-:W-:Y:S01]  /*100b0*/  FADD.FTZ R4, R170, R167 ;  /* 0x000000a7aa047221 */ /* 0x000fe20000010000 */
[----:B------:R-:W-:Y:S01]  /*100c0*/  HMMA.16816.F32.BF16 R56, R160, R64, R216 ;  /* 0x00000040a038723c */ /* 0x000fe200000418d8 */
[----:B------:R-:W-:-:S02]  /*100d0*/  FADD.FTZ R5, R173, R23 ;  /* 0x00000017ad057221 */ /* 0x000fc40000010000 */
[----:B------:R-:W-:Y:S02]  /*100e0*/  FADD.FTZ R4, R169, R4 ;  /* 0x00000004a9047221 */ /* 0x000fe40000010000 */
[----:B------:R-:W-:Y:S02]  /*100f0*/  FADD.FTZ R23, R179, R19 ;  /* 0x00000013b3177221 */ /* 0x000fe40000010000 */
[----:B------:R-:W-:Y:S01]  /*10100*/  FADD.FTZ R19, R171, R4 ;  /* 0x00000004ab137221 */ /* 0x000fe20000010000 */
[----:B------:R-:W-:Y:S07]  /*10110*/  HMMA.16816.F32.BF16 R64, R108, R66, R24 ;  /* 0x000000426c40723c */ /* 0x000fee0000041818 */
        /* <DEDUP_REMOVED lines=11> */
[----:B-1----:R-:W-:Y:S01]  /*101d0*/  HMMA.16816.F32.BF16 R88, R160, R96, R88 ;  /* 0x00000060a058723c */ /* 0x002fe20000041858 */
[----:B------:R-:W-:Y:S01]  /*101e0*/  IADD3 R203, R225, -0x2, RZ ;  /* 0xfffffffee1cb7810 */ /* 0x000fe20007ffe0ff */
[----:B------:R-:W-:-:S03]  /*101f0*/  FADD.FTZ R5, R183, R5 ;  /* 0x00000005b7057221 */ /* 0x000fc60000010000 */
[----:B------:R-:W-:Y:S01]  /*10200*/  ISETP.GE.AND P0, PT, R203, R250, PT ;  /* 0x000000facb00720c */ /* 0x000fe20003f06270 */
[----:B------:R-:W-:Y:S02]  /*10210*/  FADD.FTZ R5, R16, R5 ;  /* 0x0000000510057221 */ /* 0x000fe40000010000 */
[----:B------:R-:W-:Y:S02]  /*10220*/  HMMA.16816.F32.BF16 R76, R160, R82, R184 ;  /* 0x00000052a04c723c */ /* 0x000fe400000418b8 */
[----:B------:R-:W-:-:S04]  /*10230*/  FADD.FTZ R5, R15, R5 ;  /* 0x000000050f057221 */ /* 0x000fc80000010000 */
[----:B------:R-:W-:Y:S02]  /*10240*/  FADD.FTZ R5, R14, R5 ;  /* 0x000000050e057221 */ /* 0x000fe40000010000 */
[----:B------:R-:W-:Y:S02]  /*10250*/  HMMA.16816.F32.BF16 R92, R160, R98, R92 ;  /* 0x00000062a05c723c */ /* 0x000fe4000004185c */
[----:B------:R-:W-:-:S06]  /*10260*/  FADD.FTZ R208, R13, R5 ;  /* 0x000000050dd07221 */ /* 0x000fcc0000010000 */
[----:B------:R-:W-:Y:S08]  /*10270*/  HMMA.16816.F32.BF16 R160, R160, R6, R84 ;  /* 0x00000006a0a0723c */ /* 0x000ff00000041854 */
[C---:B------:R-:W-:Y:S08]  /*10280*/  HMMA.16816.F32.BF16 R84, R108.reuse, R96, R204 ;  /* 0x000000606c54723c */ /* 0x040ff000000418cc */
[C---:B------:R-:W-:Y:S08]  /*10290*/  HMMA.16816.F32.BF16 R132, R108.reuse, R134, R44 ;  /* 0x000000866c84723c */ /* 0x040ff0000004182c */
[C---:B------:R-:W-:Y:S08]  /*102a0*/  HMMA.16816.F32.BF16 R124, R108.reuse, R126, R40 ;  /* 0x0000007e6c7c723c */ /* 0x040ff00000041828 */
[C---:B------:R-:W-:Y:S08]  /*102b0*/  HMMA.16816.F32.BF16 R80, R108.reuse, R82, R28 ;  /* 0x000000526c50723c */ /* 0x040ff0000004181c */
[C---:B------:R-:W-:Y:S08]  /*102c0*/  HMMA.16816.F32.BF16 R96, R108.reuse, R98, R36 ;  /* 0x000000626c60723c */ /* 0x040ff00000041824 */
        /* <DEDUP_REMOVED lines=20> */
[----:B------:R-:W-:Y:S01]  /*10410*/  FADD.FTZ R227, R0, R2 ;  /* 0x0000000200e37221 */ /* 0x000fe20000010000 */
[----:B------:R-:W-:Y:S05]  /*10420*/  @!P0 BRA `(.L_x_1686) ;  /* 0x0000277000008947 */ /* 0x000fea0003800000 */
[----:B------:R-:W-:Y:S02]  /*10430*/  ISETP.GT.AND P0, PT, R228, 0x3f, PT ;  /* 0x0000003fe400780c */ /* 0x000fe40003f04270 */
[----:B------:R-:W-:Y:S02]  /*10440*/  ISETP.GE.AND P5, PT, R248, c[0x0][0x1d4], PT ;  /* 0x00007500f8007a0c */ /* 0x000fe40003fa6270 */
[----:B------:R-:W-:Y:S02]  /*10450*/  ISETP.GE.AND P4, PT, R245, c[0x0][0x1d4], PT ;  /* 0x00007500f5007a0c */ /* 0x000fe40003f86270 */
[----:B------:R-:W-:Y:S02]  /*10460*/  ISETP.GE.AND P3, PT, R246, c[0x0][0x1d4], PT ;  /* 0x00007500f6007a0c */ /* 0x000fe40003f66270 */
.L_x_1689:
[----:B------:R-:W-:Y:S04]  /*10470*/  DEPBAR.LE SB0, 0x0 ;  /* 0x000080000000791a */ /* 0x000fe80000000000 */
[----:B------:R-:W-:Y:S01]  /*10480*/  WARPSYNC 0xffffffff ;  /* 0xffffffff00007948 */ /* 0x000fe20003800000 */
[----:B------:R-:W-:Y:S01]  /*10490*/  BAR.SYNC.DEFER_BLOCKING 0x0 ;  /* 0x0000000000007b1d */ /* 0x000fe20000010000 */
[----:B------:R-:W-:Y:S01]  /*104a0*/  SHF.R.S32.HI R0, RZ, 0x1f, R203 ;  /* 0x0000001fff007819 */ /* 0x000fe200000114cb */
[C---:B------:R-:W-:Y:S01]  /*104b0*/  IMAD.WIDE.U32 R2, R203.reuse, c[0x0][0x208], RZ ;  /* 0x00008200cb027a25 */ /* 0x040fe200078e00ff */
[----:B------:R-:W-:Y:S03]  /*104c0*/  MOV R114, R118 ;  /* 0x0000007600727202 */ /* 0x000fe60000000f00 */
[----:B------:R-:W-:Y:S02]  /*104d0*/  IMAD R0, R0, c[0x0][0x208], RZ ;  /* 0x0000820000007a24 */ /* 0x000fe400078e02ff */
[----:B------:R-:W-:Y:S02]  /*104e0*/  IMAD.MOV.U32 R29, RZ, RZ, c[0x0][0x208] ;  /* 0x00008200ff1d7624 */ /* 0x000fe400078e00ff */
[----:B------:R-:W-:Y:S02]  /*104f0*/  IMAD R0, R203, c[0x0][0x20c], R0 ;  /* 0x00008300cb007a24 */ /* 0x000fe400078e0200 */
[----:B------:R-:W-:Y:S02]  /*10500*/  IMAD.MOV.U32 R30, RZ, RZ, c[0x0][0x20c] ;  /* 0x00008300ff1e7624 */ /* 0x000fe400078e00ff */
[----:B------:R-:W-:Y:S02]  /*10510*/  IMAD.IADD R0, R3, 0x1, R0 ;  /* 0x0000000103007824 */ /* 0x000fe400078e0200 */
[----:B------:R-:W-:Y:S04]  /*10520*/  IMAD.WIDE.U32 R2, R2, 0x30, RZ ;  /* 0x0000003002027825 */ /* 0x000fe800078e00ff */
[----:B------:R-:W-:Y:S01]  /*10530*/  IMAD.MOV.U32 R112, RZ, RZ, R119 ;  /* 0x000000ffff707224 */ /* 0x000fe200078e0077 */
        /* <DEDUP_REMOVED lines=13> */
[----:B------:R-:W-:Y:S04]  /*10610*/  IADD3 R0, P0, R242, R2, RZ ;  /* 0x00000002f2007210 */ /* 0x000fe80007f1e0ff */
[----:B------:R-:W-:Y:S01]  /*10620*/  IMAD.IADD R3, R3, 0x1, R20 ;  /* 0x0000000103037824 */ /* 0x000fe200078e0214 */
[----:B------:R-:W2:Y:S01]  /*10630*/  LDSM.16.M88.4 R180, [R201] ;  /* 0x00000000c9b4783b */ /* 0x000ea20000000200 */
[C---:B---3--:R-:W-:Y:S03]  /*10640*/  HMMA.16816.F32.BF16 R8, R44.reuse, R16, RZ ;  /* 0x000000102c08723c */ /* 0x048fe600000418ff */
[----:B------:R-:W-:Y:S02]  /*10650*/  IADD3.X R28, R3, R244, RZ, P0, !PT ;  /* 0x000000f4031c7210 */ /* 0x000fe400007fe4ff */
[----:B------:R-:W3:Y:S01]  /*10660*/  LDSM.16.M88.4 R184, [R200] ;  /* 0x00000000c8b8783b */ /* 0x000ee20000000200 */
[C---:B------:R-:W-:Y:S02]  /*10670*/  @!P6 LEA R24, P1, R29.reuse, R2, 0x5 ;  /* 0x000000021d18e211 */ /* 0x040fe400078228ff */
[C---:B------:R-:W-:Y:S01]  /*10680*/  LEA R2, P0, R0.reuse, c[0x0][0x1f8], 0x1 ;  /* 0x00007e0000027a11 */ /* 0x040fe200078008ff */
        /* <DEDUP_REMOVED lines=9> */
[----:B------:R-:W-:Y:S01]  /*10720*/  @!P6 IMAD.X R0, R29, 0x1, R244, P2 ;  /* 0x000000011d00e824 */ /* 0x000fe200010e06f4 */
[C---:B------:R-:W-:Y:S03]  /*10730*/  @!P6 LEA R36, P0, R37.reuse, c[0x0][0x1f8], 0x1 ;  /* 0x00007e002524ea11 */ /* 0x040fe600078008ff */
[----:B------:R1:W-:Y:S01]  /*10740*/  LDGSTS.E.BYPASS.LTC128B.128 [R202+0x2480], [R2.64+0x40], !P4 ;  /* 0x0248004002ca7fae */ /* 0x0003e2000e101d46 */
[-C--:B----4-:R-:W-:Y:S03]  /*10750*/  HMMA.16816.F32.BF16 R20, R48, R32.reuse, RZ ;  /* 0x000000203014723c */ /* 0x090fe600000418ff */
[----:B------:R-:W-:Y:S02]  /*10760*/  @!P6 LEA.HI.X R37, R37, c[0x0][0x1fc], R0, 0x1, P0 ;  /* 0x00007f002525ea11 */ /* 0x000fe400000f0c00 */
[----:B------:R-:W-:Y:S01]  /*10770*/  ISETP.GT.AND P2, PT, R203, R250, PT ;  /* 0x000000facb00720c */ /* 0x000fe20003f44270 */
[----:B------:R4:W-:Y:S01]  /*10780*/  LDGSTS.E.BYPASS.LTC128B.128 [R202+0x3080], [R2.64+0x80], !P5 ;  /* 0x0308008002ca7fae */ /* 0x0009e2000e901d46 */
[----:B------:R-:W-:Y:S01]  /*10790*/  MOV R0, R120 ;  /* 0x0000007800007202 */ /* 0x000fe20000000f00 */
[C---:B------:R-:W-:Y:S04]  /*107a0*/  HMMA.16816.F32.BF16 R24, R44.reuse, R32, RZ ;  /* 0x000000202c18723c */ /* 0x040fe800000418ff */
[----:B------:R5:W-:Y:S04]  /*107b0*/  @!P6 LDGSTS.E.BYPASS.LTC128B.128 [R202+0x2080], [R36.64], !P3 ;  /* 0x0208000024caefae */ /* 0x000be8000d901d46 */
[-C--:B------:R-:W-:Y:S02]  /*107c0*/  HMMA.16816.F32.BF16 R28, R44, R34.reuse, RZ ;  /* 0x000000222c1c723c */ /* 0x080fe400000418ff */
[----:B------:R5:W-:Y:S06]  /*107d0*/  @!P6 LDGSTS.E.BYPASS.LTC128B.128 [R202+0x2c80], [R36.64+0x40], !P4 ;  /* 0x02c8004024caefae */ /* 0x000bec000e101d46 */
[----:B------:R5:W-:Y:S01]  /*107e0*/  @!P6 LDGSTS.E.BYPASS.LTC128B.128 [R202+0x3880], [R36.64+0x80], !P5 ;  /* 0x0388008024caefae */ /* 0x000be2000e901d46 */
[C---:B------:R-:W-:Y:S05]  /*107f0*/  HMMA.16816.F32.BF16 R32, R48.reuse, R34, RZ ;  /* 0x000000223020723c */ /* 0x040fea00000418ff */
[----:B------:R-:W0:Y:S03]  /*10800*/  LDGDEPBAR ;  /* 0x00000000000079af */ /* 0x000e260000000000 */
[-C--:B-----5:R-:W-:Y:S08]  /*10810*/  HMMA.16816.F32.BF16 R36, R48, R164.reuse, RZ ;  /* 0x000000a43024723c */ /* 0x0a0ff000000418ff */
[C---:B------:R-:W-:Y:S08]  /*10820*/  HMMA.16816.F32.BF16 R40, R44.reuse, R164, RZ ;  /* 0x000000a42c28723c */ /* 0x040ff000000418ff */
[-C--:B------:R-:W-:Y:S08]  /*10830*/  HMMA.16816.F32.BF16 R44, R44, R166.reuse, RZ ;  /* 0x000000a62c2c723c */ /* 0x080ff000000418ff */
[----:B------:R-:W-:Y:S01]  /*10840*/  HMMA.16816.F32.BF16 R48, R48, R166, RZ ;  /* 0x000000a63030723c */ /* 0x000fe200000418ff */
[----:B------:R-:W-:Y:S07]  /*10850*/  LDSM.16.M88.4 R164, [R191+0x2000] ;  /* 0x00200000bfa4783b */ /* 0x000fee0000000200 */
[-C--:B------:R-:W-:Y:S08]  /*10860*/  HMMA.16816.F32.BF16 R4, R168, R172.reuse, R4 ;  /* 0x000000aca804723c */ /* 0x080ff00000041804 */
[C---:B-1----:R-:W-:Y:S08]  /*10870*/  HMMA.16816.F32.BF16 R8, R176.reuse, R172, R8 ;  /* 0x000000acb008723c */ /* 0x042ff00000041808 */
        /* <DEDUP_REMOVED lines=30> */
[----:B------:R-:W5:Y:S01]  /*10a60*/  LDSM.16.M88.4 R180, [R197] ;  /* 0x00000000c5b4783b */ /* 0x000f620000000200 */
        /* <DEDUP_REMOVED lines=10> */
[-C--:B-----5:R-:W-:Y:S08]  /*10b10*/  HMMA.16816.F32.BF16 R36, R168, R180.reuse, R36 ;  /* 0x000000b4a824723c */ /* 0x0a0ff00000041824 */
[C---:B------:R-:W-:Y:S08]  /*10b20*/  HMMA.16816.F32.BF16 R40, R176.reuse, R180, R40 ;  /* 0x000000b4b028723c */ /* 0x040ff00000041828 */
[-C--:B------:R-:W-:Y:S01]  /*10b30*/  HMMA.16816.F32.BF16 R44, R176, R182.reuse, R44 ;  /* 0x000000b6b02c723c */ /* 0x080fe2000004182c */
[----:B------:R-:W2:Y:S07]  /*10b40*/  LDSM.16.M88.4 R176, [R191+0x5000] ;  /* 0x00500000bfb0783b */ /* 0x000eae0000000200 */
[----:B------:R-:W-:Y:S01]  /*10b50*/  HMMA.16816.F32.BF16 R48, R168, R182, R48 ;  /* 0x000000b6a830723c */ /* 0x000fe20000041830 */
[----:B------:R-:W3:Y:S06]  /*10b60*/  LDSM.16.M88.4 R168, [R188+0x1c00] ;  /* 0x001c0000bca8783b */ /* 0x000eec0000000200 */
[----:B------:R-:W5:Y:S01]  /*10b70*/  LDSM.16.M88.4 R180, [R188+0x2000] ;  /* 0x00200000bcb4783b */ /* 0x000f620000000200 */
        /* <DEDUP_REMOVED lines=15> */
[----:B------:R-:W3:Y:S06]  /*10c70*/  LDSM.16.M88.4 R164, [R195] ;  /* 0x00000000c3a4783b */ /* 0x000eec0000000200 */
[----:B------:R-:W5:Y:S01]  /*10c80*/  LDSM.16.M88.4 R180, [R194] ;  /* 0x00000000c2b4783b */ /* 0x000f620000000200 */
        /* <DEDUP_REMOVED lines=10> */
[-C--:B-----5:R-:W-:Y:S08]  /*10d30*/  HMMA.16816.F32.BF16 R36, R168, R180.reuse, R36 ;  /* 0x000000b4a824723c */ /* 0x0a0ff00000041824 */
[C---:B------:R-:W-:Y:S08]  /*10d40*/  HMMA.16816.F32.BF16 R40, R176.reuse, R180, R40 ;  /* 0x000000b4b028723c */ /* 0x040ff00000041828 */
[-C--:B------:R-:W-:Y:S08]  /*10d50*/  HMMA.16816.F32.BF16 R44, R176, R182.reuse, R44 ;  /* 0x000000b6b02c723c */ /* 0x080ff0000004182c */
[----:B------:R-:W-:Y:S01]  /*10d60*/  HMMA.16816.F32.BF16 R48, R168, R182, R48 ;  /* 0x000000b6a830723c */ /* 0x000fe20000041830 */
[----:B------:R-:W-:Y:S07]  /*10d70*/  @!UPT UIADD3 URZ, URZ, URZ, URZ ;  /* 0x0000003f3f3ff290 */ /* 0x000fee000fffe03f */
[----:B------:R-:W-:-:S11]  /*10d80*/  @!P2 BRA `(.L_x_1688) ;  /* 0x000002a00000a947 */ /* 0x000fd60003800000 */
[----:B----4-:R-:W-:Y:S04]  /*10d90*/  IADD3 R113, -R238, 0x30, RZ ;  /* 0x00000030ee717810 */ /* 0x010fe80007ffe1ff */
        /* <DEDUP_REMOVED lines=41> */
.L_x_1688:
[----:B----4-:R-:W-:Y:S05]  /*11030*/  BSYNC B0 ;  /* 0x0000000000007941 */ /* 0x010fea0003800000 */
.L_x_1687:
[----:B-1----:R-:W-:Y:S01]  /*11040*/  FMNMX.FTZ R2, R4, R120, !PT ;  /* 0x0000007804027209 */ /* 0x002fe20007810000 */
        /* <DEDUP_REMOVED lines=31> */
[----:B------:R-:W-:Y:S01]  /*11240*/  IADD3 R203, R203, -0x1, RZ ;  /* 0xffffffffcbcb7810 */ /* 0x000fe20007ffe0ff */
[----:B------:R-:W1:Y:S01]  /*11250*/  SHFL.BFLY PT, R120, R3, 0x2, 0x1f ;  /* 0x0c401f0003787f89 */ /* 0x000e6200000e0000 */
[----:B------:R-:W-:Y:S04]  /*11260*/  FMNMX.FTZ R113, R28, R113, !PT ;  /* 0x000000711c717209 */ /* 0x000fe80007810000 */
[----:B------:R-:W-:Y:S04]  /*11270*/  FMNMX.FTZ R113, R29, R113, !PT ;  /* 0x000000711d717209 */ /* 0x000fe80007810000 */
[----:B------:R-:W-:Y:S04]  /*11280*/  FMNMX.FTZ R113, R40, R113, !PT ;  /* 0x0000007128717209 */ /* 0x000fe80007810000 */
[----:B------:R-:W-:Y:S04]  /*11290*/  FMNMX.FTZ R113, R41, R113, !PT ;  /* 0x0000007129717209 */ /* 0x000fe80007810000 */
[----:B------:R-:W-:Y:S02]  /*112a0*/  FMNMX.FTZ R113, R44, R113, !PT ;  /* 0x000000712c717209 */ /* 0x000fe40007810000 */
[----:B-1----:R-:W-:Y:S02]  /*112b0*/  FMNMX.FTZ R3, R3, R120, !PT ;  /* 0x0000007803037209 */ /* 0x002fe40007810000 */
[----:B------:R-:W-:Y:S02]  /*112c0*/  FMNMX.FTZ R2, R2, R118, !PT ;  /* 0x0000007602027209 */ /* 0x000fe40007810000 */
[----:B------:R-:W-:Y:S03]  /*112d0*/  FMNMX.FTZ R118, R10, R115, !PT ;  /* 0x000000730a767209 */ /* 0x000fe60007810000 */
[----:B------:R-:W1:Y:S01]  /*112e0*/  SHFL.BFLY PT, R164, R2, 0x1, 0x1f ;  /* 0x0c201f0002a47f89 */ /* 0x000e6200000e0000 */
[----:B------:R-:W-:Y:S04]  /*112f0*/  FMNMX.FTZ R118, R11, R118, !PT ;  /* 0x000000760b767209 */ /* 0x000fe80007810000 */
[----:B------:R-:W-:Y:S04]  /*11300*/  FMNMX.FTZ R118, R14, R118, !PT ;  /* 0x000000760e767209 */ /* 0x000fe80007810000 */
[----:B------:R-:W-:Y:S04]  /*11310*/  FMNMX.FTZ R118, R15, R118, !PT ;  /* 0x000000760f767209 */ /* 0x000fe80007810000 */
[----:B------:R-:W-:Y:S02]  /*11320*/  FMNMX.FTZ R119, R26, R118, !PT ;  /* 0x000000761a777209 */ /* 0x000fe40007810000 */
[----:B------:R-:W-:Y:S02]  /*11330*/  FMNMX.FTZ R118, R45, R113, !PT ;  /* 0x000000712d767209 */ /* 0x000fe40007810000 */
[----:B------:R-:W-:Y:S02]  /*11340*/  FMNMX.FTZ R113, R27, R119, !PT ;  /* 0x000000771b717209 */ /* 0x000fe40007810000 */
[----:B------:R-:W2:Y:S02]  /*11350*/  SHFL.BFLY PT, R119, R3, 0x1, 0x1f ;  /* 0x0c201f0003777f89 */ /* 0x000ea400000e0000 */
[----:B------:R-:W-:Y:S02]  /*11360*/  FMNMX.FTZ R113, R30, R113, !PT ;  /* 0x000000711e717209 */ /* 0x000fe40007810000 */
[----:B-1----:R-:W-:Y:S02]  /*11370*/  FMNMX.FTZ R120, R2, R164, !PT ;  /* 0x000000a402787209 */ /* 0x002fe40007810000 */
[----:B------:R-:W-:Y:S02]  /*11380*/  FMNMX.FTZ R2, R31, R113, !PT ;  /* 0x000000711f027209 */ /* 0x000fe40007810000 */
[----:B------:R-:W1:Y:S01]  /*11390*/  SHFL.BFLY PT, R165, R118, 0x2, 0x1f ;  /* 0x0c401f0076a57f89 */ /* 0x000e6200000e0000 */
[----:B------:R-:W-:Y:S01]  /*113a0*/  FADD.FTZ R0, -R120, R0 ;  /* 0x0000000078007221 */ /* 0x000fe20000010100 */
        /* <DEDUP_REMOVED lines=11> */
[----:B--2---:R-:W-:Y:S01]  /*11460*/  FMNMX.FTZ R119, R3, R119, !PT ;  /* 0x0000007703777209 */ /* 0x004fe20007810000 */
[--C-:B------:R-:W-:Y:S02]  /*11470*/  FFMA.FTZ R187, R36, c[0x0][0x2d0], -R166.reuse ;  /* 0x0000b40024bb7a23 */ /* 0x100fe400000108a6 */
[----:B------:R-:W2:Y:S01]  /*11480*/  SHFL.BFLY PT, R3, R0, 0x2, 0x1f ;  /* 0x0c401f0000037f89 */ /* 0x000ea200000e0000 */
[--C-:B------:R-:W-:Y:S01]  /*11490*/  FFMA.FTZ R186, R37, c[0x0][0x2d0], -R166.reuse ;  /* 0x0000b40025ba7a23 */ /* 0x100fe200000108a6 */
[----:B------:R-:W-:Y:S01]  /*114a0*/  MUFU.EX2 R221, R174 ;  /* 0x000000ae00dd7308 */ /* 0x000fe20000000800 */
[--C-:B------:R-:W-:Y:S09]  /*114b0*/  FFMA.FTZ R185, R48, c[0x0][0x2d0], -R166.reuse ;  /* 0x0000b40030b97a23 */ /* 0x100ff200000108a6 */
[----:B------:R-:W-:Y:S01]  /*114c0*/  MUFU.EX2 R222, R173 ;  /* 0x000000ad00de7308 */ /* 0x000fe20000000800 */
[--C-:B---3--:R-:W-:Y:S01]  /*114d0*/  FFMA.FTZ R2, R4, c[0x0][0x2d0], -R166.reuse ;  /* 0x0000b40004027a23 */ /* 0x108fe200000108a6 */
[----:B-1----:R-:W-:Y:S01]  /*114e0*/  FMNMX.FTZ R4, R118, R165, !PT ;  /* 0x000000a576047209 */ /* 0x002fe20007810000 */
[----:B------:R-:W-:Y:S02]  /*114f0*/  FMUL.FTZ R165, R119, c[0x0][0x2d0] ;  /* 0x0000b40077a57a20 */ /* 0x000fe40000410000 */
[----:B----4-:R-:W-:Y:S02]  /*11500*/  FMUL.FTZ R20, R113, R128 ;  /* 0x0000008071147220 */ /* 0x010fe40000410000 */
[----:B------:R-:W1:Y:S01]  /*11510*/  SHFL.BFLY PT, R118, R4, 0x1, 0x1f ;  /* 0x0c201f0004767f89 */ /* 0x000e6200000e0000 */
[--C-:B------:R-:W-:Y:S02]  /*11520*/  FFMA.FTZ R6, R6, c[0x0][0x2d0], -R165.reuse ;  /* 0x0000b40006067a23 */ /* 0x100fe400000108a5 */
[----:B------:R3:W-:Y:S01]  /*11530*/  MUFU.EX2 R178, R2 ;  /* 0x0000000200b27308 */ /* 0x0007e20000000800 */
[--C-:B------:R-:W-:Y:S01]  /*11540*/  FFMA.FTZ R168, R34, c[0x0][0x2d0], -R165.reuse ;  /* 0x0000b40022a87a23 */ /* 0x100fe200000108a5 */
[----:B--2---:R-:W-:Y:S01]  /*11550*/  FMNMX.FTZ R0, R0, R3, !PT ;  /* 0x0000000300007209 */ /* 0x004fe20007810000 */
[--C-:B------:R-:W-:Y:S02]  /*11560*/  FFMA.FTZ R167, R35, c[0x0][0x2d0], -R165.reuse ;  /* 0x0000b40023a77a23 */ /* 0x100fe400000108a5 */
[----:B------:R-:W-:Y:S01]  /*11570*/  FMUL.FTZ R21, R113, R129 ;  /* 0x0000008171157220 */ /* 0x000fe20000410000 */
[----:B------:R-:W-:Y:S01]  /*11580*/  LDSM.16.MT88.4 R32, [R189] ;  /* 0x00000000bd20783b */ /* 0x000fe20000004200 */
[--C-:B------:R-:W-:Y:S02]  /*11590*/  FFMA.FTZ R170, R22, c[0x0][0x2d0], -R165.reuse ;  /* 0x0000b40016aa7a23 */ /* 0x100fe400000108a5 */
[--C-:B------:R-:W-:Y:S01]  /*115a0*/  FFMA.FTZ R169, R23, c[0x0][0x2d0], -R165.reuse ;  /* 0x0000b40017a97a23 */ /* 0x100fe200000108a5 */
[----:B------:R-:W-:Y:S01]  /*115b0*/  MUFU.EX2 R177, R6 ;  /* 0x0000000600b17308 */ /* 0x000fe20000000800 */
[C---:B------:R-:W-:Y:S02]  /*115c0*/  FMUL.FTZ R48, R113.reuse, R124 ;  /* 0x0000007c71307220 */ /* 0x040fe40000410000 */
[C---:B------:R-:W-:Y:S01]  /*115d0*/  FMUL.FTZ R52, R113.reuse, R52 ;  /* 0x0000003471347220 */ /* 0x040fe20000410000 */
[----:B------:R-:W2:Y:S01]  /*115e0*/  SHFL.BFLY PT, R3, R0, 0x1, 0x1f ;  /* 0x0c201f0000037f89 */ /* 0x000ea200000e0000 */
[C---:B------:R-:W-:Y:S02]  /*115f0*/  FMUL.FTZ R53, R113.reuse, R53 ;  /* 0x0000003571357220 */ /* 0x040fe40000410000 */
[C---:B------:R-:W-:Y:S02]  /*11600*/  FMUL.FTZ R64, R113.reuse, R64 ;  /* 0x0000004071407220 */ /* 0x040fe40000410000 */
[C---:B------:R-:W-:Y:S01]  /*11610*/  FMUL.FTZ R65, R113.reuse, R65 ;  /* 0x0000004171417220 */ /* 0x040fe20000410000 */
[----:B------:R-:W-:Y:S01]  /*11620*/  MUFU.EX2 R217, R170 ;  /* 0x000000aa00d97308 */ /* 0x000fe20000000800 */
[----:B------:R-:W-:Y:S01]  /*11630*/  FMUL.FTZ R68, R113, R68 ;  /* 0x0000004471447220 */ /* 0x000fe20000410000 */
[----:B-1----:R-:W-:Y:S01]  /*11640*/  FMNMX.FTZ R118, R4, R118, !PT ;  /* 0x0000007604767209 */ /* 0x002fe20007810000 */
[----:B------:R-:W-:Y:S02]  /*11650*/  FFMA.FTZ R4, R16, c[0x0][0x2d0], -R166 ;  /* 0x0000b40010047a23 */ /* 0x000fe400000108a6 */
[----:B---3--:R-:W-:Y:S02]  /*11660*/  FADD.FTZ R2, -R119, R112 ;  /* 0x0000007077027221 */ /* 0x008fe40000010100 */
[C---:B------:R-:W-:Y:S02]  /*11670*/  FMUL.FTZ R16, R113.reuse, R132 ;  /* 0x0000008471107220 */ /* 0x040fe40000410000 */
[----:B------:R-:W-:Y:S01]  /*11680*/  FMUL.FTZ R2, R2, c[0x0][0x2d0] ;  /* 0x0000b40002027a20 */ /* 0x000fe20000410000 */
[----:B------:R1:W-:Y:S01]  /*11690*/  MUFU.EX2 R216, R4 ;  /* 0x0000000400d87308 */ /* 0x0003e20000000800 */
[C---:B------:R-:W-:Y:S02]  /*116a0*/  FMUL.FTZ R69, R113.reuse, R69 ;  /* 0x0000004571457220 */ /* 0x040fe40000410000 */
[C---:B------:R-:W-:Y:S02]  /*116b0*/  FMUL.FTZ R80, R113.reuse, R80 ;  /* 0x0000005071507220 */ /* 0x040fe40000410000 */
[C---:B------:R-:W-:Y:S02]  /*116c0*/  FMUL.FTZ R81, R113.reuse, R81 ;  /* 0x0000005171517220 */ /* 0x040fe40000410000 */
[----:B------:R-:W-:Y:S01]  /*116d0*/  FMUL.FTZ R84, R113, R84 ;  /* 0x0000005471547220 */ /* 0x000fe20000410000 */
[----:B--2---:R-:W-:Y:S01]  /*116e0*/  FMNMX.FTZ R3, R0, R3, !PT ;  /* 0x0000000300037209 */ /* 0x004fe20007810000 */
[--C-:B------:R-:W-:Y:S01]  /*116f0*/  FFMA.FTZ R0, R19, c[0x0][0x2d0], -R165.reuse ;  /* 0x0000b40013007a23 */ /* 0x100fe200000108a5 */
[----:B------:R2:W3:Y:S01]  /*11700*/  MUFU.EX2 R112, R2 ;  /* 0x0000000200707308 */ /* 0x0004e20000000800 */
[----:B------:R-:W-:Y:S02]  /*11710*/  FMUL.FTZ R85, R113, R85 ;  /* 0x0000005571557220 */ /* 0x000fe40000410000 */
[----:B------:R-:W-:Y:S02]  /*11720*/  FMUL.FTZ R164, R3, c[0x0][0x2d0] ;  /* 0x0000b40003a47a20 */ /* 0x000fe40000410000 */
[C---:B------:R-:W-:Y:S02]  /*11730*/  FMUL.FTZ R96, R113.reuse, R96 ;  /* 0x0000006071607220 */ /* 0x040fe40000410000 */
[C---:B------:R-:W-:Y:S02]  /*11740*/  FMUL.FTZ R97, R113.reuse, R97 ;  /* 0x0000006171617220 */ /* 0x040fe40000410000 */
[C---:B------:R-:W-:Y:S01]  /*11750*/  FMUL.FTZ R100, R113.reuse, R100 ;  /* 0x0000006471647220 */ /* 0x040fe20000410000 */
[----:B------:R4:W-:Y:S01]  /*11760*/  MUFU.EX2 R233, R0 ;  /* 0x0000000000e97308 */ /* 0x0009e20000000800 */
[C---:B------:R-:W-:Y:S02]  /*11770*/  FMUL.FTZ R101, R113.reuse, R101 ;  /* 0x0000006571657220 */ /* 0x040fe40000410000 */
[----:B------:R-:W-:Y:S02]  /*11780*/  FMUL.FTZ R108, R113, R108 ;  /* 0x0000006c716c7220 */ /* 0x000fe40000410000 */
[--C-:B-1----:R-:W-:Y:S02]  /*11790*/  FFMA.FTZ R4, R17, c[0x0][0x2d0], -R166.reuse ;  /* 0x0000b40011047a23 */ /* 0x102fe400000108a6 */
[C---:B------:R-:W-:Y:S02]  /*117a0*/  FMUL.FTZ R17, R113.reuse, R133 ;  /* 0x0000008571117220 */ /* 0x040fe40000410000 */
[----:B------:R-:W-:Y:S01]  /*117b0*/  FMUL.FTZ R109, R113, R109 ;  /* 0x0000006d716d7220 */ /* 0x000fe20000410000 */
[----:B------:R1:W-:Y:S01]  /*117c0*/  MUFU.EX2 R235, R4 ;  /* 0x0000000400eb7308 */ /* 0x0003e20000000800 */
[--C-:B------:R-:W-:Y:S02]  /*117d0*/  FFMA.FTZ R183, R38, c[0x0][0x2d0], -R165.reuse ;  /* 0x0000b40026b77a23 */ /* 0x100fe400000108a5 */
[----:B------:R-:W-:Y:S02]  /*117e0*/  FFMA.FTZ R182, R39, c[0x0][0x2d0], -R165 ;  /* 0x0000b40027b67a23 */ /* 0x000fe400000108a5 */
[--C-:B--2---:R-:W-:Y:S02]  /*117f0*/  FFMA.FTZ R2, R5, c[0x0][0x2d0], -R166.reuse ;  /* 0x0000b40005027a23 */ /* 0x104fe400000108a6 */
[C---:B---3--:R-:W-:Y:S02]  /*11800*/  FMUL.FTZ R22, R112.reuse, R130 ;  /* 0x0000008270167220 */ /* 0x048fe40000410000 */
[C---:B------:R-:W-:Y:S01]  /*11810*/  FMUL.FTZ R23, R112.reuse, R131 ;  /* 0x0000008370177220 */ /* 0x040fe20000410000 */
[----:B------:R2:W-:Y:S01]  /*11820*/  MUFU.EX2 R218, R2 ;  /* 0x0000000200da7308 */ /* 0x0005e20000000800 */
[----:B------:R-:W3:Y:S01]  /*11830*/  LDSM.16.MT88.4 R128, [R190] ;  /* 0x00000000be80783b */ /* 0x000ee20000004200 */
[----:B------:R-:W-:Y:S02]  /*11840*/  FMUL.FTZ R19, R112, R135 ;  /* 0x0000008770137220 */ /* 0x000fe40000410000 */
[----:B----4-:R-:W-:Y:S02]  /*11850*/  FADD.FTZ R0, -R3, R115 ;  /* 0x0000007303007221 */ /* 0x010fe40000010100 */
[----:B------:R-:W-:Y:S02]  /*11860*/  FFMA.FTZ R166, R49, c[0x0][0x2d0], -R166 ;  /* 0x0000b40031a67a23 */ /* 0x000fe400000108a6 */
[----:B------:R-:W-:Y:S02]  /*11870*/  FMUL.FTZ R0, R0, c[0x0][0x2d0] ;  /* 0x0000b40000007a20 */ /* 0x000fe40000410000 */
[----:B------:R-:W-:Y:S01]  /*11880*/  FMUL.FTZ R49, R113, R125 ;  /* 0x0000007d71317220 */ /* 0x000fe20000410000 */
[----:B------:R-:W-:Y:S01]  /*11890*/  MUFU.EX2 R219, R169 ;  /* 0x000000a900db7308 */ /* 0x000fe20000000800 */
[----:B------:R-:W-:Y:S02]  /*118a0*/  FMUL.FTZ R54, R112, R54 ;  /* 0x0000003670367220 */ /* 0x000fe40000410000 */
[--C-:B-1----:R-:W-:Y:S02]  /*118b0*/  FFMA.FTZ R4, R18, c[0x0][0x2d0], -R165.reuse ;  /* 0x0000b40012047a23 */ /* 0x102fe400000108a5 */
[C---:B------:R-:W-:Y:S02]  /*118c0*/  FMUL.FTZ R18, R112.reuse, R134 ;  /* 0x0000008670127220 */ /* 0x040fe40000410000 */
[C---:B------:R-:W-:Y:S02]  /*118d0*/  FMUL.FTZ R55, R112.reuse, R55 ;  /* 0x0000003770377220 */ /* 0x040fe40000410000 */
[C---:B------:R-:W-:Y:S01]  /*118e0*/  FMUL.FTZ R66, R112.reuse, R66 ;  /* 0x0000004270427220 */ /* 0x040fe20000410000 */
        /* <DEDUP_REMOVED lines=12> */
[----:B------:R-:W4:Y:S01]  /*119b0*/  MUFU.EX2 R0, R0 ;  /* 0x0000000000007308 */ /* 0x000f220000000800 */
[C---:B------:R-:W-:Y:S02]  /*119c0*/  FMUL.FTZ R99, R112.reuse, R99 ;  /* 0x0000006370637220 */ /* 0x040fe40000410000 */
[----:B------:R-:W-:Y:S01]  /*119d0*/  FMUL.FTZ R102, R112, R102 ;  /* 0x0000006670667220 */ /* 0x000fe20000410000 */
[----:B-1----:R-:W-:Y:S01]  /*119e0*/  F2FP.BF16.PACK_AB R115, R233, R234 ;  /* 0x000000eae973723e */ /* 0x002fe200000010ff */
[----:B------:R-:W-:Y:S02]  /*119f0*/  FMUL.FTZ R4, R118, c[0x0][0x2d0] ;  /* 0x0000b40076047a20 */ /* 0x000fe40000410000 */
[----:B------:R-:W-:Y:S02]  /*11a00*/  FMUL.FTZ R103, R112, R103 ;  /* 0x0000006770677220 */ /* 0x000fe40000410000 */
[--C-:B------:R-:W-:Y:S01]  /*11a10*/  FFMA.FTZ R5, R8, c[0x0][0x2d0], -R4.reuse ;  /* 0x0000b40008057a23 */ /* 0x100fe20000010804 */
[----:B------:R-:W-:Y:S01]  /*11a20*/  MUFU.EX2 R139, R176 ;  /* 0x000000b0008b7308 */ /* 0x000fe20000000800 */
[--C-:B------:R-:W-:Y:S02]  /*11a30*/  FFMA.FTZ R6, R13, c[0x0][0x2d0], -R4.reuse ;  /* 0x0000b4000d067a23 */ /* 0x100fe40000010804 */
[----:B------:R-:W-:Y:S02]  /*11a40*/  FFMA.FTZ R184, R44, c[0x0][0x2d0], -R4 ;  /* 0x0000b4002cb87a23 */ /* 0x000fe40000010804 */
[----:B--2---:R-:W-:Y:S01]  /*11a50*/  FADD.FTZ R2, -R118, R114 ;  /* 0x0000007276027221 */ /* 0x004fe20000010100 */
[----:B------:R-:W-:Y:S01]  /*11a60*/  F2FP.BF16.PACK_AB R114, R235, R216 ;  /* 0x000000d8eb72723e */ /* 0x000fe200000010ff */
[--C-:B------:R-:W-:Y:S02]  /*11a70*/  FFMA.FTZ R204, R45, c[0x0][0x2d0], -R4.reuse ;  /* 0x0000b4002dcc7a23 */ /* 0x100fe40000010804 */
[----:B------:R-:W-:Y:S01]  /*11a80*/  FMUL.FTZ R2, R2, c[0x0][0x2d0] ;  /* 0x0000b40002027a20 */ /* 0x000fe20000410000 */
[----:B------:R1:W-:Y:S01]  /*11a90*/  MUFU.EX2 R209, R5 ;  /* 0x0000000500d17308 */ /* 0x0003e20000000800 */
[C---:B------:R-:W-:Y:S02]  /*11aa0*/  FMUL.FTZ R110, R112.reuse, R110 ;  /* 0x0000006e706e7220 */ /* 0x040fe40000410000 */
[----:B------:R-:W-:Y:S02]  /*11ab0*/  FMUL.FTZ R111, R112, R111 ;  /* 0x0000006f706f7220 */ /* 0x000fe40000410000 */
[--C-:B------:R-:W-:Y:S02]  /*11ac0*/  FFMA.FTZ R181, R50, c[0x0][0x2d0], -R165.reuse ;  /* 0x0000b40032b57a23 */ /* 0x100fe400000108a5 */
[----:B------:R-:W-:Y:S02]  /*11ad0*/  FFMA.FTZ R165, R51, c[0x0][0x2d0], -R165 ;  /* 0x0000b40033a57a23 */ /* 0x000fe400000108a5 */
[C---:B------:R-:W-:Y:S01]  /*11ae0*/  FMUL.FTZ R50, R112.reuse, R126 ;  /* 0x0000007e70327220 */ /* 0x040fe20000410000 */
[----:B------:R2:W-:Y:S01]  /*11af0*/  MUFU.EX2 R232, R6 ;  /* 0x0000000600e87308 */ /* 0x0005e20000000800 */
[----:B------:R-:W-:Y:S02]  /*11b00*/  FMUL.FTZ R51, R112, R127 ;  /* 0x0000007f70337220 */ /* 0x000fe40000410000 */
[--C-:B------:R-:W-:Y:S02]  /*11b10*/  FFMA.FTZ R24, R24, c[0x0][0x2d0], -R4.reuse ;  /* 0x0000b40018187a23 */ /* 0x100fe40000010804 */
[--C-:B------:R-:W-:Y:S02]  /*11b20*/  FFMA.FTZ R25, R25, c[0x0][0x2d0], -R4.reuse ;  /* 0x0000b40019197a23 */ /* 0x100fe40000010804 */
[--C-:B------:R-:W-:Y:S02]  /*11b30*/  FFMA.FTZ R171, R28, c[0x0][0x2d0], -R4.reuse ;  /* 0x0000b4001cab7a23 */ /* 0x100fe40000010804 */
[----:B------:R-:W-:Y:S01]  /*11b40*/  FFMA.FTZ R28, R112, R208, R177 ;  /* 0x000000d0701c7223 */ /* 0x000fe200000100b1 */
[----:B------:R-:W5:Y:S01]  /*11b50*/  MUFU.EX2 R2, R2 ;  /* 0x0000000200027308 */ /* 0x000f620000000800 */
[----:B------:R-:W-:Y:S02]  /*11b60*/  FFMA.FTZ R175, R29, c[0x0][0x2d0], -R4 ;  /* 0x0000b4001daf7a23 */ /* 0x000fe40000010804 */
[----:B------:R-:W-:Y:S02]  /*11b70*/  FFMA.FTZ R29, R113, R205, R178 ;  /* 0x000000cd711d7223 */ /* 0x000fe400000100b2 */
[--C-:B-1----:R-:W-:Y:S02]  /*11b80*/  FFMA.FTZ R5, R9, c[0x0][0x2d0], -R4.reuse ;  /* 0x0000b40009057a23 */ /* 0x102fe40000010804 */
[--C-:B------:R-:W-:Y:S02]  /*11b90*/  FFMA.FTZ R180, R40, c[0x0][0x2d0], -R4.reuse ;  /* 0x0000b40028b47a23 */ /* 0x100fe40000010804 */
[----:B------:R-:W-:Y:S01]  /*11ba0*/  FFMA.FTZ R179, R41, c[0x0][0x2d0], -R4 ;  /* 0x0000b40029b37a23 */ /* 0x000fe20000010804 */
[----:B------:R-:W1:Y:S01]  /*11bb0*/  MUFU.EX2 R210, R5 ;  /* 0x0000000500d27308 */ /* 0x000e620000000800 */
[C---:B----4-:R-:W-:Y:S02]  /*11bc0*/  FMUL.FTZ R38, R0.reuse, R154 ;  /* 0x0000009a00267220 */ /* 0x050fe40000410000 */
[C---:B------:R-:W-:Y:S02]  /*11bd0*/  FMUL.FTZ R39, R0.reuse, R155 ;  /* 0x0000009b00277220 */ /* 0x040fe40000410000 */
[----:B--2---:R-:W-:Y:S02]  /*11be0*/  FFMA.FTZ R6, R11, c[0x0][0x2d0], -R164 ;  /* 0x0000b4000b067a23 */ /* 0x004fe400000108a4 */
[C---:B------:R-:W-:Y:S02]  /*11bf0*/  FMUL.FTZ R11, R0.reuse, R143 ;  /* 0x0000008f000b7220 */ /* 0x040fe40000410000 */
[C---:B------:R-:W-:Y:S01]  /*11c00*/  FMUL.FTZ R58, R0.reuse, R58 ;  /* 0x0000003a003a7220 */ /* 0x040fe20000410000 */
[----:B------:R2:W-:Y:S01]  /*11c10*/  MUFU.EX2 R206, R6 ;  /* 0x0000000600ce7308 */ /* 0x0005e20000000800 */
[C---:B------:R-:W-:Y:S02]  /*11c20*/  FMUL.FTZ R59, R0.reuse, R59 ;  /* 0x0000003b003b7220 */ /* 0x040fe40000410000 */
[----:B------:R-:W-:Y:S02]  /*11c30*/  FMUL.FTZ R62, R0, R62 ;  /* 0x0000003e003e7220 */ /* 0x000fe40000410000 */
[C---:B-----5:R-:W-:Y:S02]  /*11c40*/  FMUL.FTZ R8, R2.reuse, R140 ;  /* 0x0000008c02087220 */ /* 0x060fe40000410000 */
[C---:B------:R-:W-:Y:S02]  /*11c50*/  FMUL.FTZ R9, R2.reuse, R141 ;  /* 0x0000008d02097220 */ /* 0x040fe40000410000 */
[C---:B------:R-:W-:Y:S01]  /*11c60*/  FMUL.FTZ R13, R2.reuse, R145 ;  /* 0x00000091020d7220 */ /* 0x040fe20000410000 */
[----:B------:R-:W-:Y:S01]  /*11c70*/  MUFU.EX2 R176, R166 ;  /* 0x000000a600b07308 */ /* 0x000fe20000000800 */
[C---:B------:R-:W-:Y:S02]  /*11c80*/  FMUL.FTZ R36, R2.reuse, R152 ;  /* 0x0000009802247220 */ /* 0x040fe40000410000 */
[----:B------:R-:W-:Y:S01]  /*11c90*/  FMUL.FTZ R37, R2, R153 ;  /* 0x0000009902257220 */ /* 0x000fe20000410000 */
[----:B-1----:R-:W-:Y:S01]  /*11ca0*/  F2FP.BF16.PACK_AB R124, R210, R209 ;  /* 0x000000d1d27c723e */ /* 0x002fe200000010ff */
[----:B------:R-:W-:Y:S02]  /*11cb0*/  FFMA.FTZ R5, R12, c[0x0][0x2d0], -R4 ;  /* 0x0000b4000c057a23 */ /* 0x000fe40000010804 */
[----:B------:R-:W-:Y:S02]  /*11cc0*/  FMUL.FTZ R4, R113, R136 ;  /* 0x0000008871047220 */ /* 0x000fe40000410000 */
[C---:B------:R-:W-:Y:S01]  /*11cd0*/  FMUL.FTZ R12, R2.reuse, R144 ;  /* 0x00000090020c7220 */ /* 0x040fe20000410000 */
[----:B------:R-:W1:Y:S01]  /*11ce0*/  MUFU.EX2 R231, R5 ;  /* 0x0000000500e77308 */ /* 0x000e620000000800 */
[C---:B------:R-:W-:Y:S02]  /*11cf0*/  FMUL.FTZ R56, R2.reuse, R56 ;  /* 0x0000003802387220 */ /* 0x040fe40000410000 */
[----:B------:R-:W-:Y:S02]  /*11d00*/  FMUL.FTZ R57, R2, R57 ;  /* 0x0000003902397220 */ /* 0x000fe40000410000 */
[--C-:B--2---:R-:W-:Y:S02]  /*11d10*/  FFMA.FTZ R6, R15, c[0x0][0x2d0], -R164.reuse ;  /* 0x0000b4000f067a23 */ /* 0x104fe400000108a4 */
[----:B------:R-:W-:Y:S02]  /*11d20*/  FMUL.FTZ R15, R0, R147 ;  /* 0x00000093000f7220 */ /* 0x000fe40000410000 */
[C---:B------:R-:W-:Y:S01]  /*11d30*/  FMUL.FTZ R60, R2.reuse, R60 ;  /* 0x0000003c023c7220 */ /* 0x040fe20000410000 */
[----:B------:R2:W-:Y:S01]  /*11d40*/  MUFU.EX2 R225, R6 ;  /* 0x0000000600e17308 */ /* 0x0005e20000000800 */
[----:B------:R-:W-:Y:S02]  /*11d50*/  FMUL.FTZ R61, R2, R61 ;  /* 0x0000003d023d7220 */ /* 0x000fe40000410000 */
[----:B------:R-:W-:Y:S02]  /*11d60*/  FMUL.FTZ R63, R0, R63 ;  /* 0x0000003f003f7220 */ /* 0x000fe40000410000 */
[C---:B------:R-:W-:Y:S02]  /*11d70*/  FMUL.FTZ R72, R2.reuse, R72 ;  /* 0x0000004802487220 */ /* 0x040fe40000410000 */
[----:B------:R-:W-:Y:S02]  /*11d80*/  FMUL.FTZ R73, R2, R73 ;  /* 0x0000004902497220 */ /* 0x000fe40000410000 */
[C---:B------:R-:W-:Y:S01]  /*11d90*/  FMUL.FTZ R74, R0.reuse, R74 ;  /* 0x0000004a004a7220 */ /* 0x040fe20000410000 */
[----:B------:R-:W-:Y:S01]  /*11da0*/  MUFU.EX2 R213, R24 ;  /* 0x0000001800d57308 */ /* 0x000fe20000000800 */
[----:B------:R-:W-:Y:S02]  /*11db0*/  FMUL.FTZ R75, R0, R75 ;  /* 0x0000004b004b7220 */ /* 0x000fe40000410000 */
[----:B------:R-:W-:Y:S01]  /*11dc0*/  FMUL.FTZ R76, R2, R76 ;  /* 0x0000004c024c7220 */ /* 0x000fe20000410000 */
[----:B-1----:R-:W-:Y:S01]  /*11dd0*/  F2FP.BF16.PACK_AB R126, R232, R231 ;  /* 0x000000e7e87e723e */ /* 0x002fe200000010ff */
[--C-:B------:R-:W-:Y:S02]  /*11de0*/  FFMA.FTZ R5, R10, c[0x0][0x2d0], -R164.reuse ;  /* 0x0000b4000a057a23 */ /* 0x100fe400000108a4 */
[----:B------:R-:W-:Y:S02]  /*11df0*/  FMUL.FTZ R10, R0, R142 ;  /* 0x0000008e000a7220 */ /* 0x000fe40000410000 */
[----:B------:R-:W-:Y:S01]  /*11e00*/  FMUL.FTZ R77, R2, R77 ;  /* 0x0000004d024d7220 */ /* 0x000fe20000410000 */
[----:B------:R-:W1:Y:S01]  /*11e10*/  MUFU.EX2 R207, R5 ;  /* 0x0000000500cf7308 */ /* 0x000e620000000800 */
[C---:B------:R-:W-:Y:S02]  /*11e20*/  FMUL.FTZ R78, R0.reuse, R78 ;  /* 0x0000004e004e7220 */ /* 0x040fe40000410000 */
[----:B------:R-:W-:Y:S02]  /*11e30*/  FMUL.FTZ R79, R0, R79 ;  /* 0x0000004f004f7220 */ /* 0x000fe40000410000 */
[----:B--2---:R-:W-:Y:S01]  /*11e40*/  FMUL.FTZ R6, R112, R138 ;  /* 0x0000008a70067220 */ /* 0x004fe20000410000 */
[----:B------:R-:W-:Y:S01]  /*11e50*/  F2FP.BF16.PACK_AB R112, R218, R178 ;  /* 0x000000b2da70723e */ /* 0x000fe200000010ff */
[--C-:B------:R-:W-:Y:S02]  /*11e60*/  FFMA.FTZ R132, R42, c[0x0][0x2d0], -R164.reuse ;  /* 0x0000b4002a847a23 */ /* 0x100fe400000108a4 */
[--C-:B------:R-:W-:Y:S01]  /*11e70*/  FFMA.FTZ R133, R43, c[0x0][0x2d0], -R164.reuse ;  /* 0x0000b4002b857a23 */ /* 0x100fe200000108a4 */
[----:B------:R2:W-:Y:S01]  /*11e80*/  MUFU.EX2 R215, R25 ;  /* 0x0000001900d77308 */ /* 0x0005e20000000800 */
[--C-:B------:R-:W-:Y:S02]  /*11e90*/  FFMA.FTZ R136, R46, c[0x0][0x2d0], -R164.reuse ;  /* 0x0000b4002e887a23 */ /* 0x100fe400000108a4 */
[C---:B------:R-:W-:Y:S02]  /*11ea0*/  FMUL.FTZ R88, R2.reuse, R88 ;  /* 0x0000005802587220 */ /* 0x040fe40000410000 */
[----:B------:R-:W-:Y:S02]  /*11eb0*/  FMUL.FTZ R89, R2, R89 ;  /* 0x0000005902597220 */ /* 0x000fe40000410000 */
[C---:B------:R-:W-:Y:S02]  /*11ec0*/  FMUL.FTZ R90, R0.reuse, R90 ;  /* 0x0000005a005a7220 */ /* 0x040fe40000410000 */
[----:B------:R-:W-:Y:S01]  /*11ed0*/  FMUL.FTZ R91, R0, R91 ;  /* 0x0000005b005b7220 */ /* 0x000fe20000410000 */
[----:B------:R-:W-:Y:S01]  /*11ee0*/  MUFU.EX2 R166, R132 ;  /* 0x0000008400a67308 */ /* 0x000fe20000000800 */
[C---:B------:R-:W-:Y:S02]  /*11ef0*/  FMUL.FTZ R92, R2.reuse, R92 ;  /* 0x0000005c025c7220 */ /* 0x040fe40000410000 */
[----:B------:R-:W-:Y:S01]  /*11f00*/  FMUL.FTZ R93, R2, R93 ;  /* 0x0000005d025d7220 */ /* 0x000fe20000410000 */
[----:B-1----:R-:W-:Y:S01]  /*11f10*/  F2FP.BF16.PACK_AB R125, R206, R207 ;  /* 0x000000cfce7d723e */ /* 0x002fe200000010ff */
[--C-:B------:R-:W-:Y:S02]  /*11f20*/  FFMA.FTZ R5, R14, c[0x0][0x2d0], -R164.reuse ;  /* 0x0000b4000e057a23 */ /* 0x100fe400000108a4 */
[C---:B------:R-:W-:Y:S02]  /*11f30*/  FMUL.FTZ R14, R0.reuse, R146 ;  /* 0x00000092000e7220 */ /* 0x040fe40000410000 */
[C---:B------:R-:W-:Y:S01]  /*11f40*/  FMUL.FTZ R94, R0.reuse, R94 ;  /* 0x0000005e005e7220 */ /* 0x040fe20000410000 */
[----:B------:R-:W1:Y:S01]  /*11f50*/  MUFU.EX2 R228, R5 ;  /* 0x0000000500e47308 */ /* 0x000e620000000800 */
[----:B------:R-:W-:Y:S02]  /*11f60*/  FMUL.FTZ R95, R0, R95 ;  /* 0x0000005f005f7220 */ /* 0x000fe40000410000 */
[--C-:B------:R-:W-:Y:S02]  /*11f70*/  FFMA.FTZ R26, R26, c[0x0][0x2d0], -R164.reuse ;  /* 0x0000b4001a1a7a23 */ /* 0x100fe400000108a4 */
[--C-:B------:R-:W-:Y:S02]  /*11f80*/  FFMA.FTZ R27, R27, c[0x0][0x2d0], -R164.reuse ;  /* 0x0000b4001b1b7a23 */ /* 0x100fe400000108a4 */
[C---:B------:R-:W-:Y:S02]  /*11f90*/  FMUL.FTZ R104, R2.reuse, R104 ;  /* 0x0000006802687220 */ /* 0x040fe40000410000 */
[----:B------:R-:W-:Y:S01]  /*11fa0*/  FMUL.FTZ R105, R2, R105 ;  /* 0x0000006902697220 */ /* 0x000fe20000410000 */
[----:B------:R4:W-:Y:S01]  /*11fb0*/  MUFU.EX2 R212, R26 ;  /* 0x0000001a00d47308 */ /* 0x0009e20000000800 */
[C---:B------:R-:W-:Y:S02]  /*11fc0*/  FMUL.FTZ R106, R0.reuse, R106 ;  /* 0x0000006a006a7220 */ /* 0x040fe40000410000 */
[----:B------:R-:W-:Y:S02]  /*11fd0*/  FMUL.FTZ R107, R0, R107 ;  /* 0x0000006b006b7220 */ /* 0x000fe40000410000 */
[C---:B------:R-:W-:Y:S02]  /*11fe0*/  FMUL.FTZ R24, R2.reuse, R160 ;  /* 0x000000a002187220 */ /* 0x040fe40000410000 */
[----:B--2---:R-:W-:Y:S02]  /*11ff0*/  FMUL.FTZ R25, R2, R161 ;  /* 0x000000a102197220 */ /* 0x004fe40000410000 */
[--C-:B------:R-:W-:Y:S01]  /*12000*/  FFMA.FTZ R30, R30, c[0x0][0x2d0], -R164.reuse ;  /* 0x0000b4001e1e7a23 */ /* 0x100fe200000108a4 */
[----:B------:R2:W5:Y:S01]  /*12010*/  MUFU.EX2 R208, R27 ;  /* 0x0000001b00d07308 */ /* 0x0005620000000800 */
[--C-:B------:R-:W-:Y:S02]  /*12020*/  FFMA.FTZ R31, R31, c[0x0][0x2d0], -R164.reuse ;  /* 0x0000b4001f1f7a23 */ /* 0x100fe400000108a4 */
[----:B------:R-:W-:Y:S01]  /*12030*/  FFMA.FTZ R164, R47, c[0x0][0x2d0], -R164 ;  /* 0x0000b4002fa47a23 */ /* 0x000fe200000108a4 */
[----:B-1----:R-:W-:Y:S01]  /*12040*/  F2FP.BF16.PACK_AB R127, R225, R228 ;  /* 0x000000e4e17f723e */ /* 0x002fe200000010ff */
[----:B------:R-:W-:Y:S01]  /*12050*/  FMUL.FTZ R5, R113, R137 ;  /* 0x0000008971057220 */ /* 0x000fe20000410000 */
[C---:B------:R-:W-:Y:S01]  /*12060*/  F2FP.BF16.PACK_AB R113, R214.reuse, R177 ;  /* 0x000000b1d671723e */ /* 0x040fe200000010ff */
[----:B------:R-:W-:Y:S01]  /*12070*/  LDSM.16.MT88.4 R44, [R190+0x1000] ;  /* 0x00100000be2c783b */ /* 0x000fe20000004200 */
[----:B------:R-:W-:Y:S01]  /*12080*/  FADD.FTZ R138, R214, R28 ;  /* 0x0000001cd68a7221 */ /* 0x000fe20000010000 */
[----:B------:R-:W-:Y:S01]  /*12090*/  F2FP.BF16.PACK_AB R28, R221, R139 ;  /* 0x0000008bdd1c723e */ /* 0x000fe200000010ff */
[----:B------:R-:W1:Y:S01]  /*120a0*/  MUFU.EX2 R224, R172 ;  /* 0x000000ac00e07308 */ /* 0x000e620000000800 */
[----:B------:R-:W-:Y:S01]  /*120b0*/  FADD.FTZ R40, R218, R29 ;  /* 0x0000001dda287221 */ /* 0x000fe20000010000 */
[----:B------:R-:W-:Y:S01]  /*120c0*/  F2FP.BF16.PACK_AB R29, R219, R217 ;  /* 0x000000d9db1d723e */ /* 0x000fe200000010ff */
[-C--:B------:R-:W-:Y:S05]  /*120d0*/  HMMA.16816.F32.BF16 R4, R112, R32.reuse, R4 ;  /* 0x000000207004723c */ /* 0x080fea0000041804 */
[C---:B----4-:R-:W-:Y:S02]  /*120e0*/  FMUL.FTZ R26, R0.reuse, R162 ;  /* 0x000000a2001a7220 */ /* 0x050fe40000410000 */
[----:B------:R-:W-:Y:S01]  /*120f0*/  MUFU.EX2 R220, R168 ;  /* 0x000000a800dc7308 */ /* 0x000fe20000000800 */
[C---:B------:R-:W-:Y:S04]  /*12100*/  HMMA.16816.F32.BF16 R8, R124.reuse, R32, R8 ;  /* 0x000000207c08723c */ /* 0x040fe80000041808 */
[----:B--2---:R-:W-:Y:S01]  /*12110*/  FMUL.FTZ R27, R0, R163 ;  /* 0x000000a3001b7220 */ /* 0x004fe20000410000 */
[----:B-----5:R-:W-:Y:S02]  /*12120*/  F2FP.BF16.PACK_AB R41, R208, R212 ;  /* 0x000000d4d029723e */ /* 0x020fe400000010ff */
[C---:B------:R-:W-:Y:S01]  /*12130*/  FMUL.FTZ R32, R2.reuse, R148 ;  /* 0x0000009402207220 */ /* 0x040fe20000410000 */
[-C--:B------:R-:W-:Y:S01]  /*12140*/  HMMA.16816.F32.BF16 R12, R124, R34.reuse, R12 ;  /* 0x000000227c0c723c */ /* 0x080fe2000004180c */
[----:B------:R-:W2:Y:S03]  /*12150*/  MUFU.EX2 R223, R167 ;  /* 0x000000a700df7308 */ /* 0x000ea60000000800 */
[C---:B------:R-:W-:Y:S02]  /*12160*/  FMUL.FTZ R33, R2.reuse, R149 ;  /* 0x0000009502217220 */ /* 0x040fe40000410000 */
[----:B------:R-:W-:Y:S02]  /*12170*/  FFMA.FTZ R2, R2, R226, R209 ;  /* 0x000000e202027223 */ /* 0x000fe400000100d1 */
[C---:B------:R-:W-:Y:S03]  /*12180*/  HMMA.16816.F32.BF16 R16, R112.reuse, R34, R16 ;  /* 0x000000227010723c */ /* 0x040fe60000041810 */
[----:B------:R1:W-:Y:S01]  /*12190*/  MUFU.EX2 R178, R30 ;  /* 0x0000001e00b27308 */ /* 0x0003e20000000800 */
[----:B------:R-:W-:Y:S02]  /*121a0*/  FADD.FTZ R137, R210, R2 ;  /* 0x00000002d2897221 */ /* 0x000fe40000010000 */
[----:B------:R-:W-:Y:S01]  /*121b0*/  FADD.FTZ R2, R216, R40 ;  /* 0x00000028d8027221 */ /* 0x000fe20000010000 */
[----:B------:R-:W-:Y:S01]  /*121c0*/  F2FP.BF16.PACK_AB R40, R215, R213 ;  /* 0x000000d5d728723e */ /* 0x000fe200000010ff */
[-C--:B---3--:R-:W-:Y:S04]  /*121d0*/  HMMA.16816.F32.BF16 R20, R112, R128.reuse, R20 ;  /* 0x000000807014723c */ /* 0x088fe80000041814 */
[C---:B------:R-:W-:Y:S01]  /*121e0*/  FMUL.FTZ R34, R0.reuse, R150 ;  /* 0x0000009600227220 */ /* 0x040fe20000410000 */
[----:B------:R2:W3:Y:S01]  /*121f0*/  MUFU.EX2 R177, R31 ;  /* 0x0000001f00b17308 */ /* 0x0004e20000000800 */
[C---:B------:R-:W-:Y:S02]  /*12200*/  FMUL.FTZ R35, R0.reuse, R151 ;  /* 0x0000009700237220 */ /* 0x040fe40000410000 */
[----:B------:R-:W-:Y:S04]  /*12210*/  FADD.FTZ R2, R235, R2 ;  /* 0x00000002eb027221 */ /* 0x000fe80000010000 */
[----:B------:R-:W-:Y:S01]  /*12220*/  FADD.FTZ R2, R139, R2 ;  /* 0x000000028b027221 */ /* 0x000fe20000010000 */
[C---:B------:R-:W-:Y:S02]  /*12230*/  HMMA.16816.F32.BF16 R32, R124.reuse, R128, R32 ;  /* 0x000000807c20723c */ /* 0x040fe40000041820 */
[----:B------:R-:W-:Y:S02]  /*12240*/  MUFU.EX2 R211, R171 ;  /* 0x000000ab00d37308 */ /* 0x000fe40000000800 */
[----:B------:R-:W-:Y:S01]  /*12250*/  FFMA.FTZ R0, R0, R227, R207 ;  /* 0x000000e300007223 */ /* 0x000fe200000100cf */
[----:B-1----:R-:W-:Y:S01]  /*12260*/  F2FP.BF16.PACK_AB R30, R224, R222 ;  /* 0x000000dee01e723e */ /* 0x002fe200000010ff */
[----:B------:R-:W-:Y:S02]  /*12270*/  FADD.FTZ R2, R221, R2 ;  /* 0x00000002dd027221 */ /* 0x000fe40000010000 */
[-C--:B------:R-:W-:Y:S04]  /*12280*/  HMMA.16816.F32.BF16 R36, R124, R130.reuse, R36 ;  /* 0x000000827c24723c */ /* 0x080fe80000041824 */
[----:B------:R-:W1:Y:S01]  /*12290*/  MUFU.EX2 R205, R175 ;  /* 0x000000af00cd7308 */ /* 0x000e620000000800 */
[----:B------:R-:W-:Y:S03]  /*122a0*/  FADD.FTZ R0, R206, R0 ;  /* 0x00000000ce007221 */ /* 0x000fe60000010000 */
[C---:B------:R-:W-:Y:S01]  /*122b0*/  HMMA.16816.F32.BF16 R48, R112.reuse, R130, R48 ;  /* 0x000000827030723c */ /* 0x040fe20000041830 */
[----:B------:R-:W4:Y:S03]  /*122c0*/  LDSM.16.MT88.4 R128, [R189+0xc00] ;  /* 0x000c0000bd80783b */ /* 0x000f260000004200 */
[----:B--2---:R-:W-:Y:S01]  /*122d0*/  F2FP.BF16.PACK_AB R31, R223, R220 ;  /* 0x000000dcdf1f723e */ /* 0x004fe200000010ff */
[----:B------:R-:W-:Y:S01]  /*122e0*/  FADD.FTZ R0, R228, R0 ;  /* 0x00000000e4007221 */ /* 0x000fe20000010000 */
[----:B---3--:R-:W-:Y:S01]  /*122f0*/  F2FP.BF16.PACK_AB R43, R177, R178 ;  /* 0x000000b2b12b723e */ /* 0x008fe200000010ff */
[----:B------:R-:W-:Y:S10]  /*12300*/  MUFU.EX2 R175, R165 ;  /* 0x000000a500af7308 */ /* 0x000ff40000000800 */
[----:B------:R2:W3:Y:S01]  /*12310*/  MUFU.EX2 R165, R133 ;  /* 0x0000008500a57308 */ /* 0x0004e20000000800 */
[----:B-1----:R-:W-:Y:S09]  /*12320*/  F2FP.BF16.PACK_AB R42, R205, R211 ;  /* 0x000000d3cd2a723e */ /* 0x002ff200000010ff */
[----:B------:R-:W-:Y:S10]  /*12330*/  MUFU.EX2 R168, R187 ;  /* 0x000000bb00a87308 */ /* 0x000ff40000000800 */
[----:B------:R-:W-:Y:S01]  /*12340*/  MUFU.EX2 R173, R186 ;  /* 0x000000ba00ad7308 */ /* 0x000fe20000000800 */
[-C--:B----4-:R-:W-:Y:S01]  /*12350*/  HMMA.16816.F32.BF16 R52, R112, R128.reuse, R52 ;  /* 0x000000807034723c */ /* 0x090fe20000041834 */
[----:B--2---:R-:W-:Y:S02]  /*12360*/  LDSM.16.MT88.4 R132, [R189+0x800] ;  /* 0x00080000bd84783b */ /* 0x004fe40000004200 */
[----:B---3--:R-:W-:Y:S06]  /*12370*/  F2FP.BF16.PACK_AB R161, R165, R166 ;  /* 0x000000a6a5a1723e */ /* 0x008fec00000010ff */
[----:B------:R-:W-:Y:S01]  /*12380*/  MUFU.EX2 R170, R183 ;  /* 0x000000b700aa7308 */ /* 0x000fe20000000800 */
[C---:B------:R-:W-:Y:S08]  /*12390*/  HMMA.16816.F32.BF16 R56, R124.reuse, R128, R56 ;  /* 0x000000807c38723c */ /* 0x040ff00000041838 */
[-C--:B------:R-:W-:Y:S01]  /*123a0*/  HMMA.16816.F32.BF16 R60, R124, R130.reuse, R60 ;  /* 0x000000827c3c723c */ /* 0x080fe2000004183c */
[----:B------:R-:W-:Y:S07]  /*123b0*/  MUFU.EX2 R171, R182 ;  /* 0x000000b600ab7308 */ /* 0x000fee0000000800 */
[C---:B------:R-:W-:Y:S01]  /*123c0*/  HMMA.16816.F32.BF16 R64, R112.reuse, R130, R64 ;  /* 0x000000827040723c */ /* 0x040fe20000041840 */
[----:B------:R-:W1:Y:S02]  /*123d0*/  LDSM.16.MT88.4 R128, [R190+0xc00] ;  /* 0x000c0000be80783b */ /* 0x000e640000004200 */
[----:B------:R-:W-:Y:S10]  /*123e0*/  MUFU.EX2 R174, R185 ;  /* 0x000000b900ae7308 */ /* 0x000ff40000000800 */
[----:B------:R-:W-:Y:S10]  /*123f0*/  MUFU.EX2 R172, R181 ;  /* 0x000000b500ac7308 */ /* 0x000ff40000000800 */
[----:B------:R-:W-:Y:S10]  /*12400*/  MUFU.EX2 R167, R180 ;  /* 0x000000b400a77308 */ /* 0x000ff40000000800 */
[----:B------:R-:W2:Y:S01]  /*12410*/  MUFU.EX2 R169, R179 ;  /* 0x000000b300a97308 */ /* 0x000ea20000000800 */
[-C--:B-1----:R-:W-:Y:S08]  /*12420*/  HMMA.16816.F32.BF16 R68, R112, R128.reuse, R68 ;  /* 0x000000807044723c */ /* 0x082ff00000041844 */
[C---:B------:R-:W-:Y:S08]  /*12430*/  HMMA.16816.F32.BF16 R72, R124.reuse, R128, R72 ;  /* 0x000000807c48723c */ /* 0x040ff00000041848 */
[-C--:B------:R-:W-:Y:S04]  /*12440*/  HMMA.16816.F32.BF16 R76, R124, R130.reuse, R76 ;  /* 0x000000827c4c723c */ /* 0x080fe8000004184c */
[----:B--2---:R-:W-:Y:S04]  /*12450*/  F2FP.BF16.PACK_AB R160, R169, R167 ;  /* 0x000000a7a9a0723e */ /* 0x004fe800000010ff */
        /* <DEDUP_REMOVED lines=9> */
[-C--:B------:R-:W-:Y:S01]  /*124f0*/  HMMA.16816.F32.BF16 R24, R124, R130.reuse, R24 ;  /* 0x000000827c18723c */ /* 0x080fe20000041818 */
[----:B------:R-:W1:Y:S07]  /*12500*/  LDSM.16.MT88.4 R124, [R189+0x400] ;  /* 0x00040000bd7c783b */ /* 0x000e6e0000004200 */
[----:B------:R-:W-:Y:S01]  /*12510*/  HMMA.16816.F32.BF16 R108, R112, R130, R108 ;  /* 0x00000082706c723c */ /* 0x000fe2000004186c */
[----:B------:R-:W2:Y:S08]  /*12520*/  LDSM.16.MT88.4 R112, [R190+0x400] ;  /* 0x00040000be70783b */ /* 0x000eb00000004200 */
[----:B------:R-:W3:Y:S01]  /*12530*/  LDSM.16.MT88.4 R128, [R189+0x1000] ;  /* 0x00100000bd80783b */ /* 0x000ee20000004200 */
[-C--:B-1----:R-:W-:Y:S08]  /*12540*/  HMMA.16816.F32.BF16 R4, R28, R124.reuse, R4 ;  /* 0x0000007c1c04723c */ /* 0x082ff00000041804 */
        /* <DEDUP_REMOVED lines=9> */
[-C--:B---3--:R-:W-:Y:S08]  /*125e0*/  HMMA.16816.F32.BF16 R52, R28, R128.reuse, R52 ;  /* 0x000000801c34723c */ /* 0x088ff00000041834 */
[C---:B------:R-:W-:Y:S08]  /*125f0*/  HMMA.16816.F32.BF16 R56, R40.reuse, R128, R56 ;  /* 0x000000802838723c */ /* 0x040ff00000041838 */
[-C--:B------:R-:W-:Y:S08]  /*12600*/  HMMA.16816.F32.BF16 R60, R40, R130.reuse, R60 ;  /* 0x00000082283c723c */ /* 0x080ff0000004183c */
[C---:B------:R-:W-:Y:S08]  /*12610*/  HMMA.16816.F32.BF16 R64, R28.reuse, R130, R64 ;  /* 0x000000821c40723c */ /* 0x040ff00000041840 */
[-C--:B------:R-:W-:Y:S08]  /*12620*/  HMMA.16816.F32.BF16 R68, R28, R44.reuse, R68 ;  /* 0x0000002c1c44723c */ /* 0x080ff00000041844 */
[C---:B------:R-:W-:Y:S01]  /*12630*/  HMMA.16816.F32.BF16 R72, R40.reuse, R44, R72 ;  /* 0x0000002c2848723c */ /* 0x040fe20000041848 */
[----:B------:R-:W-:Y:S07]  /*12640*/  MUFU.EX2 R45, R136 ;  /* 0x00000088002d7308 */ /* 0x000fee0000000800 */
[-C--:B------:R-:W-:Y:S03]  /*12650*/  HMMA.16816.F32.BF16 R76, R40, R46.reuse, R76 ;  /* 0x0000002e284c723c */ /* 0x080fe6000004184c */
[----:B------:R-:W2:Y:S05]  /*12660*/  MUFU.EX2 R44, R164 ;  /* 0x000000a4002c7308 */ /* 0x000eaa0000000800 */
[C---:B------:R-:W-:Y:S05]  /*12670*/  HMMA.16816.F32.BF16 R80, R28.reuse, R46, R80 ;  /* 0x0000002e1c50723c */ /* 0x040fea0000041850 */
[----:B------:R-:W-:Y:S03]  /*12680*/  MUFU.EX2 R47, R184 ;  /* 0x000000b8002f7308 */ /* 0x000fe60000000800 */
[-C--:B-1----:R-:W-:Y:S07]  /*12690*/  HMMA.16816.F32.BF16 R84, R28, R112.reuse, R84 ;  /* 0x000000701c54723c */ /* 0x082fee0000041854 */
[----:B------:R-:W1:Y:S01]  /*126a0*/  MUFU.EX2 R46, R204 ;  /* 0x000000cc002e7308 */ /* 0x000e620000000800 */
[C---:B------:R-:W-:Y:S04]  /*126b0*/  HMMA.16816.F32.BF16 R88, R40.reuse, R112, R88 ;  /* 0x000000702858723c */ /* 0x040fe80000041858 */
[----:B--2---:R-:W-:Y:S04]  /*126c0*/  F2FP.BF16.PACK_AB R163, R44, R45 ;  /* 0x0000002d2ca3723e */ /* 0x004fe800000010ff */
[-C--:B------:R-:W-:Y:S08]  /*126d0*/  HMMA.16816.F32.BF16 R92, R40, R114.reuse, R92 ;  /* 0x00000072285c723c */ /* 0x080ff0000004185c */
[C---:B------:R-:W-:Y:S04]  /*126e0*/  HMMA.16816.F32.BF16 R96, R28.reuse, R114, R96 ;  /* 0x000000721c60723c */ /* 0x040fe80000041860 */
[----:B-1----:R-:W-:Y:S04]  /*126f0*/  F2FP.BF16.PACK_AB R162, R46, R47 ;  /* 0x0000002f2ea2723e */ /* 0x002fe800000010ff */
[-C--:B------:R-:W-:Y:S04]  /*12700*/  HMMA.16816.F32.BF16 R100, R28, R124.reuse, R100 ;  /* 0x0000007c1c64723c */ /* 0x080fe80000041864 */
[----:B------:R-:W-:Y:S04]  /*12710*/  MOV R115, R3 ;  /* 0x0000000300737202 */ /* 0x000fe80000000f00 */
[C---:B------:R-:W-:Y:S08]  /*12720*/  HMMA.16816.F32.BF16 R104, R40.reuse, R124, R104 ;  /* 0x0000007c2868723c */ /* 0x040ff00000041868 */
[-C--:B------:R-:W-:Y:S07]  /*12730*/  HMMA.16816.F32.BF16 R24, R40, R126.reuse, R24 ;  /* 0x0000007e2818723c */ /* 0x080fee0000041818 */
[----:B------:R-:W-:Y:S01]  /*12740*/  FADD.FTZ R40, R234, R138 ;  /* 0x0000008aea287221 */ /* 0x000fe20000010000 */
[----:B------:R-:W-:Y:S01]  /*12750*/  HMMA.16816.F32.BF16 R108, R28, R126, R108 ;  /* 0x0000007e1c6c723c */ /* 0x000fe2000004186c */
[----:B------:R-:W1:Y:S03]  /*12760*/  LDSM.16.MT88.4 R124, [R190+0x800] ;  /* 0x00080000be7c783b */ /* 0x000e660000004200 */
[----:B------:R-:W-:Y:S02]  /*12770*/  FADD.FTZ R41, R231, R137 ;  /* 0x00000089e7297221 */ /* 0x000fe40000010000 */
[----:B------:R-:W-:Y:S01]  /*12780*/  FADD.FTZ R42, R233, R40 ;  /* 0x00000028e92a7221 */ /* 0x000fe20000010000 */
[----:B------:R-:W-:Y:S01]  /*12790*/  F2FP.BF16.PACK_AB R28, R173, R168 ;  /* 0x000000a8ad1c723e */ /* 0x000fe200000010ff */
[----:B------:R-:W-:Y:S01]  /*127a0*/  FADD.FTZ R41, R232, R41 ;  /* 0x00000029e8297221 */ /* 0x000fe20000010000 */
[----:B------:R-:W-:Y:S03]  /*127b0*/  F2FP.BF16.PACK_AB R29, R171, R170 ;  /* 0x000000aaab1d723e */ /* 0x000fe600000010ff */
[----:B------:R-:W-:Y:S01]  /*127c0*/  F2FP.BF16.PACK_AB R30, R176, R174 ;  /* 0x000000aeb01e723e */ /* 0x000fe200000010ff */
[----:B------:R-:W-:Y:S01]  /*127d0*/  FADD.FTZ R40, R225, R0 ;  /* 0x00000000e1287221 */ /* 0x000fe20000010000 */
[----:B------:R-:W-:Y:S01]  /*127e0*/  F2FP.BF16.PACK_AB R31, R175, R172 ;  /* 0x000000acaf1f723e */ /* 0x000fe200000010ff */
[----:B------:R-:W-:Y:S04]  /*127f0*/  FADD.FTZ R0, R217, R42 ;  /* 0x0000002ad9007221 */ /* 0x000fe80000010000 */
[----:B------:R-:W-:Y:S02]  /*12800*/  FADD.FTZ R0, R219, R0 ;  /* 0x00000000db007221 */ /* 0x000fe40000010000 */
[-C--:B------:R-:W-:Y:S01]  /*12810*/  HMMA.16816.F32.BF16 R136, R28, R132.reuse, R4 ;  /* 0x000000841c88723c */ /* 0x080fe20000041804 */
[----:B------:R-:W2:Y:S07]  /*12820*/  LDSM.16.MT88.4 R4, [R189+0x1400] ;  /* 0x00140000bd04783b */ /* 0x000eae0000004200 */
[C---:B------:R-:W-:Y:S01]  /*12830*/  HMMA.16816.F32.BF16 R140, R160.reuse, R132, R8 ;  /* 0x00000084a08c723c */ /* 0x040fe20000041808 */
[----:B------:R-:W3:Y:S07]  /*12840*/  LDSM.16.MT88.4 R8, [R190+0x1400] ;  /* 0x00140000be08783b */ /* 0x000eee0000004200 */
[-C--:B------:R-:W-:Y:S01]  /*12850*/  HMMA.16816.F32.BF16 R144, R160, R134.reuse, R12 ;  /* 0x00000086a090723c */ /* 0x080fe2000004180c */
[----:B------:R-:W4:Y:S07]  /*12860*/  LDSM.16.MT88.4 R12, [R189+0x2000] ;  /* 0x00200000bd0c783b */ /* 0x000f2e0000004200 */
[C---:B------:R-:W-:Y:S01]  /*12870*/  HMMA.16816.F32.BF16 R132, R28.reuse, R134, R16 ;  /* 0x000000861c84723c */ /* 0x040fe20000041810 */
[----:B------:R-:W5:Y:S07]  /*12880*/  LDSM.16.MT88.4 R16, [R190+0x2000] ;  /* 0x00200000be10783b */ /* 0x000f6e0000004200 */
[-C--:B-1----:R-:W-:Y:S08]  /*12890*/  HMMA.16816.F32.BF16 R128, R28, R124.reuse, R20 ;  /* 0x0000007c1c80723c */ /* 0x082ff00000041814 */
[C---:B------:R-:W-:Y:S08]  /*128a0*/  HMMA.16816.F32.BF16 R148, R160.reuse, R124, R32 ;  /* 0x0000007ca094723c */ /* 0x040ff00000041820 */
[-C--:B------:R-:W-:Y:S08]  /*128b0*/  HMMA.16816.F32.BF16 R152, R160, R126.reuse, R36 ;  /* 0x0000007ea098723c */ /* 0x080ff00000041824 */
[C---:B------:R-:W-:Y:S08]  /*128c0*/  HMMA.16816.F32.BF16 R124, R28.reuse, R126, R48 ;  /* 0x0000007e1c7c723c */ /* 0x040ff00000041830 */
[-C--:B--2---:R-:W-:Y:S08]  /*128d0*/  HMMA.16816.F32.BF16 R52, R28, R4.reuse, R52 ;  /* 0x000000041c34723c */ /* 0x084ff00000041834 */
[C---:B------:R-:W-:Y:S07]  /*128e0*/  HMMA.16816.F32.BF16 R56, R160.reuse, R4, R56 ;  /* 0x00000004a038723c */ /* 0x040fee0000041838 */
[----:B------:R-:W-:Y:S01]  /*128f0*/  FADD.FTZ R5, R213, R41 ;  /* 0x00000029d5057221 */ /* 0x000fe20000010000 */
[-C--:B------:R-:W-:Y:S04]  /*12900*/  HMMA.16816.F32.BF16 R60, R160, R6.reuse, R60 ;  /* 0x00000006a03c723c */ /* 0x080fe8000004183c */
[----:B------:R-:W-:Y:S04]  /*12910*/  FADD.FTZ R4, R212, R40 ;  /* 0x00000028d4047221 */ /* 0x000fe80000010000 */
[C---:B------:R-:W-:Y:S07]  /*12920*/  HMMA.16816.F32.BF16 R64, R28.reuse, R6, R64 ;  /* 0x000000061c40723c */ /* 0x040fee0000041840 */
[----:B------:R-:W-:Y:S01]  /*12930*/  FADD.FTZ R7, R208, R4 ;  /* 0x00000004d0077221 */ /* 0x000fe20000010000 */
[-C--:B---3--:R-:W-:Y:S04]  /*12940*/  HMMA.16816.F32.BF16 R68, R28, R8.reuse, R68 ;  /* 0x000000081c44723c */ /* 0x088fe80000041844 */
        /* <DEDUP_REMOVED lines=10> */
[-C--:B----4-:R-:W-:Y:S04]  /*129f0*/  HMMA.16816.F32.BF16 R84, R28, R12.reuse, R84 ;  /* 0x0000000c1c54723c */ /* 0x090fe80000041854 */
        /* <DEDUP_REMOVED lines=11> */
[-C--:B-----5:R-:W-:Y:S04]  /*12ab0*/  HMMA.16816.F32.BF16 R100, R28, R16.reuse, R100 ;  /* 0x000000101c64723c */ /* 0x0a0fe80000041864 */
        /* <DEDUP_REMOVED lines=8> */
[----:B------:R-:W-:Y:S04]  /*12b40*/  HMMA.16816.F32.BF16 R108, R28, R18, R108 ;  /* 0x000000121c6c723c */ /* 0x000fe8000004186c */
[----:B------:R-:W-:Y:S02]  /*12b50*/  FADD.FTZ R205, R176, R6 ;  /* 0x00000006b0cd7221 */ /* 0x000fe40000010000 */
[----:B------:R-:W-:Y:S02]  /*12b60*/  FADD.FTZ R208, R175, R4 ;  /* 0x00000004afd07221 */ /* 0x000fe40000010000 */
[----:B------:R-:W-:Y:S04]  /*12b70*/  FADD.FTZ R226, R46, R2 ;  /* 0x000000022ee27221 */ /* 0x000fe80000010000 */
[----:B------:R-:W-:Y:S01]  /*12b80*/  FADD.FTZ R227, R44, R0 ;  /* 0x000000002ce37221 */ /* 0x000fe20000010000 */
[----:B------:R-:W-:-:S05]  /*12b90*/  @P2 BRA `(.L_x_1689) ;  /* 0xffffd8d000002947 */ /* 0x000fca000383ffff */
.L_x_1686:
[----:B------:R-:W-:Y:S01]  /*12ba0*/  @!UPT UIADD3 URZ, URZ, URZ, URZ ;  /* 0x0000003f3f3ff290 */ /* 0x000fe2000fffe03f */
        /* <DEDUP_REMOVED lines=16> */
.L_x_1766:
        /* <DEDUP_REMOVED lines=134> */
.L_x_1631:
[----:B------:R1:W5:Y:S04]  /*13510*/  LDL R6, [R1] ;  /* 0x0000000001067983 */ /* 0x0003680000100800 */
[----:B------:R-:W2:Y:S01]  /*13520*/  S2R R2, SR_TID.X ;  /* 0x0000000000027919 */ /* 0x000ea20000002100 */
[----:B------:R-:W-:Y:S01]  /*13530*/  BSSY B0, `(.L_x_1691) ;  /* 0x0000011000007945 */ /* 0x000fe20003800000 */
[----:B--2---:R-:W-:-:S13]  /*13540*/  LOP3.LUT P0, RZ, R2, 0x7f, RZ, 0xc0, !PT ;  /* 0x0000007f02ff7812 */ /* 0x004fda000780c0ff */
[----:B------:R-:W-:Y:S05]  /*13550*/  @P0 BRA `(.L_x_1692) ;  /* 0x000000e000000947 */ /* 0x000fea0003800000 */
[----:B-1----:R-:W1:Y:S01]  /*13560*/  S2R R4, SR_LANEID ;  /* 0x0000000000047919 */ /* 0x002e620000000000 */
[----:B------:R-:W-:Y:S01]  /*13570*/  VOTEU.ANY UR4, UPT, PT ;  /* 0x0000000000047886 */ /* 0x000fe200038e0100 */
[----:B------:R-:W-:Y:S01]  /*13580*/  IMAD.MOV.U32 R5, RZ, RZ, c[0x0][0x564] ;  /* 0x00015900ff057624 */ /* 0x000fe200078e00ff */
[----:B------:R-:W1:Y:S08]  /*13590*/  FLO.U32 R3, UR4 ;  /* 0x0000000400037d00 */ /* 0x000e7000080e0000 */
[----:B------:R-:W2:Y:S01]  /*135a0*/  POPC R2, UR4 ;  /* 0x0000000400027d09 */ /* 0x000ea20008000000 */
[----:B-1----:R-:W-:Y:S01]  /*135b0*/  ISETP.EQ.U32.AND P0, PT, R3, R4, PT ;  /* 0x000000040300720c */ /* 0x002fe20003f02070 */
[----:B------:R-:W-:-:S12]  /*135c0*/  IMAD.MOV.U32 R4, RZ, RZ, c[0x0][0x560] ;  /* 0x00015800ff047624 */ /* 0x000fd800078e00ff */
[----:B--2---:R1:W2:Y:S04]  /*135d0*/  @P0 ATOMG.E.ADD.STRONG.GPU PT, R2, [R4.64], R2 ;  /* 0x00000002040209a8 */ /* 0x0042a800081ee1c6 */
[----:B-1----:R-:W1:Y:S04]  /*135e0*/  S2R R4, SR_LTMASK ;  /* 0x0000000000047919 */ /* 0x002e680000003900 */
[----:B--2---:R1:W2:Y:S02]  /*135f0*/  SHFL.IDX PT, R3, R2, R3, 0x1f ;  /* 0x00001f0302037589 */ /* 0x0042a400000e0000 */
[----:B-1----:R-:W-:-:S06]  /*13600*/  LOP3.LUT R2, R4, UR4, RZ, 0xc0, !PT ;  /* 0x0000000404027c12 */ /* 0x002fcc000f8ec0ff */
[----:B------:R-:W2:Y:S02]  /*13610*/  POPC R2, R2 ;  /* 0x0000000200027309 */ /* 0x000ea40000000000 */
[----:B--2--5:R-:W-:-:S05]  /*13620*/  IADD3 R6, R3, c[0x0][0xc], R2 ;  /* 0x0000030003067a10 */ /* 0x024fca0007ffe002 */
[----:B------:R1:W-:Y:S02]  /*13630*/  STL [R1], R6 ;  /* 0x0000000601007387 */ /* 0x0003e40000100800 */
.L_x_1692:
[----:B-1----:R-:W-:Y:S05]  /*13640*/  BSYNC B0 ;  /* 0x0000000000007941 */ /* 0x002fea0003800000 */
.L_x_1691:
[----:B------:R-:W-:Y:S01]  /*13650*/  PRMT R0, R0, 0x9910, RZ ;  /* 0x0000991000007816 */ /* 0x000fe200000000ff */
[----:B------:R-:W-:Y:S01]  /*13660*/  BSSY B1, `(.L_x_1693) ;  /* 0x000034a000017945 */ /* 0x000fe20003800000 */
[----:B-----5:R-:W-:Y:S02]  /*13670*/  IMAD.MOV.U32 R78, RZ, RZ, R6 ;  /* 0x000000ffff4e7224 */ /* 0x020fe400078e0006 */
[----:B------:R-:W-:-:S13]  /*13680*/  ISETP.NE.AND P0, PT, R0, RZ, PT ;  /* 0x000000ff0000720c */ /* 0x000fda0003f05270 */
[----:B------:R-:W-:Y:S05]  /*13690*/  @!P0 BRA `(.L_x_1694) ;  /* 0x0000277000008947 */ /* 0x000fea0003800000 */
[----:B------:R-:W2:Y:S04]  /*136a0*/  LDL R9, [R1+0x14] ;  /* 0x0000140001097983 */ /* 0x000ea80000100800 */
[----:B------:R-:W3:Y:S04]  /*136b0*/  LDL R7, [R1+0x18] ;  /* 0x0000180001077983 */ /* 0x000ee80000100800 */
        /* <DEDUP_REMOVED lines=107> */
[----:B------:R-:W-:Y:S01]  /*13d70*/  STS [R11+0x5000], R3 ;  /* 0x005000030b007388 */ /* 0x000fe20000000800 */
        /* <DEDUP_REMOVED lines=14> */
.L_x_1695:
[----:B--2---:R-:W2:Y:S04]  /*13e60*/  LDL R3, [R1+0x84] ;  /* 0x0000840001037983 */ /* 0x004ea80000100800 */
[----:B------:R-:W2:Y:S04]  /*13e70*/  LDL R79, [R1+0x4] ;  /* 0x00000400014f7983 */ /* 0x000ea80000100800 */
[----:B------:R-:W3:Y:S04]  /*13e80*/  LDL R13, [R1+0x3c] ;  /* 0x00003c00010d7983 */ /* 0x000ee80000100800 */
[----:B------:R-:W4:Y:S04]  /*13e90*/  LDL R25, [R1+0x80] ;  /* 0x0000800001197983 */ /* 0x000f280000100800 */
[----:B------:R-:W4:Y:S01]  /*13ea0*/  LDL.LU R24, [R1+0x2c] ;  /* 0x00002c0001187983 */ /* 0x000f220000300800 */
[----:B------:R-:W-:Y:S01]  /*13eb0*/  IMAD.MOV.U32 R11, RZ, RZ, 0x368 ;  /* 0x00000368ff0b7424 */ /* 0x000fe200078e00ff */
[----:B------:R-:W-:-:S04]  /*13ec0*/  ISETP.GT.AND P2, PT, R0, 0x1, PT ;  /* 0x000000010000780c */ /* 0x000fc80003f44270 */
[----:B------:R-:W-:-:S04]  /*13ed0*/  SEL R11, R11, 0x328, P2 ;  /* 0x000003280b0b7807 */ /* 0x000fc80001000000 */
[----:B------:R-:W1:Y:S08]  /*13ee0*/  LDC.64 R6, c[0x0][R11+0x170] ;  /* 0x00005c000b067b82 */ /* 0x000e700000000a00 */
[----:B------:R-:W1:Y:S08]  /*13ef0*/  LDC.64 R14, c[0x0][R11+0x168] ;  /* 0x00005a000b0e7b82 */ /* 0x000e700000000a00 */
        /* <DEDUP_REMOVED lines=8> */
[----:B------:R-:W1:Y:S02]  /*13f80*/  S2R R26, SR_TID.X ;  /* 0x00000000001a7919 */ /* 0x000e640000002100 */
[----:B-1----:R-:W-:-:S04]  /*13f90*/  IMAD R4, R7, R0, RZ ;  /* 0x0000000007047224 */ /* 0x002fc800078e02ff */
[C---:B------:R-:W-:Y:S02]  /*13fa0*/  IMAD R12, R6.reuse, R5, R4 ;  /* 0x00000005060c7224 */ /* 0x040fe400078e0204 */
[----:B------:R-:W-:-:S04]  /*13fb0*/  IMAD.WIDE.U32 R6, R6, R0, RZ ;  /* 0x0000000006067225 */ /* 0x000fc800078e00ff */
[----:B------:R-:W-:-:S04]  /*13fc0*/  IMAD.WIDE.U32 R8, R14, R251, RZ ;  /* 0x000000fb0e087225 */ /* 0x000fc800078e00ff */
[----:B------:R-:W-:Y:S01]  /*13fd0*/  IMAD R11, R15, R251, RZ ;  /* 0x000000fb0f0b7224 */ /* 0x000fe200078e02ff */
[----:B-----5:R-:W-:Y:S01]  /*13fe0*/  SHF.R.S32.HI R14, RZ, 0x1f, R2 ;  /* 0x0000001fff0e7819 */ /* 0x020fe20000011402 */
[----:B------:R-:W-:Y:S01]  /*13ff0*/  IMAD.IADD R12, R7, 0x1, R12 ;  /* 0x00000001070c7824 */ /* 0x000fe200078e020c */
[----:B------:R-:W-:-:S04]  /*14000*/  SHF.R.S32.HI R15, RZ, 0x1f, R26 ;  /* 0x0000001fff0f7819 */ /* 0x000fc8000001141a */
[----:B------:R-:W-:-:S04]  /*14010*/  LEA.HI R15, R15, R26, RZ, 0x5 ;  /* 0x0000001a0f0f7211 */ /* 0x000fc800078f28ff */
[----:B------:R-:W-:-:S05]  /*14020*/  LOP3.LUT R15, R15, 0xffffffe0, RZ, 0xc0, !PT ;  /* 0xffffffe00f0f7812 */ /* 0x000fca00078ec0ff */
[----:B------:R-:W-:Y:S02]  /*14030*/  IMAD.IADD R15, R26, 0x1, -R15 ;  /* 0x000000011a0f7824 */ /* 0x000fe400078e0a0f */
[----:B--2---:R-:W-:-:S04]  /*14040*/  IMAD R3, R79, 0x80, R3 ;  /* 0x000000804f037824 */ /* 0x004fc800078e0203 */
[----:B------:R-:W-:-:S04]  /*14050*/  @P5 IMAD.HI.U32 R5, R3, c[0x0][0x4ec], RZ ;  /* 0x00013b0003055a27 */ /* 0x000fc800078e00ff */
[----:B------:R-:W-:Y:S01]  /*14060*/  IMAD.MOV.U32 R4, RZ, RZ, R3 ;  /* 0x000000ffff047224 */ /* 0x000fe200078e0003 */
[----:B------:R-:W-:Y:S02]  /*14070*/  @P5 SHF.R.U32.HI R4, RZ, c[0x0][0x4f0], R5 ;  /* 0x00013c00ff045a19 */ /* 0x000fe40000011605 */
[----:B---3--:R-:W-:Y:S02]  /*14080*/  SEL R5, R13, RZ, P2 ;  /* 0x000000ff0d057207 */ /* 0x008fe40001000000 */
[----:B------:R-:W-:Y:S01]  /*14090*/  IADD3 R13, P1, P0, R6, R8, R2 ;  /* 0x00000008060d7210 */ /* 0x000fe2000783e002 */
[----:B------:R-:W-:Y:S02]  /*140a0*/  IMAD.IADD R8, R9, 0x1, R11 ;  /* 0x0000000109087824 */ /* 0x000fe400078e020b */
        /* <DEDUP_REMOVED lines=16> */
[----:B------:R-:W-:Y:S01]  /*141b0*/  LEA R6, P0, R4, R6, 0x2 ;  /* 0x0000000604067211 */ /* 0x000fe200078010ff */
[----:B------:R-:W-:-:S03]  /*141c0*/  IMAD.IADD R5, R5, 0x1, R8 ;  /* 0x0000000105057824 */ /* 0x000fc600078e0208 */
        /* <DEDUP_REMOVED lines=10> */
[----:B------:R-:W3:Y:S01]  /*14270*/  SHFL.IDX PT, R8, R6, 0x2, 0x1c1f ;  /* 0x005c1f0006087f89 */ /* 0x000ee200000e0000 */
[----:B----4-:R-:W-:-:S05]  /*14280*/  IMAD R5, R79, 0x80, R25 ;  /* 0x000000804f057824 */ /* 0x010fca00078e0219 */
        /* <DEDUP_REMOVED lines=9> */
[----:B---3--:R-:W-:Y:S01]  /*14320*/  @!P1 ST.E [R8.64], R23 ;  /* 0x0000001708009985 */ /* 0x008fe2000c101906 */
        /* <DEDUP_REMOVED lines=64> */
.L_x_1767:
[----:B------:R-:W-:Y:S05]  /*14730*/  BRA.DIV ~URZ, `(.L_x_1698) ;  /* 0x00003a327f007947 */ /* 0x000fea000b800000 */
[----:B------:R3:W4:Y:S02]  /*14740*/  SHFL.IDX PT, R0, R13, RZ, 0x1c1f ;  /* 0x001c1fff0d007589 */ /* 0x00072400000e0000 */
.L_x_1768:
        /* <DEDUP_REMOVED lines=17> */
.L_x_1700:
[----:B------:R-:W-:Y:S05]  /*14860*/  BSYNC B0 ;  /* 0x0000000000007941 */ /* 0x000fea0003800000 */
.L_x_1699:
[----:B------:R-:W-:Y:S05]  /*14870*/  BRA.DIV ~URZ, `(.L_x_1701) ;  /* 0x000039527f007947 */ /* 0x000fea000b800000 */
[----:B--2---:R2:W1:Y:S04]  /*14880*/  SHFL.IDX PT, R10, R12, 0x1, 0x1c1f ;  /* 0x003c1f000c0a7f89 */ /* 0x00446800000e0000 */
[----:B----4-:R2:W4:Y:S02]  /*14890*/  SHFL.IDX PT, R0, R13, 0x1, 0x1c1f ;  /* 0x003c1f000d007f89 */ /* 0x01052400000e0000 */
.L_x_1769:
        /* <DEDUP_REMOVED lines=18> */
.L_x_1703:
[----:B------:R-:W-:Y:S05]  /*149c0*/  BSYNC B0 ;  /* 0x0000000000007941 */ /* 0x000fea0003800000 */
.L_x_1702:
[----:B------:R-:W-:Y:S05]  /*149d0*/  BRA.DIV ~URZ, `(.L_x_1704) ;  /* 0x000038b27f007947 */ /* 0x000fea000b800000 */
[----:B-1----:R1:W2:Y:S02]  /*149e0*/  SHFL.IDX PT, R10, R12, 0x2, 0x1c1f ;  /* 0x005c1f000c0a7f89 */ /* 0x0022a400000e0000 */
.L_x_1770:
[----:B------:R-:W-:Y:S05]  /*149f0*/  BRA.DIV ~URZ, `(.L_x_1705) ;  /* 0x000039027f007947 */ /* 0x000fea000b800000 */
[----:B----4-:R4:W1:Y:S02]  /*14a00*/  SHFL.IDX PT, R0, R13, 0x2, 0x1c1f ;  /* 0x005c1f000d007f89 */ /* 0x01086400000e0000 */
.L_x_1771:
        /* <DEDUP_REMOVED lines=18> */
.L_x_1707:
[----:B------:R-:W-:Y:S05]  /*14b30*/  BSYNC B0 ;  /* 0x0000000000007941 */ /* 0x000fea0003800000 */
.L_x_1706:
[----:B------:R-:W-:Y:S05]  /*14b40*/  BRA.DIV ~URZ, `(.L_x_1708) ;  /* 0x000038127f007947 */ /* 0x000fea000b800000 */
[----:B-1----:R1:W3:Y:S04]  /*14b50*/  SHFL.IDX PT, R6, R12, 0x3, 0x1c1f ;  /* 0x007c1f000c067f89 */ /* 0x0022e800000e0000 */
[----:B------:R1:W4:Y:S02]  /*14b60*/  SHFL.IDX PT, R0, R13, 0x3, 0x1c1f ;  /* 0x007c1f000d007f89 */ /* 0x00032400000e0000 */
.L_x_1772:
        /* <DEDUP_REMOVED lines=19> */
.L_x_1696:
[----:B--2---:R-:W2:Y:S01]  /*14ca0*/  LDL.LU R7, [R1+0x3c] ;  /* 0x00003c0001077983 */ /* 0x004ea20000300800 */
[----:B------:R-:W-:Y:S02]  /*14cb0*/  IMAD R14, R14, c[0x0][0x408], RZ ;  /* 0x000102000e0e7a24 */ /* 0x000fe400078e02ff */
[----:B------:R-:W-:-:S04]  /*14cc0*/  IMAD.WIDE.U32 R4, R2, c[0x0][0x408], RZ ;  /* 0x0001020002047a25 */ /* 0x000fc800078e00ff */
[----:B------:R-:W-:Y:S02]  /*14cd0*/  IMAD R2, R2, c[0x0][0x40c], R14 ;  /* 0x0001030002027a24 */ /* 0x000fe400078e020e */
[----:B------:R-:W-:-:S03]  /*14ce0*/  @P5 IMAD.HI.U32 R6, R3, c[0x0][0x4ec], RZ ;  /* 0x00013b0003065a27 */ /* 0x000fc600078e00ff */
[----:B------:R-:W-:Y:S02]  /*14cf0*/  IADD3 R5, R5, R2, RZ ;  /* 0x0000000205057210 */ /* 0x000fe40007ffe0ff */
[----:B------:R-:W-:-:S03]  /*14d00*/  SHF.R.S32.HI R2, RZ, 0x1f, R0 ;  /* 0x0000001fff027819 */ /* 0x000fc60000011400 */
[----:B------:R-:W-:-:S04]  /*14d10*/  IMAD.WIDE.U32 R4, R251, c[0x0][0x438], R4 ;  /* 0x00010e00fb047a25 */ /* 0x000fc800078e0004 */
[----:B------:R-:W-:Y:S02]  /*14d20*/  IMAD R2, R2, c[0x0][0x440], RZ ;  /* 0x0001100002027a24 */ /* 0x000fe400078e02ff */
[----:B------:R-:W-:Y:S02]  /*14d30*/  IMAD R5, R251, c[0x0][0x43c], R5 ;  /* 0x00010f00fb057a24 */ /* 0x000fe400078e0205 */
[C---:B------:R-:W-:Y:S02]  /*14d40*/  IMAD R2, R0.reuse, c[0x0][0x444], R2 ;  /* 0x0001110000027a24 */ /* 0x040fe400078e0202 */
[----:B------:R-:W-:Y:S01]  /*14d50*/  IMAD.WIDE.U32 R4, R0, c[0x0][0x440], R4 ;  /* 0x0001100000047a25 */ /* 0x000fe200078e0004 */
[----:B------:R-:W-:Y:S02]  /*14d60*/  MOV R0, R3 ;  /* 0x0000000300007202 */ /* 0x000fe40000000f00 */
[----:B------:R-:W-:Y:S02]  /*14d70*/  @P5 SHF.R.U32.HI R0, RZ, c[0x0][0x4f0], R6 ;  /* 0x00013c00ff005a19 */ /* 0x000fe40000011606 */
[----:B------:R-:W-:-:S02]  /*14d80*/  IADD3 R5, R5, R2, RZ ;  /* 0x0000000205057210 */ /* 0x000fc40007ffe0ff */
[----:B------:R-:W-:Y:S02]  /*14d90*/  SHF.R.S32.HI R2, RZ, 0x1f, R0 ;  /* 0x0000001fff027819 */ /* 0x000fe40000011400 */
[----:B------:R-:W-:-:S03]  /*14da0*/  IADD3 R6, -R0, RZ, RZ ;  /* 0x000000ff00067210 */ /* 0x000fc60007ffe1ff */
[----:B------:R-:W-:Y:S02]  /*14db0*/  IMAD R2, R2, c[0x0][0x430], RZ ;  /* 0x00010c0002027a24 */ /* 0x000fe400078e02ff */
[----:B------:R-:W-:Y:S02]  /*14dc0*/  IMAD R6, R6, c[0x0][0x4e8], R3 ;  /* 0x00013a0006067a24 */ /* 0x000fe400078e0203 */
[----:B--2---:R-:W-:-:S04]  /*14dd0*/  IMAD.WIDE.U32 R4, R7, c[0x0][0x448], R4 ;  /* 0x0001120007047a25 */ /* 0x004fc800078e0004 */
        /* <DEDUP_REMOVED lines=13> */
.L_x_1773:
[----:B------:R-:W-:Y:S05]  /*14eb0*/  BRA.DIV ~URZ, `(.L_x_1711) ;  /* 0x000035d27f007947 */ /* 0x000fea000b800000 */
[----:B------:R3:W4:Y:S02]  /*14ec0*/  SHFL.IDX PT, R0, R24, RZ, 0x1c1f ;  /* 0x001c1fff18007589 */ /* 0x00072400000e0000 */
.L_x_1774:
[C---:B------:R-:W-:Y:S01]  /*14ed0*/  IADD3 R16, R252.reuse, 0x20, RZ ;  /* 0x00000020fc107810 */ /* 0x040fe20007ffe0ff */
[----:B------:R-:W-:Y:S01]  /*14ee0*/  BSSY B0, `(.L_x_1712) ;  /* 0x0000048000007945 */ /* 0x000fe20003800000 */
[C---:B------:R-:W-:Y:S02]  /*14ef0*/  IADD3 R15, R252.reuse, 0x28, RZ ;  /* 0x00000028fc0f7810 */ /* 0x040fe40007ffe0ff */
        /* <DEDUP_REMOVED lines=21> */
[----:B------:R-:W-:Y:S02]  /*15050*/  ISETP.GE.AND P0, PT, R252, c[0x0][0x3c8], PT ;  /* 0x0000f200fc007a0c */ /* 0x000fe40003f06270 */
[----:B------:R-:W-:Y:S02]  /*15060*/  ISETP.GE.AND P1, PT, R8, c[0x0][0x3c8], PT ;  /* 0x0000f20008007a0c */ /* 0x000fe40003f26270 */
[----:B------:R-:W-:-:S02]  /*15070*/  ISETP.GE.AND P3, PT, R7, c[0x0][0x3c8], PT ;  /* 0x0000f20007007a0c */ /* 0x000fc40003f66270 */
        /* <DEDUP_REMOVED lines=46> */
.L_x_1713:
[----:B------:R-:W-:Y:S05]  /*15360*/  BSYNC B0 ;  /* 0x0000000000007941 */ /* 0x000fea0003800000 */
.L_x_1712:
[----:B------:R-:W-:Y:S05]  /*15370*/  BRA.DIV ~URZ, `(.L_x_1714) ;  /* 0x000031727f007947 */ /* 0x000fea000b800000 */
[----:B--2---:R2:W1:Y:S04]  /*15380*/  SHFL.IDX PT, R4, R17, 0x1, 0x1c1f ;  /* 0x003c1f0011047f89 */ /* 0x00446800000e0000 */
[----:B----4-:R2:W4:Y:S02]  /*15390*/  SHFL.IDX PT, R0, R24, 0x1, 0x1c1f ;  /* 0x003c1f0018007f89 */ /* 0x01052400000e0000 */
.L_x_1775:
[----:B------:R-:W-:Y:S01]  /*153a0*/  BSSY B0, `(.L_x_1715) ;  /* 0x0000033000007945 */ /* 0x000fe20003800000 */
[----:B------:R-:W-:Y:S05]  /*153b0*/  @P6 BRA `(.L_x_1716) ;  /* 0x0000031000006947 */ /* 0x000fea0003800000 */
[----:B------:R-:W-:Y:S02]  /*153c0*/  ISETP.GE.AND P1, PT, R252, c[0x0][0x3c8], PT ;  /* 0x0000f200fc007a0c */ /* 0x000fe40003f26270 */
[----:B------:R-:W-:Y:S02]  /*153d0*/  ISETP.GE.AND P0, PT, R8, c[0x0][0x3c8], PT ;  /* 0x0000f20008007a0c */ /* 0x000fe40003f06270 */
[----:B------:R-:W-:Y:S02]  /*153e0*/  ISETP.GE.AND P3, PT, R7, c[0x0][0x3c8], PT ;  /* 0x0000f20007007a0c */ /* 0x000fe40003f66270 */
[----:B------:R-:W-:-:S07]  /*153f0*/  ISETP.GE.AND P4, PT, R6, c[0x0][0x3c8], PT ;  /* 0x0000f20006007a0c */ /* 0x000fce0003f86270 */
[----:B-1--4-:R-:W-:Y:S02]  /*15400*/  @!P1 IMAD.MOV.U32 R18, RZ, RZ, R0 ;  /* 0x000000ffff129224 */ /* 0x012fe400078e0000 */
[----:B------:R-:W-:Y:S01]  /*15410*/  @!P1 IMAD.MOV.U32 R19, RZ, RZ, R4 ;  /* 0x000000ffff139224 */ /* 0x000fe200078e0004 */
[----:B------:R-:W-:-:S03]  /*15420*/  @!P0 LEA R2, P2, R8, R0, 0x2 ;  /* 0x0000000008028211 */ /* 0x000fc600078410ff */
[----:B------:R-:W-:Y:S01]  /*15430*/  @!P1 IMAD.WIDE R18, R252, 0x4, R18 ;  /* 0x00000004fc129825 */ /* 0x000fe200078e0212 */
[----:B------:R-:W-:Y:S02]  /*15440*/  @!P0 LEA.HI.X R3, R8, R4, R26, 0x2, P2 ;  /* 0x0000000408038211 */ /* 0x000fe400010f141a */
[----:B------:R-:W-:Y:S02]  /*15450*/  ISETP.GE.AND P2, PT, R16, c[0x0][0x3c8], PT ;  /* 0x0000f20010007a0c */ /* 0x000fe40003f46270 */
        /* <DEDUP_REMOVED lines=39> */
.L_x_1716:
[----:B------:R-:W-:Y:S05]  /*156d0*/  BSYNC B0 ;  /* 0x0000000000007941 */ /* 0x000fea0003800000 */
.L_x_1715:
[----:B------:R-:W-:Y:S05]  /*156e0*/  BRA.DIV ~URZ, `(.L_x_1717) ;  /* 0x00002ec27f007947 */ /* 0x000fea000b800000 */
[----:B-1----:R1:W2:Y:S02]  /*156f0*/  SHFL.IDX PT, R4, R17, 0x2, 0x1c1f ;  /* 0x005c1f0011047f89 */ /* 0x0022a400000e0000 */
.L_x_1776:
[----:B------:R-:W-:Y:S05]  /*15700*/  BRA.DIV ~URZ, `(.L_x_1718) ;  /* 0x00002f127f007947 */ /* 0x000fea000b800000 */
[----:B----4-:R4:W1:Y:S02]  /*15710*/  SHFL.IDX PT, R0, R24, 0x2, 0x1c1f ;  /* 0x005c1f0018007f89 */ /* 0x01086400000e0000 */
.L_x_1777:
[----:B--2---:R-:W2:Y:S01]  /*15720*/  LDL R2, [R1+0x2c] ;  /* 0x00002c0001027983 */ /* 0x004ea20000100800 */
[----:B------:R-:W-:Y:S01]  /*15730*/  BSSY B0, `(.L_x_1719) ;  /* 0x0000034000007945 */ /* 0x000fe20003800000 */
[----:B--2---:R-:W-:-:S13]  /*15740*/  LOP3.LUT P0, RZ, R2, 0x1, RZ, 0xc0, !PT ;  /* 0x0000000102ff7812 */ /* 0x004fda000780c0ff */
[----:B------:R-:W-:Y:S05]  /*15750*/  @P0 BRA `(.L_x_1720) ;  /* 0x0000031000000947 */ /* 0x000fea0003800000 */
[----:B------:R-:W-:Y:S02]  /*15760*/  ISETP.GE.AND P0, PT, R252, c[0x0][0x3c8], PT ;  /* 0x0000f200fc007a0c */ /* 0x000fe40003f06270 */
[----:B------:R-:W-:Y:S02]  /*15770*/  ISETP.GE.AND P2, PT, R8, c[0x0][0x3c8], PT ;  /* 0x0000f20008007a0c */ /* 0x000fe40003f46270 */
[----:B------:R-:W-:Y:S02]  /*15780*/  ISETP.GE.AND P4, PT, R7, c[0x0][0x3c8], PT ;  /* 0x0000f20007007a0c */ /* 0x000fe40003f86270 */
[----:B------:R-:W-:Y:S02]  /*15790*/  ISETP.GE.AND P3, PT, R6, c[0x0][0x3c8], PT ;  /* 0x0000f20006007a0c */ /* 0x000fe40003f66270 */
[----:B------:R-:W-:-:S05]  /*157a0*/  ISETP.GE.AND P6, PT, R14, c[0x0][0x3c8], PT ;  /* 0x0000f2000e007a0c */ /* 0x000fca0003fc6270 */
[----:B-1----:R-:W-:Y:S02]  /*157b0*/  @!P0 IMAD.MOV.U32 R18, RZ, RZ, R0 ;  /* 0x000000ffff128224 */ /* 0x002fe400078e0000 */
        /* <DEDUP_REMOVED lines=43> */
.L_x_1720:
[----:B------:R-:W-:Y:S05]  /*15a70*/  BSYNC B0 ;  /* 0x0000000000007941 */ /* 0x000fea0003800000 */
.L_x_1719:
[----:B------:R-:W-:Y:S05]  /*15a80*/  BRA.DIV ~URZ, `(.L_x_1721) ;  /* 0x00002bf27f007947 */ /* 0x000fea000b800000 */
[----:B------:R2:W3:Y:S04]  /*15a90*/  SHFL.IDX PT, R4, R17, 0x3, 0x1c1f ;  /* 0x007c1f0011047f89 */ /* 0x0004e800000e0000 */
[----:B-1----:R2:W1:Y:S02]  /*15aa0*/  SHFL.IDX PT, R0, R24, 0x3, 0x1c1f ;  /* 0x007c1f0018007f89 */ /* 0x00246400000e0000 */
.L_x_1778:
[----:B--2---:R-:W2:Y:S02]  /*15ab0*/  LDL R2, [R1+0x2c] ;  /* 0x00002c0001027983 */ /* 0x004ea40000100800 */
[----:B--2---:R-:W-:-:S13]  /*15ac0*/  LOP3.LUT P0, RZ, R2, 0x2, RZ, 0xc0, !PT ;  /* 0x0000000202ff7812 */ /* 0x004fda000780c0ff */
[----:B------:R-:W-:Y:S05]  /*15ad0*/  @P0 BRA `(.L_x_1709) ;  /* 0x0000102000000947 */ /* 0x000fea0003800000 */
[----:B------:R-:W-:Y:S02]  /*15ae0*/  ISETP.GE.AND P3, PT, R8, c[0x0][0x3c8], PT ;  /* 0x0000f20008007a0c */ /* 0x000fe40003f66270 */
[----:B------:R-:W-:Y:S02]  /*15af0*/  ISETP.GE.AND P2, PT, R7, c[0x0][0x3c8], PT ;  /* 0x0000f20007007a0c */ /* 0x000fe40003f46270 */
[----:B------:R-:W-:Y:S02]  /*15b00*/  ISETP.GE.AND P1, PT, R6, c[0x0][0x3c8], PT ;  /* 0x0000f20006007a0c */ /* 0x000fe40003f26270 */
[----:B------:R-:W-:Y:S02]  /*15b10*/  ISETP.GE.AND P4, PT, R252, c[0x0][0x3c8], PT ;  /* 0x0000f200fc007a0c */ /* 0x000fe40003f86270 */
[----:B------:R-:W-:-:S05]  /*15b20*/  ISETP.GE.AND P0, PT, R16, c[0x0][0x3c8], PT ;  /* 0x0000f20010007a0c */ /* 0x000fca0003f06270 */
[CC--:B-1----:R-:W-:Y:S02]  /*15b30*/  @!P3 LEA R22, P6, R8.reuse, R0.reuse, 0x2 ;  /* 0x000000000816b211 */ /* 0x0c2fe400078c10ff */
[C---:B------:R-:W-:Y:S02]  /*15b40*/  @!P2 LEA R20, P5, R7.reuse, R0, 0x2 ;  /* 0x000000000714a211 */ /* 0x040fe400078a10ff */
[-C--:B---3--:R-:W-:Y:S02]  /*15b50*/  @!P3 LEA.HI.X R23, R8, R4.reuse, R26, 0x2, P6 ;  /* 0x000000040817b211 */ /* 0x088fe400030f141a */
[----:B------:R-:W-:Y:S01]  /*15b60*/  @!P2 LEA.HI.X R21, R7, R4, R25, 0x2, P5 ;  /* 0x000000040715a211 */ /* 0x000fe200028f1419 */
[----:B----4-:R-:W-:Y:S01]  /*15b70*/  @!P4 IMAD.MOV.U32 R24, RZ, RZ, R0 ;  /* 0x000000ffff18c224 */ /* 0x010fe200078e0000 */
[-C--:B------:R-:W-:Y:S01]  /*15b80*/  @!P1 LEA R18, P6, R6, R0.reuse, 0x2 ;  /* 0x0000000006129211 */ /* 0x080fe200078c10ff */
[----:B------:R-:W-:Y:S01]  /*15b90*/  @!P4 IMAD.MOV.U32 R25, RZ, RZ, R4 ;  /* 0x000000ffff19c224 */ /* 0x000fe200078e0004 */
[----:B------:R-:W-:-:S02]  /*15ba0*/  @!P0 LEA R2, P5, R16, R0, 0x2 ;  /* 0x0000000010028211 */ /* 0x000fc400078a10ff */
[-C--:B------:R-:W-:Y:S01]  /*15bb0*/  @!P1 LEA.HI.X R19, R6, R4.reuse, R27, 0x2, P6 ;  /* 0x0000000406139211 */ /* 0x080fe200030f141b */
[----:B------:R-:W-:Y:S01]  /*15bc0*/  @!P4 IMAD.WIDE R24, R252, 0x4, R24 ;  /* 0x00000004fc18c825 */ /* 0x000fe200078e0218 */
[----:B------:R-:W-:Y:S02]  /*15bd0*/  ISETP.GE.AND P6, PT, R15, c[0x0][0x3c8], PT ;  /* 0x0000f2000f007a0c */ /* 0x000fe40003fc6270 */
[----:B------:R-:W-:Y:S02]  /*15be0*/  @!P0 LEA.HI.X R3, R16, R4, R28, 0x2, P5 ;  /* 0x0000000410038211 */ /* 0x000fe400028f141c */
[----:B------:R-:W-:Y:S01]  /*15bf0*/  ISETP.GE.AND P5, PT, R14, c[0x0][0x3c8], PT ;  /* 0x0000f2000e007a0c */ /* 0x000fe20003fa6270 */
        /* <DEDUP_REMOVED lines=33> */
.L_x_1694:
[----:B------:R-:W2:Y:S04]  /*15e10*/  LDL.LU R7, [R1+0x8] ;  /* 0x0000080001077983 */ /* 0x000ea80000300800 */
[----:B------:R-:W3:Y:S01]  /*15e20*/  LDL R6, [R1+0x10] ;  /* 0x0000100001067983 */ /* 0x000ee20000100800 */
        /* <DEDUP_REMOVED lines=10> */
[----:B---3--:R-:W-:-:S05]  /*15ed0*/  @P1 LEA.HI.X R3, R249, c[0x0][0x50c], R6, 0x2, P0 ;  /* 0x00014300f9031a11 */ /* 0x008fca00000f1406 */
        /* <DEDUP_REMOVED lines=8> */
.L_x_1722:
        /* <DEDUP_REMOVED lines=12> */
[----:B------:R-:W2:Y:S01]  /*16020*/  LDL.LU R21, [R1+0x3c] ;  /* 0x00003c0001157983 */ /* 0x000ea20000300800 */
[----:B------:R-:W-:Y:S01]  /*16030*/  IMAD.MOV.U32 R2, RZ, RZ, 0x368 ;  /* 0x00000368ff027424 */ /* 0x000fe200078e00ff */
[----:B------:R-:W-:-:S04]  /*16040*/  ISETP.GT.AND P2, PT, R17, 0x1, PT ;  /* 0x000000011100780c */ /* 0x000fc80003f44270 */
[----:B------:R-:W-:-:S04]  /*16050*/  SEL R2, R2, 0x328, P2 ;  /* 0x0000032802027807 */ /* 0x000fc80001000000 */
[----:B------:R1:W3:Y:S08]  /*16060*/  LDC.64 R8, c[0x0][R2+0x170] ;  /* 0x00005c0002087b82 */ /* 0x0002f00000000a00 */
[----:B------:R1:W4:Y:S08]  /*16070*/  LDC.64 R6, c[0x0][R2+0x168] ;  /* 0x00005a0002067b82 */ /* 0x0003300000000a00 */
[----:B------:R1:W5:Y:S08]  /*16080*/  LDC.64 R14, c[0x0][R2+0x178] ;  /* 0x00005e00020e7b82 */ /* 0x0003700000000a00 */
[----:B------:R1:W2:Y:S02]  /*16090*/  LDC.64 R12, c[0x0][R2+0x160] ;  /* 0x00005800020c7b82 */ /* 0x0002a40000000a00 */
[----:B-1----:R-:W-:-:S02]  /*160a0*/  IMAD.MOV.U32 R2, RZ, RZ, c[0x0][0x4e8] ;  /* 0x00013a00ff027624 */ /* 0x002fc400078e00ff */
[-C--:B---3--:R-:W-:Y:S02]  /*160b0*/  IMAD R3, R9, R10.reuse, RZ ;  /* 0x0000000a09037224 */ /* 0x088fe400078e02ff */
[----:B------:R-:W-:Y:S01]  /*160c0*/  IMAD.WIDE.U32 R4, R8, R10, RZ ;  /* 0x0000000a08047225 */ /* 0x000fe200078e00ff */
[----:B------:R-:W-:Y:S02]  /*160d0*/  ISETP.NE.AND P0, PT, R2, 0x1, PT ;  /* 0x000000010200780c */ /* 0x000fe40003f05270 */
[----:B------:R-:W-:Y:S01]  /*160e0*/  MOV R2, R11 ;  /* 0x0000000b00027202 */ /* 0x000fe20000000f00 */
[----:B------:R-:W-:Y:S02]  /*160f0*/  IMAD R8, R8, R20, R3 ;  /* 0x0000001408087224 */ /* 0x000fe400078e0203 */
[-C--:B----4-:R-:W-:Y:S02]  /*16100*/  IMAD R9, R7, R251.reuse, RZ ;  /* 0x000000fb07097224 */ /* 0x090fe400078e02ff */
        /* <DEDUP_REMOVED lines=9> */
[-C--:B-----5:R-:W-:Y:S02]  /*161a0*/  IMAD R8, R15, R3.reuse, RZ ;  /* 0x000000030f087224 */ /* 0x0a0fe400078e02ff */
        /* <DEDUP_REMOVED lines=19> */
.L_x_1724:
[----:B------:R-:W-:Y:S05]  /*162e0*/  BSYNC B0 ;  /* 0x0000000000007941 */ /* 0x000fea0003800000 */
.L_x_1723:
[----:B------:R-:W-:-:S13]  /*162f0*/  ISETP.GT.AND P0, PT, R17, 0x1, PT ;  /* 0x000000011100780c */ /* 0x000fda0003f04270 */
[----:B------:R-:W-:Y:S05]  /*16300*/  @P0 BRA `(.L_x_1709) ;  /* 0x000007f000000947 */ /* 0x000fea0003800000 */
[----:B-1----:R-:W2:Y:S01]  /*16310*/  LDL.LU R2, [R1+0x4] ;  /* 0x0000040001027983 */ /* 0x002ea20000300800 */
        /* <DEDUP_REMOVED lines=40> */
.L_x_1779:
[----:B------:R-:W-:Y:S05]  /*165a0*/  BRA.DIV ~URZ, `(.L_x_1726) ;  /* 0x000022027f007947 */ /* 0x000fea000b800000 */
[----:B------:R3:W4:Y:S02]  /*165b0*/  SHFL.IDX PT, R0, R12, RZ, 0x1c1f ;  /* 0x001c1fff0c007589 */ /* 0x00072400000e0000 */
.L_x_1780:
        /* <DEDUP_REMOVED lines=18> */
.L_x_1728:
[----:B------:R-:W-:Y:S05]  /*166e0*/  BSYNC B0 ;  /* 0x0000000000007941 */ /* 0x000fea0003800000 */
.L_x_1727:
[----:B------:R-:W-:Y:S05]  /*166f0*/  BRA.DIV ~URZ, `(.L_x_1729) ;  /* 0x000021127f007947 */ /* 0x000fea000b800000 */
[----:B--2---:R2:W1:Y:S04]  /*16700*/  SHFL.IDX PT, R8, R9, 0x1, 0x1c1f ;  /* 0x003c1f0009087f89 */ /* 0x00446800000e0000 */
[----:B----4-:R2:W4:Y:S02]  /*16710*/  SHFL.IDX PT, R0, R12, 0x1, 0x1c1f ;  /* 0x003c1f000c007f89 */ /* 0x01052400000e0000 */
.L_x_1781:
        /* <DEDUP_REMOVED lines=18> */
.L_x_1731:
[----:B------:R-:W-:Y:S05]  /*16840*/  BSYNC B0 ;  /* 0x0000000000007941 */ /* 0x000fea0003800000 */
.L_x_1730:
[----:B------:R-:W-:Y:S05]  /*16850*/  BRA.DIV ~URZ, `(.L_x_1732) ;  /* 0x000020727f007947 */ /* 0x000fea000b800000 */
[----:B-1----:R1:W2:Y:S02]  /*16860*/  SHFL.IDX PT, R8, R9, 0x2, 0x1c1f ;  /* 0x005c1f0009087f89 */ /* 0x0022a400000e0000 */
.L_x_1782:
[----:B------:R-:W-:Y:S05]  /*16870*/  BRA.DIV ~URZ, `(.L_x_1733) ;  /* 0x000020c27f007947 */ /* 0x000fea000b800000 */
[----:B----4-:R4:W1:Y:S02]  /*16880*/  SHFL.IDX PT, R0, R12, 0x2, 0x1c1f ;  /* 0x005c1f000c007f89 */ /* 0x01086400000e0000 */
.L_x_1783:
        /* <DEDUP_REMOVED lines=18> */
.L_x_1735:
[----:B------:R-:W-:Y:S05]  /*169b0*/  BSYNC B0 ;  /* 0x0000000000007941 */ /* 0x000fea0003800000 */
.L_x_1734:
[----:B------:R-:W-:Y:S05]  /*169c0*/  BRA.DIV ~URZ, `(.L_x_1736) ;  /* 0x00001fd27f007947 */ /* 0x000fea000b800000 */
[----:B--2---:R2:W3:Y:S04]  /*169d0*/  SHFL.IDX PT, R8, R9, 0x3, 0x1c1f ;  /* 0x007c1f0009087f89 */ /* 0x0044e800000e0000 */
[----:B-1----:R2:W1:Y:S02]  /*169e0*/  SHFL.IDX PT, R0, R12, 0x3, 0x1c1f ;  /* 0x007c1f000c007f89 */ /* 0x00246400000e0000 */
.L_x_1784:
        /* <DEDUP_REMOVED lines=17> */
.L_x_1709:
[----:B------:R-:W-:Y:S05]  /*16b00*/  BSYNC B1 ;  /* 0x0000000000017941 */ /* 0x000fea0003800000 */
.L_x_1693:
        /* <DEDUP_REMOVED lines=15> */
.L_x_1785:
[----:B------:R-:W-:Y:S05]  /*16c00*/  BRA.DIV ~URZ, `(.L_x_1739) ;  /* 0x00001ec27f007947 */ /* 0x000fea000b800000 */
[----:B------:R3:W4:Y:S02]  /*16c10*/  SHFL.IDX PT, R8, R78, 0x1, 0x1f ;  /* 0x00201f004e087f89 */ /* 0x00072400000e0000 */
.L_x_1786:
        /* <DEDUP_REMOVED lines=19> */
.L_x_1787:
        /* <DEDUP_REMOVED lines=16> */
.L_x_1788:
[----:B---3--:R-:W-:Y:S01]  /*16e50*/  IMAD R0, R0, c[0x0][0x538], RZ ;  /* 0x00014e0000007a24 */ /* 0x008fe200078e02ff */
[----:B------:R-:W-:Y:S04]  /*16e60*/  BSSY B1, `(.L_x_1742) ;  /* 0x0000084000017945 */ /* 0x000fe80003800000 */
[----:B----4-:R-:W-:-:S04]  /*16e70*/  IADD3 R8, R0, R8, RZ ;  /* 0x0000000800087210 */ /* 0x010fc80007ffe0ff */
[----:B--2---:R-:W-:-:S13]  /*16e80*/  ISETP.GT.AND P0, PT, R8, R9, PT ;  /* 0x000000090800720c */ /* 0x004fda0003f04270 */
[----:B------:R-:W-:Y:S05]  /*16e90*/  @P0 BRA `(.L_x_1743) ;  /* 0x0000025000000947 */ /* 0x000fea0003800000 */
.L_x_1747:
        /* <DEDUP_REMOVED lines=17> */
.L_x_1789:
        /* <DEDUP_REMOVED lines=16> */
.L_x_1790:
[----:B--2---:R-:W-:-:S05]  /*170b0*/  IMAD R0, R0, c[0x0][0x538], RZ ;  /* 0x00014e0000007a24 */ /* 0x004fca00078e02ff */
[----:B------:R-:W-:-:S04]  /*170c0*/  IADD3 R8, R0, R8, RZ ;  /* 0x0000000800087210 */ /* 0x000fc80007ffe0ff */
[----:B------:R-:W-:-:S13]  /*170d0*/  ISETP.GT.AND P0, PT, R8, R9, PT ;  /* 0x000000090800720c */ /* 0x000fda0003f04270 */
[----:B-1----:R-:W-:Y:S05]  /*170e0*/  @!P0 BRA `(.L_x_1747) ;  /* 0xfffffdb000008947 */ /* 0x002fea000383ffff */
.L_x_1743:
[----:B------:R-:W-:-:S05]  /*170f0*/  IADD3 R12, -R0, R8, RZ ;  /* 0x00000008000c7210 */ /* 0x000fca0007ffe1ff */
[----:B------:R-:W-:-:S05]  /*17100*/  IMAD R0, R4, c[0x0][0x538], R12 ;  /* 0x00014e0004007a24 */ /* 0x000fca00078e020c */
[----:B------:R-:W-:Y:S01]  /*17110*/  ISETP.GT.AND P0, PT, R0, R9, PT ;  /* 0x000000090000720c */ /* 0x000fe20003f04270 */
[----:B------:R-:W-:-:S12]  /*17120*/  BRA.DIV ~URZ, `(.L_x_1748) ;  /* 0x00001de27f007947 */ /* 0x000fd8000b800000 */
[----:B------:R-:W-:-:S04]  /*17130*/  VOTE.ANY R11, PT, !P0 ;  /* 0x00000000000b7806 */ /* 0x000fc800040e0100 */
.L_x_1791:
[----:B------:R2:W3:Y:S01]  /*17140*/  POPC R10, R11 ;  /* 0x0000000b000a7309 */ /* 0x0004e20000000000 */
[----:B------:R-:W-:Y:S05]  /*17150*/  BRA.DIV ~URZ, `(.L_x_1749) ;  /* 0x00001e027f007947 */ /* 0x000fea000b800000 */
[----:B---3--:R3:W4:Y:S04]  /*17160*/  SHFL.IDX PT, R8, R6, R10, 0x1f ;  /* 0x00001f0a06087589 */ /* 0x00872800000e0000 */
[----:B------:R3:W1:Y:S02]  /*17170*/  SHFL.IDX PT, R7, R7, R10, 0x1f ;  /* 0x00001f0a07077589 */ /* 0x00066400000e0000 */
.L_x_1792:
[----:B------:R-:W-:Y:S01]  /*17180*/  ISETP.NE.AND P0, PT, R11, RZ, PT ;  /* 0x000000ff0b00720c */ /* 0x000fe20003f05270 */
[----:B------:R-:W-:-:S12]  /*17190*/  BSSY B0, `(.L_x_1750) ;  /* 0x0000005000007945 */ /* 0x000fd80003800000 */
[----:B------:R-:W-:Y:S05]  /*171a0*/  @!P0 BRA `(.L_x_1751) ;  /* 0x0000003000008947 */ /* 0x000fea0003800000 */
[----:B------:R-:W-:Y:S01]  /*171b0*/  IADD3 R3, R10, -0x1, RZ ;  /* 0xffffffff0a037810 */ /* 0x000fe20007ffe0ff */
[----:B------:R-:W-:Y:S05]  /*171c0*/  BRA.DIV ~URZ, `(.L_x_1752) ;  /* 0x00001e627f007947 */ /* 0x000fea000b800000 */
[----:B------:R2:W3:Y:S02]  /*171d0*/  SHFL.IDX PT, R13, R4, R3, 0x1f ;  /* 0x00001f03040d7589 */ /* 0x0004e400000e0000 */
.L_x_1751:
[----:B------:R-:W-:Y:S05]  /*171e0*/  BSYNC B0 ;  /* 0x0000000000007941 */ /* 0x000fea0003800000 */
.L_x_1750:
[----:B---3--:R-:W-:Y:S01]  /*171f0*/  IMAD R6, R13, c[0x0][0x538], R12 ;  /* 0x00014e000d067a24 */ /* 0x008fe200078e020c */
[----:B----4-:R-:W-:Y:S02]  /*17200*/  IABS R2, R8 ;  /* 0x0000000800027213 */ /* 0x010fe40000000000 */
[----:B-12---:R-:W-:Y:S01]  /*17210*/  IABS R3, R7 ;  /* 0x0000000700037213 */ /* 0x006fe20000000000 */
[----:B------:R-:W-:Y:S01]  /*17220*/  IMAD.IADD R9, R9, 0x1, -R6 ;  /* 0x0000000109097824 */ /* 0x000fe200078e0a06 */
[----:B------:R1:W-:Y:S01]  /*17230*/  STL [R1], R6 ;  /* 0x0000000601007387 */ /* 0x0003e20000100800 */
        /* <DEDUP_REMOVED lines=65> */
.L_x_1744:
[----:B------:R-:W-:Y:S01]  /*17650*/  MOV R0, c[0x0][0x53c] ;  /* 0x00014f0000007a02 */ /* 0x000fe20000000f00 */
[----:B------:R2:W-:Y:S04]  /*17660*/  STL [R1], R9 ;  /* 0x0000000901007387 */ /* 0x0005e80000100800 */
[----:B------:R2:W-:Y:S04]  /*17670*/  STL [R1+0x4], RZ ;  /* 0x000004ff01007387 */ /* 0x0005e80000100800 */
[----:B------:R2:W-:Y:S04]  /*17680*/  STL [R1+0x8], RZ ;  /* 0x000008ff01007387 */ /* 0x0005e80000100800 */
[----:B------:R2:W-:Y:S02]  /*17690*/  STL [R1+0xc], R0 ;  /* 0x00000c0001007387 */ /* 0x0005e40000100800 */
.L_x_1753:
[----:B------:R-:W-:Y:S05]  /*176a0*/  BSYNC B1 ;  /* 0x0000000000017941 */ /* 0x000fea0003800000 */
.L_x_1742:
        /* <DEDUP_REMOVED lines=9> */
.L_x_1737:
[----:B--2---:R-:W2:Y:S02]  /*17740*/  LDL R0, [R1+0xc] ;  /* 0x00000c0001007983 */ /* 0x004ea40000100800 */
[----:B--2---:R-:W-:-:S13]  /*17750*/  ISETP.GE.AND P0, PT, R0, c[0x0][0x53c], PT ;  /* 0x00014f0000007a0c */ /* 0x004fda0003f06270 */
[----:B-1----:R-:W-:Y:S01]  /*17760*/  @P0 CALL.REL.NOINC `(.L_x_1754) ;  /* 0x0000001000000944 */ /* 0x002fe20003c00000 */
[----:B------:R-:W-:Y:S05]  /*17770*/  BRA `(.L_x_1755) ;  /* 0xfffea41000007947 */ /* 0x000fea000383ffff */
.L_x_1754:
[----:B------:R-:W-:Y:S05]  /*17780*/  EXIT ;  /* 0x000000000000794d */ /* 0x000fea0003800000 */
.L_x_1587:
[----:B------:R-:W-:Y:S01]  /*17790*/  IMAD.MOV.U32 R0, RZ, RZ, R5 ;  /* 0x000000ffff007224 */ /* 0x000fe200078e0005 */
[----:B------:R-:W-:Y:S02]  /*177a0*/  MOV R2, 0x1 ;  /* 0x0000000100027802 */ /* 0x000fe40000000f00 */
[----:B------:R-:W-:Y:S02]  /*177b0*/  MOV R3, 0x177d0 ;  /* 0x000177d000037802 */ /* 0x000fe40000000f00 */
[----:B------:R-:W-:Y:S05]  /*177c0*/  CALL.REL.NOINC `($__internal_32_$__cuda_sm70_shflsync_up_p) ;  /* 0x0000195000007944 */ /* 0x000fea0003c00000 */
[----:B------:R-:W-:Y:S01]  /*177d0*/  MOV R0, R4 ;  /* 0x0000000400007202 */ /* 0x000fe20000000f00 */
[----:B------:R-:W-:Y:S05]  /*177e0*/  BRA `(.L_x_1756) ;  /* 0xfffe8c8000007947 */ /* 0x000fea000383ffff */
.L_x_1588:
[----:B------:R-:W-:Y:S01]  /*177f0*/  IMAD.MOV.U32 R0, RZ, RZ, R5 ;  /* 0x000000ffff007224 */ /* 0x000fe200078e0005 */
[----:B------:R-:W-:Y:S02]  /*17800*/  MOV R2, 0x2 ;  /* 0x0000000200027802 */ /* 0x000fe40000000f00 */
[----:B------:R-:W-:Y:S02]  /*17810*/  MOV R3, 0x17830 ;  /* 0x0001783000037802 */ /* 0x000fe40000000f00 */
[----:B------:R-:W-:Y:S05]  /*17820*/  CALL.REL.NOINC `($__internal_32_$__cuda_sm70_shflsync_up_p) ;  /* 0x000018f000007944 */ /* 0x000fea0003c00000 */
[----:B------:R-:W-:Y:S01]  /*17830*/  SEL R0, R4, RZ, P4 ;  /* 0x000000ff04007207 */ /* 0x000fe20002000000 */
[----:B------:R-:W-:Y:S01]  /*17840*/  IMAD.MOV.U32 R2, RZ, RZ, 0x4 ;  /* 0x00000004ff027424 */ /* 0x000fe200078e00ff */
[----:B------:R-:W-:-:S03]  /*17850*/  MOV R3, 0x17880 ;  /* 0x0001788000037802 */ /* 0x000fc60000000f00 */
[----:B------:R-:W-:Y:S02]  /*17860*/  IMAD.IADD R0, R5, 0x1, R0 ;  /* 0x0000000105007824 */ /* 0x000fe400078e0200 */
        /* <DEDUP_REMOVED lines=14> */
[----:B------:R-:W-:Y:S01]  /*17950*/  IMAD.IADD R4, R0, 0x1, R4 ;  /* 0x0000000100047824 */ /* 0x000fe200078e0204 */
[----:B------:R-:W-:-:S03]  /*17960*/  MOV R0, 0x1f ;  /* 0x0000001f00007802 */ /* 0x000fc60000000f00 */
[----:B------:R-:W-:Y:S02]  /*17970*/  IMAD.MOV.U32 R5, RZ, RZ, R4 ;  /* 0x000000ffff057224 */ /* 0x000fe400078e0004 */
[----:B------:R-:W-:Y:S05]  /*17980*/  CALL.REL.NOINC `($__internal_31_$__cuda_sm70_shflsync_idx_p) ;  /* 0x0000174000007944 */ /* 0x000fea0003c00000 */
[----:B------:R-:W-:Y:S05]  /*17990*/  BRA `(.L_x_1757) ;  /* 0xfffe8bd000007947 */ /* 0x000fea000383ffff */
.L_x_1590:
[----:B------:R-:W-:Y:S02]  /*179a0*/  SEL R0, RZ, 0x1, P0 ;  /* 0x00000001ff007807 */ /* 0x000fe40000000000 */
[----:B------:R-:W-:Y:S02]  /*179b0*/  MOV R2, 0x179d0 ;  /* 0x000179d000027802 */ /* 0x000fe40000000f00 */
[----:B------:R-:W-:Y:S05]  /*179c0*/  CALL.REL.NOINC `($__internal_33_$__cuda_sm70_votesync_ballot) ;  /* 0x000017c000007944 */ /* 0x000fea0003c00000 */
[----:B------:R-:W-:Y:S01]  /*179d0*/  MOV R6, R0 ;  /* 0x0000000000067202 */ /* 0x000fe20000000f00 */
[----:B------:R-:W-:Y:S05]  /*179e0*/  BRA `(.L_x_1758) ;  /* 0xfffe8c1000007947 */ /* 0x000fea000383ffff */
.L_x_1591:
[----:B------:R-:W-:Y:S01]  /*179f0*/  IMAD.MOV.U32 R5, RZ, RZ, R8 ;  /* 0x000000ffff057224 */ /* 0x000fe200078e0008 */
[----:B--2---:R-:W-:Y:S01]  /*17a00*/  MOV R3, R13 ;  /* 0x0000000d00037202 */ /* 0x004fe20000000f00 */
[----:B------:R-:W-:Y:S01]  /*17a10*/  IMAD.MOV.U32 R0, RZ, RZ, 0x1f ;  /* 0x0000001fff007424 */ /* 0x000fe200078e00ff */
[----:B------:R-:W-:Y:S02]  /*17a20*/  MOV R2, 0x17a40 ;  /* 0x00017a4000027802 */ /* 0x000fe40000000f00 */
[----:B-1----:R-:W-:Y:S05]  /*17a30*/  CALL.REL.NOINC `($__internal_31_$__cuda_sm70_shflsync_idx_p) ;  /* 0x0000169000007944 */ /* 0x002fea0003c00000 */
[----:B------:R-:W-:Y:S01]  /*17a40*/  IMAD.MOV.U32 R11, RZ, RZ, R0 ;  /* 0x000000ffff0b7224 */ /* 0x000fe200078e0000 */
[----:B------:R-:W-:Y:S01]  /*17a50*/  MOV R5, R7 ;  /* 0x0000000700057202 */ /* 0x000fe20000000f00 */
[----:B------:R-:W-:Y:S01]  /*17a60*/  IMAD.MOV.U32 R7, RZ, RZ, RZ ;  /* 0x000000ffff077224 */ /* 0x000fe200078e00ff */
[----:B------:R-:W-:Y:S01]  /*17a70*/  MOV R3, R13 ;  /* 0x0000000d00037202 */ /* 0x000fe20000000f00 */
[----:B------:R-:W-:Y:S01]  /*17a80*/  IMAD.MOV.U32 R0, RZ, RZ, 0x1f ;  /* 0x0000001fff007424 */ /* 0x000fe200078e00ff */
[----:B------:R-:W-:-:S02]  /*17a90*/  MOV R2, 0x17ab0 ;  /* 0x00017ab000027802 */ /* 0x000fc40000000f00 */
[----:B------:R-:W-:Y:S05]  /*17aa0*/  CALL.REL.NOINC `($__internal_31_$__cuda_sm70_shflsync_idx_p) ;  /* 0x0000162000007944 */ /* 0x000fea0003c00000 */
[----:B------:R-:W-:Y:S01]  /*17ab0*/  MOV R10, R0 ;  /* 0x00000000000a7202 */ /* 0x000fe20000000f00 */
[----:B------:R-:W-:Y:S05]  /*17ac0*/  BRA `(.L_x_1759) ;  /* 0xfffe8b8000007947 */ /* 0x000fea000383ffff */
.L_x_1594:
[----:B------:R-:W-:Y:S01]  /*17ad0*/  IMAD.MOV.U32 R5, RZ, RZ, R4 ;  /* 0x000000ffff057224 */ /* 0x000fe200078e0004 */
[----:B------:R-:W-:-:S02]  /*17ae0*/  MOV R0, 0x1f ;  /* 0x0000001f00007802 */ /* 0x000fc40000000f00 */
[----:B------:R-:W-:Y:S02]  /*17af0*/  MOV R2, 0x17b10 ;  /* 0x00017b1000027802 */ /* 0x000fe40000000f00 */
[----:B-1----:R-:W-:Y:S05]  /*17b00*/  CALL.REL.NOINC `($__internal_31_$__cuda_sm70_shflsync_idx_p) ;  /* 0x000015c000007944 */ /* 0x002fea0003c00000 */
[----:B------:R-:W-:Y:S01]  /*17b10*/  MOV R7, R0 ;  /* 0x0000000000077202 */ /* 0x000fe20000000f00 */
[----:B------:R-:W-:Y:S05]  /*17b20*/  BRA `(.L_x_1593) ;  /* 0xfffe8b8000007947 */ /* 0x000fea000383ffff */
.L_x_1632:
[----:B------:R-:W-:Y:S01]  /*17b30*/  IMAD.MOV.U32 R5, RZ, RZ, R10 ;  /* 0x000000ffff057224 */ /* 0x000fe200078e000a */
[----:B------:R-:W-:Y:S01]  /*17b40*/  MOV R3, RZ ;  /* 0x000000ff00037202 */ /* 0x000fe20000000f00 */
[----:B------:R-:W-:Y:S01]  /*17b50*/  IMAD.MOV.U32 R0, RZ, RZ, 0x1c1f ;  /* 0x00001c1fff007424 */ /* 0x000fe200078e00ff */
[----:B------:R-:W-:Y:S02]  /*17b60*/  MOV R2, 0x17b80 ;  /* 0x00017b8000027802 */ /* 0x000fe40000000f00 */
[----:B-----5:R-:W-:Y:S05]  /*17b70*/  CALL.REL.NOINC `($__internal_31_$__cuda_sm70_shflsync_idx_p) ;  /* 0x0000155000007944 */ /* 0x020fea0003c00000 */
[----:B------:R-:W-:Y:S01]  /*17b80*/  MOV R8, R0 ;  /* 0x0000000000087202 */ /* 0x000fe20000000f00 */
[----:B------:R-:W-:Y:S05]  /*17b90*/  BRA `(.L_x_1760) ;  /* 0xffff040000007947 */ /* 0x000fea000383ffff */
.L_x_1633:
[----:B------:R-:W-:Y:S01]  /*17ba0*/  IMAD.MOV.U32 R5, RZ, RZ, R11 ;  /* 0x000000ffff057224 */ /* 0x000fe200078e000b */
[----:B------:R-:W-:Y:S01]  /*17bb0*/  MOV R3, RZ ;  /* 0x000000ff00037202 */ /* 0x000fe20000000f00 */
[----:B------:R-:W-:Y:S01]  /*17bc0*/  IMAD.MOV.U32 R0, RZ, RZ, 0x1c1f ;  /* 0x00001c1fff007424 */ /* 0x000fe200078e00ff */
[----:B------:R-:W-:Y:S02]  /*17bd0*/  MOV R2, 0x17bf0 ;  /* 0x00017bf000027802 */ /* 0x000fe40000000f00 */
[----:B-12--5:R-:W-:Y:S05]  /*17be0*/  CALL.REL.NOINC `($__internal_31_$__cuda_sm70_shflsync_idx_p) ;  /* 0x000014e000007944 */ /* 0x026fea0003c00000 */
[----:B------:R-:W-:Y:S05]  /*17bf0*/  BRA `(.L_x_1761) ;  /* 0xffff03c000007947 */ /* 0x000fea000383ffff */
.L_x_1636:
[----:B--2---:R-:W-:Y:S01]  /*17c00*/  IMAD.MOV.U32 R5, RZ, RZ, R10 ;  /* 0x000000ffff057224 */ /* 0x004fe200078e000a */
[----:B------:R-:W-:Y:S01]  /*17c10*/  MOV R3, 0x1 ;  /* 0x0000000100037802 */ /* 0x000fe20000000f00 */
[----:B----4-:R-:W-:Y:S01]  /*17c20*/  IMAD.MOV.U32 R0, RZ, RZ, 0x1c1f ;  /* 0x00001c1fff007424 */ /* 0x010fe200078e00ff */
[----:B------:R-:W-:-:S02]  /*17c30*/  MOV R2, 0x17c50 ;  /* 0x00017c5000027802 */ /* 0x000fc40000000f00 */
[----:B-1-3-5:R-:W-:Y:S05]  /*17c40*/  CALL.REL.NOINC `($__internal_31_$__cuda_sm70_shflsync_idx_p) ;  /* 0x0000148000007944 */ /* 0x02afea0003c00000 */
[----:B------:R-:W-:Y:S01]  /*17c50*/  IMAD.MOV.U32 R8, RZ, RZ, R0 ;  /* 0x000000ffff087224 */ /* 0x000fe200078e0000 */
[----:B------:R-:W-:Y:S01]  /*17c60*/  MOV R3, 0x1 ;  /* 0x0000000100037802 */ /* 0x000fe20000000f00 */
[----:B------:R-:W-:Y:S01]  /*17c70*/  IMAD.MOV.U32 R5, RZ, RZ, R11 ;  /* 0x000000ffff057224 */ /* 0x000fe200078e000b */
[----:B------:R-:W-:-:S02]  /*17c80*/  MOV R0, 0x1c1f ;  /* 0x00001c1f00007802 */ /* 0x000fc40000000f00 */
[----:B------:R-:W-:Y:S02]  /*17c90*/  MOV R2, 0x17cb0 ;  /* 0x00017cb000027802 */ /* 0x000fe40000000f00 */
[----:B------:R-:W-:Y:S05]  /*17ca0*/  CALL.REL.NOINC `($__internal_31_$__cuda_sm70_shflsync_idx_p) ;  /* 0x0000142000007944 */ /* 0x000fea0003c00000 */
[----:B------:R-:W-:Y:S05]  /*17cb0*/  BRA `(.L_x_1762) ;  /* 0xffff047000007947 */ /* 0x000fea000383ffff */
.L_x_1639:
[----:B-1----:R-:W-:Y:S01]  /*17cc0*/  IMAD.MOV.U32 R5, RZ, RZ, R10 ;  /* 0x000000ffff057224 */ /* 0x002fe200078e000a */
[----:B------:R-:W-:Y:S01]  /*17cd0*/  MOV R3, 0x2 ;  /* 0x0000000200037802 */ /* 0x000fe20000000f00 */
[----:B----4-:R-:W-:Y:S01]  /*17ce0*/  IMAD.MOV.U32 R0, RZ, RZ, 0x1c1f ;  /* 0x00001c1fff007424 */ /* 0x010fe200078e00ff */
[----:B------:R-:W-:Y:S02]  /*17cf0*/  MOV R2, 0x17d10 ;  /* 0x00017d1000027802 */ /* 0x000fe40000000f00 */
[----:B--23-5:R-:W-:Y:S05]  /*17d00*/  CALL.REL.NOINC `($__internal_31_$__cuda_sm70_shflsync_idx_p) ;  /* 0x000013c000007944 */ /* 0x02cfea0003c00000 */
[----:B------:R-:W-:Y:S01]  /*17d10*/  MOV R8, R0 ;  /* 0x0000000000087202 */ /* 0x000fe20000000f00 */
[----:B------:R-:W-:Y:S05]  /*17d20*/  BRA `(.L_x_1763) ;  /* 0xffff056000007947 */ /* 0x000fea000383ffff */
.L_x_1640:
[----:B------:R-:W-:Y:S01]  /*17d30*/  IMAD.MOV.U32 R5, RZ, RZ, R11 ;  /* 0x000000ffff057224 */ /* 0x000fe200078e000b */
[----:B------:R-:W-:Y:S01]  /*17d40*/  MOV R3, 0x2 ;  /* 0x0000000200037802 */ /* 0x000fe20000000f00 */
[----:B----4-:R-:W-:Y:S01]  /*17d50*/  IMAD.MOV.U32 R0, RZ, RZ, 0x1c1f ;  /* 0x00001c1fff007424 */ /* 0x010fe200078e00ff */
[----:B------:R-:W-:Y:S02]  /*17d60*/  MOV R2, 0x17d80 ;  /* 0x00017d8000027802 */ /* 0x000fe40000000f00 */
[----:B-123-5:R-:W-:Y:S05]  /*17d70*/  CALL.REL.NOINC `($__internal_31_$__cuda_sm70_shflsync_idx_p) ;  /* 0x0000135000007944 */ /* 0x02efea0003c00000 */
[----:B------:R-:W-:Y:S05]  /*17d80*/  BRA `(.L_x_1764) ;  /* 0xffff052000007947 */ /* 0x000fea000383ffff */
.L_x_1643:
[----:B-1----:R-:W-:Y:S01]  /*17d90*/  IMAD.MOV.U32 R5, RZ, RZ, R10 ;  /* 0x000000ffff057224 */ /* 0x002fe200078e000a */
[----:B------:R-:W-:Y:S01]  /*17da0*/  MOV R3, 0x3 ;  /* 0x0000000300037802 */ /* 0x000fe20000000f00 */
[----:B------:R-:W-:Y:S01]  /*17db0*/  IMAD.MOV.U32 R0, RZ, RZ, 0x1c1f ;  /* 0x00001c1fff007424 */ /* 0x000fe200078e00ff */
[----:B------:R-:W-:-:S02]  /*17dc0*/  MOV R2, 0x17de0 ;  /* 0x00017de000027802 */ /* 0x000fc40000000f00 */
[----:B--2345:R-:W-:Y:S05]  /*17dd0*/  CALL.REL.NOINC `($__internal_31_$__cuda_sm70_shflsync_idx_p) ;  /* 0x000012f000007944 */ /* 0x03cfea0003c00000 */
[----:B------:R-:W-:Y:S01]  /*17de0*/  IMAD.MOV.U32 R8, RZ, RZ, R0 ;  /* 0x000000ffff087224 */ /* 0x000fe200078e0000 */
[----:B------:R-:W-:Y:S01]  /*17df0*/  MOV R3, 0x3 ;  /* 0x0000000300037802 */ /* 0x000fe20000000f00 */
[----:B------:R-:W-:Y:S01]  /*17e00*/  IMAD.MOV.U32 R5, RZ, RZ, R11 ;  /* 0x000000ffff057224 */ /* 0x000fe200078e000b */
[----:B------:R-:W-:-:S02]  /*17e10*/  MOV R0, 0x1c1f ;  /* 0x00001c1f00007802 */ /* 0x000fc40000000f00 */
[----:B------:R-:W-:Y:S02]  /*17e20*/  MOV R2, 0x17e40 ;  /* 0x00017e4000027802 */ /* 0x000fe40000000f00 */
[----:B------:R-:W-:Y:S05]  /*17e30*/  CALL.REL.NOINC `($__internal_31_$__cuda_sm70_shflsync_idx_p) ;  /* 0x0000129000007944 */ /* 0x000fea0003c00000 */
[----:B------:R-:W-:Y:S05]  /*17e40*/  BRA `(.L_x_1765) ;  /* 0xffff05d000007947 */ /* 0x000fea000383ffff */
.L_x_1690:
[----:B------:R-:W-:Y:S01]  /*17e50*/  IMAD.MOV.U32 R0, RZ, RZ, R205 ;  /* 0x000000ffff007224 */ /* 0x000fe200078e00cd */
[----:B------:R-:W-:Y:S01]  /*17e60*/  MOV R9, 0x1f ;  /* 0x0000001f00097802 */ /* 0x000fe20000000f00 */
[----:B------:R-:W-:Y:S01]  /*17e70*/  IMAD.MOV.U32 R3, RZ, RZ, 0x2 ;  /* 0x00000002ff037424 */ /* 0x000fe200078e00ff */
[----:B------:R-:W-:Y:S02]  /*17e80*/  MOV R8, 0xffffffff ;  /* 0xffffffff00087802 */ /* 0x000fe40000000f00 */
[----:B------:R-:W-:Y:S02]  /*17e90*/  MOV R2, 0x17eb0 ;  /* 0x00017eb000027802 */ /* 0x000fe40000000f00 */
[----:B------:R-:W-:Y:S05]  /*17ea0*/  CALL.REL.NOINC `($__internal_30_$__cuda_sm70_shflsync_bfly_p) ;  /* 0x000011e000007944 */ /* 0x000fea0003c00000 */
[----:B------:R-:W-:Y:S01]  /*17eb0*/  FADD.FTZ R7, R205, R0 ;  /* 0x00000000cd077221 */ /* 0x000fe20000010000 */
[----:B------:R-:W-:Y:S02]  /*17ec0*/  MOV R3, 0x1 ;  /* 0x0000000100037802 */ /* 0x000fe40000000f00 */
[----:B------:R-:W-:Y:S02]  /*17ed0*/  MOV R2, 0x17f00 ;  /* 0x00017f0000027802 */ /* 0x000fe40000000f00 */
[----:B------:R-:W-:-:S02]  /*17ee0*/  MOV R0, R7 ;  /* 0x0000000700007202 */ /* 0x000fc40000000f00 */
[----:B------:R-:W-:Y:S05]  /*17ef0*/  CALL.REL.NOINC `($__internal_30_$__cuda_sm70_shflsync_bfly_p) ;  /* 0x0000119000007944 */ /* 0x000fea0003c00000 */
[----:B------:R-:W-:Y:S01]  /*17f00*/  FADD.FTZ R7, R7, R0 ;  /* 0x0000000007077221 */ /* 0x000fe20000010000 */
[----:B------:R-:W-:-:S02]  /*17f10*/  MOV R0, R208 ;  /* 0x000000d000007202 */ /* 0x000fc40000000f00 */
[----:B------:R-:W-:Y:S02]  /*17f20*/  MOV R3, 0x2 ;  /* 0x0000000200037802 */ /* 0x000fe40000000f00 */
[----:B------:R-:W-:Y:S02]  /*17f30*/  MOV R2, 0x17f50 ;  /* 0x00017f5000027802 */ /* 0x000fe40000000f00 */
[----:B------:R-:W-:Y:S05]  /*17f40*/  CALL.REL.NOINC `($__internal_30_$__cuda_sm70_shflsync_bfly_p) ;  /* 0x0000114000007944 */ /* 0x000fea0003c00000 */
[----:B------:R-:W-:Y:S01]  /*17f50*/  FADD.FTZ R6, R208, R0 ;  /* 0x00000000d0067221 */ /* 0x000fe20000010000 */
[----:B------:R-:W-:Y:S02]  /*17f60*/  MOV R3, 0x1 ;  /* 0x0000000100037802 */ /* 0x000fe40000000f00 */
[----:B------:R-:W-:Y:S02]  /*17f70*/  MOV R2, 0x17fa0 ;  /* 0x00017fa000027802 */ /* 0x000fe40000000f00 */
[----:B------:R-:W-:Y:S02]  /*17f80*/  MOV R0, R6 ;  /* 0x0000000600007202 */ /* 0x000fe40000000f00 */
[----:B------:R-:W-:Y:S05]  /*17f90*/  CALL.REL.NOINC `($__internal_30_$__cuda_sm70_shflsync_bfly_p) ;  /* 0x000010f000007944 */ /* 0x000fea0003c00000 */
[----:B------:R-:W-:Y:S01]  /*17fa0*/  FADD.FTZ R6, R6, R0 ;  /* 0x0000000006067221 */ /* 0x000fe20000010000 */
[----:B------:R-:W-:Y:S02]  /*17fb0*/  MOV R0, R226 ;  /* 0x000000e200007202 */ /* 0x000fe40000000f00 */
[----:B------:R-:W-:-:S02]  /*17fc0*/  MOV R3, 0x2 ;  /* 0x0000000200037802 */ /* 0x000fc40000000f00 */
        /* <DEDUP_REMOVED lines=9> */
[----:B------:R-:W-:Y:S02]  /*18060*/  MOV R3, 0x2 ;  /* 0x0000000200037802 */ /* 0x000fe40000000f00 */
[----:B------:R-:W-:-:S02]  /*18070*/  MOV R2, 0x18090 ;  /* 0x0001809000027802 */ /* 0x000fc40000000f00 */
[----:B------:R-:W-:Y:S05]  /*18080*/  CALL.REL.NOINC `($__internal_30_$__cuda_sm70_shflsync_bfly_p) ;  /* 0x0000100000007944 */ /* 0x000fea0003c00000 */
[----:B------:R-:W-:Y:S01]  /*18090*/  FADD.FTZ R4, R227, R0 ;  /* 0x00000000e3047221 */ /* 0x000fe20000010000 */
[----:B------:R-:W-:-:S02]  /*180a0*/  MOV R3, 0x1 ;  /* 0x0000000100037802 */ /* 0x000fc40000000f00 */
[----:B------:R-:W-:Y:S02]  /*180b0*/  MOV R2, 0x180e0 ;  /* 0x000180e000027802 */ /* 0x000fe40000000f00 */
[----:B------:R-:W-:Y:S02]  /*180c0*/  MOV R0, R4 ;  /* 0x0000000400007202 */ /* 0x000fe40000000f00 */
[----:B------:R-:W-:Y:S05]  /*180d0*/  CALL.REL.NOINC `($__internal_30_$__cuda_sm70_shflsync_bfly_p) ;  /* 0x00000fb000007944 */ /* 0x000fea0003c00000 */
[----:B------:R-:W-:Y:S01]  /*180e0*/  MOV R8, R0 ;  /* 0x0000000000087202 */ /* 0x000fe20000000f00 */
[----:B------:R-:W-:Y:S05]  /*180f0*/  BRA `(.L_x_1766) ;  /* 0xffffabb000007947 */ /* 0x000fea000383ffff */
.L_x_1697:
[----:B-1234-:R-:W-:Y:S01]  /*18100*/  IMAD.MOV.U32 R5, RZ, RZ, R12 ;  /* 0x000000ffff057224 */ /* 0x01efe200078e000c */
[----:B------:R-:W-:Y:S01]  /*18110*/  MOV R3, RZ ;  /* 0x000000ff00037202 */ /* 0x000fe20000000f00 */
[----:B------:R-:W-:Y:S01]  /*18120*/  IMAD.MOV.U32 R0, RZ, RZ, 0x1c1f ;  /* 0x00001c1fff007424 */ /* 0x000fe200078e00ff */
[----:B------:R-:W-:Y:S02]  /*18130*/  MOV R2, 0x18150 ;  /* 0x0001815000027802 */ /* 0x000fe40000000f00 */
[----:B------:R-:W-:Y:S05]  /*18140*/  CALL.REL.NOINC `($__internal_31_$__cuda_sm70_shflsync_idx_p) ;  /* 0x00000f8000007944 */ /* 0x000fea0003c00000 */
[----:B------:R-:W-:Y:S01]  /*18150*/  MOV R10, R0 ;  /* 0x00000000000a7202 */ /* 0x000fe20000000f00 */
[----:B------:R-:W-:Y:S05]  /*18160*/  BRA `(.L_x_1767) ;  /* 0xffffc5c000007947 */ /* 0x000fea000383ffff */
.L_x_1698:
[----:B------:R-:W-:Y:S01]  /*18170*/  IMAD.MOV.U32 R5, RZ, RZ, R13 ;  /* 0x000000ffff057224 */ /* 0x000fe200078e000d */
[----:B------:R-:W-:Y:S01]  /*18180*/  MOV R3, RZ ;  /* 0x000000ff00037202 */ /* 0x000fe20000000f00 */
[----:B------:R-:W-:Y:S01]  /*18190*/  IMAD.MOV.U32 R0, RZ, RZ, 0x1c1f ;  /* 0x00001c1fff007424 */ /* 0x000fe200078e00ff */
[----:B------:R-:W-:-:S02]  /*181a0*/  MOV R2, 0x181c0 ;  /* 0x000181c000027802 */ /* 0x000fc40000000f00 */
[----:B-12---:R-:W-:Y:S05]  /*181b0*/  CALL.REL.NOINC `($__internal_31_$__cuda_sm70_shflsync_idx_p) ;  /* 0x00000f1000007944 */ /* 0x006fea0003c00000 */
[----:B------:R-:W-:Y:S05]  /*181c0*/  BRA `(.L_x_1768) ;  /* 0xffffc58000007947 */ /* 0x000fea000383ffff */
.L_x_1701:
[----:B------:R-:W-:Y:S01]  /*181d0*/  IMAD.MOV.U32 R5, RZ, RZ, R12 ;  /* 0x000000ffff057224 */ /* 0x000fe200078e000c */
[----:B--2---:R-:W-:Y:S01]  /*181e0*/  MOV R3, 0x1 ;  /* 0x0000000100037802 */ /* 0x004fe20000000f00 */
[----:B----4-:R-:W-:Y:S01]  /*181f0*/  IMAD.MOV.U32 R0, RZ, RZ, 0x1c1f ;  /* 0x00001c1fff007424 */ /* 0x010fe200078e00ff */
[----:B------:R-:W-:-:S02]  /*18200*/  MOV R2, 0x18220 ;  /* 0x0001822000027802 */ /* 0x000fc40000000f00 */
[----:B-1-3--:R-:W-:Y:S05]  /*18210*/  CALL.REL.NOINC `($__internal_31_$__cuda_sm70_shflsync_idx_p) ;  /* 0x00000eb000007944 */ /* 0x00afea0003c00000 */
[----:B------:R-:W-:Y:S01]  /*18220*/  IMAD.MOV.U32 R10, RZ, RZ, R0 ;  /* 0x000000ffff0a7224 */ /* 0x000fe200078e0000 */
[----:B------:R-:W-:Y:S01]  /*18230*/  MOV R3, 0x1 ;  /* 0x0000000100037802 */ /* 0x000fe20000000f00 */
[----:B------:R-:W-:Y:S01]  /*18240*/  IMAD.MOV.U32 R5, RZ, RZ, R13 ;  /* 0x000000ffff057224 */ /* 0x000fe200078e000d */
[----:B------:R-:W-:-:S02]  /*18250*/  MOV R0, 0x1c1f ;  /* 0x00001c1f00007802 */ /* 0x000fc40000000f00 */
[----:B------:R-:W-:Y:S02]  /*18260*/  MOV R2, 0x18280 ;  /* 0x0001828000027802 */ /* 0x000fe40000000f00 */
[----:B------:R-:W-:Y:S05]  /*18270*/  CALL.REL.NOINC `($__internal_31_$__cuda_sm70_shflsync_idx_p) ;  /* 0x00000e5000007944 */ /* 0x000fea0003c00000 */
[----:B------:R-:W-:Y:S05]  /*18280*/  BRA `(.L_x_1769) ;  /* 0xffffc61000007947 */ /* 0x000fea000383ffff */
.L_x_1704:
[----:B------:R-:W-:Y:S01]  /*18290*/  IMAD.MOV.U32 R5, RZ, RZ, R12 ;  /* 0x000000ffff057224 */ /* 0x000fe200078e000c */
[----:B-1----:R-:W-:Y:S01]  /*182a0*/  MOV R3, 0x2 ;  /* 0x0000000200037802 */ /* 0x002fe20000000f00 */
[----:B----4-:R-:W-:Y:S01]  /*182b0*/  IMAD.MOV.U32 R0, RZ, RZ, 0x1c1f ;  /* 0x00001c1fff007424 */ /* 0x010fe200078e00ff */
[----:B------:R-:W-:Y:S02]  /*182c0*/  MOV R2, 0x182e0 ;  /* 0x000182e000027802 */ /* 0x000fe40000000f00 */
[----:B--23--:R-:W-:Y:S05]  /*182d0*/  CALL.REL.NOINC `($__internal_31_$__cuda_sm70_shflsync_idx_p) ;  /* 0x00000df000007944 */ /* 0x00cfea0003c00000 */
[----:B------:R-:W-:Y:S01]  /*182e0*/  MOV R10, R0 ;  /* 0x00000000000a7202 */ /* 0x000fe20000000f00 */
[----:B------:R-:W-:Y:S05]  /*182f0*/  BRA `(.L_x_1770) ;  /* 0xffffc6f000007947 */ /* 0x000fea000383ffff */
.L_x_1705:
[----:B------:R-:W-:Y:S01]  /*18300*/  IMAD.MOV.U32 R5, RZ, RZ, R13 ;  /* 0x000000ffff057224 */ /* 0x000fe200078e000d */
[----:B------:R-:W-:Y:S01]  /*18310*/  MOV R3, 0x2 ;  /* 0x0000000200037802 */ /* 0x000fe20000000f00 */
[----:B----4-:R-:W-:Y:S01]  /*18320*/  IMAD.MOV.U32 R0, RZ, RZ, 0x1c1f ;  /* 0x00001c1fff007424 */ /* 0x010fe200078e00ff */
[----:B------:R-:W-:Y:S02]  /*18330*/  MOV R2, 0x18350 ;  /* 0x0001835000027802 */ /* 0x000fe40000000f00 */
[----:B-123--:R-:W-:Y:S05]  /*18340*/  CALL.REL.NOINC `($__internal_31_$__cuda_sm70_shflsync_idx_p) ;  /* 0x00000d8000007944 */ /* 0x00efea0003c00000 */
[----:B------:R-:W-:Y:S05]  /*18350*/  BRA `(.L_x_1771) ;  /* 0xffffc6b000007947 */ /* 0x000fea000383ffff */
.L_x_1708:
[----:B------:R-:W-:Y:S01]  /*18360*/  IMAD.MOV.U32 R5, RZ, RZ, R12 ;  /* 0x000000ffff057224 */ /* 0x000fe200078e000c */
[----:B-1----:R-:W-:Y:S01]  /*18370*/  MOV R3, 0x3 ;  /* 0x0000000300037802 */ /* 0x002fe20000000f00 */
[----:B------:R-:W-:Y:S01]  /*18380*/  IMAD.MOV.U32 R0, RZ, RZ, 0x1c1f ;  /* 0x00001c1fff007424 */ /* 0x000fe200078e00ff */
[----:B------:R-:W-:-:S02]  /*18390*/  MOV R2, 0x183b0 ;  /* 0x000183b000027802 */ /* 0x000fc40000000f00 */
[----:B--234-:R-:W-:Y:S05]  /*183a0*/  CALL.REL.NOINC `($__internal_31_$__cuda_sm70_shflsync_idx_p) ;  /* 0x00000d2000007944 */ /* 0x01cfea0003c00000 */
[----:B------:R-:W-:Y:S01]  /*183b0*/  IMAD.MOV.U32 R6, RZ, RZ, R0 ;  /* 0x000000ffff067224 */ /* 0x000fe200078e0000 */
[----:B------:R-:W-:Y:S01]  /*183c0*/  MOV R3, 0x3 ;  /* 0x0000000300037802 */ /* 0x000fe20000000f00 */
[----:B------:R-:W-:Y:S01]  /*183d0*/  IMAD.MOV.U32 R5, RZ, RZ, R13 ;  /* 0x000000ffff057224 */ /* 0x000fe200078e000d */
[----:B------:R-:W-:-:S02]  /*183e0*/  MOV R0, 0x1c1f ;  /* 0x00001c1f00007802 */ /* 0x000fc40000000f00 */
[----:B------:R-:W-:Y:S02]  /*183f0*/  MOV R2, 0x18410 ;  /* 0x0001841000027802 */ /* 0x000fe40000000f00 */
[----:B------:R-:W-:Y:S05]  /*18400*/  CALL.REL.NOINC `($__internal_31_$__cuda_sm70_shflsync_idx_p) ;  /* 0x00000cc000007944 */ /* 0x000fea0003c00000 */
[----:B------:R-:W-:Y:S05]  /*18410*/  BRA `(.L_x_1772) ;  /* 0xffffc75000007947 */ /* 0x000fea000383ffff */
.L_x_1710:
[----:B------:R-:W-:Y:S01]  /*18420*/  IMAD.MOV.U32 R5, RZ, RZ, R17 ;  /* 0x000000ffff057224 */ /* 0x000fe200078e0011 */
[----:B------:R-:W-:Y:S01]  /*18430*/  MOV R3, RZ ;  /* 0x000000ff00037202 */ /* 0x000fe20000000f00 */
[----:B------:R-:W-:Y:S01]  /*18440*/  IMAD.MOV.U32 R0, RZ, RZ, 0x1c1f ;  /* 0x00001c1fff007424 */ /* 0x000fe200078e00ff */
[----:B------:R-:W-:Y:S02]  /*18450*/  MOV R2, 0x18470 ;  /* 0x0001847000027802 */ /* 0x000fe40000000f00 */
[----:B------:R-:W-:Y:S05]  /*18460*/  CALL.REL.NOINC `($__internal_31_$__cuda_sm70_shflsync_idx_p) ;  /* 0x00000c6000007944 */ /* 0x000fea0003c00000 */
[----:B------:R-:W-:Y:S01]  /*18470*/  MOV R4, R0 ;  /* 0x0000000000047202 */ /* 0x000fe20000000f00 */
[----:B------:R-:W-:Y:S05]  /*18480*/  BRA `(.L_x_1773) ;  /* 0xffffca2000007947 */ /* 0x000fea000383ffff */
.L_x_1711:
[----:B------:R-:W-:Y:S01]  /*18490*/  IMAD.MOV.U32 R5, RZ, RZ, R24 ;  /* 0x000000ffff057224 */ /* 0x000fe200078e0018 */
[----:B------:R-:W-:Y:S01]  /*184a0*/  MOV R3, RZ ;  /* 0x000000ff00037202 */ /* 0x000fe20000000f00 */
[----:B------:R-:W-:Y:S01]  /*184b0*/  IMAD.MOV.U32 R0, RZ, RZ, 0x1c1f ;  /* 0x00001c1fff007424 */ /* 0x000fe200078e00ff */
[----:B------:R-:W-:Y:S02]  /*184c0*/  MOV R2, 0x184e0 ;  /* 0x000184e000027802 */ /* 0x000fe40000000f00 */
[----:B-12---:R-:W-:Y:S05]  /*184d0*/  CALL.REL.NOINC `($__internal_31_$__cuda_sm70_shflsync_idx_p) ;  /* 0x00000bf000007944 */ /* 0x006fea0003c00000 */
[----:B------:R-:W-:Y:S05]  /*184e0*/  BRA `(.L_x_1774) ;  /* 0xffffc9e000007947 */ /* 0x000fea000383ffff */
.L_x_1714:
[----:B------:R-:W-:Y:S01]  /*184f0*/  IMAD.MOV.U32 R5, RZ, RZ, R17 ;  /* 0x000000ffff057224 */ /* 0x000fe200078e0011 */
[----:B-1----:R-:W-:Y:S01]  /*18500*/  MOV R3, 0x1 ;  /* 0x0000000100037802 */ /* 0x002fe20000000f00 */
[----:B----4-:R-:W-:Y:S01]  /*18510*/  IMAD.MOV.U32 R0, RZ, RZ, 0x1c1f ;  /* 0x00001c1fff007424 */ /* 0x010fe200078e00ff */
[----:B------:R-:W-:-:S02]  /*18520*/  MOV R2, 0x18540 ;  /* 0x0001854000027802 */ /* 0x000fc40000000f00 */
[----:B--23--:R-:W-:Y:S05]  /*18530*/  CALL.REL.NOINC `($__internal_31_$__cuda_sm70_shflsync_idx_p) ;  /* 0x00000b9000007944 */ /* 0x00cfea0003c00000 */
[----:B------:R-:W-:Y:S01]  /*18540*/  IMAD.MOV.U32 R4, RZ, RZ, R0 ;  /* 0x000000ffff047224 */ /* 0x000fe200078e0000 */
[----:B------:R-:W-:Y:S01]  /*18550*/  MOV R3, 0x1 ;  /* 0x0000000100037802 */ /* 0x000fe20000000f00 */
[----:B------:R-:W-:Y:S01]  /*18560*/  IMAD.MOV.U32 R5, RZ, RZ, R24 ;  /* 0x000000ffff057224 */ /* 0x000fe200078e0018 */
[----:B------:R-:W-:-:S02]  /*18570*/  MOV R0, 0x1c1f ;  /* 0x00001c1f00007802 */ /* 0x000fc40000000f00 */
[----:B------:R-:W-:Y:S02]  /*18580*/  MOV R2, 0x185a0 ;  /* 0x000185a000027802 */ /* 0x000fe40000000f00 */
[----:B------:R-:W-:Y:S05]  /*18590*/  CALL.REL.NOINC `($__internal_31_$__cuda_sm70_shflsync_idx_p) ;  /* 0x00000b3000007944 */ /* 0x000fea0003c00000 */
[----:B------:R-:W-:Y:S05]  /*185a0*/  BRA `(.L_x_1775) ;  /* 0xffffcdf000007947 */ /* 0x000fea000383ffff */
.L_x_1717:
[----:B------:R-:W-:Y:S01]  /*185b0*/  IMAD.MOV.U32 R5, RZ, RZ, R17 ;  /* 0x000000ffff057224 */ /* 0x000fe200078e0011 */
[----:B-12---:R-:W-:Y:S01]  /*185c0*/  MOV R3, 0x2 ;  /* 0x0000000200037802 */ /* 0x006fe20000000f00 */
[----:B----4-:R-:W-:Y:S01]  /*185d0*/  IMAD.MOV.U32 R0, RZ, RZ, 0x1c1f ;  /* 0x00001c1fff007424 */ /* 0x010fe200078e00ff */
[----:B------:R-:W-:Y:S02]  /*185e0*/  MOV R2, 0x18600 ;  /* 0x0001860000027802 */ /* 0x000fe40000000f00 */
[----:B---3--:R-:W-:Y:S05]  /*185f0*/  CALL.REL.NOINC `($__internal_31_$__cuda_sm70_shflsync_idx_p) ;  /* 0x00000ad000007944 */ /* 0x008fea0003c00000 */
[----:B------:R-:W-:Y:S01]  /*18600*/  MOV R4, R0 ;  /* 0x0000000000047202 */ /* 0x000fe20000000f00 */
[----:B------:R-:W-:Y:S05]  /*18610*/  BRA `(.L_x_1776) ;  /* 0xffffd0e000007947 */ /* 0x000fea000383ffff */
.L_x_1718:
[----:B------:R-:W-:Y:S01]  /*18620*/  IMAD.MOV.U32 R5, RZ, RZ, R24 ;  /* 0x000000ffff057224 */ /* 0x000fe200078e0018 */
[----:B--2---:R-:W-:Y:S01]  /*18630*/  MOV R3, 0x2 ;  /* 0x0000000200037802 */ /* 0x004fe20000000f00 */
[----:B----4-:R-:W-:Y:S01]  /*18640*/  IMAD.MOV.U32 R0, RZ, RZ, 0x1c1f ;  /* 0x00001c1fff007424 */ /* 0x010fe200078e00ff */
[----:B------:R-:W-:Y:S02]  /*18650*/  MOV R2, 0x18670 ;  /* 0x0001867000027802 */ /* 0x000fe40000000f00 */
[----:B-1-3--:R-:W-:Y:S05]  /*18660*/  CALL.REL.NOINC `($__internal_31_$__cuda_sm70_shflsync_idx_p) ;  /* 0x00000a6000007944 */ /* 0x00afea0003c00000 */
[----:B------:R-:W-:Y:S05]  /*18670*/  BRA `(.L_x_1777) ;  /* 0xffffd0a000007947 */ /* 0x000fea000383ffff */
.L_x_1721:
[----:B------:R-:W-:Y:S01]  /*18680*/  IMAD.MOV.U32 R5, RZ, RZ, R17 ;  /* 0x000000ffff057224 */ /* 0x000fe200078e0011 */
[----:B--2---:R-:W-:Y:S01]  /*18690*/  MOV R3, 0x3 ;  /* 0x0000000300037802 */ /* 0x004fe20000000f00 */
[----:B-1----:R-:W-:Y:S01]  /*186a0*/  IMAD.MOV.U32 R0, RZ, RZ, 0x1c1f ;  /* 0x00001c1fff007424 */ /* 0x002fe200078e00ff */
[----:B------:R-:W-:-:S02]  /*186b0*/  MOV R2, 0x186d0 ;  /* 0x000186d000027802 */ /* 0x000fc40000000f00 */
[----:B---34-:R-:W-:Y:S05]  /*186c0*/  CALL.REL.NOINC `($__internal_31_$__cuda_sm70_shflsync_idx_p) ;  /* 0x00000a0000007944 */ /* 0x018fea0003c00000 */
[----:B------:R-:W-:Y:S01]  /*186d0*/  IMAD.MOV.U32 R4, RZ, RZ, R0 ;  /* 0x000000ffff047224 */ /* 0x000fe200078e0000 */
[----:B------:R-:W-:Y:S01]  /*186e0*/  MOV R3, 0x3 ;  /* 0x0000000300037802 */ /* 0x000fe20000000f00 */
[----:B------:R-:W-:Y:S01]  /*186f0*/  IMAD.MOV.U32 R5, RZ, RZ, R24 ;  /* 0x000000ffff057224 */ /* 0x000fe200078e0018 */
[----:B------:R-:W-:-:S02]  /*18700*/  MOV R0, 0x1c1f ;  /* 0x00001c1f00007802 */ /* 0x000fc40000000f00 */
[----:B------:R-:W-:Y:S02]  /*18710*/  MOV R2, 0x18730 ;  /* 0x0001873000027802 */ /* 0x000fe40000000f00 */
[----:B------:R-:W-:Y:S05]  /*18720*/  CALL.REL.NOINC `($__internal_31_$__cuda_sm70_shflsync_idx_p) ;  /* 0x000009a000007944 */ /* 0x000fea0003c00000 */
[----:B------:R-:W-:Y:S05]  /*18730*/  BRA `(.L_x_1778) ;  /* 0xffffd37000007947 */ /* 0x000fea000383ffff */
.L_x_1725:
[----:B------:R-:W-:Y:S01]  /*18740*/  IMAD.MOV.U32 R5, RZ, RZ, R9 ;  /* 0x000000ffff057224 */ /* 0x000fe200078e0009 */
[----:B------:R-:W-:Y:S01]  /*18750*/  MOV R3, RZ ;  /* 0x000000ff00037202 */ /* 0x000fe20000000f00 */
[----:B------:R-:W-:Y:S01]  /*18760*/  IMAD.MOV.U32 R0, RZ, RZ, 0x1c1f ;  /* 0x00001c1fff007424 */ /* 0x000fe200078e00ff */
[----:B------:R-:W-:Y:S02]  /*18770*/  MOV R2, 0x18790 ;  /* 0x0001879000027802 */ /* 0x000fe40000000f00 */
[----:B------:R-:W-:Y:S05]  /*18780*/  CALL.REL.NOINC `($__internal_31_$__cuda_sm70_shflsync_idx_p) ;  /* 0x0000094000007944 */ /* 0x000fea0003c00000 */
[----:B------:R-:W-:Y:S01]  /*18790*/  MOV R8, R0 ;  /* 0x0000000000087202 */ /* 0x000fe20000000f00 */
[----:B------:R-:W-:Y:S05]  /*187a0*/  BRA `(.L_x_1779) ;  /* 0xffffddf000007947 */ /* 0x000fea000383ffff */
.L_x_1726:
[----:B------:R-:W-:Y:S01]  /*187b0*/  IMAD.MOV.U32 R5, RZ, RZ, R12 ;  /* 0x000000ffff057224 */ /* 0x000fe200078e000c */
[----:B------:R-:W-:Y:S01]  /*187c0*/  MOV R3, RZ ;  /* 0x000000ff00037202 */ /* 0x000fe20000000f00 */
[----:B------:R-:W-:Y:S01]  /*187d0*/  IMAD.MOV.U32 R0, RZ, RZ, 0x1c1f ;  /* 0x00001c1fff007424 */ /* 0x000fe200078e00ff */
[----:B------:R-:W-:Y:S02]  /*187e0*/  MOV R2, 0x18800 ;  /* 0x0001880000027802 */ /* 0x000fe40000000f00 */
[----:B-12---:R-:W-:Y:S05]  /*187f0*/  CALL.REL.NOINC `($__internal_31_$__cuda_sm70_shflsync_idx_p) ;  /* 0x000008d000007944 */ /* 0x006fea0003c00000 */
[----:B------:R-:W-:Y:S05]  /*18800*/  BRA `(.L_x_1780) ;  /* 0xffffddb000007947 */ /* 0x000fea000383ffff */
.L_x_1729:
[----:B--2---:R-:W-:Y:S01]  /*18810*/  IMAD.MOV.U32 R5, RZ, RZ, R9 ;  /* 0x000000ffff057224 */ /* 0x004fe200078e0009 */
[----:B------:R-:W-:Y:S01]  /*18820*/  MOV R3, 0x1 ;  /* 0x0000000100037802 */ /* 0x000fe20000000f00 */
        /* <DEDUP_REMOVED lines=10> */
.L_x_1732:
[----:B-1----:R-:W-:Y:S01]  /*188d0*/  IMAD.MOV.U32 R5, RZ, RZ, R9 ;  /* 0x000000ffff057224 */ /* 0x002fe200078e0009 */
[----:B------:R-:W-:Y:S01]  /*188e0*/  MOV R3, 0x2 ;  /* 0x0000000200037802 */ /* 0x000fe20000000f00 */
[----:B----4-:R-:W-:Y:S01]  /*188f0*/  IMAD.MOV.U32 R0, RZ, RZ, 0x1c1f ;  /* 0x00001c1fff007424 */ /* 0x010fe200078e00ff */
[----:B------:R-:W-:Y:S02]  /*18900*/  MOV R2, 0x18920 ;  /* 0x0001892000027802 */ /* 0x000fe40000000f00 */
[----:B--23--:R-:W-:Y:S05]  /*18910*/  CALL.REL.NOINC `($__internal_31_$__cuda_sm70_shflsync_idx_p) ;  /* 0x000007b000007944 */ /* 0x00cfea0003c00000 */
[----:B------:R-:W-:Y:S01]  /*18920*/  MOV R8, R0 ;  /* 0x0000000000087202 */ /* 0x000fe20000000f00 */
[----:B------:R-:W-:Y:S05]  /*18930*/  BRA `(.L_x_1782) ;  /* 0xffffdf3000007947 */ /* 0x000fea000383ffff */
.L_x_1733:
[----:B------:R-:W-:Y:S01]  /*18940*/  IMAD.MOV.U32 R5, RZ, RZ, R12 ;  /* 0x000000ffff057224 */ /* 0x000fe200078e000c */
[----:B------:R-:W-:Y:S01]  /*18950*/  MOV R3, 0x2 ;  /* 0x0000000200037802 */ /* 0x000fe20000000f00 */
[----:B----4-:R-:W-:Y:S01]  /*18960*/  IMAD.MOV.U32 R0, RZ, RZ, 0x1c1f ;  /* 0x00001c1fff007424 */ /* 0x010fe200078e00ff */
[----:B------:R-:W-:Y:S02]  /*18970*/  MOV R2, 0x18990 ;  /* 0x0001899000027802 */ /* 0x000fe40000000f00 */
[----:B-123--:R-:W-:Y:S05]  /*18980*/  CALL.REL.NOINC `($__internal_31_$__cuda_sm70_shflsync_idx_p) ;  /* 0x0000074000007944 */ /* 0x00efea0003c00000 */
[----:B------:R-:W-:Y:S05]  /*18990*/  BRA `(.L_x_1783) ;  /* 0xffffdef000007947 */ /* 0x000fea000383ffff */
.L_x_1736:
[----:B-1----:R-:W-:Y:S01]  /*189a0*/  IMAD.MOV.U32 R5, RZ, RZ, R9 ;  /* 0x000000ffff057224 */ /* 0x002fe200078e0009 */
[----:B------:R-:W-:Y:S01]  /*189b0*/  MOV R3, 0x3 ;  /* 0x0000000300037802 */ /* 0x000fe20000000f00 */
        /* <DEDUP_REMOVED lines=10> */
.L_x_1738:
[----:B------:R-:W-:Y:S01]  /*18a60*/  IMAD.MOV.U32 R5, RZ, RZ, R78 ;  /* 0x000000ffff057224 */ /* 0x000fe200078e004e */
[----:B------:R-:W-:Y:S01]  /*18a70*/  MOV R3, RZ ;  /* 0x000000ff00037202 */ /* 0x000fe20000000f00 */
[----:B------:R-:W-:Y:S01]  /*18a80*/  IMAD.MOV.U32 R0, RZ, RZ, 0x1f ;  /* 0x0000001fff007424 */ /* 0x000fe200078e00ff */
[----:B------:R-:W-:Y:S02]  /*18a90*/  MOV R2, 0x18ab0 ;  /* 0x00018ab000027802 */ /* 0x000fe40000000f00 */
[----:B--2---:R-:W-:Y:S05]  /*18aa0*/  CALL.REL.NOINC `($__internal_31_$__cuda_sm70_shflsync_idx_p) ;  /* 0x0000062000007944 */ /* 0x004fea0003c00000 */
[----:B------:R-:W-:Y:S01]  /*18ab0*/  MOV R9, R0 ;  /* 0x0000000000097202 */ /* 0x000fe20000000f00 */
[----:B------:R-:W-:Y:S05]  /*18ac0*/  BRA `(.L_x_1785) ;  /* 0xffffe13000007947 */ /* 0x000fea000383ffff */
.L_x_1739:
[----:B------:R-:W-:Y:S01]  /*18ad0*/  IMAD.MOV.U32 R5, RZ, RZ, R78 ;  /* 0x000000ffff057224 */ /* 0x000fe200078e004e */
[----:B------:R-:W-:Y:S01]  /*18ae0*/  MOV R3, 0x1 ;  /* 0x0000000100037802 */ /* 0x000fe20000000f00 */
[----:B------:R-:W-:Y:S01]  /*18af0*/  IMAD.MOV.U32 R0, RZ, RZ, 0x1f ;  /* 0x0000001fff007424 */ /* 0x000fe200078e00ff */
[----:B------:R-:W-:Y:S02]  /*18b00*/  MOV R2, 0x18b20 ;  /* 0x00018b2000027802 */ /* 0x000fe40000000f00 */
[----:B-12---:R-:W-:Y:S05]  /*18b10*/  CALL.REL.NOINC `($__internal_31_$__cuda_sm70_shflsync_idx_p) ;  /* 0x000005b000007944 */ /* 0x006fea0003c00000 */
[----:B------:R-:W-:Y:S01]  /*18b20*/  MOV R8, R0 ;  /* 0x0000000000087202 */ /* 0x000fe20000000f00 */
[----:B------:R-:W-:Y:S05]  /*18b30*/  BRA `(.L_x_1786) ;  /* 0xffffe0e000007947 */ /* 0x000fea000383ffff */
.L_x_1740:
[----:B------:R-:W-:Y:S02]  /*18b40*/  MOV R2, 0x1 ;  /* 0x0000000100027802 */ /* 0x000fe40000000f00 */
[----:B------:R-:W-:-:S02]  /*18b50*/  MOV R3, 0x18b70 ;  /* 0x00018b7000037802 */ /* 0x000fc40000000f00 */
[----:B-1234-:R-:W-:Y:S05]  /*18b60*/  CALL.REL.NOINC `($__internal_32_$__cuda_sm70_shflsync_up_p) ;  /* 0x000005b000007944 */ /* 0x01efea0003c00000 */
[----:B------:R-:W-:Y:S05]  /*18b70*/  BRA `(.L_x_1787) ;  /* 0xffffe1d000007947 */ /* 0x000fea000383ffff */
.L_x_1741:
[----:B------:R-:W-:Y:S02]  /*18b80*/  MOV R2, 0x2 ;  /* 0x0000000200027802 */ /* 0x000fe40000000f00 */
[----:B------:R-:W-:-:S02]  /*18b90*/  MOV R3, 0x18bb0 ;  /* 0x00018bb000037802 */ /* 0x000fc40000000f00 */
[----:B--2-4-:R-:W-:Y:S05]  /*18ba0*/  CALL.REL.NOINC `($__internal_32_$__cuda_sm70_shflsync_up_p) ;  /* 0x0000057000007944 */ /* 0x014fea0003c00000 */
        /* <DEDUP_REMOVED lines=23> */
.L_x_1745:
[----:B------:R-:W-:Y:S02]  /*18d20*/  MOV R2, 0x1 ;  /* 0x0000000100027802 */ /* 0x000fe40000000f00 */
[----:B------:R-:W-:Y:S02]  /*18d30*/  MOV R3, 0x18d50 ;  /* 0x00018d5000037802 */ /* 0x000fe40000000f00 */
[----:B------:R-:W-:Y:S05]  /*18d40*/  CALL.REL.NOINC `($__internal_32_$__cuda_sm70_shflsync_up_p) ;  /* 0x000003d000007944 */ /* 0x000fea0003c00000 */
[----:B------:R-:W-:Y:S01]  /*18d50*/  MOV R2, R4 ;  /* 0x0000000400027202 */ /* 0x000fe20000000f00 */
[----:B------:R-:W-:Y:S05]  /*18d60*/  BRA `(.L_x_1789) ;  /* 0xffffe24000007947 */ /* 0x000fea000383ffff */
.L_x_1746:
        /* <DEDUP_REMOVED lines=26> */
.L_x_1748:
[----:B------:R-:W-:Y:S02]  /*18f10*/  SEL R0, RZ, 0x1, P0 ;  /* 0x00000001ff007807 */ /* 0x000fe40000000000 */
[----:B------:R-:W-:Y:S02]  /*18f20*/  MOV R2, 0x18f40 ;  /* 0x00018f4000027802 */ /* 0x000fe40000000f00 */
[----:B-1----:R-:W-:Y:S05]  /*18f30*/  CALL.REL.NOINC `($__internal_33_$__cuda_sm70_votesync_ballot) ;  /* 0x0000025000007944 */ /* 0x002fea0003c00000 */
[----:B------:R-:W-:Y:S01]  /*18f40*/  MOV R11, R0 ;  /* 0x00000000000b7202 */ /* 0x000fe20000000f00 */
[----:B------:R-:W-:Y:S05]  /*18f50*/  BRA `(.L_x_1791) ;  /* 0xffffe1e000007947 */ /* 0x000fea000383ffff */
.L_x_1749:
[----:B------:R-:W-:Y:S01]  /*18f60*/  IMAD.MOV.U32 R5, RZ, RZ, R6 ;  /* 0x000000ffff057224 */ /* 0x000fe200078e0006 */
[----:B---3--:R-:W-:Y:S01]  /*18f70*/  MOV R3, R10 ;  /* 0x0000000a00037202 */ /* 0x008fe20000000f00 */
[----:B------:R-:W-:Y:S01]  /*18f80*/  IMAD.MOV.U32 R0, RZ, RZ, 0x1f ;  /* 0x0000001fff007424 */ /* 0x000fe200078e00ff */
[----:B------:R-:W-:Y:S02]  /*18f90*/  MOV R2, 0x18fb0 ;  /* 0x00018fb000027802 */ /* 0x000fe40000000f00 */
[----:B-12---:R-:W-:Y:S05]  /*18fa0*/  CALL.REL.NOINC `($__internal_31_$__cuda_sm70_shflsync_idx_p) ;  /* 0x0000012000007944 */ /* 0x006fea0003c00000 */
[----:B------:R-:W-:Y:S01]  /*18fb0*/  IMAD.MOV.U32 R8, RZ, RZ, R0 ;  /* 0x000000ffff087224 */ /* 0x000fe200078e0000 */
[----:B------:R-:W-:Y:S01]  /*18fc0*/  MOV R3, R10 ;  /* 0x0000000a00037202 */ /* 0x000fe20000000f00 */
[----:B------:R-:W-:Y:S01]  /*18fd0*/  IMAD.MOV.U32 R5, RZ, RZ, R7 ;  /* 0x000000ffff057224 */ /* 0x000fe200078e0007 */
[----:B------:R-:W-:Y:S02]  /*18fe0*/  MOV R0, 0x1f ;  /* 0x0000001f00007802 */ /* 0x000fe40000000f00 */
[----:B------:R-:W-:-:S02]  /*18ff0*/  MOV R2, 0x19010 ;  /* 0x0001901000027802 */ /* 0x000fc40000000f00 */
[----:B------:R-:W-:Y:S05]  /*19000*/  CALL.REL.NOINC `($__internal_31_$__cuda_sm70_shflsync_idx_p) ;  /* 0x000000c000007944 */ /* 0x000fea0003c00000 */
[----:B------:R-:W-:Y:S01]  /*19010*/  MOV R7, R0 ;  /* 0x0000000000077202 */ /* 0x000fe20000000f00 */
[----:B------:R-:W-:Y:S05]  /*19020*/  BRA `(.L_x_1792) ;  /* 0xffffe15000007947 */ /* 0x000fea000383ffff */
.L_x_1752:
[----:B------:R-:W-:Y:S01]  /*19030*/  IMAD.MOV.U32 R5, RZ, RZ, R4 ;  /* 0x000000ffff057224 */ /* 0x000fe200078e0004 */
[----:B------:R-:W-:-:S02]  /*19040*/  MOV R0, 0x1f ;  /* 0x0000001f00007802 */ /* 0x000fc40000000f00 */
[----:B------:R-:W-:Y:S02]  /*19050*/  MOV R2, 0x19070 ;  /* 0x0001907000027802 */ /* 0x000fe40000000f00 */
[----:B-1234-:R-:W-:Y:S05]  /*19060*/  CALL.REL.NOINC `($__internal_31_$__cuda_sm70_shflsync_idx_p) ;  /* 0x0000006000007944 */ /* 0x01efea0003c00000 */
[----:B------:R-:W-:Y:S01]  /*19070*/  MOV R13, R0 ;  /* 0x00000000000d7202 */ /* 0x000fe20000000f00 */
[----:B------:R-:W-:Y:S05]  /*19080*/  BRA `(.L_x_1751) ;  /* 0xffffe15000007947 */ /* 0x000fea000383ffff */
        .weak           $__internal_30_$__cuda_sm70_shflsync_bfly_p
        .type           $__internal_30_$__cuda_sm70_shflsync_bfly_p,@function
        .size           $__internal_30_$__cuda_sm70_shflsync_bfly_p,($__internal_31_$__cuda_sm70_shflsync_idx_p - $__internal_30_$__cuda_sm70_shflsync_bfly_p)
$__internal_30_$__cuda_sm70_shflsync_bfly_p:
[----:B------:R-:W-:Y:S04]  /*19090*/  WARPSYNC R8 ;  /* 0x0000000800007348 */ /* 0x000fe80003800000 */
[----:B------:R1:W2:Y:S02]  /*190a0*/  SHFL.BFLY PT, R0, R0, R3, R9 ;  /* 0x0c00000300007389 */ /* 0x0002a400000e0009 */
[----:B-1----:R-:W-:-:S04]  /*190b0*/  MOV R3, 0x0 ;  /* 0x0000000000037802 */ /* 0x002fc80000000f00 */
[----:B--2---:R-:W-:Y:S05]  /*190c0*/  RET.REL.NODEC R2 `(_ZN7cutlass13device_kernelIN5flash19enable_sm80_to_sm89INS1_16FlashAttnFwdSm80INS1_25CollectiveMainloopFwdSm80ILi4ELi1ELb0EN4cute5tupleIJNS5_1CILi128EEENS7_ILi48EEENS7_ILi96EEEEEELi96ENS_10bfloat16_tEfNS_4arch4Sm80ELb0ELb0ELb0ELb1ELb0ELb1ELb1ELb1EEENS1_21CollectiveEpilogueFwdINS6_IJS8_SA_S9_EEENS6_IJNS7_ILi1EEESI_SI_EEESC_SE_Li128ELb1ELb1ELb1ELb0EEENS1_36VarlenDynamicPersistentTileSchedulerILi128ELi48ELi128ELi128ELb1ELb1ELb0ELb0ELb1ELb1EEEEEEEEEvNT_6ParamsE) ;  /* 0xfffe6f3002007950 */ /* 0x004fea0003c3ffff */
        .weak           $__internal_31_$__cuda_sm70_shflsync_idx_p
        .type           $__internal_31_$__cuda_sm70_shflsync_idx_p,@function
        .size           $__internal_31_$__cuda_sm70_shflsync_idx_p,($__internal_32_$__cuda_sm70_shflsync_up_p - $__internal_31_$__cuda_sm70_shflsync_idx_p)
$__internal_31_$__cuda_sm70_shflsync_idx_p:
[----:B------:R-:W-:-:S04]  /*190d0*/  MOV R79, 0xffffffff ;  /* 0xffffffff004f7802 */ /* 0x000fc80000000f00 */
[----:B------:R-:W-:Y:S04]  /*190e0*/  WARPSYNC R79 ;  /* 0x0000004f00007348 */ /* 0x000fe80003800000 */
[----:B------:R1:W2:Y:S02]  /*190f0*/  SHFL.IDX PT, R0, R5, R3, R0 ;  /* 0x0000000305007389 */ /* 0x0002a400000e0000 */
[----:B-1----:R-:W-:-:S04]  /*19100*/  MOV R3, 0x0 ;  /* 0x0000000000037802 */ /* 0x002fc80000000f00 */
[----:B--2---:R-:W-:Y:S05]  /*19110*/  RET.REL.NODEC R2 `(_ZN7cutlass13device_kernelIN5flash19enable_sm80_to_sm89INS1_16FlashAttnFwdSm80INS1_25CollectiveMainloopFwdSm80ILi4ELi1ELb0EN4cute5tupleIJNS5_1CILi128EEENS7_ILi48EEENS7_ILi96EEEEEELi96ENS_10bfloat16_tEfNS_4arch4Sm80ELb0ELb0ELb0ELb1ELb0ELb1ELb1ELb1EEENS1_21CollectiveEpilogueFwdINS6_IJS8_SA_S9_EEENS6_IJNS7_ILi1EEESI_SI_EEESC_SE_Li128ELb1ELb1ELb1ELb0EEENS1_36VarlenDynamicPersistentTileSchedulerILi128ELi48ELi128ELi128ELb1ELb1ELb0ELb0ELb1ELb1EEEEEEEEEvNT_6ParamsE) ;  /* 0xfffe6ee002007950 */ /* 0x004fea0003c3ffff */
        .weak           $__internal_32_$__cuda_sm70_shflsync_up_p
        .type           $__internal_32_$__cuda_sm70_shflsync_up_p,@function
        .size           $__internal_32_$__cuda_sm70_shflsync_up_p,($__internal_33_$__cuda_sm70_votesync_ballot - $__internal_32_$__cuda_sm70_shflsync_up_p)
$__internal_32_$__cuda_sm70_shflsync_up_p:
[----:B------:R-:W-:Y:S02]  /*19120*/  IMAD.MOV.U32 R4, RZ, RZ, RZ ;  /* 0x000000ffff047224 */ /* 0x000fe400078e00ff */
[----:B------:R-:W-:-:S04]  /*19130*/  IMAD.MOV.U32 R10, RZ, RZ, -0x1 ;  /* 0xffffffffff0a7424 */ /* 0x000fc800078e00ff */
[----:B------:R-:W-:Y:S04]  /*19140*/  WARPSYNC R10 ;  /* 0x0000000a00007348 */ /* 0x000fe80003800000 */
[----:B------:R1:W2:Y:S02]  /*19150*/  SHFL.UP PT, R4, R0, R2, R4 ;  /* 0x0400000200047389 */ /* 0x0002a400000e0004 */
[----:B-1----:R-:W-:Y:S02]  /*19160*/  MOV R2, R3 ;  /* 0x0000000300027202 */ /* 0x002fe40000000f00 */
[----:B------:R-:W-:-:S04]  /*19170*/  MOV R3, 0x0 ;  /* 0x0000000000037802 */ /* 0x000fc80000000f00 */
[----:B--2---:R-:W-:Y:S05]  /*19180*/  RET.REL.NODEC R2 `(_ZN7cutlass13device_kernelIN5flash19enable_sm80_to_sm89INS1_16FlashAttnFwdSm80INS1_25CollectiveMainloopFwdSm80ILi4ELi1ELb0EN4cute5tupleIJNS5_1CILi128EEENS7_ILi48EEENS7_ILi96EEEEEELi96ENS_10bfloat16_tEfNS_4arch4Sm80ELb0ELb0ELb0ELb1ELb0ELb1ELb1ELb1EEENS1_21CollectiveEpilogueFwdINS6_IJS8_SA_S9_EEENS6_IJNS7_ILi1EEESI_SI_EEESC_SE_Li128ELb1ELb1ELb1ELb0EEENS1_36VarlenDynamicPersistentTileSchedulerILi128ELi48ELi128ELi128ELb1ELb1ELb0ELb0ELb1ELb1EEEEEEEEEvNT_6ParamsE) ;  /* 0xfffe6e7002007950 */ /* 0x004fea0003c3ffff */
        .weak           $__internal_33_$__cuda_sm70_votesync_ballot
        .type           $__internal_33_$__cuda_sm70_votesync_ballot,@function
        .size           $__internal_33_$__cuda_sm70_votesync_ballot,(.L_x_2889 - $__internal_33_$__cuda_sm70_votesync_ballot)
$__internal_33_$__cuda_sm70_votesync_ballot:
[----:B------:R-:W-:Y:S01]  /*19190*/  ISETP.NE.U32.AND P0, PT, R0, 0x1, PT ;  /* 0x000000010000780c */ /* 0x000fe20003f05070 */
[----:B------:R-:W-:-:S04]  /*191a0*/  IMAD.MOV.U32 R3, RZ, RZ, -0x1 ;  /* 0xffffffffff037424 */ /* 0x000fc800078e00ff */
[----:B------:R-:W-:Y:S08]  /*191b0*/  WARPSYNC R3 ;  /* 0x0000000300007348 */ /* 0x000ff00003800000 */
[----:B------:R-:W-:-:S04]  /*191c0*/  VOTE.ANY R0, PT, !P0 ;  /* 0x0000000000007806 */ /* 0x000fc800040e0100 */
[----:B------:R-:W-:Y:S01]  /*191d0*/  LOP3.LUT R0, R0, R3, RZ, 0xc0, !PT ;  /* 0x0000000300007212 */ /* 0x000fe200078ec0ff */
[----:B------:R-:W-:-:S04]  /*191e0*/  IMAD.MOV.U32 R3, RZ, RZ, 0x0 ;  /* 0x00000000ff037424 */ /* 0x000fc800078e00ff */
[----:B------:R-:W-:Y:S05]  /*191f0*/  RET.REL.NODEC R2 `(_ZN7cutlass13device_kernelIN5flash19enable_sm80_to_sm89INS1_16FlashAttnFwdSm80INS1_25CollectiveMainloopFwdSm80ILi4ELi1ELb0EN4cute5tupleIJNS5_1CILi128EEENS7_ILi48EEENS7_ILi96EEEEEELi96ENS_10bfloat16_tEfNS_4arch4Sm80ELb0ELb0ELb0ELb1ELb0ELb1ELb1ELb1EEENS1_21CollectiveEpilogueFwdINS6_IJS8_SA_S9_EEENS6_IJNS7_ILi1EEESI_SI_EEESC_SE_Li128ELb1ELb1ELb1ELb0EEENS1_36VarlenDynamicPersistentTileSchedulerILi128ELi48ELi128ELi128ELb1ELb1ELb0ELb0ELb1ELb1EEEEEEEEEvNT_6ParamsE) ;  /* 0xfffe6e0002007950 */ /* 0x000fea0003c3ffff */
.L_x_1793:
        /* <DEDUP_REMOVED lines=16> */
.L_x_2889:


//--------------------- .text._ZN7cutlass13device_kernelIN5flash19enable_sm80_to_sm89INS1_16FlashAttnFwdSm80INS1_25CollectiveMainloopFwdSm80ILi4ELi1ELb0EN4cute5tupleIJNS5_1CILi128EEENS7_ILi48EEENS7_ILi96EEEEEELi96ENS_10bfloat16_tEfNS_4arch4Sm80ELb0ELb1ELb0ELb0ELb0ELb0ELb1ELb1EEENS1_21CollectiveEpilogueFwdINS6_IJS8_SA_S9_EEENS6_IJNS7_ILi1EEESI_SI_EEESC_SE_Li128ELb0ELb1ELb1ELb0EEENS1_19SingleTileSchedulerILb0ELb1ELb1ELi128EEEEEEEEEvNT_6ParamsE --------------------------
	.section	.text._ZN7cutlass13device_kernelIN5flash19enable_sm80_to_sm89INS1_16FlashAttnFwdSm80INS1_25CollectiveMainloopFwdSm80ILi4ELi1ELb0EN4cute5tupleIJNS5_1CILi128EEENS7_ILi48EEENS7_ILi96EEEEEELi96ENS_10bfloat16_tEfNS_4arch4Sm80ELb0ELb1ELb0ELb0ELb0ELb0ELb1ELb1EEENS1_21CollectiveEpilogueFwdINS6_IJS8_SA_S9_EEENS6_IJNS7_ILi1EEESI_SI_EEESC_SE_Li128ELb0ELb1ELb1ELb0EEENS1_19SingleTileSchedulerILb0ELb1ELb1ELi128EEEEEEEEEvNT_6ParamsE,"ax",@progbits
	.sectioninfo	@"SHI_REGISTERS=255"
	.align	128
.text._ZN7cutlass13device_kernelIN5flash19enable_sm80_to_sm89INS1_16FlashAttnFwdSm80INS1_25CollectiveMainloopFwdSm80ILi4ELi1ELb0EN4cute5tupleIJNS5_1CILi128EEENS7_ILi48EEENS7_ILi96EEEEEELi96ENS_10bfloat16_tEfNS_4arch4Sm80ELb0ELb1ELb0ELb0ELb0ELb0ELb1ELb1EEENS1_21CollectiveEpilogueFwdINS6_IJS8_SA_S9_EEENS6_IJNS7_ILi1EEESI_SI_EEESC_SE_Li128ELb0ELb1ELb1ELb0EEENS1_19SingleTileSchedulerILb0ELb1ELb1ELi128EEEEEEEEEvNT_6ParamsE:
        .type           _ZN7cutlass13device_kernelIN5flash19enable_sm80_to_sm89INS1_16FlashAttnFwdSm80INS1_25CollectiveMainloopFwdSm80ILi4ELi1ELb0EN4cute5tupleIJNS5_1CILi128EEENS7_ILi48EEENS7_ILi96EEEEEELi96ENS_10bfloat16_tEfNS_4arch4Sm80ELb0ELb1ELb0ELb0ELb0ELb0ELb1ELb1EEENS1_21CollectiveEpilogueFwdINS6_IJS8_SA_S9_EEENS6_IJNS7_ILi1EEESI_SI_EEESC_SE_Li128ELb0ELb1ELb1ELb0EEENS1_19SingleTileSchedulerILb0ELb1ELb1ELi128EEEEEEEEEvNT_6ParamsE,@function
        .size           _ZN7cutlass13device_kernelIN5flash19enable_sm80_to_sm89INS1_16FlashAttnFwdSm80INS1_25CollectiveMainloopFwdSm80ILi4ELi1ELb0EN4cute5tupleIJNS5_1CILi128EEENS7_ILi48EEENS7_ILi96EEEEEELi96ENS_10bfloat16_tEfNS_4arch4Sm80ELb0ELb1ELb0ELb0ELb0ELb0ELb1ELb1EEENS1_21CollectiveEpilogueFwdINS6_IJS8_SA_S9_EEENS6_IJNS7_ILi1EEESI_SI_EEESC_SE_Li128ELb0ELb1ELb1ELb0EEENS1_19SingleTileSchedulerILb0ELb1ELb1ELi128EEEEEEEEEvNT_6ParamsE,(.L_x_2894 - _ZN7cutlass13device_kernelIN5flash19enable_sm80_to_sm89INS1_16FlashAttnFwdSm80INS1_25CollectiveMainloopFwdSm80ILi4ELi1ELb0EN4cute5tupleIJNS5_1CILi128EEENS7_ILi48EEENS7_ILi96EEEEEELi96ENS_10bfloat16_tEfNS_4arch4Sm80ELb0ELb1ELb0ELb0ELb0ELb0ELb1ELb1EEENS1_21CollectiveEpilogueFwdINS6_IJS8_SA_S9_EEENS6_IJNS7_ILi1EEESI_SI_EEESC_SE_Li128ELb0ELb1ELb1ELb0EEENS1_19SingleTileSchedulerILb0ELb1ELb1ELi128EEEEEEEEEvNT_6ParamsE)
        .other          _ZN7cutlass13device_kernelIN5flash19enable_sm80_to_sm89INS1_16FlashAttnFwdSm80INS1_25CollectiveMainloopFwdSm80ILi4ELi1ELb0EN4cute5tupleIJNS5_1CILi128EEENS7_ILi48EEENS7_ILi96EEEEEELi96ENS_10bfloat16_tEfNS_4arch4Sm80ELb0ELb1ELb0ELb0ELb0ELb0ELb1ELb1EEENS1_21CollectiveEpilogueFwdINS6_IJS8_SA_S9_EEENS6_IJNS7_ILi1EEESI_SI_EEESC_SE_Li128ELb0ELb1ELb1ELb0EEENS1_19SingleTileSchedulerILb0ELb1ELb1ELi128EEEEEEEEEvNT_6ParamsE,@"STO_CUDA_ENTRY STV_DEFAULT"
_ZN7cutlass13device_kernelIN5flash19enable_sm80_to_sm89INS1_16FlashAttnFwdSm80INS1_25CollectiveMainloopFwdSm80ILi4ELi1ELb0EN4cute5tupleIJNS5_1CILi128EEENS7_ILi48EEENS7_ILi96EEEEEELi96ENS_10bfloat16_tEfNS_4arch4Sm80ELb0ELb1ELb0ELb0ELb0ELb0ELb1ELb1EEENS1_21CollectiveEpilogueFwdINS6_IJS8_SA_S9_EEENS6_IJNS7_ILi1EEESI_SI_EEESC_SE_Li128ELb0ELb1ELb1ELb0EEENS1_19SingleTileSchedulerILb0ELb1ELb1ELi128EEEEEEEEEvNT_6ParamsE:
        /* <DEDUP_REMOVED lines=17> */
.L_x_1794:
[----:B---3--:R-:W-:Y:S02]  /*0110*/  ULDC.64 UR4, c[0x0][0x550] ;  /* 0x0001540000047ab9 */ /* 0x008fe40000000a00 */
[----:B------:R-:W-:Y:S02]  /*0120*/  UISETP.NE.AND UP0, UPT, UR4, 0x1, UPT ;  /* 0x000000010400788c */ /* 0x000fe4000bf05270 */
[----:B------:R-:W-:-:S02]  /*0130*/  UIMAD.WIDE.U32 UR10, UR6, UR5, URZ ;  /* 0x00000005060a72a5 */ /* 0x000fc4000f8e003f */
[----:B------:R-:W-:Y:S02]  /*0140*/  ULDC UR4, c[0x0][0x558] ;  /* 0x0001560000047ab9 */ /* 0x000fe40000000800 */
[----:B------:R-:W-:-:S05]  /*0150*/  UMOV UR9, UR6 ;  /* 0x0000000600097c82 */ /* 0x000fca0008000000 */
[----:B------:R-:W-:-:S03]  /*0160*/  @UP0 USHF.R.U32.HI UR9, URZ, UR4, UR11 ;  /* 0x000000043f090299 */ /* 0x000fc6000801160b */
.L_x_1795:
        /* <DEDUP_REMOVED lines=35> */
.L_x_1797:
[----:B------:R-:W-:Y:S02]  /*03a0*/  ULDC UR4, c[0x0][0x32c] ;  /* 0x0000cb0000047ab9 */ /* 0x000fe40000000800 */
[----:B------:R-:W-:-:S03]  /*03b0*/  UISETP.NE.AND UP0, UPT, UR10, UR4, UPT ;  /* 0x000000040a00728c */ /* 0x000fc6000bf05270 */
[----:B------:R-:W-:Y:S02]  /*03c0*/  ULDC.64 UR4, c[0x0][0x330] ;  /* 0x0000cc0000047ab9 */ /* 0x000fe40000000a00 */
[----:B------:R-:W-:-:S06]  /*03d0*/  UIMAD.WIDE.U32 UR10, UR7, UR4, URZ ;  /* 0x00000004070a72a5 */ /* 0x000fcc000f8e003f */
[----:B------:R-:W-:Y:S02]  /*03e0*/  @UP0 USHF.R.U32.HI UR7, URZ, UR5, UR11 ;  /* 0x000000053f070299 */ /* 0x000fe4000801160b */
.L_x_1798:
[----:B------:R-:W-:Y:S02]  /*03f0*/  ULDC UR4, c[0x0][0x32c] ;  /* 0x0000cb0000047ab9 */ /* 0x000fe40000000800 */
[----:B------:R-:W-:-:S04]  /*0400*/  UIMAD UR4, UR7, UR4, UR4 ;  /* 0x00000004070472a4 */ /* 0x000fc8000f8e0204 */
[----:B------:R-:W-:-:S04]  /*0410*/  UISETP.LT.AND UP0, UPT, UR6, UR4, UPT ;  /* 0x000000040600728c */ /* 0x000fc8000bf01270 */
[----:B------:R-:W-:-:S03]  /*0420*/  USEL UR6, UR6, UR4, UP0 ;  /* 0x0000000406067287 */ /* 0x000fc60008000000 */
.L_x_1796:
        /* <DEDUP_REMOVED lines=34> */
.L_x_1800:
[----:B------:R-:W-:-:S04]  /*0650*/  MOV R2, c[0x0][0x32c] ;  /* 0x0000cb0000027a02 */ /* 0x000fc80000000f00 */
[----:B------:R-:W-:-:S13]  /*0660*/  ISETP.NE.AND P0, PT, R2, 0x1, PT ;  /* 0x000000010200780c */ /* 0x000fda0003f05270 */
[----:B------:R-:W-:-:S05]  /*0670*/  @P0 IMAD.HI.U32 R2, R4, c[0x0][0x330], RZ ;  /* 0x0000cc0004020a27 */ /* 0x000fca00078e00ff */
[----:B------:R-:W-:-:S05]  /*0680*/  @P0 SHF.R.U32.HI R4, RZ, c[0x0][0x334], R2 ;  /* 0x0000cd00ff040a19 */ /* 0x000fca0000011602 */
.L_x_1801:
[----:B------:R-:W-:-:S05]  /*0690*/  IMAD R4, R4, c[0x0][0x32c], RZ ;  /* 0x0000cb0004047a24 */ /* 0x000fca00078e02ff */
[----:B------:R-:W-:-:S05]  /*06a0*/  IMNMX R3, R3, R4, !PT ;  /* 0x0000000403037217 */ /* 0x000fca0007800200 */
.L_x_1799:
        /* <DEDUP_REMOVED lines=39> */
.L_x_1802:
        /* <DEDUP_REMOVED lines=67> */
[CC--:B------:R-:W-:Y:S01]  /*0d50*/  LEA.HI R9, R96.reuse, R93.reuse, RZ, 0x2 ;  /* 0x0000005d60097211 */ /* 0x0c0fe200078f10ff */
        /* <DEDUP_REMOVED lines=11> */
[----:B------:R-:W-:Y:S01]  /*0e10*/  LEA.HI R8, R96, R93, RZ, 0x3 ;  /* 0x0000005d60087211 */ /* 0x000fe200078f18ff */
[--C-:B------:R-:W-:Y:S01]  /*0e20*/  IMAD R6, R97, 0x20, R232.reuse ;  /* 0x0000002061067824 */ /* 0x100fe200078e02e8 */
[----:B------:R-:W-:Y:S01]  /*0e30*/  SHF.R.S32.HI R13, RZ, 0x1f, R232 ;  /* 0x0000001fff0d7819 */ /* 0x000fe200000114e8 */
[----:B------:R-:W-:Y:S01]  /*0e40*/  IMAD R3, R7, c[0x0][0x1c0], RZ ;  /* 0x0000700007037a24 */ /* 0x000fe200078e02ff */
[----:B------:R-:W-:Y:S01]  /*0e50*/  SHF.R.S32.HI R4, RZ, 0x3, R8 ;  /* 0x00000003ff047819 */ /* 0x000fe20000011408 */
[----:B------:R-:W-:Y:S01]  /*0e60*/  IMAD.U32 R11, RZ, RZ, UR7 ;  /* 0x00000007ff0b7e24 */ /* 0x000fe2000f8e00ff */
[----:B------:R-:W-:Y:S01]  /*0e70*/  IADD3 R6, R6, UR13, RZ ;  /* 0x0000000d06067c10 */ /* 0x000fe2000fffe0ff */
[----:B------:R-:W-:Y:S01]  /*0e80*/  IMAD R15, R13, c[0x0][0x1e0], RZ ;  /* 0x000078000d0f7a24 */ /* 0x000fe200078e02ff */
[----:B------:R-:W-:Y:S01]  /*0e90*/  SHF.L.U32 R16, R97, 0x3, RZ ;  /* 0x0000000361107819 */ /* 0x000fe200000006ff */
[----:B------:R-:W-:Y:S01]  /*0ea0*/  IMAD R13, R13, c[0x0][0x208], RZ ;  /* 0x000082000d0d7a24 */ /* 0x000fe200078e02ff */
[----:B------:R-:W-:Y:S01]  /*0eb0*/  BSSY B0, `(.L_x_1804) ;  /* 0x0000073000007945 */ /* 0x000fe20003800000 */
[----:B------:R-:W-:Y:S01]  /*0ec0*/  @P2 IMAD.HI.U32 R2, R6, c[0x0][0x2c8], RZ ;  /* 0x0000b20006022a27 */ /* 0x000fe200078e00ff */
[----:B------:R-:W-:-:S02]  /*0ed0*/  SHF.R.S32.HI R17, RZ, 0x1f, R16 ;  /* 0x0000001fff117819 */ /* 0x000fc40000011410 */
[----:B------:R-:W-:Y:S01]  /*0ee0*/  ISETP.GE.AND P6, PT, R16, c[0x0][0x1d4], PT ;  /* 0x0000750010007a0c */ /* 0x000fe20003fc6270 */
[----:B------:R-:W-:Y:S01]  /*0ef0*/  IMAD.MOV.U32 R5, RZ, RZ, R6 ;  /* 0x000000ffff057224 */ /* 0x000fe200078e0006 */
[----:B------:R-:W-:Y:S01]  /*0f00*/  @P1 SHF.R.U32.HI R5, RZ, c[0x0][0x2cc], R2 ;  /* 0x0000b300ff051a19 */ /* 0x000fe20000011602 */
[----:B------:R-:W-:Y:S02]  /*0f10*/  IMAD R2, R0, c[0x0][0x1c4], R3 ;  /* 0x0000710000027a24 */ /* 0x000fe400078e0203 */
        /* <DEDUP_REMOVED lines=8> */
[----:B------:R-:W-:Y:S01]  /*0fa0*/  IMAD R14, R232, c[0x0][0x20c], R13 ;  /* 0x00008300e80e7a24 */ /* 0x000fe200078e020d */
[----:B------:R-:W-:Y:S01]  /*0fb0*/  LOP3.LUT R15, R3, 0x18, R16, 0xf8, !PT ;  /* 0x00000018030f7812 */ /* 0x000fe200078ef810 */
[----:B------:R-:W-:Y:S01]  /*0fc0*/  IMAD.WIDE.U32 R10, R0, c[0x0][0x1c0], R10 ;  /* 0x00007000000a7a25 */ /* 0x000fe200078e000a */
[----:B------:R-:W-:Y:S01]  /*0fd0*/  SHF.R.U32.HI R218, RZ, 0x3, R3 ;  /* 0x00000003ffda7819 */ /* 0x000fe20000011603 */
[----:B------:R-:W-:-:S02]  /*0fe0*/  UIMAD UR4, UR8, UR4, URZ ;  /* 0x00000004080472a4 */ /* 0x000fc4000f8e023f */
[----:B------:R-:W-:Y:S01]  /*0ff0*/  IMAD.WIDE.U32 R12, R232, c[0x0][0x208], R16 ;  /* 0x00008200e80c7a25 */ /* 0x000fe200078e0010 */
[----:B------:R-:W-:Y:S01]  /*1000*/  LOP3.LUT R218, R15, R218, RZ, 0x3c, !PT ;  /* 0x000000da0fda7212 */ /* 0x000fe200078e3cff */
[----:B------:R-:W-:Y:S02]  /*1010*/  UIMAD UR4, UR9, UR5, UR4 ;  /* 0x00000005090472a4 */ /* 0x000fe4000f8e0204 */
[----:B------:R-:W-:Y:S01]  /*1020*/  IMAD.IADD R3, R11, 0x1, R2 ;  /* 0x000000010b037824 */ /* 0x000fe200078e0202 */
[----:B------:R-:W-:Y:S01]  /*1030*/  ULDC UR5, c[0x0][0x2c4] ;  /* 0x0000b10000057ab9 */ /* 0x000fe20000000800 */
[----:B------:R-:W-:Y:S01]  /*1040*/  IMAD.IADD R15, R13, 0x1, R14 ;  /* 0x000000010d0f7824 */ /* 0x000fe200078e020e */
[----:B------:R-:W-:Y:S01]  /*1050*/  MOV R14, R12 ;  /* 0x0000000c000e7202 */ /* 0x000fe20000000f00 */
[----:B------:R-:W-:Y:S01]  /*1060*/  IMAD.MOV R11, RZ, RZ, -R5 ;  /* 0x000000ffff0b7224 */ /* 0x000fe200078e0a05 */
[-C--:B------:R-:W-:Y:S01]  /*1070*/  LEA.HI R12, R96, R93.reuse, RZ, 0x4 ;  /* 0x0000005d600c7211 */ /* 0x080fe200078f20ff */
[----:B------:R-:W-:Y:S01]  /*1080*/  IMAD.MOV.U32 R2, RZ, RZ, R10 ;  /* 0x000000ffff027224 */ /* 0x000fe200078e000a */
[----:B------:R-:W-:Y:S01]  /*1090*/  UIMAD UR6, UR8, UR6, URZ ;  /* 0x00000006080672a4 */ /* 0x000fe2000f8e023f */
[----:B------:R-:W-:Y:S01]  /*10a0*/  IMAD R10, R11, c[0x0][0x2c4], R6 ;  /* 0x0000b1000b0a7a24 */ /* 0x000fe200078e0206 */
[----:B------:R-:W-:Y:S01]  /*10b0*/  LOP3.LUT R6, R12, 0xfffffff0, RZ, 0xc0, !PT ;  /* 0xfffffff00c067812 */ /* 0x000fe200078ec0ff */
[----:B------:R-:W-:Y:S01]  /*10c0*/  IMAD R18, R18, c[0x0][0x1b0], RZ ;  /* 0x00006c0012127a24 */ /* 0x000fe200078e02ff */
[----:B------:R-:W-:Y:S01]  /*10d0*/  IADD3 R13, R232, UR13, RZ ;  /* 0x0000000de80d7c10 */ /* 0x000fe2000fffe0ff */
[----:B------:R-:W-:Y:S01]  /*10e0*/  IMAD.WIDE.U32 R220, R220, c[0x0][0x210], R14 ;  /* 0x00008400dcdc7a25 */ /* 0x000fe200078e000e */
[----:B------:R-:W-:Y:S01]  /*10f0*/  SHF.R.S32.HI R11, RZ, 0x1f, R10 ;  /* 0x0000001fff0b7819 */ /* 0x000fe2000001140a */
[----:B------:R-:W-:Y:S01]  /*1100*/  UIMAD UR6, UR9, UR7, UR6 ;  /* 0x00000007090672a4 */ /* 0x000fe2000f8e0206 */
[----:B------:R-:W-:Y:S01]  /*1110*/  LEA.HI R96, R96, R93, RZ, 0x5 ;  /* 0x0000005d60607211 */ /* 0x000fe200078f28ff */
[----:B------:R-:W-:Y:S01]  /*1120*/  IMAD.IADD R6, R93, 0x1, -R6 ;  /* 0x000000015d067824 */ /* 0x000fe200078e0a06 */
[----:B------:R-:W-:Y:S01]  /*1130*/  IADD3 R221, R221, UR4, RZ ;  /* 0x00000004dddd7c10 */ /* 0x000fe2000fffe0ff */
[C---:B------:R-:W-:Y:S01]  /*1140*/  IMAD.WIDE.U32 R2, R5.reuse, c[0x0][0x1b0], R2 ;  /* 0x00006c0005027a25 */ /* 0x040fe200078e0002 */
[----:B------:R-:W-:Y:S01]  /*1150*/  ULDC UR4, c[0x0][0x168] ;  /* 0x00005a0000047ab9 */ /* 0x000fe20000000800 */
[----:B------:R-:W-:Y:S01]  /*1160*/  SHF.R.S32.HI R95, RZ, 0x5, R96 ;  /* 0x00000005ff5f7819 */ /* 0x000fe20000011460 */
[----:B------:R-:W-:Y:S01]  /*1170*/  UIMAD UR4, UR5, UR4, URZ ;  /* 0x00000004050472a4 */ /* 0x000fe2000f8e023f */
[----:B------:R-:W-:Y:S01]  /*1180*/  LEA.HI R101, R6, R6, RZ, 0x1 ;  /* 0x0000000606657211 */ /* 0x000fe200078f08ff */
[----:B------:R-:W-:-:S02]  /*1190*/  IMAD R18, R5, c[0x0][0x1b4], R18 ;  /* 0x00006d0005127a24 */ /* 0x000fc400078e0212 */
[----:B------:R-:W-:Y:S01]  /*11a0*/  IMAD R11, R11, c[0x0][0x1a8], RZ ;  /* 0x00006a000b0b7a24 */ /* 0x000fe200078e02ff */
[--C-:B------:R-:W-:Y:S01]  /*11b0*/  SHF.R.S32.HI R14, RZ, 0x1, R101.reuse ;  /* 0x00000001ff0e7819 */ /* 0x100fe20000011465 */
[----:B------:R-:W-:Y:S01]  /*11c0*/  IMAD.IADD R19, R3, 0x1, R18 ;  /* 0x0000000103137824 */ /* 0x000fe200078e0212 */
[----:B------:R-:W-:Y:S01]  /*11d0*/  SHF.R.S32.HI R5, RZ, 0x1f, R101 ;  /* 0x0000001fff057819 */ /* 0x000fe20000011465 */
[----:B------:R-:W-:Y:S01]  /*11e0*/  IMAD.WIDE.U32 R24, R232, c[0x0][0x1e0], R16 ;  /* 0x00007800e8187a25 */ /* 0x000fe200078e0010 */
[----:B------:R-:W-:Y:S02]  /*11f0*/  IADD3 R3, R16, 0x40, RZ ;  /* 0x0000004010037810 */ /* 0x000fe40007ffe0ff */
[----:B------:R-:W-:Y:S01]  /*1200*/  LEA.HI R5, R5, R14, RZ, 0x2 ;  /* 0x0000000e05057211 */ /* 0x000fe200078f10ff */
[----:B------:R-:W-:Y:S01]  /*1210*/  IMAD.MOV.U32 R18, RZ, RZ, R2 ;  /* 0x000000ffff127224 */ /* 0x000fe200078e0002 */
[----:B------:R-:W-:Y:S01]  /*1220*/  ISETP.GE.AND P4, PT, R3, c[0x0][0x1d4], PT ;  /* 0x0000750003007a0c */ /* 0x000fe20003f86270 */
[----:B------:R-:W-:Y:S01]  /*1230*/  IMAD R2, R10, c[0x0][0x1ac], R11 ;  /* 0x00006b000a027a24 */ /* 0x000fe200078e020b */
[----:B------:R-:W-:Y:S01]  /*1240*/  LOP3.LUT R5, R5, 0xfffffffc, RZ, 0xc0, !PT ;  /* 0xfffffffc05057812 */ /* 0x000fe200078ec0ff */
[----:B------:R-:W-:-:S02]  /*1250*/  IMAD.IADD R23, R25, 0x1, R22 ;  /* 0x0000000119177824 */ /* 0x000fc400078e0216 */
[----:B------:R-:W-:Y:S01]  /*1260*/  IMAD.WIDE.U32 R10, R10, c[0x0][0x1a8], R18 ;  /* 0x00006a000a0a7a25 */ /* 0x000fe200078e0012 */
[----:B------:R-:W-:Y:S02]  /*1270*/  IADD3 R5, R14, -R5, RZ ;  /* 0x800000050e057210 */ /* 0x000fe40007ffe0ff */
[----:B------:R-:W-:Y:S01]  /*1280*/  IADD3 R14, R16, 0x20, RZ ;  /* 0x00000020100e7810 */ /* 0x000fe20007ffe0ff */
[----:B------:R-:W-:Y:S01]  /*1290*/  IMAD.MOV.U32 R22, RZ, RZ, R24 ;  /* 0x000000ffff167224 */ /* 0x000fe200078e0018 */
[----:B------:R-:W-:Y:S01]  /*12a0*/  LEA R3, P1, R10, c[0x0][0x160], 0x1 ;  /* 0x000058000a037a11 */ /* 0x000fe200078208ff */
[----:B------:R-:W-:Y:S01]  /*12b0*/  IMAD.U32 R224, RZ, RZ, UR9 ;  /* 0x00000009ffe07e24 */ /* 0x000fe2000f8e00ff */
[C---:B------:R-:W-:Y:S01]  /*12c0*/  ISETP.GE.AND P2, PT, R14.reuse, c[0x0][0x198], PT ;  /* 0x000066000e007a0c */ /* 0x040fe20003f46270 */
[----:B------:R-:W-:Y:S01]  /*12d0*/  IMAD.IADD R2, R11, 0x1, R2 ;  /* 0x000000010b027824 */ /* 0x000fe200078e0202 */
[----:B------:R-:W-:Y:S01]  /*12e0*/  ISETP.GE.AND P5, PT, R14, c[0x0][0x1d4], PT ;  /* 0x000075000e007a0c */ /* 0x000fe20003fa6270 */
[----:B------:R-:W-:Y:S01]  /*12f0*/  IMAD.WIDE.U32 R224, R224, c[0x0][0x1e8], R22 ;  /* 0x00007a00e0e07a25 */ /* 0x000fe200078e0016 */
[----:B------:R-:W-:Y:S01]  /*1300*/  P2R R15, PR, RZ, 0x4 ;  /* 0x00000004ff0f7803 */ /* 0x000fe20000000000 */
[----:B------:R1:W3:Y:S01]  /*1310*/  SHFL.IDX PT, R18, R3, RZ, 0x1c1f ;  /* 0x001c1fff03127589 */ /* 0x0002e200000e0000 */
[----:B------:R-:W-:Y:S01]  /*1320*/  LEA.HI.X R2, R10, c[0x0][0x164], R2, 0x1, P1 ;  /* 0x000059000a027a11 */ /* 0x000fe200008f0c02 */
[----:B------:R-:W-:Y:S01]  /*1330*/  IMAD.SHL.U32 R11, R97, 0x8, RZ ;  /* 0x00000008610b7824 */ /* 0x000fe200078e00ff */
[----:B------:R-:W-:-:S02]  /*1340*/  IADD3 R225, R225, UR6, RZ ;  /* 0x00000006e1e17c10 */ /* 0x000fc4000fffe0ff */
[----:B------:R-:W-:Y:S01]  /*1350*/  LOP3.LUT P1, RZ, R5, 0x2, RZ, 0xc0, !PT ;  /* 0x0000000205ff7812 */ /* 0x000fe2000782c0ff */
[----:B------:R1:W4:Y:S01]  /*1360*/  SHFL.IDX PT, R19, R2, RZ, 0x1c1f ;  /* 0x001c1fff02137589 */ /* 0x00032200000e0000 */
[----:B------:R-:W-:Y:S02]  /*1370*/  ISETP.GE.AND P3, PT, R11, c[0x0][0x198], PT ;  /* 0x000066000b007a0c */ /* 0x000fe40003f66270 */
[----:B--2---:R-:W-:Y:S01]  /*1380*/  @P0 SHF.R.S32.HI R21, RZ, 0x1f, R20 ;  /* 0x0000001fff150819 */ /* 0x004fe20000011414 */
[----:B------:R-:W-:Y:S01]  /*1390*/  @!P0 IMAD.MOV.U32 R21, RZ, RZ, R7 ;  /* 0x000000ffff158224 */ /* 0x000fe200078e0007 */
[----:B------:R-:W-:Y:S01]  /*13a0*/  LEA.HI R7, R9, R232, RZ, 0x1 ;  /* 0x000000e809077211 */ /* 0x000fe200078f08ff */
[----:B------:R-:W-:Y:S01]  /*13b0*/  @!P0 IMAD.MOV.U32 R20, RZ, RZ, R0 ;  /* 0x000000ffff148224 */ /* 0x000fe200078e0000 */
[----:B------:R-:W-:Y:S01]  /*13c0*/  ISETP.GE.AND P0, PT, R13, UR4, PT ;  /* 0x000000040d007c0c */ /* 0x000fe2000bf06270 */
[----:B------:R-:W-:Y:S01]  /*13d0*/  IMAD R229, R21, c[0x0][0x1f0], RZ ;  /* 0x00007c0015e57a24 */ /* 0x000fe200078e02ff */
[----:B------:R-:W-:Y:S01]  /*13e0*/  LOP3.LUT R7, R7, 0x7fffffe, RZ, 0xc0, !PT ;  /* 0x07fffffe07077812 */ /* 0x000fe200078ec0ff */
[----:B------:R-:W-:-:S02]  /*13f0*/  IMAD R227, R21, c[0x0][0x218], RZ ;  /* 0x0000860015e37a24 */ /* 0x000fc400078e02ff */
[----:B------:R-:W-:Y:S01]  /*1400*/  IMAD.MOV.U32 R0, RZ, RZ, 0x10 ;  /* 0x00000010ff007424 */ /* 0x000fe200078e00ff */
[----:B------:R-:W-:Y:S01]  /*1410*/  IADD3 R10, R232, -R7, RZ ;  /* 0x80000007e80a7210 */ /* 0x000fe20007ffe0ff */
[C---:B------:R-:W-:Y:S01]  /*1420*/  IMAD R229, R20.reuse, c[0x0][0x1f4], R229 ;  /* 0x00007d0014e57a24 */ /* 0x040fe200078e02e5 */
[----:B------:R-:W-:Y:S01]  /*1430*/  IADD3 R7, R11, 0x40, RZ ;  /* 0x000000400b077810 */ /* 0x000fe20007ffe0ff */
[----:B------:R-:W-:Y:S01]  /*1440*/  IMAD R227, R20, c[0x0][0x21c], R227 ;  /* 0x0000870014e37a24 */ /* 0x000fe200078e02e3 */
[----:B------:R-:W-:Y:S01]  /*1450*/  SEL R0, R0, 0xfffffff0, !P1 ;  /* 0xfffffff000007807 */ /* 0x000fe20004800000 */
[----:B------:R-:W-:Y:S01]  /*1460*/  IMAD R9, R95, 0x8, R10 ;  /* 0x000000085f097824 */ /* 0x000fe200078e020a */
[----:B------:R-:W-:Y:S01]  /*1470*/  ISETP.NE.AND P1, PT, R15, RZ, PT ;  /* 0x000000ff0f00720c */ /* 0x000fe20003f25270 */
[----:B------:R-:W-:Y:S01]  /*1480*/  IMAD.WIDE.U32 R224, R20, c[0x0][0x1f0], R224 ;  /* 0x00007c0014e07a25 */ /* 0x000fe200078e00e0 */
[----:B------:R-:W-:-:S03]  /*1490*/  ISETP.GE.AND P2, PT, R7, c[0x0][0x198], PT ;  /* 0x0000660007007a0c */ /* 0x000fc60003f46270 */
[----:B------:R-:W-:-:S04]  /*14a0*/  IMAD.WIDE.U32 R220, R20, c[0x0][0x218], R220 ;  /* 0x0000860014dc7a25 */ /* 0x000fc800078e00dc */
[----:B------:R-:W-:Y:S02]  /*14b0*/  IMAD.U32 R218, R9, 0x20, R218 ;  /* 0x0000002009da7824 */ /* 0x000fe400078e00da */
        /* <DEDUP_REMOVED lines=18> */
.L_x_1805:
[----:B-1-34-:R-:W-:Y:S05]  /*15e0*/  BSYNC B0 ;  /* 0x0000000000007941 */ /* 0x01afea0003800000 */
.L_x_1804:
        /* <DEDUP_REMOVED lines=22> */
.L_x_1807:
[----:B------:R-:W-:Y:S05]  /*1750*/  BSYNC B0 ;  /* 0x0000000000007941 */ /* 0x000fea0003800000 */
.L_x_1806:
        /* <DEDUP_REMOVED lines=22> */
.L_x_1809:
[----:B------:R-:W-:Y:S05]  /*18c0*/  BSYNC B0 ;  /* 0x0000000000007941 */ /* 0x000fea0003800000 */
.L_x_1808:
[----:B---3--:R3:W5:Y:S01]  /*18d0*/  SHFL.IDX PT, R18, R3, 0x3, 0x1c1f ;  /* 0x007c1f0003127f89 */ /* 0x00876200000e0000 */
[----:B------:R-:W-:Y:S01]  /*18e0*/  IADD3 R13, R13, 0x60, RZ ;  /* 0x000000600d0d7810 */ /* 0x000fe20007ffe0ff */
[----:B------:R-:W-:Y:S01]  /*18f0*/  IMAD.MOV.U32 R99, RZ, RZ, 0x30 ;  /* 0x00000030ff637424 */ /* 0x000fe200078e00ff */
[----:B------:R-:W-:Y:S01]  /*1900*/  UMOV UR6, 0x5 ;  /* 0x0000000500067882 */ /* 0x000fe20000000000 */
[----:B----4-:R-:W4:Y:S01]  /*1910*/  SHFL.IDX PT, R19, R2, 0x3, 0x1c1f ;  /* 0x007c1f0002137f89 */ /* 0x010f2200000e0000 */
[----:B------:R-:W-:Y:S01]  /*1920*/  ISETP.GE.AND P1, PT, R13, UR4, PT ;  /* 0x000000040d007c0c */ /* 0x000fe2000bf26270 */
[----:B------:R-:W-:Y:S01]  /*1930*/  IMAD R94, R148, -0x30, R99 ;  /* 0xffffffd0945e7824 */ /* 0x000fe200078e0263 */
[----:B------:R-:W-:Y:S01]  /*1940*/  ULDC.64 UR4, c[0x0][0x1e0] ;  /* 0x0000780000047ab9 */ /* 0x000fe20000000a00 */
[----:B------:R-:W-:Y:S01]  /*1950*/  IMAD.SHL.U32 R218, R218, 0x2, RZ ;  /* 0x00000002dada7824 */ /* 0x000fe200078e00ff */
[----:B------:R-:W-:Y:S01]  /*1960*/  USHF.L.U32 UR7, UR4, 0x5, URZ ;  /* 0x0000000504077899 */ /* 0x000fe2000800063f */
[----:B------:R-:W-:Y:S01]  /*1970*/  IMAD.MOV.U32 R228, RZ, RZ, R224 ;  /* 0x000000ffffe47224 */ /* 0x000fe200078e00e0 */
[----:B------:R-:W-:Y:S01]  /*1980*/  IADD3 R92, R94, c[0x0][0x1d0], RZ ;  /* 0x000074005e5c7a10 */ /* 0x000fe20007ffe0ff */
[----:B------:R-:W-:Y:S01]  /*1990*/  USHF.L.U64.HI UR6, UR4, UR6, UR5 ;  /* 0x0000000604067299 */ /* 0x000fe20008010205 */
[----:B------:R-:W-:Y:S01]  /*19a0*/  IMAD.SHL.U32 R4, R4, 0x8, RZ ;  /* 0x0000000804047824 */ /* 0x000fe200078e00ff */
[----:B------:R-:W-:Y:S01]  /*19b0*/  LOP3.LUT R101, R101, 0x7fffffe, RZ, 0xc0, !PT ;  /* 0x07fffffe65657812 */ /* 0x000fe200078ec0ff */
[----:B------:R-:W-:Y:S01]  /*19c0*/  IMAD.MOV.U32 R226, RZ, RZ, R220 ;  /* 0x000000ffffe27224 */ /* 0x000fe200078e00dc */
[----:B------:R-:W-:-:S02]  /*19d0*/  SEL R73, RZ, 0x1, P6 ;  /* 0x00000001ff497807 */ /* 0x000fc40003000000 */
[----:B------:R-:W-:Y:S01]  /*19e0*/  @!P1 SHF.R.S32.HI R9, RZ, 0x1f, R14 ;  /* 0x0000001fff099819 */ /* 0x000fe2000001140e */
[----:B------:R-:W-:Y:S01]  /*19f0*/  IMAD.IADD R101, R6, 0x1, -R101 ;  /* 0x0000000106657824 */ /* 0x000fe200078e0a65 */
[----:B------:R-:W-:Y:S02]  /*1a00*/  @!P1 IADD3 R10, R11, 0x40, RZ ;  /* 0x000000400b0a9810 */ /* 0x000fe40007ffe0ff */
[----:B------:R-:W-:Y:S01]  /*1a10*/  @!P1 LEA.HI R9, R9, R14, RZ, 0x3 ;  /* 0x0000000e09099211 */ /* 0x000fe200078f18ff */
[----:B-123--:R-:W-:Y:S01]  /*1a20*/  IMAD R3, R99, c[0x0][0x1e4], RZ ;  /* 0x0000790063037a24 */ /* 0x00efe200078e02ff */
[----:B-----5:R-:W-:Y:S01]  /*1a30*/  @!P1 LEA R16, P0, R11, R18, 0x1 ;  /* 0x000000120b109211 */ /* 0x020fe200078008ff */
[----:B------:R-:W-:Y:S01]  /*1a40*/  IMAD.WIDE.U32 R98, R99, c[0x0][0x1e0], RZ ;  /* 0x0000780063627a25 */ /* 0x000fe200078e00ff */
[----:B------:R-:W-:Y:S02]  /*1a50*/  @!P1 SHF.R.S32.HI R7, RZ, 0x1f, R10 ;  /* 0x0000001fff079819 */ /* 0x000fe4000001140a */
[----:B----4-:R-:W-:Y:S01]  /*1a60*/  @!P1 LEA.HI.X R17, R11, R19, R17, 0x1, P0 ;  /* 0x000000130b119211 */ /* 0x010fe200000f0c11 */
[----:B------:R-:W-:Y:S01]  /*1a70*/  IMAD.IADD R3, R99, 0x1, R3 ;  /* 0x0000000163037824 */ /* 0x000fe200078e0203 */
[----:B------:R-:W-:-:S02]  /*1a80*/  @!P1 LOP3.LUT R9, R9, 0xfffffff8, RZ, 0xc0, !PT ;  /* 0xfffffff809099812 */ /* 0x000fc400078ec0ff */
[----:B------:R-:W-:Y:S01]  /*1a90*/  ISETP.NE.AND P0, PT, R15, RZ, PT ;  /* 0x000000ff0f00720c */ /* 0x000fe20003f05270 */
[----:B------:R-:W-:Y:S01]  /*1aa0*/  @!PT LDS RZ, [RZ] ;  /* 0x00000000fffff984 */ /* 0x000fe20000000800 */
[----:B------:R1:W-:Y:S01]  /*1ab0*/  @!P1 LDGSTS.E.BYPASS.LTC128B.128 [R218+0x6100], [R16.64], !P3 ;  /* 0x0610000010da9fae */ /* 0x0003e2000d901d4a */
[----:B------:R-:W-:Y:S01]  /*1ac0*/  @!P1 LEA.HI R7, R7, R10, RZ, 0x3 ;  /* 0x0000000a07079211 */ /* 0x000fe200078f18ff */
[----:B------:R-:W-:Y:S01]  /*1ad0*/  @!P1 IMAD.WIDE R14, R9, 0x2, R18 ;  /* 0x00000002090e9825 */ /* 0x000fe200078e0212 */
[----:B------:R-:W-:Y:S02]  /*1ae0*/  IMNMX R9, R92, 0x30, PT ;  /* 0x000000305c097817 */ /* 0x000fe40003800200 */
[----:B------:R-:W-:Y:S02]  /*1af0*/  @!P1 LOP3.LUT R7, R7, 0xfffffff8, RZ, 0xc0, !PT ;  /* 0xfffffff807079812 */ /* 0x000fe400078ec0ff */
[----:B------:R-:W-:Y:S01]  /*1b00*/  IADD3 R2, R148, -0x1, RZ ;  /* 0xffffffff94027810 */ /* 0x000fe20007ffe0ff */
[----:B------:R-:W-:Y:S01]  /*1b10*/  IMAD.IADD R9, R9, 0x1, -R232 ;  /* 0x0000000109097824 */ /* 0x000fe200078e0ae8 */
[----:B------:R-:W-:Y:S01]  /*1b20*/  SEL R54, RZ, 0x2, P5 ;  /* 0x00000002ff367807 */ /* 0x000fe20002800000 */
[----:B------:R-:W-:Y:S01]  /*1b30*/  @!P1 IMAD.WIDE R20, R7, 0x2, R18 ;  /* 0x0000000207149825 */ /* 0x000fe200078e0212 */
[----:B------:R-:W-:Y:S01]  /*1b40*/  SEL R76, RZ, 0x4, P4 ;  /* 0x00000004ff4c7807 */ /* 0x000fe20002000000 */
[----:B------:R2:W-:Y:S01]  /*1b50*/  @!P1 LDGSTS.E.BYPASS.LTC128B.128 [R218+0x8100], [R14.64], !P0 ;  /* 0x081000000eda9fae */ /* 0x0005e2000c101d4a */
[----:B------:R-:W-:Y:S01]  /*1b60*/  ISETP.GE.AND P3, PT, R9, 0x1, PT ;  /* 0x000000010900780c */ /* 0x000fe20003f66270 */
[----:B------:R-:W-:Y:S01]  /*1b70*/  IMAD R10, R3, R2, RZ ;  /* 0x00000002030a7224 */ /* 0x000fe200078e02ff */
[----:B------:R-:W-:Y:S01]  /*1b80*/  ISETP.GE.AND P0, PT, R9, 0x21, PT ;  /* 0x000000210900780c */ /* 0x000fe20003f06270 */
[----:B------:R3:W-:Y:S01]  /*1b90*/  @!P1 LDGSTS.E.BYPASS.LTC128B.128 [R218+0xa100], [R20.64], !P2 ;  /* 0x0a10000014da9fae */ /* 0x0007e2000d101d4a */
[----:B------:R-:W-:Y:S01]  /*1ba0*/  SHF.R.S32.HI R9, RZ, 0x1f, R2 ;  /* 0x0000001fff097819 */ /* 0x000fe20000011402 */
[----:B------:R-:W-:Y:S01]  /*1bb0*/  IMAD.WIDE.U32 R78, R2, c[0x0][0x208], RZ ;  /* 0x00008200024e7a25 */ /* 0x000fe200078e00ff */
[----:B------:R-:W-:Y:S01]  /*1bc0*/  IADD3 R72, R94, c[0x0][0x1d0], -R232 ;  /* 0x000074005e487a10 */ /* 0x000fe20007ffe8e8 */
[----:B------:R-:W0:Y:S02]  /*1bd0*/  LDGDEPBAR ;  /* 0x00000000000079af */ /* 0x000e240000000000 */
[C---:B------:R-:W-:Y:S01]  /*1be0*/  IMAD R7, R9.reuse, R98, R10 ;  /* 0x0000006209077224 */ /* 0x040fe200078e020a */
[----:B------:R-:W-:Y:S01]  /*1bf0*/  LOP3.LUT R10, R8, 0xfffffff8, RZ, 0xc0, !PT ;  /* 0xfffffff8080a7812 */ /* 0x000fe200078ec0ff */
[----:B------:R-:W-:-:S02]  /*1c00*/  IMAD R53, R9, c[0x0][0x208], RZ ;  /* 0x0000820009357a24 */ /* 0x000fc400078e02ff */
[----:B------:R-:W-:Y:S01]  /*1c10*/  IMAD.IADD R73, R54, 0x1, R73 ;  /* 0x0000000136497824 */ /* 0x000fe200078e0249 */
[----:B-1----:R-:W-:Y:S01]  /*1c20*/  SHF.R.S32.HI R17, RZ, 0x4, R12 ;  /* 0x00000004ff117819 */ /* 0x002fe2000001140c */
[----:B------:R-:W-:Y:S02]  /*1c30*/  IMAD.IADD R13, R93, 0x1, -R10 ;  /* 0x000000015d0d7824 */ /* 0x000fe400078e0a0a */
[----:B------:R-:W-:Y:S01]  /*1c40*/  IMAD R53, R2, c[0x0][0x20c], R53 ;  /* 0x0000830002357a24 */ /* 0x000fe200078e0235 */
[----:B------:R-:W-:Y:S01]  /*1c50*/  LEA.HI R12, R12, R17, RZ, 0x1 ;  /* 0x000000110c0c7211 */ /* 0x000fe200078f08ff */
[----:B------:R-:W-:Y:S01]  /*1c60*/  IMAD.IADD R76, R76, 0x1, R73 ;  /* 0x000000014c4c7824 */ /* 0x000fe200078e0249 */
[----:B------:R-:W-:Y:S01]  /*1c70*/  LEA.HI R11, R13, R13, RZ, 0x1 ;  /* 0x0000000d0d0b7211 */ /* 0x000fe200078f08ff */
[----:B------:R-:W-:Y:S01]  /*1c80*/  IMAD.IADD R53, R79, 0x1, R53 ;  /* 0x000000014f357824 */ /* 0x000fe200078e0235 */
[----:B------:R-:W-:Y:S01]  /*1c90*/  LOP3.LUT R12, R12, 0xfffffffe, RZ, 0xc0, !PT ;  /* 0xfffffffe0c0c7812 */ /* 0x000fe200078ec0ff */
[----:B------:R-:W-:Y:S01]  /*1ca0*/  IMAD.WIDE.U32 R78, R78, 0x30, R226 ;  /* 0x000000304e4e7825 */ /* 0x000fe200078e00e2 */
[----:B------:R-:W-:-:S03]  /*1cb0*/  LOP3.LUT R10, R11, 0x3fffffe, RZ, 0xc0, !PT ;  /* 0x03fffffe0b0a7812 */ /* 0x000fc600078ec0ff */
[----:B--2---:R-:W-:-:S04]  /*1cc0*/  IMAD.WIDE.U32 R14, R2, R98, R228 ;  /* 0x00000062020e7225 */ /* 0x004fc800078e00e4 */
[----:B------:R-:W-:Y:S01]  /*1cd0*/  IMAD.IADD R7, R15, 0x1, R7 ;  /* 0x000000010f077824 */ /* 0x000fe200078e0207 */
[----:B------:R-:W-:Y:S01]  /*1ce0*/  BAR.SYNC.DEFER_BLOCKING 0x0 ;  /* 0x0000000000007b1d */ /* 0x000fe20000010000 */
[C---:B------:R-:W-:Y:S01]  /*1cf0*/  @P3 LEA R18, P2, R14.reuse, c[0x0][0x1c8], 0x1 ;  /* 0x000072000e123a11 */ /* 0x040fe200078408ff */
[----:B------:R-:W-:Y:S01]  /*1d00*/  IMAD.IADD R12, R17, 0x1, -R12 ;  /* 0x00000001110c7824 */ /* 0x000fe200078e0a0c */
[C---:B------:R-:W-:Y:S01]  /*1d10*/  @P0 IADD3 R8, P1, R14.reuse, UR7, RZ ;  /* 0x000000070e080c10 */ /* 0x040fe2000ff3e0ff */
[----:B------:R-:W-:Y:S01]  /*1d20*/  IMAD.IADD R13, R13, 0x1, -R10 ;  /* 0x000000010d0d7824 */ /* 0x000fe200078e0a0a */
[----:B------:R-:W-:Y:S01]  /*1d30*/  @P3 LEA.HI.X R19, R14, c[0x0][0x1cc], R7, 0x1, P2 ;  /* 0x000073000e133a11 */ /* 0x000fe200010f0c07 */
[C---:B------:R-:W-:Y:S01]  /*1d40*/  IMAD.SHL.U32 R100, R12.reuse, 0x8, RZ ;  /* 0x000000080c647824 */ /* 0x040fe200078e00ff */
[----:B------:R-:W-:Y:S01]  /*1d50*/  @P0 IADD3.X R7, R7, UR6, RZ, P1, !PT ;  /* 0x0000000607070c10 */ /* 0x000fe20008ffe4ff */
[----:B------:R-:W-:Y:S01]  /*1d60*/  IMAD R13, R12, 0x8, R13 ;  /* 0x000000080c0d7824 */ /* 0x000fe200078e020d */
[----:B------:R-:W-:Y:S01]  /*1d70*/  @P0 LEA R16, P1, R8, c[0x0][0x1c8], 0x1 ;  /* 0x0000720008100a11 */ /* 0x000fe200078208ff */
[----:B------:R-:W-:Y:S01]  /*1d80*/  IMAD R53, R53, 0x30, RZ ;  /* 0x0000003035357824 */ /* 0x000fe200078e02ff */
[----:B------:R-:W-:-:S02]  /*1d90*/  SHF.R.S32.HI R15, RZ, 0x1f, R6 ;  /* 0x0000001fff0f7819 */ /* 0x000fc40000011406 */
[----:B------:R-:W-:Y:S01]  /*1da0*/  @P0 LEA.HI.X R17, R8, c[0x0][0x1cc], R7, 0x1, P1 ;  /* 0x0000730008110a11 */ /* 0x000fe200008f0c07 */
[----:B------:R-:W-:Y:S01]  /*1db0*/  IMAD.SHL.U32 R7, R5, 0x40, RZ ;  /* 0x0000004005077824 */ /* 0x000fe200078e00ff */
[----:B------:R-:W-:Y:S01]  /*1dc0*/  SHF.R.S32.HI R8, RZ, 0x1, R11 ;  /* 0x00000001ff087819 */ /* 0x000fe2000001140b */
[----:B------:R-:W-:Y:S01]  /*1dd0*/  IMAD.IADD R52, R79, 0x1, R53 ;  /* 0x000000014f347824 */ /* 0x000fe200078e0235 */
[----:B------:R-:W-:Y:S02]  /*1de0*/  LEA.HI R15, R15, R6, RZ, 0x3 ;  /* 0x000000060f0f7211 */ /* 0x000fe400078f18ff */
[----:B------:R-:W-:Y:S01]  /*1df0*/  LOP3.LUT R7, R7, 0xc0, RZ, 0xc0, !PT ;  /* 0x000000c007077812 */ /* 0x000fe200078ec0ff */
[----:B------:R-:W-:Y:S01]  /*1e00*/  IMAD.SHL.U32 R5, R8, 0x40, RZ ;  /* 0x0000004008057824 */ /* 0x000fe200078e00ff */
[----:B------:R-:W-:Y:S01]  /*1e10*/  LOP3.LUT P1, RZ, R76, 0x1, RZ, 0xc0, !PT ;  /* 0x000000014cff7812 */ /* 0x000fe2000782c0ff */
[----:B------:R-:W-:Y:S01]  /*1e20*/  IMAD.SHL.U32 R15, R15, 0x20, RZ ;  /* 0x000000200f0f7824 */ /* 0x000fe200078e00ff */
[----:B------:R-:W-:Y:S01]  /*1e30*/  LOP3.LUT R100, R7, 0x8, R100, 0xf8, !PT ;  /* 0x0000000807647812 */ /* 0x000fe200078ef864 */
[----:B------:R-:W-:Y:S01]  /*1e40*/  @!PT LDS RZ, [RZ] ;  /* 0x00000000fffff984 */ /* 0x000fe20000000800 */
[----:B------:R-:W-:Y:S01]  /*1e50*/  @!PT LDS RZ, [RZ] ;  /* 0x00000000fffff984 */ /* 0x000fe20000000800 */
[----:B------:R-:W-:Y:S01]  /*1e60*/  @!PT LDS RZ, [RZ] ;  /* 0x00000000fffff984 */ /* 0x000fe20000000800 */
[----:B------:R1:W-:Y:S01]  /*1e70*/  @P3 LDGSTS.E.BYPASS.LTC128B.128 [R218+0x2500], [R18.64], !P6 ;  /* 0x0250000012da3fae */ /* 0x0003e2000f101d4a */
[----:B------:R-:W-:-:S02]  /*1e80*/  LOP3.LUT R5, R5, 0xc0, RZ, 0xc0, !PT ;  /* 0x000000c005057812 */ /* 0x000fc400078ec0ff */
[----:B------:R-:W-:Y:S01]  /*1e90*/  LOP3.LUT R102, R15, 0xffffff00, RZ, 0xc0, !PT ;  /* 0xffffff000f667812 */ /* 0x000fe200078ec0ff */
[----:B------:R1:W-:Y:S01]  /*1ea0*/  @P3 LDGSTS.E.BYPASS.LTC128B.128 [R218+0x3100], [R18.64+0x40], !P5 ;  /* 0x0310004012da3fae */ /* 0x0003e2000e901d4a */
[----:B------:R-:W-:Y:S02]  /*1eb0*/  LOP3.LUT R4, R5, 0x8, R4, 0xf8, !PT ;  /* 0x0000000805047812 */ /* 0x000fe400078ef804 */
[----:B------:R-:W-:Y:S01]  /*1ec0*/  SHF.R.U32.HI R7, RZ, 0x3, R7 ;  /* 0x00000003ff077819 */ /* 0x000fe20000011607 */
[----:B------:R1:W-:Y:S01]  /*1ed0*/  @P3 LDGSTS.E.BYPASS.LTC128B.128 [R218+0x3d00], [R18.64+0x80], !P4 ;  /* 0x03d0008012da3fae */ /* 0x0003e2000e101d4a */
[----:B------:R-:W-:Y:S01]  /*1ee0*/  SHF.R.U32.HI R5, RZ, 0x3, R5 ;  /* 0x00000003ff057819 */ /* 0x000fe20000011605 */
[----:B------:R-:W-:Y:S01]  /*1ef0*/  IMAD R6, R95, 0x200, R102 ;  /* 0x000002005f067824 */ /* 0x000fe200078e0266 */
[----:B------:R-:W-:Y:S01]  /*1f00*/  LOP3.LUT R100, R100, R7, RZ, 0x3c, !PT ;  /* 0x0000000764647212 */ /* 0x000fe200078e3cff */
[----:B------:R1:W-:Y:S01]  /*1f10*/  @P0 LDGSTS.E.BYPASS.LTC128B.128 [R218+0x2d00], [R16.64], !P6 ;  /* 0x02d0000010da0fae */ /* 0x0003e2000f101d4a */
[----:B------:R-:W-:Y:S01]  /*1f20*/  LOP3.LUT R4, R4, R5, RZ, 0x3c, !PT ;  /* 0x0000000504047212 */ /* 0x000fe200078e3cff */
[----:B------:R-:W-:Y:S01]  /*1f30*/  IMAD R217, R101, 0x20, R6 ;  /* 0x0000002065d97824 */ /* 0x000fe200078e0206 */
[----:B------:R-:W-:Y:S01]  /*1f40*/  ISETP.GT.AND P3, PT, R93, 0x3f, PT ;  /* 0x0000003f5d00780c */ /* 0x000fe20003f64270 */
[----:B------:R1:W-:Y:S01]  /*1f50*/  @P0 LDGSTS.E.BYPASS.LTC128B.128 [R218+0x3900], [R16.64+0x40], !P5 ;  /* 0x0390004010da0fae */ /* 0x0003e2000e901d4a */
[----:B------:R-:W-:Y:S01]  /*1f60*/  ISETP.LT.OR P1, PT, R72, 0x1, !P1 ;  /* 0x000000014800780c */ /* 0x000fe20004f21670 */
[----:B------:R-:W-:Y:S01]  /*1f70*/  IMAD.IADD R217, R100, 0x1, R217 ;  /* 0x0000000164d97824 */ /* 0x000fe200078e02d9 */
[----:B------:R-:W-:Y:S01]  /*1f80*/  LOP3.LUT P2, RZ, R76, 0x4, RZ, 0xc0, !PT ;  /* 0x000000044cff7812 */ /* 0x000fe2000784c0ff */
[----:B------:R1:W-:Y:S01]  /*1f90*/  @P0 LDGSTS.E.BYPASS.LTC128B.128 [R218+0x4500], [R16.64+0x80], !P4 ;  /* 0x0450008010da0fae */ /* 0x0003e2000e101d4a */
[----:B------:R-:W-:Y:S01]  /*1fa0*/  IMAD.U32 R216, R13, 0x20, R4 ;  /* 0x000000200dd87824 */ /* 0x000fe200078e0004 */
[----:B------:R-:W-:Y:S01]  /*1fb0*/  LOP3.LUT P0, RZ, R8, 0x2, RZ, 0xc0, !PT ;  /* 0x0000000208ff7812 */ /* 0x000fe2000780c0ff */
[----:B------:R-:W-:Y:S01]  /*1fc0*/  IMAD.SHL.U32 R217, R217, 0x2, RZ ;  /* 0x00000002d9d97824 */ /* 0x000fe200078e00ff */
[----:B------:R-:W0:Y:S01]  /*1fd0*/  LDGDEPBAR ;  /* 0x00000000000079af */ /* 0x000e220000000000 */
[----:B------:R-:W-:Y:S01]  /*1fe0*/  IMAD.SHL.U32 R216, R216, 0x2, RZ ;  /* 0x00000002d8d87824 */ /* 0x000fe200078e00ff */
[----:B------:R-:W-:Y:S01]  /*1ff0*/  ISETP.LT.OR P2, PT, R72, 0x1, !P2 ;  /* 0x000000014800780c */ /* 0x000fe20005741670 */
[----:B------:R-:W-:-:S02]  /*2000*/  IMAD R213, R0, 0x2, R217 ;  /* 0x0000000200d57824 */ /* 0x000fc400078e02d9 */
[----:B------:R-:W-:Y:S01]  /*2010*/  @!P3 IMAD.MOV.U32 R79, RZ, RZ, c[0x0][0x208] ;  /* 0x00008200ff4fb624 */ /* 0x000fe200078e00ff */
[C---:B------:R-:W-:Y:S01]  /*2020*/  IADD3 R8, R216.reuse, 0x2500, RZ ;  /* 0x00002500d8087810 */ /* 0x040fe20007ffe0ff */
[----:B------:R-:W-:Y:S01]  /*2030*/  @!P3 IMAD.MOV.U32 R77, RZ, RZ, c[0x0][0x20c] ;  /* 0x00008300ff4db624 */ /* 0x000fe200078e00ff */
[----:B------:R-:W-:Y:S01]  /*2040*/  IADD3 R215, R216, 0x2520, RZ ;  /* 0x00002520d8d77810 */ /* 0x000fe20007ffe0ff */
[----:B------:R-:W-:Y:S02]  /*2050*/  IMAD R101, R101, 0x20, R102 ;  /* 0x0000002065657824 */ /* 0x000fe400078e0266 */
[----:B------:R-:W-:Y:S02]  /*2060*/  @P0 IADD3 R215, R8, -0x20, RZ ;  /* 0xffffffe008d70810 */ /* 0x000fe40007ffe0ff */
[----:B------:R-:W-:Y:S02]  /*2070*/  LEA R74, P0, R78, c[0x0][0x1f8], 0x1 ;  /* 0x00007e004e4a7a11 */ /* 0x000fe400078008ff */
[----:B------:R-:W-:-:S02]  /*2080*/  IADD3 R211, R215, 0x400, RZ ;  /* 0x00000400d7d37810 */ /* 0x000fc40007ffe0ff */
[----:B------:R-:W-:Y:S02]  /*2090*/  LEA.HI.X R75, R78, c[0x0][0x1fc], R52, 0x1, P0 ;  /* 0x00007f004e4b7a11 */ /* 0x000fe400000f0c34 */
[----:B------:R-:W-:Y:S02]  /*20a0*/  @!P3 LEA R104, P0, R79, R74, 0x6 ;  /* 0x0000004a4f68b211 */ /* 0x000fe400078030ff */
[----:B------:R-:W-:Y:S02]  /*20b0*/  IADD3 R210, R215, 0x800, RZ ;  /* 0x00000800d7d27810 */ /* 0x000fe40007ffe0ff */
[----:B------:R-:W-:Y:S01]  /*20c0*/  @!P3 LEA.HI.X R105, R79, R75, R77, 0x6, P0 ;  /* 0x0000004b4f69b211 */ /* 0x000fe200000f344d */
[----:B------:R-:W-:-:S04]  /*20d0*/  DEPBAR.LE SB0, 0x1 ;  /* 0x000080400000791a */ /* 0x000fc80000000000 */
[----:B------:R-:W-:-:S04]  /*20e0*/  DEPBAR.LE SB0, 0x0 ;  /* 0x000080000000791a */ /* 0x000fc80000000000 */
[----:B------:R-:W-:Y:S01]  /*20f0*/  BAR.SYNC.DEFER_BLOCKING 0x0 ;  /* 0x0000000000007b1d */ /* 0x000fe20000010000 */
[----:B------:R-:W-:Y:S02]  /*2100*/  LOP3.LUT P0, RZ, R76, 0x2, RZ, 0xc0, !PT ;  /* 0x000000024cff7812 */ /* 0x000fe4000780c0ff */
[C---:B------:R-:W-:Y:S02]  /*2110*/  IADD3 R209, R215.reuse, 0xc00, RZ ;  /* 0x00000c00d7d17810 */ /* 0x040fe40007ffe0ff */
[----:B------:R-:W-:Y:S02]  /*2120*/  ISETP.LT.OR P0, PT, R72, 0x1, !P0 ;  /* 0x000000014800780c */ /* 0x000fe40004701670 */
[C---:B------:R-:W-:Y:S02]  /*2130*/  IADD3 R208, R215.reuse, 0x1000, RZ ;  /* 0x00001000d7d07810 */ /* 0x040fe40007ffe0ff */
[C---:B------:R-:W-:Y:S02]  /*2140*/  IADD3 R207, R215.reuse, 0x1400, RZ ;  /* 0x00001400d7cf7810 */ /* 0x040fe40007ffe0ff */
[----:B------:R-:W-:-:S02]  /*2150*/  IADD3 R206, R215, 0x1800, RZ ;  /* 0x00001800d7ce7810 */ /* 0x000fc40007ffe0ff */
[C---:B------:R-:W-:Y:S02]  /*2160*/  IADD3 R205, R215.reuse, 0x1c00, RZ ;  /* 0x00001c00d7cd7810 */ /* 0x040fe40007ffe0ff */
[----:B------:R-:W-:Y:S01]  /*2170*/  IADD3 R204, R215, 0x2000, RZ ;  /* 0x00002000d7cc7810 */ /* 0x000fe20007ffe0ff */
[----:B------:R-:W-:Y:S04]  /*2180*/  LDSM.16.M88.4 R48, [R217+0x5900] ;  /* 0x00590000d930783b */ /* 0x000fe80000000200 */
[----:B------:R-:W2:Y:S04]  /*2190*/  LDSM.16.M88.4 R64, [R216+0x2500] ;  /* 0x00250000d840783b */ /* 0x000ea80000000200 */
[----:B------:R-:W4:Y:S04]  /*21a0*/  LDSM.16.M88.4 R56, [R216+0x2900] ;  /* 0x00290000d838783b */ /* 0x000f280000000200 */
[----:B------:R-:W5:Y:S04]  /*21b0*/  LDSM.16.M88.4 R44, [R217+0x4900] ;  /* 0x00490000d92c783b */ /* 0x000f680000000200 */
[----:B------:R-:W5:Y:S04]  /*21c0*/  LDSM.16.M88.4 R4, [R216+0x2d00] ;  /* 0x002d0000d804783b */ /* 0x000f680000000200 */
[----:B------:R-:W-:Y:S04]  /*21d0*/  LDSM.16.M88.4 R40, [R213+0x5900] ;  /* 0x00590000d528783b */ /* 0x000fe80000000200 */
[----:B-1----:R-:W1:Y:S04]  /*21e0*/  LDSM.16.M88.4 R16, [R215+0x400] ;  /* 0x00040000d710783b */ /* 0x002e680000000200 */
[----:B------:R-:W1:Y:S04]  /*21f0*/  LDSM.16.M88.4 R8, [R215+0x800] ;  /* 0x00080000d708783b */ /* 0x000e680000000200 */
[----:B---3--:R-:W3:Y:S01]  /*2200*/  LDSM.16.M88.4 R20, [R215] ;  /* 0x00000000d714783b */ /* 0x008ee20000000200 */
[C---:B--2---:R-:W-:Y:S08]  /*2210*/  HMMA.16816.F32.BF16 R36, R48.reuse, R64, RZ ;  /* 0x000000403024723c */ /* 0x044ff000000418ff */
[C---:B----4-:R-:W-:Y:S08]  /*2220*/  HMMA.16816.F32.BF16 R28, R48.reuse, R56, RZ ;  /* 0x00000038301c723c */ /* 0x050ff000000418ff */
[C---:B------:R-:W-:Y:S08]  /*2230*/  HMMA.16816.F32.BF16 R32, R48.reuse, R66, RZ ;  /* 0x000000423020723c */ /* 0x040ff000000418ff */
[----:B------:R-:W-:Y:S08]  /*2240*/  HMMA.16816.F32.BF16 R24, R48, R58, RZ ;  /* 0x0000003a3018723c */ /* 0x000ff000000418ff */
[C---:B-----5:R-:W-:Y:S08]  /*2250*/  HMMA.16816.F32.BF16 R68, R44.reuse, R64, RZ ;  /* 0x000000402c44723c */ /* 0x060ff000000418ff */
[----:B------:R-:W-:Y:S08]  /*2260*/  HMMA.16816.F32.BF16 R60, R44, R56, RZ ;  /* 0x000000382c3c723c */ /* 0x000ff000000418ff */
[----:B------:R-:W-:Y:S08]  /*2270*/  HMMA.16816.F32.BF16 R12, R48, R4, RZ ;  /* 0x00000004300c723c */ /* 0x000ff000000418ff */
[C---:B------:R-:W-:Y:S08]  /*2280*/  HMMA.16816.F32.BF16 R64, R44.reuse, R66, RZ ;  /* 0x000000422c40723c */ /* 0x040ff000000418ff */
[C---:B------:R-:W-:Y:S08]  /*2290*/  HMMA.16816.F32.BF16 R56, R44.reuse, R58, RZ ;  /* 0x0000003a2c38723c */ /* 0x040ff000000418ff */
[----:B------:R-:W-:Y:S08]  /*22a0*/  HMMA.16816.F32.BF16 R52, R44, R4, RZ ;  /* 0x000000042c34723c */ /* 0x000ff000000418ff */
[-C--:B------:R-:W-:Y:S08]  /*22b0*/  HMMA.16816.F32.BF16 R48, R48, R6.reuse, RZ ;  /* 0x000000063030723c */ /* 0x080ff000000418ff */
[----:B------:R-:W-:Y:S01]  /*22c0*/  HMMA.16816.F32.BF16 R44, R44, R6, RZ ;  /* 0x000000062c2c723c */ /* 0x000fe200000418ff */
[----:B------:R-:W2:Y:S04]  /*22d0*/  LDSM.16.M88.4 R4, [R213+0x4900] ;  /* 0x00490000d504783b */ /* 0x000ea80000000200 */
[----:B------:R-:W-:Y:S01]  /*22e0*/  @!PT LDS RZ, [RZ] ;  /* 0x00000000fffff984 */ /* 0x000fe20000000800 */
[----:B------:R-:W-:Y:S01]  /*22f0*/  @!PT LDS RZ, [RZ] ;  /* 0x00000000fffff984 */ /* 0x000fe20000000800 */
[----:B------:R-:W-:Y:S01]  /*2300*/  @!PT LDS RZ, [RZ] ;  /* 0x00000000fffff984 */ /* 0x000fe20000000800 */
[----:B------:R4:W-:Y:S01]  /*2310*/  LDGSTS.E.BYPASS.LTC128B.128 [R218+0x100], [R74.64], !P1 ;  /* 0x001000004ada7fae */ /* 0x0009e2000c901d4a */
[----:B------:R-:W-:-:S02]  /*2320*/  @!P3 LOP3.LUT P1, RZ, R73, 0x1, RZ, 0xc0, !PT ;  /* 0x0000000149ffb812 */ /* 0x000fc4000782c0ff */
[C---:B-1----:R-:W-:Y:S01]  /*2330*/  HMMA.16816.F32.BF16 R24, R40.reuse, R18, R24 ;  /* 0x000000122818723c */ /* 0x042fe20000041818 */
        /* <DEDUP_REMOVED lines=8> */
[C---:B---3--:R-:W-:Y:S03]  /*23c0*/  HMMA.16816.F32.BF16 R36, R40.reuse, R20, R36 ;  /* 0x000000142824723c */ /* 0x048fe60000041824 */
[----:B------:R1:W-:Y:S04]  /*23d0*/  @!P3 LDGSTS.E.BYPASS.LTC128B.128 [R218+0x1500], [R104.64+0x40], !P2 ;  /* 0x0150004068dabfae */ /* 0x0003e8000d101d4a */
[----:B------:R1:W-:Y:S01]  /*23e0*/  @!P3 LDGSTS.E.BYPASS.LTC128B.128 [R218+0x2100], [R104.64+0x80], !P0 ;  /* 0x0210008068dabfae */ /* 0x0003e2000c101d4a */
[C---:B------:R-:W-:Y:S01]  /*23f0*/  HMMA.16816.F32.BF16 R28, R40.reuse, R16, R28 ;  /* 0x00000010281c723c */ /* 0x040fe2000004181c */
[----:B------:R-:W-:Y:S01]  /*2400*/  ISETP.GT.AND P0, PT, R2, R219, PT ;  /* 0x000000db0200720c */ /* 0x000fe20003f04270 */
[----:B------:R-:W-:Y:S01]  /*2410*/  IMAD.IADD R2, R100, 0x1, R101 ;  /* 0x0000000164027824 */ /* 0x000fe200078e0265 */
[----:B------:R-:W-:Y:S04]  /*2420*/  LDSM.16.M88.4 R88, [R217+0x7900] ;  /* 0x00790000d958783b */ /* 0x000fe80000000200 */
[----:B------:R-:W3:Y:S01]  /*2430*/  LDSM.16.M88.4 R80, [R216+0x3500] ;  /* 0x00350000d850783b */ /* 0x000ee20000000200 */
[C---:B------:R-:W-:Y:S03]  /*2440*/  HMMA.16816.F32.BF16 R32, R40.reuse, R22, R32 ;  /* 0x000000162820723c */ /* 0x040fe60000041820 */
[----:B------:R-:W5:Y:S04]  /*2450*/  LDSM.16.M88.4 R76, [R216+0x3900] ;  /* 0x00390000d84c783b */ /* 0x000f680000000200 */
[----:B------:R-:W1:Y:S01]  /*2460*/  LDSM.16.M88.4 R84, [R216+0x3100] ;  /* 0x00310000d854783b */ /* 0x000e620000000200 */
[----:B------:R-:W-:Y:S03]  /*2470*/  HMMA.16816.F32.BF16 R48, R40, R10, R48 ;  /* 0x0000000a2830723c */ /* 0x000fe60000041830 */
[----:B----4-:R-:W4:Y:S04]  /*2480*/  LDSM.16.M88.4 R72, [R217+0x6900] ;  /* 0x00690000d948783b */ /* 0x010f280000000200 */
[----:B------:R-:W-:Y:S01]  /*2490*/  LDSM.16.M88.4 R40, [R213+0x7900] ;  /* 0x00790000d528783b */ /* 0x000fe20000000200 */
[C---:B--2---:R-:W-:Y:S03]  /*24a0*/  HMMA.16816.F32.BF16 R68, R4.reuse, R20, R68 ;  /* 0x000000140444723c */ /* 0x044fe60000041844 */
[----:B------:R-:W0:Y:S05]  /*24b0*/  LDGDEPBAR ;  /* 0x00000000000079af */ /* 0x000e2a0000000000 */
[C---:B------:R-:W-:Y:S08]  /*24c0*/  HMMA.16816.F32.BF16 R60, R4.reuse, R16, R60 ;  /* 0x00000010043c723c */ /* 0x040ff0000004183c */
[C---:B------:R-:W-:Y:S08]  /*24d0*/  HMMA.16816.F32.BF16 R52, R4.reuse, R8, R52 ;  /* 0x000000080434723c */ /* 0x040ff00000041834 */
[C---:B------:R-:W-:Y:S01]  /*24e0*/  HMMA.16816.F32.BF16 R64, R4.reuse, R22, R64 ;  /* 0x000000160440723c */ /* 0x040fe20000041840 */
[----:B------:R-:W-:Y:S07]  /*24f0*/  LDSM.16.M88.4 R20, [R215+0x1400] ;  /* 0x00140000d714783b */ /* 0x000fee0000000200 */
[C---:B------:R-:W-:Y:S01]  /*2500*/  HMMA.16816.F32.BF16 R56, R4.reuse, R18, R56 ;  /* 0x000000120438723c */ /* 0x040fe20000041838 */
[----:B------:R-:W-:Y:S07]  /*2510*/  LDSM.16.M88.4 R16, [R215+0xc00] ;  /* 0x000c0000d710783b */ /* 0x000fee0000000200 */
[----:B------:R-:W-:Y:S01]  /*2520*/  HMMA.16816.F32.BF16 R44, R4, R10, R44 ;  /* 0x0000000a042c723c */ /* 0x000fe2000004182c */
[----:B------:R-:W2:Y:S04]  /*2530*/  LDSM.16.M88.4 R8, [R215+0x1000] ;  /* 0x00100000d708783b */ /* 0x000ea80000000200 */
[----:B------:R-:W2:Y:S03]  /*2540*/  LDSM.16.M88.4 R4, [R213+0x6900] ;  /* 0x00690000d504783b */ /* 0x000ea60000000200 */
[C---:B---3--:R-:W-:Y:S08]  /*2550*/  HMMA.16816.F32.BF16 R24, R88.reuse, R82, R24 ;  /* 0x000000525818723c */ /* 0x048ff00000041818 */
[C---:B-----5:R-:W-:Y:S08]  /*2560*/  HMMA.16816.F32.BF16 R12, R88.reuse, R76, R12 ;  /* 0x0000004c580c723c */ /* 0x060ff0000004180c */
[C---:B-1----:R-:W-:Y:S08]  /*2570*/  HMMA.16816.F32.BF16 R36, R88.reuse, R84, R36 ;  /* 0x000000545824723c */ /* 0x042ff00000041824 */
[C---:B------:R-:W-:Y:S08]  /*2580*/  HMMA.16816.F32.BF16 R28, R88.reuse, R80, R28 ;  /* 0x00000050581c723c */ /* 0x040ff0000004181c */
[C---:B------:R-:W-:Y:S08]  /*2590*/  HMMA.16816.F32.BF16 R32, R88.reuse, R86, R32 ;  /* 0x000000565820723c */ /* 0x040ff00000041820 */
[----:B------:R-:W-:Y:S01]  /*25a0*/  HMMA.16816.F32.BF16 R48, R88, R78, R48 ;  /* 0x0000004e5830723c */ /* 0x000fe20000041830 */
[----:B------:R-:W-:Y:S07]  /*25b0*/  LDSM.16.M88.4 R88, [R217+0x8900] ;  /* 0x00890000d958783b */ /* 0x000fee0000000200 */
[C---:B----4-:R-:W-:Y:S08]  /*25c0*/  HMMA.16816.F32.BF16 R68, R72.reuse, R84, R68 ;  /* 0x000000544844723c */ /* 0x050ff00000041844 */
[C---:B------:R-:W-:Y:S01]  /*25d0*/  HMMA.16816.F32.BF16 R64, R72.reuse, R86, R64 ;  /* 0x000000564840723c */ /* 0x040fe20000041840 */
[----:B------:R-:W-:Y:S07]  /*25e0*/  LDSM.16.M88.4 R84, [R217+0x9900] ;  /* 0x00990000d954783b */ /* 0x000fee0000000200 */
[C---:B------:R-:W-:Y:S08]  /*25f0*/  HMMA.16816.F32.BF16 R60, R72.reuse, R80, R60 ;  /* 0x00000050483c723c */ /* 0x040ff0000004183c */
[C---:B------:R-:W-:Y:S01]  /*2600*/  HMMA.16816.F32.BF16 R56, R72.reuse, R82, R56 ;  /* 0x000000524838723c */ /* 0x040fe20000041838 */
[----:B------:R-:W-:Y:S07]  /*2610*/  LDSM.16.M88.4 R80, [R216+0x3d00] ;  /* 0x003d0000d850783b */ /* 0x000fee0000000200 */
[C---:B------:R-:W-:Y:S08]  /*2620*/  HMMA.16816.F32.BF16 R52, R72.reuse, R76, R52 ;  /* 0x0000004c4834723c */ /* 0x040ff00000041834 */
[----:B------:R-:W-:Y:S01]  /*2630*/  HMMA.16816.F32.BF16 R44, R72, R78, R44 ;  /* 0x0000004e482c723c */ /* 0x000fe2000004182c */
[----:B------:R-:W1:Y:S04]  /*2640*/  LDSM.16.M88.4 R76, [R216+0x4100] ;  /* 0x00410000d84c783b */ /* 0x000e680000000200 */
[----:B------:R-:W3:Y:S03]  /*2650*/  LDSM.16.M88.4 R72, [R216+0x4500] ;  /* 0x00450000d848783b */ /* 0x000ee60000000200 */
[C---:B--2---:R-:W-:Y:S08]  /*2660*/  HMMA.16816.F32.BF16 R24, R40.reuse, R10, R24 ;  /* 0x0000000a2818723c */ /* 0x044ff00000041818 */
        /* <DEDUP_REMOVED lines=8> */
[----:B------:R-:W-:Y:S07]  /*26f0*/  LDSM.16.M88.4 R16, [R215+0x1800] ;  /* 0x00180000d710783b */ /* 0x000fee0000000200 */
[C---:B------:R-:W-:Y:S08]  /*2700*/  HMMA.16816.F32.BF16 R60, R4.reuse, R8, R60 ;  /* 0x00000008043c723c */ /* 0x040ff0000004183c */
[C---:B------:R-:W-:Y:S01]  /*2710*/  HMMA.16816.F32.BF16 R56, R4.reuse, R10, R56 ;  /* 0x0000000a0438723c */ /* 0x040fe20000041838 */
[----:B------:R-:W2:Y:S07]  /*2720*/  LDSM.16.M88.4 R8, [R215+0x1c00] ;  /* 0x001c0000d708783b */ /* 0x000eae0000000200 */
[C---:B------:R-:W-:Y:S08]  /*2730*/  HMMA.16816.F32.BF16 R52, R4.reuse, R20, R52 ;  /* 0x000000140434723c */ /* 0x040ff00000041834 */
[----:B------:R-:W-:Y:S01]  /*2740*/  HMMA.16816.F32.BF16 R44, R4, R22, R44 ;  /* 0x00000016042c723c */ /* 0x000fe2000004182c */
[----:B------:R-:W4:Y:S04]  /*2750*/  LDSM.16.M88.4 R4, [R215+0x2000] ;  /* 0x00200000d704783b */ /* 0x000f280000000200 */
[----:B------:R-:W5:Y:S01]  /*2760*/  LDSM.16.M88.4 R20, [R213+0x8900] ;  /* 0x00890000d514783b */ /* 0x000f620000000200 */
[----:B------:R-:W-:-:S04]  /*2770*/  DEPBAR.LE SB0, 0x0 ;  /* 0x000080000000791a */ /* 0x000fc80000000000 */
[C---:B-1----:R-:W-:Y:S08]  /*2780*/  HMMA.16816.F32.BF16 R24, R84.reuse, R78, R24 ;  /* 0x0000004e5418723c */ /* 0x042ff00000041818 */
[C---:B---3--:R-:W-:Y:S08]  /*2790*/  HMMA.16816.F32.BF16 R12, R84.reuse, R72, R12 ;  /* 0x00000048540c723c */ /* 0x048ff0000004180c */
        /* <DEDUP_REMOVED lines=9> */
[----:B------:R-:W-:Y:S08]  /*2830*/  HMMA.16816.F32.BF16 R44, R88, R74, R44 ;  /* 0x0000004a582c723c */ /* 0x000ff0000004182c */
[C---:B--2---:R-:W-:Y:S08]  /*2840*/  HMMA.16816.F32.BF16 R72, R40.reuse, R10, R24 ;  /* 0x0000000a2848723c */ /* 0x044ff00000041818 */
[C---:B----4-:R-:W-:Y:S08]  /*2850*/  HMMA.16816.F32.BF16 R24, R40.reuse, R4, R12 ;  /* 0x000000042818723c */ /* 0x050ff0000004180c */
[C---:B------:R-:W-:Y:S08]  /*2860*/  HMMA.16816.F32.BF16 R36, R40.reuse, R16, R36 ;  /* 0x000000102824723c */ /* 0x040ff00000041824 */
[C---:B------:R-:W-:Y:S08]  /*2870*/  HMMA.16816.F32.BF16 R32, R40.reuse, R18, R32 ;  /* 0x000000122820723c */ /* 0x040ff00000041820 */
[C---:B------:R-:W-:Y:S08]  /*2880*/  HMMA.16816.F32.BF16 R28, R40.reuse, R8, R28 ;  /* 0x00000008281c723c */ /* 0x040ff0000004181c */
[----:B------:R-:W-:Y:S08]  /*2890*/  HMMA.16816.F32.BF16 R12, R40, R6, R48 ;  /* 0x00000006280c723c */ /* 0x000ff00000041830 */
[C---:B-----5:R-:W-:Y:S08]  /*28a0*/  HMMA.16816.F32.BF16 R68, R20.reuse, R16, R68 ;  /* 0x000000101444723c */ /* 0x060ff00000041844 */
        /* <DEDUP_REMOVED lines=15> */
[----:B------:R-:W-:-:S04]  /*29a0*/  @P2 IADD3 R6, P1, P0, R224, UR7, R8 ;  /* 0x00000007e0062c10 */ /* 0x000fc8000f83e008 */
[----:B------:R-:W-:Y:S02]  /*29b0*/  @P2 IADD3.X R5, R229, UR6, R3, P1, P0 ;  /* 0x00000006e5052c10 */ /* 0x000fe40008fe0403 */
        /* <DEDUP_REMOVED lines=16> */
.L_x_1810:
[----:B------:R-:W-:Y:S01]  /*2ac0*/  LOP3.LUT R96, R96, 0xffffffe0, RZ, 0xc0, !PT ;  /* 0xffffffe060607812 */ /* 0x000fe200078ec0ff */
[----:B------:R-:W-:Y:S01]  /*2ad0*/  ULDC UR8, c[0x0][0x324] ;  /* 0x0000c90000087ab9 */ /* 0x000fe20000000800 */
[----:B------:R-:W-:Y:S01]  /*2ae0*/  SHF.R.S32.HI R8, RZ, 0x1f, R95 ;  /* 0x0000001fff087819 */ /* 0x000fe2000001145f */
[----:B------:R-:W-:Y:S01]  /*2af0*/  ULOP3.LUT UR8, URZ, UR8, URZ, 0x33, !UPT ;  /* 0x000000083f087292 */ /* 0x000fe2000f8e333f */
[----:B------:R-:W-:Y:S01]  /*2b00*/  PLOP3.LUT P1, PT, PT, PT, UP2, 0x80, 0x0 ;  /* 0x000000000000781c */ /* 0x000fe20003f2f028 */
[----:B------:R-:W-:Y:S01]  /*2b10*/  IMAD.IADD R93, R93, 0x1, -R96 ;  /* 0x000000015d5d7824 */ /* 0x000fe200078e0a60 */
[----:B------:R-:W-:Y:S01]  /*2b20*/  LEA.HI R8, R8, R95, RZ, 0x2 ;  /* 0x0000005f08087211 */ /* 0x000fe200078f10ff */
[----:B------:R-:W0:Y:S01]  /*2b30*/  LDGDEPBAR ;  /* 0x00000000000079af */ /* 0x000e220000000000 */
[----:B------:R-:W-:-:S02]  /*2b40*/  PLOP3.LUT P0, PT, PT, PT, UP2, 0x80, 0x0 ;  /* 0x000000000000781c */ /* 0x000fc40003f0f028 */
[----:B-1----:R-:W-:Y:S02]  /*2b50*/  SHF.R.S32.HI R4, RZ, 0x1f, R93 ;  /* 0x0000001fff047819 */ /* 0x002fe4000001145d */
[----:B------:R-:W-:Y:S02]  /*2b60*/  LOP3.LUT R8, R8, 0xffffffc, RZ, 0xc0, !PT ;  /* 0x0ffffffc08087812 */ /* 0x000fe400078ec0ff */
[----:B------:R-:W-:Y:S02]  /*2b70*/  LEA.HI R3, R4, R93, RZ, 0x2 ;  /* 0x0000005d04037211 */ /* 0x000fe400078f10ff */
[----:B------:R-:W-:Y:S01]  /*2b80*/  LEA.HI R4, R97, R97, RZ, 0x1 ;  /* 0x0000006161047211 */ /* 0x000fe200078f08ff */
[----:B------:R-:W-:Y:S01]  /*2b90*/  IMAD.IADD R8, R95, 0x1, -R8 ;  /* 0x000000015f087824 */ /* 0x000fe200078e0a08 */
[----:B------:R-:W-:-:S03]  /*2ba0*/  LEA.HI.SX32 R5, R3, UR13, 0x1e ;  /* 0x0000000d03057c11 */ /* 0x000fc6000f8ff2ff */
[C---:B------:R-:W-:Y:S01]  /*2bb0*/  IMAD.SHL.U32 R6, R4.reuse, 0x20, RZ ;  /* 0x0000002004067824 */ /* 0x040fe200078e00ff */
[----:B------:R-:W-:Y:S01]  /*2bc0*/  LOP3.LUT R4, R4, 0x1ffffffe, RZ, 0xc0, !PT ;  /* 0x1ffffffe04047812 */ /* 0x000fe200078ec0ff */
[----:B------:R-:W-:-:S03]  /*2bd0*/  IMAD R5, R8, 0x10, R5 ;  /* 0x0000001008057824 */ /* 0x000fc600078e0205 */
[----:B------:R-:W-:Y:S01]  /*2be0*/  LOP3.LUT R6, R6, 0xffffffc0, RZ, 0xc0, !PT ;  /* 0xffffffc006067812 */ /* 0x000fe200078ec0ff */
[----:B------:R-:W-:-:S04]  /*2bf0*/  IMAD.IADD R4, R97, 0x1, -R4 ;  /* 0x0000000161047824 */ /* 0x000fc800078e0a04 */
[----:B------:R-:W-:-:S04]  /*2c00*/  IMAD.IADD R5, R6, 0x1, R5 ;  /* 0x0000000106057824 */ /* 0x000fc800078e0205 */
[----:B------:R-:W-:-:S04]  /*2c10*/  IMAD R222, R4, 0x8, R5 ;  /* 0x0000000804de7824 */ /* 0x000fc800078e0205 */
[----:B------:R-:W-:-:S04]  /*2c20*/  @P1 IMAD.HI.U32 R4, R222, c[0x0][0x2c8], RZ ;  /* 0x0000b200de041a27 */ /* 0x000fc800078e00ff */
[----:B------:R-:W-:Y:S01]  /*2c30*/  IMAD.MOV.U32 R49, RZ, RZ, R222 ;  /* 0x000000ffff317224 */ /* 0x000fe200078e00de */
[----:B------:R-:W-:Y:S02]  /*2c40*/  @P0 SHF.R.U32.HI R49, RZ, c[0x0][0x2cc], R4 ;  /* 0x0000b300ff310a19 */ /* 0x000fe40000011604 */
[----:B------:R-:W-:Y:S02]  /*2c50*/  LOP3.LUT R4, R3, 0x7ffffffc, RZ, 0xc0, !PT ;  /* 0x7ffffffc03047812 */ /* 0x000fe400078ec0ff */
[----:B------:R-:W-:Y:S01]  /*2c60*/  PLOP3.LUT P0, PT, PT, PT, UP1, 0x40, 0x0 ;  /* 0x000000000000781c */ /* 0x000fe20003f0e818 */
[----:B------:R-:W1:Y:S02]  /*2c70*/  SHFL.IDX PT, R3, R49, RZ, 0x1c1f ;  /* 0x001c1fff31037589 */ /* 0x000e6400000e0000 */
[----:B------:R-:W-:-:S04]  /*2c80*/  IMAD.IADD R4, R93, 0x1, -R4 ;  /* 0x000000015d047824 */ /* 0x000fc800078e0a04 */
[----:B------:R-:W-:-:S04]  /*2c90*/  IMAD.SHL.U32 R223, R4, 0x2, RZ ;  /* 0x0000000204df7824 */ /* 0x000fc800078e00ff */
[----:B------:R-:W-:Y:S01]  /*2ca0*/  IMAD.IADD R48, R94, 0x1, -R223 ;  /* 0x000000015e307824 */ /* 0x000fe200078e0adf */
[C---:B------:R-:W-:Y:S02]  /*2cb0*/  IADD3 R23, -R223.reuse, 0x1, R92 ;  /* 0x00000001df177810 */ /* 0x040fe40007ffe15c */
[----:B------:R-:W-:Y:S02]  /*2cc0*/  IADD3 R77, -R223, c[0x0][0x1d0], R94 ;  /* 0x00007400df4d7a10 */ /* 0x000fe40007ffe15e */
[----:B------:R-:W-:-:S04]  /*2cd0*/  IADD3 R23, R23, -c[0x0][0x168], RZ ;  /* 0x80005a0017177a10 */ /* 0x000fc80007ffe0ff */
[C---:B------:R-:W-:Y:S02]  /*2ce0*/  IADD3 R78, R23.reuse, c[0x0][0x328], RZ ;  /* 0x0000ca00174e7a10 */ /* 0x040fe40007ffe0ff */
[----:B------:R-:W-:-:S03]  /*2cf0*/  IADD3 R23, R23, UR8, RZ ;  /* 0x0000000817177c10 */ /* 0x000fc6000fffe0ff */
[--C-:B-1----:R-:W-:Y:S02]  /*2d00*/  IMAD.IADD R4, R78, 0x1, R3.reuse ;  /* 0x000000014e047824 */ /* 0x102fe400078e0203 */
[----:B------:R-:W-:-:S03]  /*2d10*/  IMAD.IADD R5, R23, 0x1, R3 ;  /* 0x0000000117057824 */ /* 0x000fc600078e0203 */
[----:B------:R-:W-:Y:S01]  /*2d20*/  IMNMX R9, R4, R77, PT ;  /* 0x0000004d04097217 */ /* 0x000fe20003800200 */
[----:B------:R-:W-:Y:S05]  /*2d30*/  @P0 BRA `(.L_x_1811) ;  /* 0x0000015000000947 */ /* 0x000fea0003800000 */
[----:B------:R-:W-:Y:S01]  /*2d40*/  IADD3 R3, R3, c[0x0][0x1d0], RZ ;  /* 0x0000740003037a10 */ /* 0x000fe20007ffe0ff */
        /* <DEDUP_REMOVED lines=11> */
.L_x_1813:
[----:B------:R-:W-:-:S04]  /*2e00*/  MOV R3, c[0x0][0x32c] ;  /* 0x0000cb0000037a02 */ /* 0x000fc80000000f00 */
[----:B------:R-:W-:-:S13]  /*2e10*/  ISETP.NE.AND P0, PT, R3, 0x1, PT ;  /* 0x000000010300780c */ /* 0x000fda0003f05270 */
[----:B------:R-:W-:-:S05]  /*2e20*/  @P0 IMAD.HI.U32 R3, R7, c[0x0][0x330], RZ ;  /* 0x0000cc0007030a27 */ /* 0x000fca00078e00ff */
[----:B------:R-:W-:Y:S02]  /*2e30*/  @P0 SHF.R.U32.HI R7, RZ, c[0x0][0x334], R3 ;  /* 0x0000cd00ff070a19 */ /* 0x000fe40000011603 */
.L_x_1814:
[----:B------:R-:W-:Y:S05]  /*2e40*/  BSYNC B0 ;  /* 0x0000000000007941 */ /* 0x000fea0003800000 */
.L_x_1812:
[----:B------:R-:W-:-:S05]  /*2e50*/  IMAD R6, R7, c[0x0][0x32c], R48 ;  /* 0x0000cb0007067a24 */ /* 0x000fca00078e0230 */
[----:B------:R-:W-:Y:S02]  /*2e60*/  IADD3 R4, R6, c[0x0][0x32c], RZ ;  /* 0x0000cb0006047a10 */ /* 0x000fe40007ffe0ff */
[----:B------:R-:W-:Y:S02]  /*2e70*/  IMNMX R5, R5, R6, !PT ;  /* 0x0000000605057217 */ /* 0x000fe40007800200 */
[----:B------:R-:W-:Y:S02]  /*2e80*/  IMNMX R9, R9, R4, PT ;  /* 0x0000000409097217 */ /* 0x000fe40003800200 */
.L_x_1811:
[----:B------:R-:W1:Y:S01]  /*2e90*/  SHFL.IDX PT, R4, R49, 0x1, 0x1c1f ;  /* 0x003c1f0031047f89 */ /* 0x000e6200000e0000 */
[----:B------:R-:W-:Y:S01]  /*2ea0*/  PLOP3.LUT P0, PT, PT, PT, UP1, 0x40, 0x0 ;  /* 0x000000000000781c */ /* 0x000fe20003f0e818 */
[--C-:B-1----:R-:W-:Y:S02]  /*2eb0*/  IMAD.IADD R6, R78, 0x1, R4.reuse ;  /* 0x000000014e067824 */ /* 0x102fe400078e0204 */
[----:B------:R-:W-:-:S03]  /*2ec0*/  IMAD.IADD R3, R23, 0x1, R4 ;  /* 0x0000000117037824 */ /* 0x000fc600078e0204 */
[----:B------:R-:W-:-:S07]  /*2ed0*/  IMNMX R79, R6, R77, PT ;  /* 0x0000004d064f7217 */ /* 0x000fce0003800200 */
        /* <DEDUP_REMOVED lines=13> */
.L_x_1817:
[----:B------:R-:W-:-:S04]  /*2fb0*/  MOV R4, c[0x0][0x32c] ;  /* 0x0000cb0000047a02 */ /* 0x000fc80000000f00 */
[----:B------:R-:W-:-:S13]  /*2fc0*/  ISETP.NE.AND P0, PT, R4, 0x1, PT ;  /* 0x000000010400780c */ /* 0x000fda0003f05270 */
[----:B------:R-:W-:-:S05]  /*2fd0*/  @P0 IMAD.HI.U32 R4, R7, c[0x0][0x330], RZ ;  /* 0x0000cc0007040a27 */ /* 0x000fca00078e00ff */
[----:B------:R-:W-:Y:S02]  /*2fe0*/  @P0 SHF.R.U32.HI R7, RZ, c[0x0][0x334], R4 ;  /* 0x0000cd00ff070a19 */ /* 0x000fe40000011604 */
.L_x_1818:
[----:B------:R-:W-:Y:S05]  /*2ff0*/  BSYNC B0 ;  /* 0x0000000000007941 */ /* 0x000fea0003800000 */
.L_x_1816:
[----:B------:R-:W-:-:S05]  /*3000*/  IMAD R6, R7, c[0x0][0x32c], R48 ;  /* 0x0000cb0007067a24 */ /* 0x000fca00078e0230 */
[----:B------:R-:W-:Y:S02]  /*3010*/  IADD3 R4, R6, c[0x0][0x32c], RZ ;  /* 0x0000cb0006047a10 */ /* 0x000fe40007ffe0ff */
[----:B------:R-:W-:Y:S02]  /*3020*/  IMNMX R3, R3, R6, !PT ;  /* 0x0000000603037217 */ /* 0x000fe40007800200 */
[----:B------:R-:W-:Y:S02]  /*3030*/  IMNMX R79, R79, R4, PT ;  /* 0x000000044f4f7217 */ /* 0x000fe40003800200 */
.L_x_1815:
[C---:B------:R-:W-:Y:S02]  /*3040*/  ISETP.GE.AND P0, PT, R94.reuse, 0x2, PT ;  /* 0x000000025e00780c */ /* 0x040fe40003f06270 */
[----:B------:R-:W-:Y:S02]  /*3050*/  ISETP.GE.AND P1, PT, R94, 0x9, PT ;  /* 0x000000095e00780c */ /* 0x000fe40003f26270 */
[----:B------:R-:W-:Y:S02]  /*3060*/  P2R R7, PR, RZ, 0x1 ;  /* 0x00000001ff077803 */ /* 0x000fe40000000000 */
[----:B------:R-:W-:-:S02]  /*3070*/  ISETP.GT.AND P0, PT, R5, 0x1, !P0 ;  /* 0x000000010500780c */ /* 0x000fc40004704270 */
[----:B------:R-:W-:Y:S02]  /*3080*/  P2R R76, PR, RZ, 0x2 ;  /* 0x00000002ff4c7803 */ /* 0x000fe40000000000 */
[----:B------:R-:W-:Y:S02]  /*3090*/  ISETP.LT.OR P0, PT, R9, 0x2, P0 ;  /* 0x000000020900780c */ /* 0x000fe40000701670 */
[C---:B------:R-:W-:Y:S02]  /*30a0*/  ISETP.GE.AND P2, PT, R94.reuse, 0x29, PT ;  /* 0x000000295e00780c */ /* 0x040fe40003f46270 */
        /* <DEDUP_REMOVED lines=8> */
[----:B------:R-:W-:-:S04]  /*3130*/  ISETP.LT.OR P0, PT, R9, 0xa, P0 ;  /* 0x0000000a0900780c */ /* 0x000fc80000701670 */
[----:B------:R-:W-:Y:S02]  /*3140*/  FSEL R4, R65, -INF , !P0 ;  /* 0xff80000041047808 */ /* 0x000fe40004000000 */
[----:B------:R-:W-:Y:S02]  /*3150*/  ISETP.GT.AND P0, PT, R5, 0x10, !P1 ;  /* 0x000000100500780c */ /* 0x000fe40004f04270 */
[----:B------:R-:W-:Y:S02]  /*3160*/  P2R R65, PR, RZ, 0x2 ;  /* 0x00000002ff417803 */ /* 0x000fe40000000000 */
[----:B------:R-:W-:Y:S02]  /*3170*/  ISETP.LT.OR P0, PT, R9, 0x11, P0 ;  /* 0x000000110900780c */ /* 0x000fe40000701670 */
[----:B------:R-:W-:Y:S02]  /*3180*/  ISETP.GE.AND P1, PT, R94, 0x12, PT ;  /* 0x000000125e00780c */ /* 0x000fe40003f26270 */
[----:B------:R-:W-:-:S02]  /*3190*/  FSEL R40, R60, -INF , !P0 ;  /* 0xff8000003c287808 */ /* 0x000fc40004000000 */
[----:B------:R-:W-:Y:S02]  /*31a0*/  ISETP.GT.AND P0, PT, R5, 0x11, !P1 ;  /* 0x000000110500780c */ /* 0x000fe40004f04270 */
[----:B------:R-:W-:Y:S02]  /*31b0*/  P2R R60, PR, RZ, 0x2 ;  /* 0x00000002ff3c7803 */ /* 0x000fe40000000000 */
[----:B------:R-:W-:Y:S02]  /*31c0*/  ISETP.LT.OR P0, PT, R9, 0x12, P0 ;  /* 0x000000120900780c */ /* 0x000fe40000701670 */
[----:B------:R-:W-:Y:S02]  /*31d0*/  ISETP.GE.AND P1, PT, R94, 0x19, PT ;  /* 0x000000195e00780c */ /* 0x000fe40003f26270 */
[----:B------:R-:W-:Y:S02]  /*31e0*/  FSEL R10, R61, -INF , !P0 ;  /* 0xff8000003d0a7808 */ /* 0x000fe40004000000 */
[----:B------:R-:W-:-:S02]  /*31f0*/  ISETP.GT.AND P0, PT, R5, 0x18, !P1 ;  /* 0x000000180500780c */ /* 0x000fc40004f04270 */
[----:B------:R-:W-:Y:S02]  /*3200*/  P2R R51, PR, RZ, 0x2 ;  /* 0x00000002ff337803 */ /* 0x000fe40000000000 */
[----:B------:R-:W-:Y:S02]  /*3210*/  ISETP.LT.OR P0, PT, R9, 0x19, P0 ;  /* 0x000000190900780c */ /* 0x000fe40000701670 */
[----:B------:R-:W-:Y:S02]  /*3220*/  ISETP.GE.AND P1, PT, R94, 0x1a, PT ;  /* 0x0000001a5e00780c */ /* 0x000fe40003f26270 */
[----:B------:R-:W-:Y:S02]  /*3230*/  FSEL R56, R56, -INF , !P0 ;  /* 0xff80000038387808 */ /* 0x000fe40004000000 */
[----:B------:R-:W-:Y:S02]  /*3240*/  ISETP.GT.AND P0, PT, R5, 0x19, !P1 ;  /* 0x000000190500780c */ /* 0x000fe40004f04270 */
[----:B------:R-:W-:-:S02]  /*3250*/  P2R R50, PR, RZ, 0x2 ;  /* 0x00000002ff327803 */ /* 0x000fc40000000000 */
[----:B------:R-:W-:Y:S02]  /*3260*/  ISETP.LT.OR P0, PT, R9, 0x1a, P0 ;  /* 0x0000001a0900780c */ /* 0x000fe40000701670 */
[----:B------:R-:W-:Y:S02]  /*3270*/  ISETP.GE.AND P1, PT, R94, 0x21, PT ;  /* 0x000000215e00780c */ /* 0x000fe40003f26270 */
[----:B------:R-:W-:Y:S02]  /*3280*/  FSEL R8, R57, -INF , !P0 ;  /* 0xff80000039087808 */ /* 0x000fe40004000000 */
[----:B------:R-:W-:Y:S02]  /*3290*/  ISETP.GT.AND P0, PT, R5, 0x20, !P1 ;  /* 0x000000200500780c */ /* 0x000fe40004f04270 */
[----:B------:R-:W-:Y:S02]  /*32a0*/  P2R R43, PR, RZ, 0x2 ;  /* 0x00000002ff2b7803 */ /* 0x000fe40000000000 */
[----:B------:R-:W-:-:S02]  /*32b0*/  ISETP.LT.OR P0, PT, R9, 0x21, P0 ;  /* 0x000000210900780c */ /* 0x000fc40000701670 */
[----:B------:R-:W-:Y:S02]  /*32c0*/  ISETP.GE.AND P1, PT, R94, 0x22, PT ;  /* 0x000000225e00780c */ /* 0x000fe40003f26270 */
[----:B------:R-:W-:Y:S02]  /*32d0*/  FSEL R22, R52, -INF , !P0 ;  /* 0xff80000034167808 */ /* 0x000fe40004000000 */
[----:B------:R-:W-:Y:S02]  /*32e0*/  ISETP.GT.AND P0, PT, R5, 0x21, !P1 ;  /* 0x000000210500780c */ /* 0x000fe40004f04270 */
[----:B------:R-:W-:Y:S02]  /*32f0*/  P2R R42, PR, RZ, 0x2 ;  /* 0x00000002ff2a7803 */ /* 0x000fe40000000000 */
[----:B------:R-:W-:Y:S02]  /*3300*/  ISETP.LT.OR P0, PT, R9, 0x22, P0 ;  /* 0x000000220900780c */ /* 0x000fe40000701670 */
[----:B------:R-:W-:-:S02]  /*3310*/  ISETP.GE.AND P1, PT, R94, 0x1, PT ;  /* 0x000000015e00780c */ /* 0x000fc40003f26270 */
[----:B------:R-:W-:Y:S02]  /*3320*/  FSEL R21, R53, -INF , !P0 ;  /* 0xff80000035157808 */ /* 0x000fe40004000000 */
[----:B------:R-:W-:-:S04]  /*3330*/  ISETP.GT.AND P0, PT, R5, 0x28, !P2 ;  /* 0x000000280500780c */ /* 0x000fc80005704270 */
[----:B------:R-:W-:-:S04]  /*3340*/  ISETP.LT.OR P0, PT, R9, 0x29, P0 ;  /* 0x000000290900780c */ /* 0x000fc80000701670 */
[----:B------:R-:W-:Y:S02]  /*3350*/  FSEL R20, R44, -INF , !P0 ;  /* 0xff8000002c147808 */ /* 0x000fe40004000000 */
[----:B------:R-:W-:Y:S02]  /*3360*/  ISETP.GT.AND P0, PT, R5, RZ, !P1 ;  /* 0x000000ff0500720c */ /* 0x000fe40004f04270 */
[----:B------:R-:W-:Y:S02]  /*3370*/  P2R R44, PR, RZ, 0x2 ;  /* 0x00000002ff2c7803 */ /* 0x000fe40000000000 */
[----:B------:R-:W-:Y:S02]  /*3380*/  ISETP.LT.OR P0, PT, R9, 0x1, P0 ;  /* 0x000000010900780c */ /* 0x000fe40000701670 */
[----:B------:R-:W-:Y:S02]  /*3390*/  ISETP.GE.AND P1, PT, R94, 0x2a, PT ;  /* 0x0000002a5e00780c */ /* 0x000fe40003f26270 */
[----:B------:R-:W-:-:S02]  /*33a0*/  FSEL R68, R68, -INF , !P0 ;  /* 0xff80000044447808 */ /* 0x000fc40004000000 */
[----:B------:R-:W-:Y:S02]  /*33b0*/  ISETP.GT.AND P0, PT, R5, 0x29, !P1 ;  /* 0x000000290500780c */ /* 0x000fe40004f04270 */
[----:B------:R-:W1:Y:S02]  /*33c0*/  SHFL.IDX PT, R5, R49, 0x2, 0x1c1f ;  /* 0x005c1f0031057f89 */ /* 0x000e6400000e0000 */
[----:B------:R-:W-:-:S04]  /*33d0*/  ISETP.LT.OR P0, PT, R9, 0x2a, P0 ;  /* 0x0000002a0900780c */ /* 0x000fc80000701670 */
[----:B------:R-:W-:Y:S02]  /*33e0*/  FSEL R18, R45, -INF , !P0 ;  /* 0xff8000002d127808 */ /* 0x000fe40004000000 */
        /* <DEDUP_REMOVED lines=17> */
.L_x_1821:
[----:B------:R-:W-:-:S04]  /*3500*/  MOV R5, c[0x0][0x32c] ;  /* 0x0000cb0000057a02 */ /* 0x000fc80000000f00 */
[----:B------:R-:W-:-:S13]  /*3510*/  ISETP.NE.AND P0, PT, R5, 0x1, PT ;  /* 0x000000010500780c */ /* 0x000fda0003f05270 */
[----:B------:R-:W-:-:S05]  /*3520*/  @P0 IMAD.HI.U32 R5, R9, c[0x0][0x330], RZ ;  /* 0x0000cc0009050a27 */ /* 0x000fca00078e00ff */
[----:B------:R-:W-:Y:S02]  /*3530*/  @P0 SHF.R.U32.HI R9, RZ, c[0x0][0x334], R5 ;  /* 0x0000cd00ff090a19 */ /* 0x000fe40000011605 */
.L_x_1822:
[----:B------:R-:W-:Y:S05]  /*3540*/  BSYNC B0 ;  /* 0x0000000000007941 */ /* 0x000fea0003800000 */
.L_x_1820:
[----:B------:R-:W-:-:S05]  /*3550*/  IMAD R16, R9, c[0x0][0x32c], R48 ;  /* 0x0000cb0009107a24 */ /* 0x000fca00078e0230 */
[----:B------:R-:W-:Y:S02]  /*3560*/  IADD3 R5, R16, c[0x0][0x32c], RZ ;  /* 0x0000cb0010057a10 */ /* 0x000fe40007ffe0ff */
[----:B------:R-:W-:Y:S02]  /*3570*/  IMNMX R45, R45, R16, !PT ;  /* 0x000000102d2d7217 */ /* 0x000fe40007800200 */
[----:B------:R-:W-:Y:S02]  /*3580*/  IMNMX R52, R52, R5, PT ;  /* 0x0000000534347217 */ /* 0x000fe40003800200 */
.L_x_1819:
[----:B------:R-:W-:Y:S02]  /*3590*/  ISETP.NE.AND P0, PT, R76, RZ, PT ;  /* 0x000000ff4c00720c */ /* 0x000fe40003f05270 */
[----:B------:R-:W-:Y:S02]  /*35a0*/  P2R R80, PR, RZ, 0x40 ;  /* 0x00000040ff507803 */ /* 0x000fe40000000000 */
[----:B------:R-:W-:Y:S02]  /*35b0*/  ISETP.GT.AND P0, PT, R3, 0x8, !P0 ;  /* 0x000000080300780c */ /* 0x000fe40004704270 */
[----:B------:R-:W-:-:S02]  /*35c0*/  ISETP.NE.AND P6, PT, R51, RZ, PT ;  /* 0x000000ff3300720c */ /* 0x000fc40003fc5270 */
[----:B------:R-:W-:Y:S02]  /*35d0*/  ISETP.LT.OR P0, PT, R79, 0x9, P0 ;  /* 0x000000094f00780c */ /* 0x000fe40000701670 */
[----:B------:R-:W-:Y:S02]  /*35e0*/  P2R R61, PR, RZ, 0x20 ;  /* 0x00000020ff3d7803 */ /* 0x000fe40000000000 */
[----:B------:R-:W-:Y:S02]  /*35f0*/  FSEL R5, R66, -INF , !P0 ;  /* 0xff80000042057808 */ /* 0x000fe40004000000 */
[----:B------:R-:W-:Y:S02]  /*3600*/  ISETP.NE.AND P0, PT, R69, RZ, PT ;  /* 0x000000ff4500720c */ /* 0x000fe40003f05270 */
[----:B------:R-:W-:Y:S02]  /*3610*/  ISETP.NE.AND P5, PT, R50, RZ, PT ;  /* 0x000000ff3200720c */ /* 0x000fe40003fa5270 */
[----:B------:R-:W-:-:S02]  /*3620*/  ISETP.GT.AND P0, PT, R3, 0x9, !P0 ;  /* 0x000000090300780c */ /* 0x000fc40004704270 */
[----:B------:R-:W-:Y:S02]  /*3630*/  P2R R57, PR, RZ, 0x10 ;  /* 0x00000010ff397803 */ /* 0x000fe40000000000 */
[----:B------:R-:W-:Y:S02]  /*3640*/  ISETP.LT.OR P0, PT, R79, 0xa, P0 ;  /* 0x0000000a4f00780c */ /* 0x000fe40000701670 */
[----:B------:R-:W-:Y:S02]  /*3650*/  ISETP.NE.AND P4, PT, R43, RZ, PT ;  /* 0x000000ff2b00720c */ /* 0x000fe40003f85270 */
[----:B------:R-:W-:Y:S02]  /*3660*/  FSEL R67, R67, -INF , !P0 ;  /* 0xff80000043437808 */ /* 0x000fe40004000000 */
[----:B------:R-:W-:Y:S02]  /*3670*/  ISETP.NE.AND P0, PT, R65, RZ, PT ;  /* 0x000000ff4100720c */ /* 0x000fe40003f05270 */
[----:B------:R-:W-:-:S02]  /*3680*/  P2R R53, PR, RZ, 0x8 ;  /* 0x00000008ff357803 */ /* 0x000fc40000000000 */
[----:B------:R-:W-:Y:S02]  /*3690*/  ISETP.GT.AND P0, PT, R3, 0x10, !P0 ;  /* 0x000000100300780c */ /* 0x000fe40004704270 */
[----:B------:R-:W-:Y:S02]  /*36a0*/  ISETP.NE.AND P3, PT, R42, RZ, PT ;  /* 0x000000ff2a00720c */ /* 0x000fe40003f65270 */
[----:B------:R-:W-:-:S04]  /*36b0*/  ISETP.LT.OR P0, PT, R79, 0x11, P0 ;  /* 0x000000114f00780c */ /* 0x000fc80000701670 */
[----:B------:R-:W-:Y:S02]  /*36c0*/  FSEL R41, R62, -INF , !P0 ;  /* 0xff8000003e297808 */ /* 0x000fe40004000000 */
[----:B------:R-:W-:Y:S02]  /*36d0*/  ISETP.NE.AND P0, PT, R60, RZ, PT ;  /* 0x000000ff3c00720c */ /* 0x000fe40003f05270 */
[----:B------:R-:W-:Y:S02]  /*36e0*/  P2R R62, PR, RZ, 0x40 ;  /* 0x00000040ff3e7803 */ /* 0x000fe40000000000 */
[----:B------:R-:W-:-:S04]  /*36f0*/  ISETP.GT.AND P0, PT, R3, 0x11, !P0 ;  /* 0x000000110300780c */ /* 0x000fc80004704270 */
[----:B------:R-:W-:-:S04]  /*3700*/  ISETP.LT.OR P0, PT, R79, 0x12, P0 ;  /* 0x000000124f00780c */ /* 0x000fc80000701670 */
        /* <DEDUP_REMOVED lines=15> */
[----:B------:R-:W-:-:S04]  /*3800*/  ISETP.GT.AND P0, PT, R3, 0x1, !P0 ;  /* 0x000000010300780c */ /* 0x000fc80004704270 */
[----:B------:R-:W-:-:S04]  /*3810*/  ISETP.LT.OR P0, PT, R79, 0x2, P0 ;  /* 0x000000024f00780c */ /* 0x000fc80000701670 */
[----:B------:R-:W-:Y:S02]  /*3820*/  FSEL R71, R71, -INF , !P0 ;  /* 0xff80000047477808 */ /* 0x000fe40004000000 */
[----:B------:R-:W-:-:S04]  /*3830*/  ISETP.GT.AND P0, PT, R3, RZ, !P6 ;  /* 0x000000ff0300720c */ /* 0x000fc80007704270 */
        /* <DEDUP_REMOVED lines=8> */
[----:B------:R-:W-:Y:S02]  /*38c0*/  ISETP.GT.AND P0, PT, R45, RZ, !P6 ;  /* 0x000000ff2d00720c */ /* 0x000fe40007704270 */
[----:B------:R-:W-:Y:S02]  /*38d0*/  ISETP.NE.AND P6, PT, R62, RZ, PT ;  /* 0x000000ff3e00720c */ /* 0x000fe40003fc5270 */
        /* <DEDUP_REMOVED lines=22> */
[----:B------:R-:W-:Y:S02]  /*3a40*/  ISETP.GT.AND P0, PT, R45, 0x18, !P6 ;  /* 0x000000182d00780c */ /* 0x000fe40007704270 */
[----:B------:R-:W-:Y:S02]  /*3a50*/  ISETP.NE.AND P6, PT, R80, RZ, PT ;  /* 0x000000ff5000720c */ /* 0x000fe40003fc5270 */
        /* <DEDUP_REMOVED lines=17> */
[----:B------:R-:W1:Y:S01]  /*3b70*/  SHFL.IDX PT, R12, R49, 0x3, 0x1c1f ;  /* 0x007c1f00310c7f89 */ /* 0x000e6200000e0000 */
[----:B------:R-:W-:-:S04]  /*3b80*/  ISETP.GT.AND P0, PT, R45, 0x29, !P1 ;  /* 0x000000292d00780c */ /* 0x000fc80004f04270 */
        /* <DEDUP_REMOVED lines=19> */
.L_x_1825:
[----:B------:R-:W-:-:S04]  /*3cc0*/  MOV R12, c[0x0][0x32c] ;  /* 0x0000cb00000c7a02 */ /* 0x000fc80000000f00 */
[----:B------:R-:W-:-:S13]  /*3cd0*/  ISETP.NE.AND P0, PT, R12, 0x1, PT ;  /* 0x000000010c00780c */ /* 0x000fda0003f05270 */
[----:B------:R-:W-:-:S05]  /*3ce0*/  @P0 IMAD.HI.U32 R12, R25, c[0x0][0x330], RZ ;  /* 0x0000cc00190c0a27 */ /* 0x000fca00078e00ff */
[----:B------:R-:W-:Y:S02]  /*3cf0*/  @P0 SHF.R.U32.HI R25, RZ, c[0x0][0x334], R12 ;  /* 0x0000cd00ff190a19 */ /* 0x000fe4000001160c */
.L_x_1826:
[----:B------:R-:W-:Y:S05]  /*3d00*/  BSYNC B0 ;  /* 0x0000000000007941 */ /* 0x000fea0003800000 */
.L_x_1824:
[----:B------:R-:W-:-:S05]  /*3d10*/  IMAD R48, R25, c[0x0][0x32c], R48 ;  /* 0x0000cb0019307a24 */ /* 0x000fca00078e0230 */
[----:B------:R-:W-:Y:S02]  /*3d20*/  IADD3 R12, R48, c[0x0][0x32c], RZ ;  /* 0x0000cb00300c7a10 */ /* 0x000fe40007ffe0ff */
[----:B------:R-:W-:Y:S02]  /*3d30*/  IMNMX R23, R23, R48, !PT ;  /* 0x0000003017177217 */ /* 0x000fe40007800200 */
[----:B------:R-:W-:Y:S02]  /*3d40*/  IMNMX R13, R13, R12, PT ;  /* 0x0000000c0d0d7217 */ /* 0x000fe40003800200 */
.L_x_1823:
[----:B------:R-:W-:Y:S01]  /*3d50*/  ISETP.NE.AND P0, PT, R76, RZ, PT ;  /* 0x000000ff4c00720c */ /* 0x000fe20003f05270 */
[----:B------:R-:W-:Y:S01]  /*3d60*/  IMAD.SHL.U32 R214, R2, 0x2, RZ ;  /* 0x0000000202d67824 */ /* 0x000fe200078e00ff */
[C---:B------:R-:W-:Y:S01]  /*3d70*/  ISETP.GT.AND P2, PT, R23.reuse, 0x28, !P2 ;  /* 0x000000281700780c */ /* 0x040fe20005744270 */
[----:B------:R-:W-:Y:S01]  /*3d80*/  ULDC.64 UR4, c[0x0][0x2c8] ;  /* 0x0000b20000047ab9 */ /* 0x000fe20000000a00 */
[C---:B------:R-:W-:Y:S01]  /*3d90*/  ISETP.GT.AND P0, PT, R23.reuse, 0x8, !P0 ;  /* 0x000000081700780c */ /* 0x040fe20004704270 */
[----:B------:R-:W-:Y:S01]  /*3da0*/  IMAD R212, R0, 0x2, R214 ;  /* 0x0000000200d47824 */ /* 0x000fe200078e02d6 */
[----:B------:R-:W-:Y:S01]  /*3db0*/  ISETP.GT.AND P1, PT, R23, 0x29, !P1 ;  /* 0x000000291700780c */ /* 0x000fe20004f24270 */
[----:B------:R-:W-:Y:S01]  /*3dc0*/  LDSM.16.MT88.4 R136, [R214+0x100] ;  /* 0x00010000d688783b */ /* 0x000fe20000004200 */
[C---:B------:R-:W-:Y:S01]  /*3dd0*/  ISETP.LT.OR P0, PT, R13.reuse, 0x9, P0 ;  /* 0x000000090d00780c */ /* 0x040fe20000701670 */
[----:B------:R-:W-:Y:S01]  /*3de0*/  UIMAD.WIDE.U32 UR14, UR13, UR4, URZ ;  /* 0x000000040d0e72a5 */ /* 0x000fe2000f8e003f */
[----:B------:R-:W-:Y:S01]  /*3df0*/  ISETP.LT.OR P2, PT, R13, 0x29, P2 ;  /* 0x000000290d00780c */ /* 0x000fe20001741670 */
[----:B------:R-:W-:Y:S01]  /*3e00*/  LDSM.16.MT88.4 R112, [R212+0x100] ;  /* 0x00010000d470783b */ /* 0x000fe20000004200 */
[----:B------:R-:W-:Y:S01]  /*3e10*/  FSEL R92, R34, -INF , !P0 ;  /* 0xff800000225c7808 */ /* 0x000fe20004000000 */
[----:B------:R-:W-:Y:S01]  /*3e20*/  @UP2 USHF.R.U32.HI UR13, URZ, UR5, UR15 ;  /* 0x000000053f0d2299 */ /* 0x000fe2000801160f */
[----:B------:R-:W-:Y:S01]  /*3e30*/  ISETP.NE.AND P0, PT, R69, RZ, PT ;  /* 0x000000ff4500720c */ /* 0x000fe20003f05270 */
[----:B------:R-:W-:Y:S01]  /*3e40*/  LDSM.16.MT88.4 R132, [R214+0xd00] ;  /* 0x000d0000d684783b */ /* 0x000fe20000004200 */
[----:B------:R-:W-:Y:S01]  /*3e50*/  ISETP.LT.OR P1, PT, R13, 0x2a, P1 ;  /* 0x0000002a0d00780c */ /* 0x000fe20000f21670 */
[----:B------:R-:W-:Y:S01]  /*3e60*/  UIADD3 UR4, UR12, UR13, URZ ;  /* 0x0000000d0c047290 */ /* 0x000fe2000fffe03f */
[----:B------:R-:W-:Y:S01]  /*3e70*/  ISETP.GT.AND P0, PT, R23, 0x9, !P0 ;  /* 0x000000091700780c */ /* 0x000fe20004704270 */
[----:B------:R-:W-:Y:S01]  /*3e80*/  LDSM.16.MT88.4 R76, [R214+0x1900] ;  /* 0x00190000d64c783b */ /* 0x000fe20000004200 */
[----:B------:R-:W-:Y:S01]  /*3e90*/  FSEL R187, R14, -INF , !P2 ;  /* 0xff8000000ebb7808 */ /* 0x000fe20005000000 */
[----:B------:R-:W-:Y:S01]  /*3ea0*/  ULDC UR13, c[0x0][0x328] ;  /* 0x0000ca00000d7ab9 */ /* 0x000fe20000000800 */
[----:B------:R-:W-:Y:S01]  /*3eb0*/  ISETP.LT.OR P0, PT, R13, 0xa, P0 ;  /* 0x0000000a0d00780c */ /* 0x000fe20000701670 */
[----:B------:R-:W-:Y:S01]  /*3ec0*/  LDSM.16.MT88.4 R156, [R214+0x500] ;  /* 0x00050000d69c783b */ /* 0x000fe20000004200 */
[----:B------:R-:W-:Y:S01]  /*3ed0*/  FSEL R189, R15, -INF , !P1 ;  /* 0xff8000000fbd7808 */ /* 0x000fe20004800000 */
[----:B------:R-:W-:Y:S01]  /*3ee0*/  UIADD3 UR13, UR4, UR13, URZ ;  /* 0x0000000d040d7290 */ /* 0x000fe2000fffe03f */
[----:B------:R-:W-:-:S02]  /*3ef0*/  FSEL R90, R35, -INF , !P0 ;  /* 0xff800000235a7808 */ /* 0x000fc40004000000 */
[----:B------:R-:W-:Y:S01]  /*3f00*/  ISETP.NE.AND P0, PT, R65, RZ, PT ;  /* 0x000000ff4100720c */ /* 0x000fe20003f05270 */
[----:B------:R-:W-:Y:S01]  /*3f10*/  LDSM.16.MT88.4 R32, [R212+0x1d00] ;  /* 0x001d0000d420783b */ /* 0x000fe20000004200 */
[----:B------:R-:W-:Y:S02]  /*3f20*/  IADD3 R230, R148, -0x2, RZ ;  /* 0xfffffffe94e67810 */ /* 0x000fe40007ffe0ff */
[----:B------:R-:W-:-:S04]  /*3f30*/  ISETP.GT.AND P0, PT, R23, 0x10, !P0 ;  /* 0x000000101700780c */ /* 0x000fc80004704270 */
[----:B------:R-:W-:-:S04]  /*3f40*/  ISETP.LT.OR P0, PT, R13, 0x11, P0 ;  /* 0x000000110d00780c */ /* 0x000fc80000701670 */
[----:B------:R-:W-:Y:S02]  /*3f50*/  FSEL R88, R30, -INF , !P0 ;  /* 0xff8000001e587808 */ /* 0x000fe40004000000 */
[----:B------:R-:W-:Y:S02]  /*3f60*/  ISETP.NE.AND P0, PT, R60, RZ, PT ;  /* 0x000000ff3c00720c */ /* 0x000fe40003f05270 */
[----:B------:R-:W-:Y:S02]  /*3f70*/  LDSM.16.MT88.4 R60, [R212+0xd00] ;  /* 0x000d0000d43c783b */ /* 0x000fe40000004200 */
[----:B------:R-:W-:-:S04]  /*3f80*/  ISETP.GT.AND P0, PT, R23, 0x11, !P0 ;  /* 0x000000111700780c */ /* 0x000fc80004704270 */
[----:B------:R-:W-:-:S04]  /*3f90*/  ISETP.LT.OR P0, PT, R13, 0x12, P0 ;  /* 0x000000120d00780c */ /* 0x000fc80000701670 */
[----:B------:R-:W-:Y:S02]  /*3fa0*/  FSEL R72, R31, -INF , !P0 ;  /* 0xff8000001f487808 */ /* 0x000fe40004000000 */
[----:B------:R-:W-:-:S04]  /*3fb0*/  ISETP.NE.AND P0, PT, R51, RZ, PT ;  /* 0x000000ff3300720c */ /* 0x000fc80003f05270 */
        /* <DEDUP_REMOVED lines=8> */
[----:B------:R-:W-:Y:S02]  /*4040*/  ISETP.NE.AND P0, PT, R7, RZ, PT ;  /* 0x000000ff0700720c */ /* 0x000fe40003f05270 */
[----:B------:R-:W-:Y:S02]  /*4050*/  FMNMX.FTZ R7, R68, R6, !PT ;  /* 0x0000000644077209 */ /* 0x000fe40007810000 */
[----:B------:R-:W-:Y:S02]  /*4060*/  ISETP.GT.AND P0, PT, R23, 0x1, !P0 ;  /* 0x000000011700780c */ /* 0x000fe40004704270 */
[----:B------:R-:W-:Y:S02]  /*4070*/  FMNMX.FTZ R7, R64, R7, !PT ;  /* 0x0000000740077209 */ /* 0x000fe40007810000 */
[----:B------:R-:W-:-:S02]  /*4080*/  ISETP.LT.OR P0, PT, R13, 0x2, P0 ;  /* 0x000000020d00780c */ /* 0x000fc40000701670 */
[----:B------:R-:W-:Y:S02]  /*4090*/  FMNMX.FTZ R7, R4, R7, !PT ;  /* 0x0000000704077209 */ /* 0x000fe40007810000 */
[----:B------:R-:W-:Y:S02]  /*40a0*/  FSEL R94, R39, -INF , !P0 ;  /* 0xff800000275e7808 */ /* 0x000fe40004000000 */
[----:B------:R-:W-:Y:S02]  /*40b0*/  FMNMX.FTZ R7, R40, R7, !PT ;  /* 0x0000000728077209 */ /* 0x000fe40007810000 */
[----:B------:R-:W-:Y:S02]  /*40c0*/  ISETP.NE.AND P0, PT, R44, RZ, PT ;  /* 0x000000ff2c00720c */ /* 0x000fe40003f05270 */
[----:B------:R-:W-:Y:S01]  /*40d0*/  FMNMX.FTZ R7, R10, R7, !PT ;  /* 0x000000070a077209 */ /* 0x000fe20007810000 */
[----:B------:R-:W-:Y:S01]  /*40e0*/  LDSM.16.MT88.4 R44, [R214+0x1100] ;  /* 0x00110000d62c783b */ /* 0x000fe20000004200 */
[----:B------:R-:W-:-:S02]  /*40f0*/  ISETP.GT.AND P0, PT, R23, RZ, !P0 ;  /* 0x000000ff1700720c */ /* 0x000fc40004704270 */
[----:B------:R-:W-:Y:S02]  /*4100*/  FMNMX.FTZ R7, R56, R7, !PT ;  /* 0x0000000738077209 */ /* 0x000fe40007810000 */
[----:B------:R-:W-:Y:S02]  /*4110*/  ISETP.LT.OR P0, PT, R13, 0x1, P0 ;  /* 0x000000010d00780c */ /* 0x000fe40000701670 */
[----:B------:R-:W-:Y:S02]  /*4120*/  FMNMX.FTZ R7, R8, R7, !PT ;  /* 0x0000000708077209 */ /* 0x000fe40007810000 */
[----:B------:R-:W-:Y:S02]  /*4130*/  FSEL R108, R38, -INF , !P0 ;  /* 0xff800000266c7808 */ /* 0x000fe40004000000 */
[----:B------:R-:W-:Y:S01]  /*4140*/  FMNMX.FTZ R12, R22, R7, !PT ;  /* 0x00000007160c7209 */ /* 0x000fe20007810000 */
[----:B------:R-:W-:Y:S01]  /*4150*/  LDSM.16.MT88.4 R36, [R214+0x1d00] ;  /* 0x001d0000d624783b */ /* 0x000fe20000004200 */
[----:B------:R-:W-:-:S02]  /*4160*/  ISETP.NE.AND P0, PT, R43, RZ, PT ;  /* 0x000000ff2b00720c */ /* 0x000fc40003f05270 */
[----:B------:R-:W-:Y:S02]  /*4170*/  FMNMX.FTZ R7, R21, R12, !PT ;  /* 0x0000000c15077209 */ /* 0x000fe40007810000 */
[----:B------:R-:W-:Y:S02]  /*4180*/  FMNMX.FTZ R12, R70, R71, !PT ;  /* 0x00000047460c7209 */ /* 0x000fe40007810000 */
[----:B------:R-:W-:Y:S02]  /*4190*/  FMNMX.FTZ R7, R20, R7, !PT ;  /* 0x0000000714077209 */ /* 0x000fe40007810000 */
[----:B------:R-:W-:Y:S02]  /*41a0*/  FMNMX.FTZ R12, R5, R12, !PT ;  /* 0x0000000c050c7209 */ /* 0x000fe40007810000 */
[----:B------:R-:W-:Y:S02]  /*41b0*/  FMNMX.FTZ R7, R18, R7, !PT ;  /* 0x0000000712077209 */ /* 0x000fe40007810000 */
[----:B------:R-:W-:-:S02]  /*41c0*/  FMNMX.FTZ R12, R67, R12, !PT ;  /* 0x0000000c430c7209 */ /* 0x000fc40007810000 */
[----:B------:R-:W-:Y:S01]  /*41d0*/  ISETP.GT.AND P0, PT, R23, 0x20, !P0 ;  /* 0x000000201700780c */ /* 0x000fe20004704270 */
[----:B------:R-:W1:Y:S01]  /*41e0*/  SHFL.BFLY PT, R24, R7, 0x2, 0x1f ;  /* 0x0c401f0007187f89 */ /* 0x000e6200000e0000 */
[----:B------:R-:W-:Y:S02]  /*41f0*/  FMNMX.FTZ R12, R41, R12, !PT ;  /* 0x0000000c290c7209 */ /* 0x000fe40007810000 */
[----:B------:R-:W-:Y:S02]  /*4200*/  ISETP.LT.OR P0, PT, R13, 0x21, P0 ;  /* 0x000000210d00780c */ /* 0x000fe40000701670 */
[----:B------:R-:W-:Y:S02]  /*4210*/  FMNMX.FTZ R12, R11, R12, !PT ;  /* 0x0000000c0b0c7209 */ /* 0x000fe40007810000 */
[----:B------:R-:W-:Y:S02]  /*4220*/  FSEL R178, R26, -INF , !P0 ;  /* 0xff8000001ab27808 */ /* 0x000fe40004000000 */
[----:B------:R-:W-:-:S02]  /*4230*/  FMNMX.FTZ R12, R9, R12, !PT ;  /* 0x0000000c090c7209 */ /* 0x000fc40007810000 */
[----:B------:R-:W-:Y:S02]  /*4240*/  FMNMX.FTZ R31, R108, R94, !PT ;  /* 0x0000005e6c1f7209 */ /* 0x000fe40007810000 */
[----:B------:R-:W-:Y:S02]  /*4250*/  FMNMX.FTZ R12, R59, R12, !PT ;  /* 0x0000000c3b0c7209 */ /* 0x000fe40007810000 */
[----:B------:R-:W-:Y:S02]  /*4260*/  FMNMX.FTZ R31, R92, R31, !PT ;  /* 0x0000001f5c1f7209 */ /* 0x000fe40007810000 */
[----:B------:R-:W-:Y:S02]  /*4270*/  FMNMX.FTZ R12, R19, R12, !PT ;  /* 0x0000000c130c7209 */ /* 0x000fe40007810000 */
[----:B------:R-:W-:Y:S02]  /*4280*/  FMNMX.FTZ R31, R90, R31, !PT ;  /* 0x0000001f5a1f7209 */ /* 0x000fe40007810000 */
[----:B-1----:R-:W-:-:S02]  /*4290*/  FMNMX.FTZ R24, R7, R24, !PT ;  /* 0x0000001807187209 */ /* 0x002fc40007810000 */
[----:B------:R-:W-:-:S03]  /*42a0*/  FMNMX.FTZ R7, R17, R12, !PT ;  /* 0x0000000c11077209 */ /* 0x000fc60007810000 */
[----:B------:R-:W1:Y:S01]  /*42b0*/  SHFL.BFLY PT, R151, R24, 0x1, 0x1f ;  /* 0x0c201f0018977f89 */ /* 0x000e6200000e0000 */
[----:B------:R-:W-:-:S04]  /*42c0*/  FMNMX.FTZ R12, R16, R7, !PT ;  /* 0x00000007100c7209 */ /* 0x000fc80007810000 */
[----:B------:R-:W-:Y:S02]  /*42d0*/  FMNMX.FTZ R7, R3, R12, !PT ;  /* 0x0000000c03077209 */ /* 0x000fe40007810000 */
[----:B-1----:R-:W-:-:S03]  /*42e0*/  FMNMX.FTZ R151, R24, R151, !PT ;  /* 0x0000009718977209 */ /* 0x002fc60007810000 */
[----:B------:R-:W1:Y:S01]  /*42f0*/  SHFL.BFLY PT, R24, R7, 0x2, 0x1f ;  /* 0x0c401f0007187f89 */ /* 0x000e6200000e0000 */
[C---:B------:R-:W-:Y:S01]  /*4300*/  FSETP.NEU.FTZ.AND P0, PT, R151.reuse, -INF , PT ;  /* 0xff8000009700780b */ /* 0x040fe20003f1d000 */
[----:B------:R-:W-:-:S05]  /*4310*/  FMUL.FTZ R25, R151, c[0x0][0x2d0] ;  /* 0x0000b40097197a20 */ /* 0x000fca0000410000 */
[----:B------:R-:W-:-:S05]  /*4320*/  FSEL R25, R25, RZ, P0 ;  /* 0x000000ff19197208 */ /* 0x000fca0000000000 */
[--C-:B------:R-:W-:Y:S02]  /*4330*/  FFMA.FTZ R155, R56, c[0x0][0x2d0], -R25.reuse ;  /* 0x0000b400389b7a23 */ /* 0x100fe40000010819 */
[--C-:B------:R-:W-:Y:S02]  /*4340*/  FFMA.FTZ R170, R20, c[0x0][0x2d0], -R25.reuse ;  /* 0x0000b40014aa7a23 */ /* 0x100fe40000010819 */
[--C-:B------:R-:W-:Y:S02]  /*4350*/  FFMA.FTZ R164, R6, c[0x0][0x2d0], -R25.reuse ;  /* 0x0000b40006a47a23 */ /* 0x100fe40000010819 */
[--C-:B------:R-:W-:Y:S01]  /*4360*/  FFMA.FTZ R160, R4, c[0x0][0x2d0], -R25.reuse ;  /* 0x0000b40004a07a23 */ /* 0x100fe20000010819 */
[----:B------:R-:W-:Y:S01]  /*4370*/  MUFU.EX2 R155, R155 ;  /* 0x0000009b009b7308 */ /* 0x000fe20000000800 */
[--C-:B------:R-:W-:Y:S02]  /*4380*/  FFMA.FTZ R173, R21, c[0x0][0x2d0], -R25.reuse ;  /* 0x0000b40015ad7a23 */ /* 0x100fe40000010819 */
[--C-:B------:R-:W-:Y:S01]  /*4390*/  FFMA.FTZ R169, R68, c[0x0][0x2d0], -R25.reuse ;  /* 0x0000b40044a97a23 */ /* 0x100fe20000010819 */
[----:B-1----:R-:W-:Y:S01]  /*43a0*/  FMNMX.FTZ R24, R7, R24, !PT ;  /* 0x0000001807187209 */ /* 0x002fe20007810000 */
[----:B------:R-:W-:-:S02]  /*43b0*/  FFMA.FTZ R165, R64, c[0x0][0x2d0], -R25 ;  /* 0x0000b40040a57a23 */ /* 0x000fc40000010819 */
[--C-:B------:R-:W-:Y:S01]  /*43c0*/  FFMA.FTZ R163, R40, c[0x0][0x2d0], -R25.reuse ;  /* 0x0000b40028a37a23 */ /* 0x100fe20000010819 */
[----:B------:R-:W-:Y:S01]  /*43d0*/  MUFU.EX2 R164, R164 ;  /* 0x000000a400a47308 */ /* 0x000fe20000000800 */
[----:B------:R-:W1:Y:S01]  /*43e0*/  SHFL.BFLY PT, R149, R24, 0x1, 0x1f ;  /* 0x0c201f0018957f89 */ /* 0x000e6200000e0000 */
[--C-:B------:R-:W-:Y:S02]  /*43f0*/  FFMA.FTZ R154, R10, c[0x0][0x2d0], -R25.reuse ;  /* 0x0000b4000a9a7a23 */ /* 0x100fe40000010819 */
[--C-:B------:R-:W-:Y:S02]  /*4400*/  FFMA.FTZ R2, R8, c[0x0][0x2d0], -R25.reuse ;  /* 0x0000b40008027a23 */ /* 0x100fe40000010819 */
[--C-:B------:R-:W-:Y:S02]  /*4410*/  FFMA.FTZ R168, R22, c[0x0][0x2d0], -R25.reuse ;  /* 0x0000b40016a87a23 */ /* 0x100fe40000010819 */
[----:B------:R-:W2:Y:S01]  /*4420*/  MUFU.EX2 R169, R169 ;  /* 0x000000a900a97308 */ /* 0x000ea20000000800 */
[----:B------:R-:W-:-:S07]  /*4430*/  FFMA.FTZ R237, R18, c[0x0][0x2d0], -R25 ;  /* 0x0000b40012ed7a23 */ /* 0x000fce0000010819 */
[----:B------:R-:W-:Y:S08]  /*4440*/  MUFU.EX2 R165, R165 ;  /* 0x000000a500a57308 */ /* 0x000ff00000000800 */
[----:B------:R-:W3:Y:S01]  /*4450*/  MUFU.EX2 R160, R160 ;  /* 0x000000a000a07308 */ /* 0x000ee20000000800 */
[----:B-1----:R-:W-:Y:S02]  /*4460*/  FMNMX.FTZ R149, R24, R149, !PT ;  /* 0x0000009518957209 */ /* 0x002fe40007810000 */
[----:B------:R-:W-:-:S02]  /*4470*/  FMNMX.FTZ R24, R110, R111, !PT ;  /* 0x0000006f6e187209 */ /* 0x000fc40007810000 */
[C---:B------:R-:W-:Y:S01]  /*4480*/  FSETP.NEU.FTZ.AND P0, PT, R149.reuse, -INF , PT ;  /* 0xff8000009500780b */ /* 0x040fe20003f1d000 */
[----:B------:R-:W-:Y:S01]  /*4490*/  FMUL.FTZ R12, R149, c[0x0][0x2d0] ;  /* 0x0000b400950c7a20 */ /* 0x000fe20000410000 */
[----:B------:R-:W-:Y:S01]  /*44a0*/  FMNMX.FTZ R24, R109, R24, !PT ;  /* 0x000000186d187209 */ /* 0x000fe20007810000 */
[----:B------:R-:W-:Y:S01]  /*44b0*/  MUFU.EX2 R163, R163 ;  /* 0x000000a300a37308 */ /* 0x000fe20000000800 */
[----:B--2---:R-:W-:Y:S01]  /*44c0*/  F2FP.BF16.PACK_AB R96, R164, R169 ;  /* 0x000000a9a460723e */ /* 0x004fe200000010ff */
[----:B------:R-:W-:Y:S01]  /*44d0*/  FADD.FTZ R164, R169, R164 ;  /* 0x000000a4a9a47221 */ /* 0x000fe20000010000 */
[----:B------:R-:W-:Y:S02]  /*44e0*/  FMNMX.FTZ R24, R95, R24, !PT ;  /* 0x000000185f187209 */ /* 0x000fe40007810000 */
[----:B------:R-:W-:Y:S02]  /*44f0*/  FSEL R12, R12, RZ, P0 ;  /* 0x000000ff0c0c7208 */ /* 0x000fe40000000000 */
[----:B------:R-:W-:Y:S01]  /*4500*/  FMNMX.FTZ R24, R93, R24, !PT ;  /* 0x000000185d187209 */ /* 0x000fe20007810000 */
[----:B------:R-:W1:Y:S01]  /*4510*/  MUFU.EX2 R154, R154 ;  /* 0x0000009a009a7308 */ /* 0x000e620000000800 */
[----:B------:R-:W-:Y:S01]  /*4520*/  ISETP.NE.AND P0, PT, R42, RZ, PT ;  /* 0x000000ff2a00720c */ /* 0x000fe20003f05270 */
[--C-:B------:R-:W-:Y:S01]  /*4530*/  FFMA.FTZ R167, R5, c[0x0][0x2d0], -R12.reuse ;  /* 0x0000b40005a77a23 */ /* 0x100fe2000001080c */
[----:B------:R-:W-:Y:S01]  /*4540*/  FMNMX.FTZ R24, R91, R24, !PT ;  /* 0x000000185b187209 */ /* 0x000fe20007810000 */
[----:B------:R-:W-:Y:S01]  /*4550*/  LDSM.16.MT88.4 R4, [R212+0x1900] ;  /* 0x00190000d404783b */ /* 0x000fe20000004200 */
[----:B------:R-:W-:Y:S01]  /*4560*/  ISETP.GT.AND P0, PT, R23, 0x21, !P0 ;  /* 0x000000211700780c */ /* 0x000fe20004704270 */
[--C-:B------:R-:W-:Y:S01]  /*4570*/  FFMA.FTZ R0, R59, c[0x0][0x2d0], -R12.reuse ;  /* 0x0000b4003b007a23 */ /* 0x100fe2000001080c */
        /* <DEDUP_REMOVED lines=10> */
[----:B---3--:R-:W-:Y:S01]  /*4620*/  F2FP.BF16.PACK_AB R98, R160, R165 ;  /* 0x000000a5a062723e */ /* 0x008fe200000010ff */
[----:B------:R-:W-:Y:S01]  /*4630*/  LDSM.16.MT88.4 R40, [R212+0x1100] ;  /* 0x00110000d428783b */ /* 0x000fe20000004200 */
[----:B------:R-:W-:Y:S01]  /*4640*/  FMNMX.FTZ R24, R179, R24, !PT ;  /* 0x00000018b3187209 */ /* 0x000fe20007810000 */
[--C-:B------:R-:W-:Y:S01]  /*4650*/  FFMA.FTZ R150, R11, c[0x0][0x2d0], -R12.reuse ;  /* 0x0000b4000b967a23 */ /* 0x100fe2000001080c */
[----:B-1----:R-:W-:Y:S01]  /*4660*/  F2FP.BF16.PACK_AB R8, R154, R163 ;  /* 0x000000a39a08723e */ /* 0x002fe200000010ff */
[----:B------:R-:W1:Y:S01]  /*4670*/  MUFU.EX2 R166, R166 ;  /* 0x000000a600a67308 */ /* 0x000e620000000800 */
[----:B------:R-:W-:Y:S01]  /*4680*/  FMNMX.FTZ R29, R177, R24, !PT ;  /* 0x00000018b11d7209 */ /* 0x000fe20007810000 */
[--C-:B------:R-:W-:Y:S01]  /*4690*/  FFMA.FTZ R153, R9, c[0x0][0x2d0], -R12.reuse ;  /* 0x0000b40009997a23 */ /* 0x100fe2000001080c */
[----:B------:R-:W-:Y:S01]  /*46a0*/  LDSM.16.MT88.4 R24, [R212+0x900] ;  /* 0x00090000d418783b */ /* 0x000fe20000004200 */
[--C-:B------:R-:W-:Y:S01]  /*46b0*/  FFMA.FTZ R235, R3, c[0x0][0x2d0], -R12.reuse ;  /* 0x0000b40003eb7a23 */ /* 0x100fe2000001080c */
[----:B------:R-:W-:Y:S01]  /*46c0*/  FMNMX.FTZ R56, R176, R29, !PT ;  /* 0x0000001db0387209 */ /* 0x000fe20007810000 */
[--C-:B------:R-:W-:Y:S01]  /*46d0*/  FFMA.FTZ R172, R19, c[0x0][0x2d0], -R12.reuse ;  /* 0x0000b40013ac7a23 */ /* 0x100fe2000001080c */
[----:B------:R-:W-:Y:S01]  /*46e0*/  FMNMX.FTZ R29, R88, R31, !PT ;  /* 0x0000001f581d7209 */ /* 0x000fe20007810000 */
[----:B------:R-:W-:Y:S01]  /*46f0*/  MUFU.EX2 R167, R167 ;  /* 0x000000a700a77308 */ /* 0x000fe20000000800 */
[--C-:B------:R-:W-:Y:S01]  /*4700*/  FFMA.FTZ R175, R17, c[0x0][0x2d0], -R12.reuse ;  /* 0x0000b40011af7a23 */ /* 0x100fe2000001080c */
[----:B------:R-:W2:Y:S01]  /*4710*/  SHFL.BFLY PT, R21, R56, 0x2, 0x1f ;  /* 0x0c401f0038157f89 */ /* 0x000ea200000e0000 */
[----:B------:R-:W-:Y:S01]  /*4720*/  FMNMX.FTZ R29, R72, R29, !PT ;  /* 0x0000001d481d7209 */ /* 0x000fe20007810000 */
[----:B------:R-:W-:-:S02]  /*4730*/  FFMA.FTZ R174, R16, c[0x0][0x2d0], -R12 ;  /* 0x0000b40010ae7a23 */ /* 0x000fc4000001080c */
[----:B------:R-:W-:Y:S01]  /*4740*/  LDSM.16.MT88.4 R16, [R212+0x1500] ;  /* 0x00150000d410783b */ /* 0x000fe20000004200 */
[----:B------:R-:W-:Y:S01]  /*4750*/  FMNMX.FTZ R20, R74, R29, !PT ;  /* 0x0000001d4a147209 */ /* 0x000fe20007810000 */
[----:B------:R-:W3:Y:S01]  /*4760*/  MUFU.EX2 R162, R162 ;  /* 0x000000a200a27308 */ /* 0x000ee20000000800 */
[----:B-1----:R-:W-:Y:S01]  /*4770*/  F2FP.BF16.PACK_AB R97, R166, R171 ;  /* 0x000000aba661723e */ /* 0x002fe200000010ff */
[----:B------:R-:W-:Y:S01]  /*4780*/  LDSM.16.MT88.4 R28, [R214+0x900] ;  /* 0x00090000d61c783b */ /* 0x000fe20000004200 */
[----:B------:R-:W-:Y:S01]  /*4790*/  FMNMX.FTZ R23, R75, R20, !PT ;  /* 0x000000144b177209 */ /* 0x000fe20007810000 */
[----:B------:R-:W-:Y:S02]  /*47a0*/  FADD.FTZ R166, R171, R166 ;  /* 0x000000a6aba67221 */ /* 0x000fe40000010000 */
[----:B------:R-:W-:Y:S01]  /*47b0*/  FADD.FTZ R165, R165, R164 ;  /* 0x000000a4a5a57221 */ /* 0x000fe20000010000 */
[----:B------:R-:W-:Y:S01]  /*47c0*/  FMNMX.FTZ R13, R178, R23, !PT ;  /* 0x00000017b20d7209 */ /* 0x000fe20007810000 */
[----:B------:R-:W1:Y:S02]  /*47d0*/  MUFU.EX2 R2, R2 ;  /* 0x0000000200027308 */ /* 0x000e640000000800 */
[----:B------:R-:W-:Y:S01]  /*47e0*/  FADD.FTZ R160, R160, R165 ;  /* 0x000000a5a0a07221 */ /* 0x000fe20000010000 */
[----:B------:R-:W-:-:S02]  /*47f0*/  FMNMX.FTZ R152, R186, R13, !PT ;  /* 0x0000000dba987209 */ /* 0x000fc40007810000 */
[----:B------:R-:W-:Y:S01]  /*4800*/  LDSM.16.MT88.4 R12, [R214+0x2100] ;  /* 0x00210000d60c783b */ /* 0x000fe20000004200 */
[----:B------:R-:W-:Y:S01]  /*4810*/  FADD.FTZ R163, R163, R160 ;  /* 0x000000a0a3a37221 */ /* 0x000fe20000010000 */
[----:B------:R-:W-:Y:S01]  /*4820*/  FMNMX.FTZ R152, R187, R152, !PT ;  /* 0x00000098bb987209 */ /* 0x000fe20007810000 */
[----:B------:R-:W-:Y:S01]  /*4830*/  MUFU.EX2 R161, R161 ;  /* 0x000000a100a17308 */ /* 0x000fe20000000800 */
[----:B---3--:R-:W-:Y:S01]  /*4840*/  F2FP.BF16.PACK_AB R99, R162, R167 ;  /* 0x000000a7a263723e */ /* 0x008fe200000010ff */
[----:B------:R-:W-:Y:S01]  /*4850*/  FADD.FTZ R167, R167, R166 ;  /* 0x000000a6a7a77221 */ /* 0x000fe20000010000 */
[----:B------:R-:W-:Y:S01]  /*4860*/  FMNMX.FTZ R152, R189, R152, !PT ;  /* 0x00000098bd987209 */ /* 0x000fe20007810000 */
[----:B------:R-:W-:Y:S01]  /*4870*/  FADD.FTZ R154, R154, R163 ;  /* 0x000000a39a9a7221 */ /* 0x000fe20000010000 */
[----:B--2---:R-:W-:Y:S01]  /*4880*/  FMNMX.FTZ R56, R56, R21, !PT ;  /* 0x0000001538387209 */ /* 0x004fe20007810000 */
[----:B------:R-:W-:Y:S01]  /*4890*/  FADD.FTZ R162, R162, R167 ;  /* 0x000000a7a2a27221 */ /* 0x000fe20000010000 */
[----:B------:R-:W-:Y:S01]  /*48a0*/  LDSM.16.MT88.4 R20, [R214+0x1500] ;  /* 0x00150000d614783b */ /* 0x000fe20000004200 */
[----:B------:R-:W-:Y:S01]  /*48b0*/  HMMA.16816.F32.BF16 R144, R96, R136, RZ ;  /* 0x000000886090723c */ /* 0x000fe200000418ff */
[----:B------:R-:W2:Y:S01]  /*48c0*/  MUFU.EX2 R150, R150 ;  /* 0x0000009600967308 */ /* 0x000ea20000000800 */
[----:B-1----:R-:W-:Y:S01]  /*48d0*/  F2FP.BF16.PACK_AB R10, R2, R155 ;  /* 0x0000009b020a723e */ /* 0x002fe200000010ff */
[----:B------:R-:W1:Y:S01]  /*48e0*/  SHFL.BFLY PT, R59, R152, 0x2, 0x1f ;  /* 0x0c401f00983b7f89 */ /* 0x000e6200000e0000 */
[----:B------:R-:W-:-:S03]  /*48f0*/  FADD.FTZ R155, R155, R154 ;  /* 0x0000009a9b9b7221 */ /* 0x000fc60000010000 */
[----:B------:R-:W3:Y:S01]  /*4900*/  SHFL.BFLY PT, R57, R56, 0x1, 0x1f ;  /* 0x0c201f0038397f89 */ /* 0x000ee200000e0000 */
[----:B------:R-:W-:Y:S01]  /*4910*/  HMMA.16816.F32.BF16 R104, R96, R112, RZ ;  /* 0x000000706068723c */ /* 0x000fe200000418ff */
[----:B------:R-:W-:Y:S01]  /*4920*/  MUFU.EX2 R153, R153 ;  /* 0x0000009900997308 */ /* 0x000fe20000000800 */
[----:B------:R-:W-:-:S06]  /*4930*/  FADD.FTZ R155, R2, R155 ;  /* 0x0000009b029b7221 */ /* 0x000fcc0000010000 */
[----:B------:R-:W-:Y:S01]  /*4940*/  HMMA.16816.F32.BF16 R120, R96, R132, RZ ;  /* 0x000000846078723c */ /* 0x000fe200000418ff */
[----:B------:R-:W4:Y:S01]  /*4950*/  MUFU.EX2 R0, R0 ;  /* 0x0000000000007308 */ /* 0x000f220000000800 */
[----:B--2---:R-:W-:Y:S01]  /*4960*/  F2FP.BF16.PACK_AB R9, R150, R161 ;  /* 0x000000a19609723e */ /* 0x004fe200000010ff */
[----:B------:R-:W-:-:S04]  /*4970*/  FADD.FTZ R161, R161, R162 ;  /* 0x000000a2a1a17221 */ /* 0x000fc80000010000 */
[----:B------:R-:W-:Y:S01]  /*4980*/  FADD.FTZ R150, R150, R161 ;  /* 0x000000a196967221 */ /* 0x000fe20000010000 */
[----:B------:R-:W-:Y:S01]  /*4990*/  HMMA.16816.F32.BF16 R52, R96, R60, RZ ;  /* 0x0000003c6034723c */ /* 0x000fe200000418ff */
[----:B------:R-:W-:Y:S01]  /*49a0*/  MUFU.EX2 R168, R168 ;  /* 0x000000a800a87308 */ /* 0x000fe20000000800 */
[----:B-1----:R-:W-:Y:S02]  /*49b0*/  FMNMX.FTZ R152, R152, R59, !PT ;  /* 0x0000003b98987209 */ /* 0x002fe40007810000 */
[----:B---3--:R-:W-:-:S03]  /*49c0*/  FMNMX.FTZ R3, R56, R57, !PT ;  /* 0x0000003938037209 */ /* 0x008fc60007810000 */
[----:B------:R-:W1:Y:S01]  /*49d0*/  SHFL.BFLY PT, R125, R152, 0x1, 0x1f ;  /* 0x0c201f00987d7f89 */ /* 0x000e6200000e0000 */
[----:B------:R-:W-:Y:S01]  /*49e0*/  HMMA.16816.F32.BF16 R68, R96, R76, RZ ;  /* 0x0000004c6044723c */ /* 0x000fe200000418ff */
[----:B----4-:R-:W-:Y:S01]  /*49f0*/  F2FP.BF16.PACK_AB R11, R0, R153 ;  /* 0x00000099000b723e */ /* 0x010fe200000010ff */
[----:B------:R-:W2:Y:S01]  /*4a00*/  MUFU.EX2 R173, R173 ;  /* 0x000000ad00ad7308 */ /* 0x000ea20000000800 */
[C---:B------:R-:W-:Y:S01]  /*4a10*/  FMUL.FTZ R200, R3.reuse, c[0x0][0x2d0] ;  /* 0x0000b40003c87a20 */ /* 0x040fe20000410000 */
[----:B------:R-:W-:Y:S01]  /*4a20*/  FSETP.NEU.FTZ.AND P0, PT, R3, -INF , PT ;  /* 0xff8000000300780b */ /* 0x000fe20003f1d000 */
[----:B------:R-:W-:-:S03]  /*4a30*/  FADD.FTZ R153, R153, R150 ;  /* 0x0000009699997221 */ /* 0x000fc60000010000 */
[----:B------:R-:W-:Y:S01]  /*4a40*/  HMMA.16816.F32.BF16 R84, R96, R4, RZ ;  /* 0x000000046054723c */ /* 0x000fe200000418ff */
[----:B------:R-:W-:Y:S01]  /*4a50*/  FSEL R200, R200, RZ, P0 ;  /* 0x000000ffc8c87208 */ /* 0x000fe20000000000 */
[----:B------:R-:W-:Y:S01]  /*4a60*/  MUFU.EX2 R170, R170 ;  /* 0x000000aa00aa7308 */ /* 0x000fe20000000800 */
[----:B------:R-:W-:-:S03]  /*4a70*/  FADD.FTZ R153, R0, R153 ;  /* 0x0000009900997221 */ /* 0x000fc60000010000 */
[--C-:B------:R-:W-:Y:S02]  /*4a80*/  FFMA.FTZ R181, R110, c[0x0][0x2d0], -R200.reuse ;  /* 0x0000b4006eb57a23 */ /* 0x100fe400000108c8 */
[C---:B------:R-:W-:Y:S01]  /*4a90*/  HMMA.16816.F32.BF16 R100, R96.reuse, R138, RZ ;  /* 0x0000008a6064723c */ /* 0x040fe200000418ff */
[--C-:B------:R-:W-:Y:S01]  /*4aa0*/  FFMA.FTZ R182, R111, c[0x0][0x2d0], -R200.reuse ;  /* 0x0000b4006fb67a23 */ /* 0x100fe200000108c8 */
[----:B------:R-:W3:Y:S01]  /*4ab0*/  MUFU.EX2 R237, R237 ;  /* 0x000000ed00ed7308 */ /* 0x000ee20000000800 */
[--C-:B------:R-:W-:Y:S01]  /*4ac0*/  FFMA.FTZ R183, R109, c[0x0][0x2d0], -R200.reuse ;  /* 0x0000b4006db77a23 */ /* 0x100fe200000108c8 */
[----:B--2---:R-:W-:Y:S01]  /*4ad0*/  F2FP.BF16.PACK_AB R56, R173, R168 ;  /* 0x000000a8ad38723e */ /* 0x004fe200000010ff */
[--C-:B------:R-:W-:Y:S01]  /*4ae0*/  FFMA.FTZ R184, R95, c[0x0][0x2d0], -R200.reuse ;  /* 0x0000b4005fb87a23 */ /* 0x100fe200000108c8 */
[----:B-1----:R-:W-:Y:S02]  /*4af0*/  FMNMX.FTZ R152, R152, R125, !PT ;  /* 0x0000007d98987209 */ /* 0x002fe40007810000 */
[----:B------:R-:W-:Y:S01]  /*4b00*/  HMMA.16816.F32.BF16 R116, R96, R114, RZ ;  /* 0x000000726074723c */ /* 0x000fe200000418ff */
[----:B------:R-:W-:Y:S01]  /*4b10*/  FFMA.FTZ R192, R93, c[0x0][0x2d0], -R200 ;  /* 0x0000b4005dc07a23 */ /* 0x000fe200000108c8 */
[----:B------:R-:W-:Y:S01]  /*4b20*/  MUFU.EX2 R181, R181 ;  /* 0x000000b500b57308 */ /* 0x000fe20000000800 */
[C---:B------:R-:W-:Y:S01]  /*4b30*/  FSETP.NEU.FTZ.AND P0, PT, R152.reuse, -INF , PT ;  /* 0xff8000009800780b */ /* 0x040fe20003f1d000 */
[----:B------:R-:W-:-:S02]  /*4b40*/  FMUL.FTZ R201, R152, c[0x0][0x2d0] ;  /* 0x0000b40098c97a20 */ /* 0x000fc40000410000 */
[--C-:B------:R-:W-:Y:S02]  /*4b50*/  FFMA.FTZ R195, R91, c[0x0][0x2d0], -R200.reuse ;  /* 0x0000b4005bc37a23 */ /* 0x100fe400000108c8 */
[C---:B------:R-:W-:Y:S01]  /*4b60*/  HMMA.16816.F32.BF16 R128, R96.reuse, R134, RZ ;  /* 0x000000866080723c */ /* 0x040fe200000418ff */
[----:B------:R-:W-:Y:S01]  /*4b70*/  FSEL R201, R201, RZ, P0 ;  /* 0x000000ffc9c97208 */ /* 0x000fe20000000000 */
[----:B------:R-:W1:Y:S01]  /*4b80*/  MUFU.EX2 R182, R182 ;  /* 0x000000b600b67308 */ /* 0x000e620000000800 */
[----:B---3--:R-:W-:Y:S01]  /*4b90*/  F2FP.BF16.PACK_AB R58, R237, R170 ;  /* 0x000000aaed3a723e */ /* 0x008fe200000010ff */
[----:B------:R-:W-:Y:S01]  /*4ba0*/  FFMA.FTZ R194, R89, c[0x0][0x2d0], -R200 ;  /* 0x0000b40059c27a23 */ /* 0x000fe200000108c8 */
[----:B------:R-:W-:Y:S01]  /*4bb0*/  PLOP3.LUT P0, PT, PT, PT, UP1, 0x40, 0x0 ;  /* 0x000000000000781c */ /* 0x000fe20003f0e818 */
[--C-:B------:R-:W-:Y:S02]  /*4bc0*/  FFMA.FTZ R185, R108, c[0x0][0x2d0], -R201.reuse ;  /* 0x0000b4006cb97a23 */ /* 0x100fe400000108c9 */
[----:B------:R-:W-:Y:S01]  /*4bd0*/  HMMA.16816.F32.BF16 R64, R96, R62, RZ ;  /* 0x0000003e6040723c */ /* 0x000fe200000418ff */
[--C-:B------:R-:W-:Y:S01]  /*4be0*/  FFMA.FTZ R188, R94, c[0x0][0x2d0], -R201.reuse ;  /* 0x0000b4005ebc7a23 */ /* 0x100fe200000108c9 */
[----:B------:R-:W-:Y:S01]  /*4bf0*/  MUFU.EX2 R183, R183 ;  /* 0x000000b700b77308 */ /* 0x000fe20000000800 */
[----:B------:R-:W-:-:S02]  /*4c00*/  FFMA.FTZ R191, R92, c[0x0][0x2d0], -R201 ;  /* 0x0000b4005cbf7a23 */ /* 0x000fc400000108c9 */
[--C-:B------:R-:W-:Y:S02]  /*4c10*/  FFMA.FTZ R190, R90, c[0x0][0x2d0], -R201.reuse ;  /* 0x0000b4005abe7a23 */ /* 0x100fe400000108c9 */
[----:B------:R-:W-:Y:S01]  /*4c20*/  FFMA.FTZ R193, R73, c[0x0][0x2d0], -R200 ;  /* 0x0000b40049c17a23 */ /* 0x000fe200000108c8 */
[C---:B------:R-:W-:Y:S01]  /*4c30*/  HMMA.16816.F32.BF16 R80, R96.reuse, R78, RZ ;  /* 0x0000004e6050723c */ /* 0x040fe200000418ff */
[--C-:B------:R-:W-:Y:S01]  /*4c40*/  FFMA.FTZ R199, R88, c[0x0][0x2d0], -R201.reuse ;  /* 0x0000b40058c77a23 */ /* 0x100fe200000108c9 */
[----:B------:R-:W2:Y:S01]  /*4c50*/  MUFU.EX2 R184, R184 ;  /* 0x000000b800b87308 */ /* 0x000ea20000000800 */
[----:B-1----:R-:W-:Y:S01]  /*4c60*/  F2FP.BF16.PACK_AB R92, R182, R181 ;  /* 0x000000b5b65c723e */ /* 0x002fe200000010ff */
[--C-:B------:R-:W-:Y:S02]  /*4c70*/  FFMA.FTZ R196, R72, c[0x0][0x2d0], -R201.reuse ;  /* 0x0000b40048c47a23 */ /* 0x100fe400000108c9 */
[--C-:B------:R-:W-:Y:S02]  /*4c80*/  FFMA.FTZ R197, R74, c[0x0][0x2d0], -R201.reuse ;  /* 0x0000b4004ac57a23 */ /* 0x100fe400000108c9 */
[----:B------:R-:W-:Y:S01]  /*4c90*/  HMMA.16816.F32.BF16 R96, R96, R6, RZ ;  /* 0x000000066060723c */ /* 0x000fe200000418ff */
[----:B------:R-:W-:Y:S01]  /*4ca0*/  FFMA.FTZ R198, R75, c[0x0][0x2d0], -R201 ;  /* 0x0000b4004bc67a23 */ /* 0x000fe200000108c9 */
[----:B------:R-:W-:Y:S01]  /*4cb0*/  MUFU.EX2 R185, R185 ;  /* 0x000000b900b97308 */ /* 0x000fe20000000800 */
[----:B------:R-:W-:-:S02]  /*4cc0*/  FADD.FTZ R182, R181, R182 ;  /* 0x000000b6b5b67221 */ /* 0x000fc40000010000 */
[----:B------:R-:W-:Y:S02]  /*4cd0*/  FFMA.FTZ R233, R176, c[0x0][0x2d0], -R200 ;  /* 0x0000b400b0e97a23 */ /* 0x000fe400000108c8 */
[----:B------:R-:W-:Y:S01]  /*4ce0*/  FFMA.FTZ R231, R189, c[0x0][0x2d0], -R201 ;  /* 0x0000b400bde77a23 */ /* 0x000fe200000108c9 */
[C---:B------:R-:W-:Y:S01]  /*4cf0*/  HMMA.16816.F32.BF16 R144, R8.reuse, R156, R144 ;  /* 0x0000009c0890723c */ /* 0x040fe20000041890 */
[----:B------:R-:W-:Y:S01]  /*4d00*/  FADD.FTZ R168, R168, R155 ;  /* 0x0000009ba8a87221 */ /* 0x000fe20000010000 */
[----:B------:R-:W1:Y:S01]  /*4d10*/  MUFU.EX2 R188, R188 ;  /* 0x000000bc00bc7308 */ /* 0x000e620000000800 */
[C---:B--2---:R-:W-:Y:S01]  /*4d20*/  F2FP.BF16.PACK_AB R94, R184.reuse, R183 ;  /* 0x000000b7b85e723e */ /* 0x044fe200000010ff */
[----:B------:R-:W-:Y:S02]  /*4d30*/  FADD.FTZ R183, R183, R182 ;  /* 0x000000b6b7b77221 */ /* 0x000fe40000010000 */
[----:B------:R-:W-:Y:S02]  /*4d40*/  FADD.FTZ R173, R173, R168 ;  /* 0x000000a8adad7221 */ /* 0x000fe40000010000 */
[----:B------:R-:W-:Y:S01]  /*4d50*/  HMMA.16816.F32.BF16 R104, R8, R48, R104 ;  /* 0x000000300868723c */ /* 0x000fe20000041868 */
[----:B------:R-:W-:Y:S01]  /*4d60*/  FADD.FTZ R183, R184, R183 ;  /* 0x000000b7b8b77221 */ /* 0x000fe20000010000 */
[----:B------:R-:W-:Y:S01]  /*4d70*/  MUFU.EX2 R191, R191 ;  /* 0x000000bf00bf7308 */ /* 0x000fe20000000800 */
[----:B------:R-:W-:-:S04]  /*4d80*/  FADD.FTZ R170, R170, R173 ;  /* 0x000000adaaaa7221 */ /* 0x000fc80000010000 */
[----:B------:R-:W-:Y:S01]  /*4d90*/  FADD.FTZ R237, R237, R170 ;  /* 0x000000aaeded7221 */ /* 0x000fe20000010000 */
[----:B------:R-:W-:Y:S02]  /*4da0*/  HMMA.16816.F32.BF16 R120, R8, R44, R120 ;  /* 0x0000002c0878723c */ /* 0x000fe40000041878 */
[----:B------:R-:W2:Y:S01]  /*4db0*/  MUFU.EX2 R190, R190 ;  /* 0x000000be00be7308 */ /* 0x000ea20000000800 */
[----:B-1----:R-:W-:Y:S01]  /*4dc0*/  F2FP.BF16.PACK_AB R93, R188, R185 ;  /* 0x000000b9bc5d723e */ /* 0x002fe200000010ff */
[----:B------:R-:W-:-:S04]  /*4dd0*/  FADD.FTZ R188, R185, R188 ;  /* 0x000000bcb9bc7221 */ /* 0x000fc80000010000 */
[C---:B------:R-:W-:Y:S02]  /*4de0*/  HMMA.16816.F32.BF16 R52, R8.reuse, R40, R52 ;  /* 0x000000280834723c */ /* 0x040fe40000041834 */
[----:B------:R-:W-:Y:S06]  /*4df0*/  MUFU.EX2 R172, R172 ;  /* 0x000000ac00ac7308 */ /* 0x000fec0000000800 */
[----:B------:R-:W-:Y:S02]  /*4e00*/  HMMA.16816.F32.BF16 R68, R8, R36, R68 ;  /* 0x000000240844723c */ /* 0x000fe40000041844 */
[----:B------:R-:W1:Y:S01]  /*4e10*/  MUFU.EX2 R175, R175 ;  /* 0x000000af00af7308 */ /* 0x000e620000000800 */
[----:B--2---:R-:W-:Y:S01]  /*4e20*/  F2FP.BF16.PACK_AB R95, R190, R191 ;  /* 0x000000bfbe5f723e */ /* 0x004fe200000010ff */
[----:B------:R-:W-:-:S04]  /*4e30*/  FADD.FTZ R191, R191, R188 ;  /* 0x000000bcbfbf7221 */ /* 0x000fc80000010000 */
[C---:B------:R-:W-:Y:S01]  /*4e40*/  HMMA.16816.F32.BF16 R84, R8.reuse, R32, R84 ;  /* 0x000000200854723c */ /* 0x040fe20000041854 */
[----:B------:R-:W-:Y:S01]  /*4e50*/  FADD.FTZ R190, R190, R191 ;  /* 0x000000bfbebe7221 */ /* 0x000fe20000010000 */
[----:B------:R-:W-:Y:S06]  /*4e60*/  MUFU.EX2 R174, R174 ;  /* 0x000000ae00ae7308 */ /* 0x000fec0000000800 */
[----:B------:R-:W-:Y:S02]  /*4e70*/  HMMA.16816.F32.BF16 R100, R8, R158, R100 ;  /* 0x0000009e0864723c */ /* 0x000fe40000041864 */
[----:B------:R-:W2:Y:S01]  /*4e80*/  MUFU.EX2 R235, R235 ;  /* 0x000000eb00eb7308 */ /* 0x000ea20000000800 */
[----:B-1----:R-:W-:Y:S01]  /*4e90*/  F2FP.BF16.PACK_AB R57, R175, R172 ;  /* 0x000000acaf39723e */ /* 0x002fe200000010ff */
[----:B------:R-:W-:-:S04]  /*4ea0*/  FADD.FTZ R172, R172, R153 ;  /* 0x00000099acac7221 */ /* 0x000fc80000010000 */
[C---:B------:R-:W-:Y:S01]  /*4eb0*/  HMMA.16816.F32.BF16 R116, R8.reuse, R50, R116 ;  /* 0x000000320874723c */ /* 0x040fe20000041874 */
[----:B------:R-:W-:Y:S01]  /*4ec0*/  FADD.FTZ R175, R175, R172 ;  /* 0x000000acafaf7221 */ /* 0x000fe20000010000 */
[----:B------:R-:W-:Y:S06]  /*4ed0*/  MUFU.EX2 R192, R192 ;  /* 0x000000c000c07308 */ /* 0x000fec0000000800 */
[----:B------:R-:W-:Y:S01]  /*4ee0*/  HMMA.16816.F32.BF16 R128, R8, R46, R128 ;  /* 0x0000002e0880723c */ /* 0x000fe20000041880 */
[----:B--2---:R-:W-:Y:S01]  /*4ef0*/  F2FP.BF16.PACK_AB R59, R235, R174 ;  /* 0x000000aeeb3b723e */ /* 0x004fe200000010ff */
[----:B------:R-:W1:Y:S01]  /*4f00*/  MUFU.EX2 R195, R195 ;  /* 0x000000c300c37308 */ /* 0x000e620000000800 */
[----:B------:R-:W-:-:S05]  /*4f10*/  FADD.FTZ R174, R174, R175 ;  /* 0x000000afaeae7221 */ /* 0x000fca0000010000 */
[C---:B------:R-:W-:Y:S01]  /*4f20*/  HMMA.16816.F32.BF16 R64, R8.reuse, R42, R64 ;  /* 0x0000002a0840723c */ /* 0x040fe20000041840 */
[----:B------:R-:W-:Y:S01]  /*4f30*/  FADD.FTZ R235, R235, R174 ;  /* 0x000000aeebeb7221 */ /* 0x000fe20000010000 */
[----:B------:R-:W-:Y:S06]  /*4f40*/  MUFU.EX2 R194, R194 ;  /* 0x000000c200c27308 */ /* 0x000fec0000000800 */
[C---:B------:R-:W-:Y:S02]  /*4f50*/  HMMA.16816.F32.BF16 R80, R8.reuse, R38, R80 ;  /* 0x000000260850723c */ /* 0x040fe40000041850 */
[----:B------:R-:W-:Y:S06]  /*4f60*/  MUFU.EX2 R193, R193 ;  /* 0x000000c100c17308 */ /* 0x000fec0000000800 */
[----:B------:R-:W-:Y:S01]  /*4f70*/  HMMA.16816.F32.BF16 R96, R8, R34, R96 ;  /* 0x000000220860723c */ /* 0x000fe20000041860 */
[----:B------:R-:W2:Y:S01]  /*4f80*/  LDSM.16.MT88.4 R8, [R212+0x2100] ;  /* 0x00210000d408783b */ /* 0x000ea20000004200 */
[----:B------:R-:W-:Y:S06]  /*4f90*/  MUFU.EX2 R199, R199 ;  /* 0x000000c700c77308 */ /* 0x000fec0000000800 */
[C---:B------:R-:W-:Y:S02]  /*4fa0*/  HMMA.16816.F32.BF16 R108, R92.reuse, R112, RZ ;  /* 0x000000705c6c723c */ /* 0x040fe400000418ff */
[----:B------:R-:W3:Y:S06]  /*4fb0*/  MUFU.EX2 R196, R196 ;  /* 0x000000c400c47308 */ /* 0x000eec0000000800 */
[C---:B------:R-:W-:Y:S02]  /*4fc0*/  HMMA.16816.F32.BF16 R124, R92.reuse, R132, RZ ;  /* 0x000000845c7c723c */ /* 0x040fe400000418ff */
[----:B------:R-:W-:Y:S06]  /*4fd0*/  MUFU.EX2 R197, R197 ;  /* 0x000000c500c57308 */ /* 0x000fec0000000800 */
[----:B------:R-:W-:Y:S02]  /*4fe0*/  HMMA.16816.F32.BF16 R88, R92, R4, RZ ;  /* 0x000000045c58723c */ /* 0x000fe400000418ff */
[----:B------:R-:W4:Y:S05]  /*4ff0*/  MUFU.EX2 R198, R198 ;  /* 0x000000c600c67308 */ /* 0x000f2a0000000800 */
[----:B-1----:R-:W-:Y:S01]  /*5000*/  F2FP.BF16.PACK_AB R4, R195, R192 ;  /* 0x000000c0c304723e */ /* 0x002fe200000010ff */
[----:B------:R-:W-:Y:S01]  /*5010*/  HMMA.16816.F32.BF16 R144, R56, R28, R144 ;  /* 0x0000001c3890723c */ /* 0x000fe20000041890 */
[----:B---3--:R-:W-:Y:S01]  /*5020*/  F2FP.BF16.PACK_AB R5, R196, R199 ;  /* 0x000000c7c405723e */ /* 0x008fe200000010ff */
[----:B------:R-:W-:Y:S01]  /*5030*/  FADD.FTZ R192, R192, R183 ;  /* 0x000000b7c0c07221 */ /* 0x000fe20000010000 */
[----:B------:R-:W-:Y:S01]  /*5040*/  MUFU.EX2 R233, R233 ;  /* 0x000000e900e97308 */ /* 0x000fe20000000800 */
[----:B------:R-:W-:-:S02]  /*5050*/  FADD.FTZ R199, R199, R190 ;  /* 0x000000bec7c77221 */ /* 0x000fc40000010000 */
[----:B------:R-:W-:Y:S02]  /*5060*/  FADD.FTZ R195, R195, R192 ;  /* 0x000000c0c3c37221 */ /* 0x000fe40000010000 */
[C---:B------:R-:W-:Y:S01]  /*5070*/  HMMA.16816.F32.BF16 R104, R56.reuse, R24, R104 ;  /* 0x000000183868723c */ /* 0x040fe20000041868 */
[----:B------:R-:W-:Y:S02]  /*5080*/  FADD.FTZ R196, R196, R199 ;  /* 0x000000c7c4c47221 */ /* 0x000fe40000010000 */
[----:B------:R-:W-:Y:S05]  /*5090*/  MUFU.EX2 R231, R231 ;  /* 0x000000e700e77308 */ /* 0x000fea0000000800 */
        /* <DEDUP_REMOVED lines=36> */
[----:B------:R-:W-:Y:S01]  /*52e0*/  FFMA.FTZ R40, R177, c[0x0][0x2d0], -R200 ;  /* 0x0000b400b1287a23 */ /* 0x000fe200000108c8 */
[C---:B------:R-:W-:Y:S05]  /*52f0*/  HMMA.16816.F32.BF16 R72, R4.reuse, R36, R72 ;  /* 0x000000240448723c */ /* 0x040fea0000041848 */
[----:B------:R-:W2:Y:S02]  /*5300*/  MUFU.EX2 R33, R33 ;  /* 0x0000002100217308 */ /* 0x000ea40000000800 */
[----:B------:R-:W-:Y:S01]  /*5310*/  FFMA.FTZ R36, R187, c[0x0][0x2d0], -R201 ;  /* 0x0000b400bb247a23 */ /* 0x000fe200000108c9 */
[C---:B------:R-:W-:Y:S05]  /*5320*/  HMMA.16816.F32.BF16 R140, R4.reuse, R156, R140 ;  /* 0x0000009c048c723c */ /* 0x040fea000004188c */
[----:B------:R-:W3:Y:S03]  /*5330*/  MUFU.EX2 R40, R40 ;  /* 0x0000002800287308 */ /* 0x000ee60000000800 */
[C---:B------:R-:W-:Y:S05]  /*5340*/  HMMA.16816.F32.BF16 R136, R4.reuse, R158, R136 ;  /* 0x0000009e0488723c */ /* 0x040fea0000041888 */
[----:B------:R-:W4:Y:S03]  /*5350*/  MUFU.EX2 R36, R36 ;  /* 0x0000002400247308 */ /* 0x000f260000000800 */
[C---:B------:R-:W-:Y:S08]  /*5360*/  HMMA.16816.F32.BF16 R112, R4.reuse, R50, R112 ;  /* 0x000000320470723c */ /* 0x040ff00000041870 */
        /* <DEDUP_REMOVED lines=41> */
.L_x_1828:
[----:B------:R-:W-:Y:S02]  /*5600*/  UISETP.NE.AND UP0, UPT, UR12, 0x1, UPT ;  /* 0x000000010c00788c */ /* 0x000fe4000bf05270 */
[----:B------:R-:W-:Y:S02]  /*5610*/  ULDC.64 UR4, c[0x0][0x330] ;  /* 0x0000cc0000047ab9 */ /* 0x000fe40000000a00 */
[----:B------:R-:W-:-:S07]  /*5620*/  UIMAD.WIDE.U32 UR16, UR14, UR4, URZ ;  /* 0x000000040e1072a5 */ /* 0x000fce000f8e003f */
[----:B------:R-:W-:Y:S02]  /*5630*/  @UP0 UMOV UR15, UR17 ;  /* 0x00000011000f0c82 */ /* 0x000fe40008000000 */
[----:B------:R-:W-:Y:S02]  /*5640*/  @UP0 USHF.R.U32.HI UR14, URZ, UR5, UR15 ;  /* 0x000000053f0e0299 */ /* 0x000fe4000801160f */
.L_x_1829:
[----:B------:R-:W-:Y:S02]  /*5650*/  ULDC UR4, c[0x0][0x32c] ;  /* 0x0000cb0000047ab9 */ /* 0x000fe40000000800 */
[----:B------:R-:W-:-:S04]  /*5660*/  UIMAD UR4, UR14, UR12, UR4 ;  /* 0x0000000c0e0472a4 */ /* 0x000fc8000f8e0204 */
[----:B------:R-:W-:-:S04]  /*5670*/  UISETP.LT.AND UP0, UPT, UR13, UR4, UPT ;  /* 0x000000040d00728c */ /* 0x000fc8000bf01270 */
[----:B------:R-:W-:-:S03]  /*5680*/  USEL UR13, UR13, UR4, UP0 ;  /* 0x000000040d0d7287 */ /* 0x000fc60008000000 */
.L_x_1827:
        /* <DEDUP_REMOVED lines=20> */
.L_x_1849:
        /* <DEDUP_REMOVED lines=16> */
[----:B------:R-:W-:Y:S02]  /*58d0*/  IMAD R3, R3, c[0x0][0x208], RZ ;  /* 0x0000820003037a24 */ /* 0x000fe400078e02ff */
[----:B------:R-:W-:Y:S02]  /*58e0*/  @!P3 IMAD.MOV.U32 R9, RZ, RZ, c[0x0][0x208] ;  /* 0x00008200ff09b624 */ /* 0x000fe400078e00ff */
[----:B------:R-:W-:Y:S02]  /*58f0*/  IMAD R3, R230, c[0x0][0x20c], R3 ;  /* 0x00008300e6037a24 */ /* 0x000fe400078e0203 */
[----:B------:R-:W-:Y:S02]  /*5900*/  @!P3 IMAD.MOV.U32 R4, RZ, RZ, c[0x0][0x20c] ;  /* 0x00008300ff04b624 */ /* 0x000fe400078e00ff */
[----:B------:R-:W-:Y:S02]  /*5910*/  IMAD.IADD R3, R7, 0x1, R3 ;  /* 0x0000000107037824 */ /* 0x000fe400078e0203 */
[----:B------:R-:W-:Y:S04]  /*5920*/  IMAD.WIDE.U32 R6, R6, 0x30, RZ ;  /* 0x0000003006067825 */ /* 0x000fe800078e00ff */
[----:B------:R-:W-:Y:S01]  /*5930*/  IMAD R3, R3, 0x30, RZ ;  /* 0x0000003003037824 */ /* 0x000fe200078e02ff */
[-C--:B------:R-:W-:Y:S02]  /*5940*/  IADD3 R5, P2, R220, R6.reuse, RZ ;  /* 0x00000006dc057210 */ /* 0x080fe40007f5e0ff */
[-C--:B------:R-:W-:Y:S01]  /*5950*/  @!P3 LEA R11, P0, R9, R6.reuse, 0x5 ;  /* 0x00000006090bb211 */ /* 0x080fe200078028ff */
[----:B------:R-:W-:Y:S01]  /*5960*/  IMAD.IADD R3, R7, 0x1, R3 ;  /* 0x0000000107037824 */ /* 0x000fe200078e0203 */
[-C--:B------:R-:W-:Y:S04]  /*5970*/  IADD3 R7, P1, R239, R6.reuse, RZ ;  /* 0x00000006ef077210 */ /* 0x080fe80007f3e0ff */
[----:B------:R-:W-:Y:S01]  /*5980*/  @!P3 LEA.HI.X R9, R9, R3, R4, 0x5, P0 ;  /* 0x000000030909b211 */ /* 0x000fe200000f2c04 */
[----:B------:R-:W-:Y:S01]  /*5990*/  IMAD.X R4, R3, 0x1, R227, P2 ;  /* 0x0000000103047824 */ /* 0x000fe200010e06e3 */
[----:B------:R-:W-:Y:S02]  /*59a0*/  LEA R14, P2, R5, c[0x0][0x1f8], 0x1 ;  /* 0x00007e00050e7a11 */ /* 0x000fe400078408ff */
[----:B------:R-:W-:Y:S01]  /*59b0*/  IADD3 R8, P0, R236, R6, RZ ;  /* 0x00000006ec087210 */ /* 0x000fe20007f1e0ff */
[----:B------:R-:W-:Y:S01]  /*59c0*/  IMAD.X R6, R3, 0x1, R238, P1 ;  /* 0x0000000103067824 */ /* 0x000fe200008e06ee */
[----:B------:R-:W-:Y:S02]  /*59d0*/  LEA.HI.X R15, R5, c[0x0][0x1fc], R4, 0x1, P2 ;  /* 0x00007f00050f7a11 */ /* 0x000fe400010f0c04 */
[----:B------:R-:W-:Y:S01]  /*59e0*/  LEA R12, P1, R7, c[0x0][0x1f8], 0x1 ;  /* 0x00007e00070c7a11 */ /* 0x000fe200078208ff */
[----:B------:R-:W-:Y:S01]  /*59f0*/  IMAD.X R3, R3, 0x1, R234, P0 ;  /* 0x0000000103037824 */ /* 0x000fe200000e06ea */
[C---:B------:R-:W-:Y:S01]  /*5a00*/  LEA R16, P0, R8.reuse, c[0x0][0x1f8], 0x1 ;  /* 0x00007e0008107a11 */ /* 0x040fe200078008ff */
[----:B------:R-:W-:Y:S01]  /*5a10*/  @!PT LDS RZ, [RZ] ;  /* 0x00000000fffff984 */ /* 0x000fe20000000800 */
[----:B------:R-:W-:Y:S01]  /*5a20*/  @!PT LDS RZ, [RZ] ;  /* 0x00000000fffff984 */ /* 0x000fe20000000800 */
[----:B------:R-:W-:Y:S01]  /*5a30*/  @!PT LDS RZ, [RZ] ;  /* 0x00000000fffff984 */ /* 0x000fe20000000800 */
[----:B------:R4:W-:Y:S01]  /*5a40*/  LDGSTS.E.BYPASS.LTC128B.128 [R218+0x100], [R14.64], !P6 ;  /* 0x001000000eda7fae */ /* 0x0009e2000f101d4a */
[----:B------:R-:W-:Y:S02]  /*5a50*/  LEA.HI.X R13, R7, c[0x0][0x1fc], R6, 0x1, P1 ;  /* 0x00007f00070d7a11 */ /* 0x000fe400008f0c06 */
[C---:B------:R-:W-:Y:S02]  /*5a60*/  @!P3 IADD3 R4, P2, R11.reuse, R220, RZ ;  /* 0x000000dc0b04b210 */ /* 0x040fe40007f5e0ff */
[----:B------:R-:W-:Y:S01]  /*5a70*/  LEA.HI.X R17, R8, c[0x0][0x1fc], R3, 0x1, P0 ;  /* 0x00007f0008117a11 */ /* 0x000fe200000f0c03 */
[----:B------:R4:W-:Y:S01]  /*5a80*/  LDGSTS.E.BYPASS.LTC128B.128 [R218+0xd00], [R12.64], !P5 ;  /* 0x00d000000cda7fae */ /* 0x0009e2000e901d4a */
[----:B------:R-:W-:Y:S01]  /*5a90*/  @!P3 IADD3 R3, P1, R11, R239, RZ ;  /* 0x000000ef0b03b210 */ /* 0x000fe20007f3e0ff */
[----:B------:R-:W-:Y:S01]  /*5aa0*/  @!P3 IMAD.X R5, R9, 0x1, R227, P2 ;  /* 0x000000010905b824 */ /* 0x000fe200010e06e3 */
[C---:B------:R-:W-:Y:S02]  /*5ab0*/  @!P3 LEA R20, P2, R4.reuse, c[0x0][0x1f8], 0x1 ;  /* 0x00007e000414ba11 */ /* 0x040fe400078408ff */
[----:B------:R4:W-:Y:S01]  /*5ac0*/  LDGSTS.E.BYPASS.LTC128B.128 [R218+0x1900], [R16.64], !P4 ;  /* 0x0190000010da7fae */ /* 0x0009e2000e101d4a */
[----:B------:R-:W-:Y:S01]  /*5ad0*/  @!P3 IADD3 R11, P0, R11, R236, RZ ;  /* 0x000000ec0b0bb210 */ /* 0x000fe20007f1e0ff */
[----:B------:R-:W-:Y:S01]  /*5ae0*/  @!P3 IMAD.X R6, R9, 0x1, R238, P1 ;  /* 0x000000010906b824 */ /* 0x000fe200008e06ee */
        /* <DEDUP_REMOVED lines=9> */
.L_x_1831:
        /* <DEDUP_REMOVED lines=13> */
[----:B------:R-:W-:Y:S07]  /*5c50*/  LDSM.16.M88.4 R164, [R213+0x6900] ;  /* 0x00690000d5a4783b */ /* 0x000fee0000000200 */
[-C--:B------:R-:W-:Y:S08]  /*5c60*/  HMMA.16816.F32.BF16 R36, R152, R168.reuse, RZ ;  /* 0x000000a89824723c */ /* 0x080ff000000418ff */
[C---:B------:R-:W-:Y:S08]  /*5c70*/  HMMA.16816.F32.BF16 R40, R160.reuse, R168, RZ ;  /* 0x000000a8a028723c */ /* 0x040ff000000418ff */
[-C--:B------:R-:W-:Y:S01]  /*5c80*/  HMMA.16816.F32.BF16 R44, R160, R170.reuse, RZ ;  /* 0x000000aaa02c723c */ /* 0x080fe200000418ff */
[----:B------:R-:W-:Y:S07]  /*5c90*/  LDSM.16.M88.4 R160, [R216+0x3900] ;  /* 0x00390000d8a0783b */ /* 0x000fee0000000200 */
[----:B------:R-:W-:Y:S01]  /*5ca0*/  HMMA.16816.F32.BF16 R48, R152, R170, RZ ;  /* 0x000000aa9830723c */ /* 0x000fe200000418ff */
[----:B------:R-:W1:Y:S07]  /*5cb0*/  LDSM.16.M88.4 R152, [R216+0x3500] ;  /* 0x00350000d898783b */ /* 0x000e6e0000000200 */
[-C--:B------:R-:W-:Y:S01]  /*5cc0*/  HMMA.16816.F32.BF16 R4, R172, R176.reuse, R4 ;  /* 0x000000b0ac04723c */ /* 0x080fe20000041804 */
[----:B------:R-:W3:Y:S07]  /*5cd0*/  LDSM.16.M88.4 R168, [R209] ;  /* 0x00000000d1a8783b */ /* 0x000eee0000000200 */
        /* <DEDUP_REMOVED lines=14> */
[----:B------:R-:W5:Y:S07]  /*5dc0*/  LDSM.16.M88.4 R172, [R208] ;  /* 0x00000000d0ac783b */ /* 0x000f6e0000000200 */
[-C--:B--2---:R-:W-:Y:S01]  /*5dd0*/  HMMA.16816.F32.BF16 R4, R156, R192.reuse, R4 ;  /* 0x000000c09c04723c */ /* 0x084fe20000041804 */
[----:B------:R-:W-:Y:S07]  /*5de0*/  LDSM.16.M88.4 R188, [R213+0x9900] ;  /* 0x00990000d5bc783b */ /* 0x000fee0000000200 */
        /* <DEDUP_REMOVED lines=12> */
[----:B------:R-:W-:Y:S01]  /*5eb0*/  HMMA.16816.F32.BF16 R48, R156, R162, R48 ;  /* 0x000000a29c30723c */ /* 0x000fe20000041830 */
[----:B------:R-:W1:Y:S07]  /*5ec0*/  LDSM.16.M88.4 R156, [R216+0x3d00] ;  /* 0x003d0000d89c783b */ /* 0x000e6e0000000200 */
[-C--:B---3--:R-:W-:Y:S01]  /*5ed0*/  HMMA.16816.F32.BF16 R4, R164, R168.reuse, R4 ;  /* 0x000000a8a404723c */ /* 0x088fe20000041804 */
[----:B------:R-:W2:Y:S07]  /*5ee0*/  LDSM.16.M88.4 R160, [R217+0x9900] ;  /* 0x00990000d9a0783b */ /* 0x000eae0000000200 */
[C---:B----4-:R-:W-:Y:S08]  /*5ef0*/  HMMA.16816.F32.BF16 R8, R176.reuse, R168, R8 ;  /* 0x000000a8b008723c */ /* 0x050ff00000041808 */
[-C--:B------:R-:W-:Y:S08]  /*5f00*/  HMMA.16816.F32.BF16 R12, R176, R170.reuse, R12 ;  /* 0x000000aab00c723c */ /* 0x080ff0000004180c */
[C---:B------:R-:W-:Y:S01]  /*5f10*/  HMMA.16816.F32.BF16 R16, R164.reuse, R170, R16 ;  /* 0x000000aaa410723c */ /* 0x040fe20000041810 */
[----:B------:R-:W3:Y:S07]  /*5f20*/  LDSM.16.M88.4 R168, [R216+0x4500] ;  /* 0x00450000d8a8783b */ /* 0x000eee0000000200 */
[-C--:B-----5:R-:W-:Y:S08]  /*5f30*/  HMMA.16816.F32.BF16 R20, R164, R172.reuse, R20 ;  /* 0x000000aca414723c */ /* 0x0a0ff00000041814 */
[C---:B------:R-:W-:Y:S08]  /*5f40*/  HMMA.16816.F32.BF16 R24, R176.reuse, R172, R24 ;  /* 0x000000acb018723c */ /* 0x040ff00000041818 */
[-C--:B------:R-:W-:Y:S08]  /*5f50*/  HMMA.16816.F32.BF16 R28, R176, R174.reuse, R28 ;  /* 0x000000aeb01c723c */ /* 0x080ff0000004181c */
[C---:B------:R-:W-:Y:S01]  /*5f60*/  HMMA.16816.F32.BF16 R32, R164.reuse, R174, R32 ;  /* 0x000000aea420723c */ /* 0x040fe20000041820 */
[----:B------:R-:W-:Y:S07]  /*5f70*/  LDSM.16.M88.4 R172, [R213+0x8900] ;  /* 0x00890000d5ac783b */ /* 0x000fee0000000200 */
[-C--:B------:R-:W-:Y:S08]  /*5f80*/  HMMA.16816.F32.BF16 R36, R164, R180.reuse, R36 ;  /* 0x000000b4a424723c */ /* 0x080ff00000041824 */
[C---:B------:R-:W-:Y:S08]  /*5f90*/  HMMA.16816.F32.BF16 R40, R176.reuse, R180, R40 ;  /* 0x000000b4b028723c */ /* 0x040ff00000041828 */
[-C--:B------:R-:W-:Y:S01]  /*5fa0*/  HMMA.16816.F32.BF16 R44, R176, R182.reuse, R44 ;  /* 0x000000b6b02c723c */ /* 0x080fe2000004182c */
[----:B------:R-:W4:Y:S07]  /*5fb0*/  LDSM.16.M88.4 R176, [R206] ;  /* 0x00000000ceb0783b */ /* 0x000f2e0000000200 */
[----:B------:R-:W-:Y:S01]  /*5fc0*/  HMMA.16816.F32.BF16 R48, R164, R182, R48 ;  /* 0x000000b6a430723c */ /* 0x000fe20000041830 */
[----:B------:R-:W5:Y:S01]  /*5fd0*/  LDSM.16.M88.4 R164, [R204] ;  /* 0x00000000cca4783b */ /* 0x000f620000000200 */
[----:B------:R-:W-:Y:S06]  /*5fe0*/  DEPBAR.LE SB0, 0x0 ;  /* 0x000080000000791a */ /* 0x000fec0000000000 */
[-C--:B-1----:R-:W-:Y:S01]  /*5ff0*/  HMMA.16816.F32.BF16 R4, R152, R156.reuse, R4 ;  /* 0x0000009c9804723c */ /* 0x082fe20000041804 */
[----:B------:R-:W-:Y:S07]  /*6000*/  BAR.SYNC.DEFER_BLOCKING 0x0 ;  /* 0x0000000000007b1d */ /* 0x000fee0000010000 */
[C---:B--2---:R-:W-:Y:S08]  /*6010*/  HMMA.16816.F32.BF16 R8, R160.reuse, R156, R8 ;  /* 0x0000009ca008723c */ /* 0x044ff00000041808 */
        /* <DEDUP_REMOVED lines=9> */
[----:B------:R-:W-:Y:S08]  /*60b0*/  HMMA.16816.F32.BF16 R48, R152, R170, R48 ;  /* 0x000000aa9830723c */ /* 0x000ff00000041830 */
[-C--:B----4-:R-:W-:Y:S08]  /*60c0*/  HMMA.16816.F32.BF16 R4, R172, R176.reuse, R4 ;  /* 0x000000b0ac04723c */ /* 0x090ff00000041804 */
[C---:B------:R-:W-:Y:S08]  /*60d0*/  HMMA.16816.F32.BF16 R8, R188.reuse, R176, R8 ;  /* 0x000000b0bc08723c */ /* 0x040ff00000041808 */
[-C--:B------:R-:W-:Y:S08]  /*60e0*/  HMMA.16816.F32.BF16 R12, R188, R178.reuse, R12 ;  /* 0x000000b2bc0c723c */ /* 0x080ff0000004180c */
[C---:B------:R-:W-:Y:S08]  /*60f0*/  HMMA.16816.F32.BF16 R16, R172.reuse, R178, R16 ;  /* 0x000000b2ac10723c */ /* 0x040ff00000041810 */
[-C--:B------:R-:W-:Y:S08]  /*6100*/  HMMA.16816.F32.BF16 R20, R172, R192.reuse, R20 ;  /* 0x000000c0ac14723c */ /* 0x080ff00000041814 */
[C---:B------:R-:W-:Y:S08]  /*6110*/  HMMA.16816.F32.BF16 R24, R188.reuse, R192, R24 ;  /* 0x000000c0bc18723c */ /* 0x040ff00000041818 */
[-C--:B------:R-:W-:Y:S08]  /*6120*/  HMMA.16816.F32.BF16 R28, R188, R194.reuse, R28 ;  /* 0x000000c2bc1c723c */ /* 0x080ff0000004181c */
[C---:B------:R-:W-:Y:S08]  /*6130*/  HMMA.16816.F32.BF16 R32, R172.reuse, R194, R32 ;  /* 0x000000c2ac20723c */ /* 0x040ff00000041820 */
[-C--:B-----5:R-:W-:Y:S08]  /*6140*/  HMMA.16816.F32.BF16 R36, R172, R164.reuse, R36 ;  /* 0x000000a4ac24723c */ /* 0x0a0ff00000041824 */
[C---:B------:R-:W-:Y:S08]  /*6150*/  HMMA.16816.F32.BF16 R40, R188.reuse, R164, R40 ;  /* 0x000000a4bc28723c */ /* 0x040ff00000041828 */
[-C--:B------:R-:W-:Y:S08]  /*6160*/  HMMA.16816.F32.BF16 R44, R188, R166.reuse, R44 ;  /* 0x000000a6bc2c723c */ /* 0x080ff0000004182c */
[----:B------:R-:W-:Y:S01]  /*6170*/  HMMA.16816.F32.BF16 R48, R172, R166, R48 ;  /* 0x000000a6ac30723c */ /* 0x000fe20000041830 */
[----:B------:R-:W-:-:S07]  /*6180*/  @!P0 BRA `(.L_x_1832) ;  /* 0x000002f000008947 */ /* 0x000fce0003800000 */
[----:B------:R-:W-:Y:S02]  /*6190*/  IADD3 R152, R230, -0x1, RZ ;  /* 0xffffffffe6987810 */ /* 0x000fe40007ffe0ff */
[----:B------:R-:W-:Y:S02]  /*61a0*/  IADD3 R3, -R232, 0x30, RZ ;  /* 0x00000030e8037810 */ /* 0x000fe40007ffe1ff */
[----:B------:R-:W-:Y:S01]  /*61b0*/  SHF.R.S32.HI R149, RZ, 0x1f, R152 ;  /* 0x0000001fff957819 */ /* 0x000fe20000011498 */
[C---:B------:R-:W-:Y:S01]  /*61c0*/  IMAD.WIDE.U32 R162, R152.reuse, c[0x0][0x1e0], RZ ;  /* 0x0000780098a27a25 */ /* 0x040fe200078e00ff */
        /* <DEDUP_REMOVED lines=9> */
[C---:B------:R-:W-:Y:S01]  /*6260*/  @P1 IMAD.X R151, R149.reuse, 0x1, R229, P0 ;  /* 0x0000000195971824 */ /* 0x040fe200000e06e5 */
        /* <DEDUP_REMOVED lines=10> */
[----:B------:R-:W-:Y:S04]  /*6310*/  @P1 IADD3 R152, P2, R201, R162, RZ ;  /* 0x000000a2c9981210 */ /* 0x000fe80007f5e0ff */
[----:B------:R1:W-:Y:S01]  /*6320*/  @P1 LDGSTS.E.BYPASS.LTC128B.128 [R218+0x3100], [R156.64], !P5 ;  /* 0x031000009cda1fae */ /* 0x0003e2000e901d4a */
[C---:B------:R-:W-:Y:S01]  /*6330*/  @P1 IMAD.X R3, R149.reuse, 0x1, R200, P2 ;  /* 0x0000000195031824 */ /* 0x040fe200010e06c8 */
[C---:B------:R-:W-:Y:S04]  /*6340*/  @P1 LEA R160, P2, R152.reuse, c[0x0][0x1c8], 0x1 ;  /* 0x0000720098a01a11 */ /* 0x040fe800078408ff */
[----:B------:R-:W-:Y:S02]  /*6350*/  @P1 LEA.HI.X R161, R152, c[0x0][0x1cc], R3, 0x1, P2 ;  /* 0x0000730098a11a11 */ /* 0x000fe400010f0c03 */
[----:B------:R-:W-:Y:S03]  /*6360*/  @P0 IADD3 R152, P2, R162, UR7, RZ ;  /* 0x00000007a2980c10 */ /* 0x000fe6000ff5e0ff */
[----:B------:R1:W-:Y:S01]  /*6370*/  @P1 LDGSTS.E.BYPASS.LTC128B.128 [R218+0x3d00], [R160.64], !P4 ;  /* 0x03d00000a0da1fae */ /* 0x0003e2000e101d4a */
[----:B------:R-:W-:Y:S02]  /*6380*/  @P0 IADD3.X R149, R149, UR6, RZ, P2, !PT ;  /* 0x0000000695950c10 */ /* 0x000fe400097fe4ff */
[----:B------:R-:W-:Y:S05]  /*6390*/  @P0 IADD3 R154, P2, R152, R224, RZ ;  /* 0x000000e0989a0210 */ /* 0x000fea0007f5e0ff */
[C---:B------:R-:W-:Y:S01]  /*63a0*/  @P0 IMAD.X R3, R149.reuse, 0x1, R229, P2 ;  /* 0x0000000195030824 */ /* 0x040fe200010e06e5 */
[C---:B------:R-:W-:Y:S04]  /*63b0*/  @P0 LEA R162, P2, R154.reuse, c[0x0][0x1c8], 0x1 ;  /* 0x000072009aa20a11 */ /* 0x040fe800078408ff */
[----:B------:R-:W-:Y:S02]  /*63c0*/  @P0 LEA.HI.X R163, R154, c[0x0][0x1cc], R3, 0x1, P2 ;  /* 0x000073009aa30a11 */ /* 0x000fe400010f0c03 */
[----:B------:R-:W-:Y:S03]  /*63d0*/  @P0 IADD3 R154, P2, R152, R203, RZ ;  /* 0x000000cb989a0210 */ /* 0x000fe60007f5e0ff */
[----:B------:R1:W-:Y:S02]  /*63e0*/  @P0 LDGSTS.E.BYPASS.LTC128B.128 [R218+0x2d00], [R162.64], !P6 ;  /* 0x02d00000a2da0fae */ /* 0x0003e4000f101d4a */
[C---:B------:R-:W-:Y:S01]  /*63f0*/  @P0 IMAD.X R3, R149.reuse, 0x1, R202, P2 ;  /* 0x0000000195030824 */ /* 0x040fe200010e06ca */
        /* <DEDUP_REMOVED lines=8> */
.L_x_1832:
[----:B------:R-:W-:Y:S01]  /*6480*/  PLOP3.LUT P1, PT, PT, PT, UP2, 0x80, 0x0 ;  /* 0x000000000000781c */ /* 0x000fe20003f2f028 */
        /* <DEDUP_REMOVED lines=30> */
.L_x_1835:
[----:B------:R-:W-:Y:S04]  /*6670*/  MOV R3, c[0x0][0x32c] ;  /* 0x0000cb0000037a02 */ /* 0x000fe80000000f00 */
[----:B------:R-:W-:Y:S11]  /*6680*/  ISETP.NE.AND P0, PT, R3, 0x1, PT ;  /* 0x000000010300780c */ /* 0x000ff60003f05270 */
[----:B------:R-:W-:Y:S02]  /*6690*/  @!UPT UIADD3 URZ, URZ, URZ, URZ ;  /* 0x0000003f3f3ff290 */ /* 0x000fe4000fffe03f */
[----:B------:R-:W-:Y:S05]  /*66a0*/  @P0 IMAD.HI.U32 R3, R149, c[0x0][0x330], RZ ;  /* 0x0000cc0095030a27 */ /* 0x000fea00078e00ff */
[----:B------:R-:W-:Y:S02]  /*66b0*/  @P0 SHF.R.U32.HI R149, RZ, c[0x0][0x334], R3 ;  /* 0x0000cd00ff950a19 */ /* 0x000fe40000011603 */
.L_x_1836:
[----:B------:R-:W-:Y:S05]  /*66c0*/  BSYNC B0 ;  /* 0x0000000000007941 */ /* 0x000fea0003800000 */
.L_x_1834:
[----:B------:R-:W-:Y:S04]  /*66d0*/  IMAD.IADD R152, R156, 0x1, -R223 ;  /* 0x000000019c987824 */ /* 0x000fe800078e0adf */
[----:B------:R-:W-:Y:S05]  /*66e0*/  IMAD R149, R149, c[0x0][0x32c], R152 ;  /* 0x0000cb0095957a24 */ /* 0x000fea00078e0298 */
[----:B------:R-:W-:Y:S02]  /*66f0*/  IADD3 R152, R149, c[0x0][0x32c], RZ ;  /* 0x0000cb0095987a10 */ /* 0x000fe40007ffe0ff */
[----:B------:R-:W-:Y:S02]  /*6700*/  IMNMX R168, R168, R149, !PT ;  /* 0x00000095a8a87217 */ /* 0x000fe40007800200 */
[----:B------:R-:W-:Y:S02]  /*6710*/  IMNMX R171, R171, R152, PT ;  /* 0x00000098abab7217 */ /* 0x000fe40003800200 */
.L_x_1833:
[----:B------:R-:W-:Y:S01]  /*6720*/  PLOP3.LUT P0, PT, PT, PT, UP1, 0x40, 0x0 ;  /* 0x000000000000781c */ /* 0x000fe20003f0e818 */
[----:B------:R-:W1:Y:S02]  /*6730*/  SHFL.IDX PT, R152, R158, 0x1, 0x1c1f ;  /* 0x003c1f009e987f89 */ /* 0x000e6400000e0000 */
[----:B-1----:R-:W-:Y:S01]  /*6740*/  IADD3 R166, R153, R152, RZ ;  /* 0x0000009899a67210 */ /* 0x002fe20007ffe0ff */
[----:B------:R-:W-:Y:S09]  /*6750*/  IMAD.IADD R173, R155, 0x1, R152 ;  /* 0x000000019bad7824 */ /* 0x000ff200078e0298 */
        /* <DEDUP_REMOVED lines=15> */
.L_x_1839:
[----:B------:R-:W-:Y:S04]  /*6850*/  MOV R3, c[0x0][0x32c] ;  /* 0x0000cb0000037a02 */ /* 0x000fe80000000f00 */
[----:B------:R-:W-:Y:S11]  /*6860*/  ISETP.NE.AND P0, PT, R3, 0x1, PT ;  /* 0x000000010300780c */ /* 0x000ff60003f05270 */
[----:B------:R-:W-:Y:S02]  /*6870*/  @!UPT UIADD3 URZ, URZ, URZ, URZ ;  /* 0x0000003f3f3ff290 */ /* 0x000fe4000fffe03f */
[----:B------:R-:W-:Y:S05]  /*6880*/  @P0 IMAD.HI.U32 R3, R152, c[0x0][0x330], RZ ;  /* 0x0000cc0098030a27 */ /* 0x000fea00078e00ff */
[----:B------:R-:W-:Y:S02]  /*6890*/  @P0 SHF.R.U32.HI R152, RZ, c[0x0][0x334], R3 ;  /* 0x0000cd00ff980a19 */ /* 0x000fe40000011603 */
.L_x_1840:
[----:B------:R-:W-:Y:S05]  /*68a0*/  BSYNC B0 ;  /* 0x0000000000007941 */ /* 0x000fea0003800000 */
.L_x_1838:
[----:B------:R-:W-:Y:S04]  /*68b0*/  IMAD.IADD R3, R156, 0x1, -R223 ;  /* 0x000000019c037824 */ /* 0x000fe800078e0adf */
[----:B------:R-:W-:Y:S05]  /*68c0*/  IMAD R3, R152, c[0x0][0x32c], R3 ;  /* 0x0000cb0098037a24 */ /* 0x000fea00078e0203 */
[----:B------:R-:W-:Y:S02]  /*68d0*/  IADD3 R152, R3, c[0x0][0x32c], RZ ;  /* 0x0000cb0003987a10 */ /* 0x000fe40007ffe0ff */
[----:B------:R-:W-:Y:S02]  /*68e0*/  IMNMX R166, R166, R3, !PT ;  /* 0x00000003a6a67217 */ /* 0x000fe40007800200 */
[----:B------:R-:W-:Y:S02]  /*68f0*/  IMNMX R173, R173, R152, PT ;  /* 0x00000098adad7217 */ /* 0x000fe40003800200 */
.L_x_1837:
        /* <DEDUP_REMOVED lines=19> */
.L_x_1843:
[----:B------:R-:W-:Y:S04]  /*6a30*/  MOV R3, c[0x0][0x32c] ;  /* 0x0000cb0000037a02 */ /* 0x000fe80000000f00 */
[----:B------:R-:W-:Y:S11]  /*6a40*/  ISETP.NE.AND P0, PT, R3, 0x1, PT ;  /* 0x000000010300780c */ /* 0x000ff60003f05270 */
[----:B------:R-:W-:Y:S02]  /*6a50*/  @!UPT UIADD3 URZ, URZ, URZ, URZ ;  /* 0x0000003f3f3ff290 */ /* 0x000fe4000fffe03f */
[----:B------:R-:W-:Y:S05]  /*6a60*/  @P0 IMAD.HI.U32 R3, R152, c[0x0][0x330], RZ ;  /* 0x0000cc0098030a27 */ /* 0x000fea00078e00ff */
[----:B------:R-:W-:Y:S02]  /*6a70*/  @P0 SHF.R.U32.HI R152, RZ, c[0x0][0x334], R3 ;  /* 0x0000cd00ff980a19 */ /* 0x000fe40000011603 */
.L_x_1844:
[----:B------:R-:W-:Y:S05]  /*6a80*/  BSYNC B0 ;  /* 0x0000000000007941 */ /* 0x000fea0003800000 */
.L_x_1842:
[----:B------:R-:W-:Y:S04]  /*6a90*/  IMAD.IADD R3, R156, 0x1, -R223 ;  /* 0x000000019c037824 */ /* 0x000fe800078e0adf */
[----:B------:R-:W-:Y:S05]  /*6aa0*/  IMAD R3, R152, c[0x0][0x32c], R3 ;  /* 0x0000cb0098037a24 */ /* 0x000fea00078e0203 */
[----:B------:R-:W-:Y:S02]  /*6ab0*/  IADD3 R149, R3, c[0x0][0x32c], RZ ;  /* 0x0000cb0003957a10 */ /* 0x000fe40007ffe0ff */
[----:B------:R-:W-:Y:S02]  /*6ac0*/  IMNMX R161, R161, R3, !PT ;  /* 0x00000003a1a17217 */ /* 0x000fe40007800200 */
[----:B------:R-:W-:Y:S02]  /*6ad0*/  IMNMX R162, R162, R149, PT ;  /* 0x00000095a2a27217 */ /* 0x000fe40003800200 */
.L_x_1841:
[C---:B------:R-:W-:Y:S02]  /*6ae0*/  ISETP.GE.AND P2, PT, R156.reuse, 0x9, PT ;  /* 0x000000099c00780c */ /* 0x040fe40003f46270 */
[----:B------:R-:W-:Y:S02]  /*6af0*/  ISETP.GE.AND P1, PT, R156, 0xa, PT ;  /* 0x0000000a9c00780c */ /* 0x000fe40003f26270 */
[----:B------:R-:W-:Y:S02]  /*6b00*/  ISETP.GT.AND P0, PT, R168, 0x8, !P2 ;  /* 0x00000008a800780c */ /* 0x000fe40005704270 */
[----:B------:R-:W-:Y:S02]  /*6b10*/  P2R R151, PR, RZ, 0x4 ;  /* 0x00000004ff977803 */ /* 0x000fe40000000000 */
[C---:B------:R-:W-:Y:S02]  /*6b20*/  ISETP.LT.OR P0, PT, R171.reuse, 0x9, P0 ;  /* 0x00000009ab00780c */ /* 0x040fe40000701670 */
[----:B------:R-:W-:Y:S02]  /*6b30*/  P2R R149, PR, RZ, 0x2 ;  /* 0x00000002ff957803 */ /* 0x000fe40000000000 */
[----:B------:R-:W-:Y:S02]  /*6b40*/  FSEL R154, R16, -INF , !P0 ;  /* 0xff800000109a7808 */ /* 0x000fe40004000000 */
[----:B------:R-:W-:Y:S02]  /*6b50*/  ISETP.GT.AND P0, PT, R168, 0x9, !P1 ;  /* 0x00000009a800780c */ /* 0x000fe40004f04270 */
[----:B------:R-:W-:Y:S02]  /*6b60*/  P2R R169, PR, RZ, 0x40 ;  /* 0x00000040ffa97803 */ /* 0x000fe40000000000 */
[----:B------:R-:W-:Y:S02]  /*6b70*/  ISETP.LT.OR P0, PT, R171, 0xa, P0 ;  /* 0x0000000aab00780c */ /* 0x000fe40000701670 */
[----:B------:R-:W-:Y:S02]  /*6b80*/  ISETP.GE.AND P6, PT, R156, 0x1a, PT ;  /* 0x0000001a9c00780c */ /* 0x000fe40003fc6270 */
        /* <DEDUP_REMOVED lines=39> */
[----:B------:R-:W-:Y:S02]  /*6e00*/  P2R R175, PR, RZ, 0x8 ;  /* 0x00000008ffaf7803 */ /* 0x000fe40000000000 */
[----:B------:R-:W-:Y:S02]  /*6e10*/  FSEL R246, R33, -INF , !P0 ;  /* 0xff80000021f67808 */ /* 0x000fe40004000000 */
[----:B------:R-:W-:Y:S02]  /*6e20*/  ISETP.GT.AND P0, PT, R166, 0x18, !P1 ;  /* 0x00000018a600780c */ /* 0x000fe40004f04270 */
[----:B------:R-:W-:Y:S02]  /*6e30*/  ISETP.GE.AND P1, PT, R156, 0x29, PT ;  /* 0x000000299c00780c */ /* 0x000fe40003f26270 */
[C---:B------:R-:W-:Y:S04]  /*6e40*/  ISETP.LT.OR P0, PT, R173.reuse, 0x19, P0 ;  /* 0x00000019ad00780c */ /* 0x040fe80000701670 */
[----:B------:R-:W-:Y:S02]  /*6e50*/  FSEL R196, R34, -INF , !P0 ;  /* 0xff80000022c47808 */ /* 0x000fe40004000000 */
[----:B------:R-:W-:Y:S02]  /*6e60*/  ISETP.GT.AND P0, PT, R166, 0x19, !P6 ;  /* 0x00000019a600780c */ /* 0x000fe40007704270 */
[----:B------:R-:W-:Y:S02]  /*6e70*/  ISETP.GE.AND P6, PT, R156, 0x2, PT ;  /* 0x000000029c00780c */ /* 0x000fe40003fc6270 */
[----:B------:R-:W-:Y:S02]  /*6e80*/  ISETP.LT.OR P0, PT, R173, 0x1a, P0 ;  /* 0x0000001aad00780c */ /* 0x000fe40000701670 */
[----:B------:R-:W-:Y:S02]  /*6e90*/  P2R R174, PR, RZ, 0x40 ;  /* 0x00000040ffae7803 */ /* 0x000fe40000000000 */
[----:B------:R-:W-:Y:S02]  /*6ea0*/  FSEL R199, R35, -INF , !P0 ;  /* 0xff80000023c77808 */ /* 0x000fe40004000000 */
[----:B------:R-:W-:Y:S04]  /*6eb0*/  ISETP.GT.AND P0, PT, R168, 0x20, !P5 ;  /* 0x00000020a800780c */ /* 0x000fe80006f04270 */
[C---:B------:R-:W-:Y:S04]  /*6ec0*/  ISETP.LT.OR P0, PT, R171.reuse, 0x21, P0 ;  /* 0x00000021ab00780c */ /* 0x040fe80000701670 */
[----:B------:R-:W-:Y:S02]  /*6ed0*/  FSEL R198, R36, -INF , !P0 ;  /* 0xff80000024c67808 */ /* 0x000fe40004000000 */
[----:B------:R-:W-:Y:S02]  /*6ee0*/  ISETP.GT.AND P0, PT, R168, 0x21, !P4 ;  /* 0x00000021a800780c */ /* 0x000fe40006704270 */
[----:B------:R-:W-:Y:S02]  /*6ef0*/  P2R R36, PR, RZ, 0x10 ;  /* 0x00000010ff247803 */ /* 0x000fe40000000000 */
        /* <DEDUP_REMOVED lines=8> */
[----:B------:R-:W-:Y:S04]  /*6f80*/  ISETP.GT.AND P0, PT, R168, RZ, !P3 ;  /* 0x000000ffa800720c */ /* 0x000fe80005f04270 */
[C---:B------:R-:W-:Y:S04]  /*6f90*/  ISETP.LT.OR P0, PT, R171.reuse, 0x1, P0 ;  /* 0x00000001ab00780c */ /* 0x040fe80000701670 */
[----:B------:R-:W-:Y:S02]  /*6fa0*/  FSEL R38, R4, -INF , !P0 ;  /* 0xff80000004267808 */ /* 0x000fe40004000000 */
[----:B------:R-:W-:Y:S04]  /*6fb0*/  ISETP.GT.AND P0, PT, R168, 0x1, !P6 ;  /* 0x00000001a800780c */ /* 0x000fe80007704270 */
[----:B------:R-:W-:Y:S04]  /*6fc0*/  ISETP.LT.OR P0, PT, R171, 0x2, P0 ;  /* 0x00000002ab00780c */ /* 0x000fe80000701670 */
[----:B------:R-:W-:Y:S02]  /*6fd0*/  FSEL R4, R5, -INF , !P0 ;  /* 0xff80000005047808 */ /* 0x000fe40004000000 */
[C---:B------:R-:W-:Y:S04]  /*6fe0*/  ISETP.GT.AND P0, PT, R166.reuse, 0x1, !P6 ;  /* 0x00000001a600780c */ /* 0x040fe80007704270 */
[----:B------:R-:W-:Y:S04]  /*6ff0*/  ISETP.LT.OR P0, PT, R173, 0x2, P0 ;  /* 0x00000002ad00780c */ /* 0x000fe80000701670 */
[----:B------:R-:W-:Y:S02]  /*7000*/  FSEL R5, R7, -INF , !P0 ;  /* 0xff80000007057808 */ /* 0x000fe40004000000 */
[----:B------:R-:W-:Y:S04]  /*7010*/  ISETP.GT.AND P0, PT, R166, RZ, !P3 ;  /* 0x000000ffa600720c */ /* 0x000fe80005f04270 */
[----:B------:R-:W-:Y:S04]  /*7020*/  ISETP.LT.OR P0, PT, R173, 0x1, P0 ;  /* 0x00000001ad00780c */ /* 0x000fe80000701670 */
[----:B------:R-:W-:Y:S02]  /*7030*/  FSEL R39, R6, -INF , !P0 ;  /* 0xff80000006277808 */ /* 0x000fe40004000000 */
[----:B------:R-:W-:Y:S04]  /*7040*/  ISETP.GT.AND P0, PT, R168, 0x28, !P1 ;  /* 0x00000028a800780c */ /* 0x000fe80004f04270 */
[C---:B------:R-:W-:Y:S04]  /*7050*/  ISETP.LT.OR P0, PT, R171.reuse, 0x29, P0 ;  /* 0x00000029ab00780c */ /* 0x040fe80000701670 */
[----:B------:R-:W-:Y:S02]  /*7060*/  FSEL R192, R48, -INF , !P0 ;  /* 0xff80000030c07808 */ /* 0x000fe40004000000 */
[----:B------:R-:W-:Y:S04]  /*7070*/  ISETP.GE.AND P0, PT, R156, 0x2a, PT ;  /* 0x0000002a9c00780c */ /* 0x000fe80003f06270 */
[----:B------:R-:W-:Y:S04]  /*7080*/  ISETP.GT.AND P2, PT, R168, 0x29, !P0 ;  /* 0x00000029a800780c */ /* 0x000fe80004744270 */
        /* <DEDUP_REMOVED lines=8> */
[----:B------:R-:W-:Y:S02]  /*7110*/  ISETP.GT.AND P2, PT, R161, 0x1, !P6 ;  /* 0x00000001a100780c */ /* 0x000fe40007744270 */
[----:B------:R-:W-:Y:S02]  /*7120*/  ISETP.NE.AND P6, PT, R176, RZ, PT ;  /* 0x000000ffb000720c */ /* 0x000fe40003fc5270 */
        /* <DEDUP_REMOVED lines=22> */
[----:B------:R-:W-:Y:S02]  /*7290*/  ISETP.GT.AND P2, PT, R161, 0x19, !P6 ;  /* 0x00000019a100780c */ /* 0x000fe40007744270 */
[----:B------:R-:W-:Y:S02]  /*72a0*/  ISETP.NE.AND P6, PT, R169, RZ, PT ;  /* 0x000000ffa900720c */ /* 0x000fe40003fc5270 */
[----:B------:R-:W-:Y:S04]  /*72b0*/  ISETP.LT.OR P2, PT, R162, 0x1a, P2 ;  /* 0x0000001aa200780c */ /* 0x000fe80001741670 */
[----:B------:R-:W-:Y:S02]  /*72c0*/  FSEL R245, R29, -INF , !P2 ;  /* 0xff8000001df57808 */ /* 0x000fe40005000000 */
[C---:B------:R-:W-:Y:S02]  /*72d0*/  ISETP.GT.AND P2, PT, R161.reuse, 0x20, !P5 ;  /* 0x00000020a100780c */ /* 0x040fe40006f44270 */
[----:B------:R-:W-:Y:S02]  /*72e0*/  ISETP.NE.AND P5, PT, R164, RZ, PT ;  /* 0x000000ffa400720c */ /* 0x000fe40003fa5270 */
[----:B------:R-:W-:Y:S04]  /*72f0*/  ISETP.LT.OR P2, PT, R162, 0x21, P2 ;  /* 0x00000021a200780c */ /* 0x000fe80001741670 */
[----:B------:R-:W-:Y:S02]  /*7300*/  FSEL R169, R40, -INF , !P2 ;  /* 0xff80000028a97808 */ /* 0x000fe40005000000 */
[----:B------:R-:W-:Y:S02]  /*7310*/  ISETP.GT.AND P2, PT, R161, 0x21, !P4 ;  /* 0x00000021a100780c */ /* 0x000fe40006744270 */
[----:B------:R-:W-:Y:S02]  /*7320*/  ISETP.NE.AND P4, PT, R163, RZ, PT ;  /* 0x000000ffa300720c */ /* 0x000fe40003f85270 */
[C---:B------:R-:W-:Y:S04]  /*7330*/  ISETP.LT.OR P2, PT, R162.reuse, 0x22, P2 ;  /* 0x00000022a200780c */ /* 0x040fe80001741670 */
[----:B------:R-:W-:Y:S02]  /*7340*/  FSEL R164, R41, -INF , !P2 ;  /* 0xff80000029a47808 */ /* 0x000fe40005000000 */
[C---:B------:R-:W-:Y:S04]  /*7350*/  ISETP.GT.AND P2, PT, R161.reuse, 0x28, !P1 ;  /* 0x00000028a100780c */ /* 0x040fe80004f44270 */
[----:B------:R-:W-:Y:S04]  /*7360*/  ISETP.LT.OR P2, PT, R162, 0x29, P2 ;  /* 0x00000029a200780c */ /* 0x000fe80001741670 */
[----:B------:R-:W-:Y:S02]  /*7370*/  FSEL R163, R44, -INF , !P2 ;  /* 0xff8000002ca37808 */ /* 0x000fe40005000000 */
[----:B------:R-:W-:Y:S02]  /*7380*/  ISETP.GT.AND P2, PT, R161, RZ, !P3 ;  /* 0x000000ffa100720c */ /* 0x000fe40005f44270 */
[----:B------:R-:W-:Y:S02]  /*7390*/  ISETP.NE.AND P3, PT, R165, RZ, PT ;  /* 0x000000ffa500720c */ /* 0x000fe40003f65270 */
[----:B------:R-:W-:Y:S04]  /*73a0*/  ISETP.LT.OR P2, PT, R162, 0x1, P2 ;  /* 0x00000001a200780c */ /* 0x000fe80001741670 */
        /* <DEDUP_REMOVED lines=23> */
.L_x_1847:
[----:B------:R-:W-:Y:S04]  /*7520*/  MOV R8, c[0x0][0x32c] ;  /* 0x0000cb0000087a02 */ /* 0x000fe80000000f00 */
[----:B------:R-:W-:Y:S11]  /*7530*/  ISETP.NE.AND P2, PT, R8, 0x1, PT ;  /* 0x000000010800780c */ /* 0x000ff60003f45270 */
[----:B------:R-:W-:Y:S02]  /*7540*/  @!UPT UIADD3 URZ, URZ, URZ, URZ ;  /* 0x0000003f3f3ff290 */ /* 0x000fe4000fffe03f */
[----:B------:R-:W-:Y:S05]  /*7550*/  @P2 IMAD.HI.U32 R8, R9, c[0x0][0x330], RZ ;  /* 0x0000cc0009082a27 */ /* 0x000fea00078e00ff */
[----:B------:R-:W-:Y:S02]  /*7560*/  @P2 SHF.R.U32.HI R9, RZ, c[0x0][0x334], R8 ;  /* 0x0000cd00ff092a19 */ /* 0x000fe40000011608 */
.L_x_1848:
[----:B------:R-:W-:Y:S05]  /*7570*/  BSYNC B0 ;  /* 0x0000000000007941 */ /* 0x000fea0003800000 */
.L_x_1846:
[----:B------:R-:W-:Y:S04]  /*7580*/  IMAD.IADD R156, R156, 0x1, -R223 ;  /* 0x000000019c9c7824 */ /* 0x000fe800078e0adf */
[----:B------:R-:W-:Y:S05]  /*7590*/  IMAD R156, R9, c[0x0][0x32c], R156 ;  /* 0x0000cb00099c7a24 */ /* 0x000fea00078e029c */
[----:B------:R-:W-:Y:S02]  /*75a0*/  IADD3 R9, R156, c[0x0][0x32c], RZ ;  /* 0x0000cb009c097a10 */ /* 0x000fe40007ffe0ff */
[----:B------:R-:W-:Y:S02]  /*75b0*/  IMNMX R153, R153, R156, !PT ;  /* 0x0000009c99997217 */ /* 0x000fe40007800200 */
[----:B------:R-:W-:Y:S02]  /*75c0*/  IMNMX R6, R6, R9, PT ;  /* 0x0000000906067217 */ /* 0x000fe40003800200 */
.L_x_1845:
[----:B------:R-:W-:Y:S01]  /*75d0*/  ISETP.NE.AND P2, PT, R175, RZ, PT ;  /* 0x000000ffaf00720c */ /* 0x000fe20003f45270 */
[----:B------:R-:W-:Y:S01]  /*75e0*/  LDSM.16.MT88.4 R20, [R214+0x100] ;  /* 0x00010000d614783b */ /* 0x000fe20000004200 */
        /* <DEDUP_REMOVED lines=30> */
[----:B------:R-:W-:Y:S02]  /*77d0*/  FMNMX.FTZ R10, R192, R19, !PT ;  /* 0x00000013c00a7209 */ /* 0x000fe40007810000 */
[----:B------:R-:W-:Y:S02]  /*77e0*/  ISETP.GT.AND P2, PT, R153, 0x10, !P2 ;  /* 0x000000109900780c */ /* 0x000fe40005744270 */
[----:B------:R-:W-:Y:S02]  /*77f0*/  FMNMX.FTZ R8, R195, R8, !PT ;  /* 0x00000008c3087209 */ /* 0x000fe40007810000 */
[----:B------:R-:W-:Y:S02]  /*7800*/  FMNMX.FTZ R17, R171, R10, !PT ;  /* 0x0000000aab117209 */ /* 0x000fe40007810000 */
[----:B------:R-:W-:Y:S02]  /*7810*/  ISETP.LT.OR P2, PT, R6, 0x11, P2 ;  /* 0x000000110600780c */ /* 0x000fe40001741670 */
        /* <DEDUP_REMOVED lines=15> */
[----:B-1----:R-:W-:Y:S02]  /*7910*/  FMNMX.FTZ R8, R17, R8, !PT ;  /* 0x0000000811087209 */ /* 0x002fe40007810000 */
[----:B------:R-:W-:Y:S02]  /*7920*/  FSEL R249, R30, -INF , !P2 ;  /* 0xff8000001ef97808 */ /* 0x000fe40005000000 */
[----:B------:R-:W-:Y:S01]  /*7930*/  ISETP.NE.AND P2, PT, R167, RZ, PT ;  /* 0x000000ffa700720c */ /* 0x000fe20003f45270 */
[----:B------:R-:W1:Y:S01]  /*7940*/  SHFL.BFLY PT, R151, R8, 0x1, 0x1f ;  /* 0x0c201f0008977f89 */ /* 0x000e6200000e0000 */
        /* <DEDUP_REMOVED lines=18> */
[----:B-1----:R-:W-:Y:S02]  /*7a70*/  FMNMX.FTZ R151, R8, R151, !PT ;  /* 0x0000009708977209 */ /* 0x002fe40007810000 */
[----:B------:R-:W-:Y:S02]  /*7a80*/  FMNMX.FTZ R10, R245, R10, !PT ;  /* 0x0000000af50a7209 */ /* 0x000fe40007810000 */
[----:B------:R-:W-:Y:S01]  /*7a90*/  ISETP.LT.OR P2, PT, R6, 0x22, P2 ;  /* 0x000000220600780c */ /* 0x000fe20001741670 */
[----:B------:R-:W-:Y:S01]  /*7aa0*/  FMUL.FTZ R241, R151, c[0x0][0x2d0] ;  /* 0x0000b40097f17a20 */ /* 0x000fe20000410000 */
[----:B--2---:R-:W-:Y:S02]  /*7ab0*/  FMNMX.FTZ R149, R12, R149, !PT ;  /* 0x000000950c957209 */ /* 0x004fe40007810000 */
[----:B------:R-:W-:Y:S02]  /*7ac0*/  FMNMX.FTZ R17, R169, R10, !PT ;  /* 0x0000000aa9117209 */ /* 0x000fe40007810000 */
[----:B------:R-:W-:Y:S01]  /*7ad0*/  FSEL R165, R43, -INF , !P2 ;  /* 0xff8000002ba57808 */ /* 0x000fe20005000000 */
[----:B------:R-:W1:Y:S01]  /*7ae0*/  SHFL.BFLY PT, R10, R149, 0x1, 0x1f ;  /* 0x0c201f00950a7f89 */ /* 0x000e6200000e0000 */
[----:B------:R-:W-:Y:S02]  /*7af0*/  FSETP.NEU.FTZ.AND P2, PT, R151, -INF , PT ;  /* 0xff8000009700780b */ /* 0x000fe40003f5d000 */
[----:B------:R-:W-:Y:S02]  /*7b00*/  FMNMX.FTZ R12, R13, R0, !PT ;  /* 0x000000000d0c7209 */ /* 0x000fe40007810000 */
[----:B------:R-:W-:Y:S02]  /*7b10*/  FSEL R241, R241, RZ, P2 ;  /* 0x000000fff1f17208 */ /* 0x000fe40001000000 */
[----:B------:R-:W-:Y:S02]  /*7b20*/  FMNMX.FTZ R8, R164, R17, !PT ;  /* 0x00000011a4087209 */ /* 0x000fe40007810000 */
[----:B------:R-:W-:Y:S01]  /*7b30*/  ISETP.GT.AND P1, PT, R153, 0x28, !P1 ;  /* 0x000000289900780c */ /* 0x000fe20004f24270 */
[--C-:B------:R-:W-:Y:S01]  /*7b40*/  FFMA.FTZ R155, R4, c[0x0][0x2d0], -R241.reuse ;  /* 0x0000b400049b7a23 */ /* 0x100fe200000108f1 */
[----:B------:R-:W-:Y:S01]  /*7b50*/  FMNMX.FTZ R4, R11, R12, !PT ;  /* 0x0000000c0b047209 */ /* 0x000fe20007810000 */
[--C-:B------:R-:W-:Y:S01]  /*7b60*/  FFMA.FTZ R175, R152, c[0x0][0x2d0], -R241.reuse ;  /* 0x0000b40098af7a23 */ /* 0x100fe200000108f1 */
[----:B------:R-:W-:Y:S01]  /*7b70*/  FMNMX.FTZ R8, R163, R8, !PT ;  /* 0x00000008a3087209 */ /* 0x000fe20007810000 */
[--C-:B------:R-:W-:Y:S01]  /*7b80*/  FFMA.FTZ R172, R38, c[0x0][0x2d0], -R241.reuse ;  /* 0x0000b40026ac7a23 */ /* 0x100fe200000108f1 */
[----:B------:R-:W-:Y:S01]  /*7b90*/  FMNMX.FTZ R4, R9, R4, !PT ;  /* 0x0000000409047209 */ /* 0x000fe20007810000 */
[--C-:B------:R-:W-:Y:S01]  /*7ba0*/  FFMA.FTZ R154, R154, c[0x0][0x2d0], -R241.reuse ;  /* 0x0000b4009a9a7a23 */ /* 0x100fe200000108f1 */
[----:B------:R-:W-:Y:S01]  /*7bb0*/  FMNMX.FTZ R17, R161, R8, !PT ;  /* 0x00000008a1117209 */ /* 0x000fe20007810000 */
[----:B------:R-:W-:Y:S01]  /*7bc0*/  MUFU.EX2 R155, R155 ;  /* 0x0000009b009b7308 */ /* 0x000fe20000000800 */
[----:B------:R-:W-:Y:S01]  /*7bd0*/  FMNMX.FTZ R19, R15, R4, !PT ;  /* 0x000000040f137209 */ /* 0x000fe20007810000 */
[--C-:B------:R-:W-:Y:S01]  /*7be0*/  FFMA.FTZ R186, R186, c[0x0][0x2d0], -R241.reuse ;  /* 0x0000b400baba7a23 */ /* 0x100fe200000108f1 */
[----:B------:R-:W-:Y:S01]  /*7bf0*/  ISETP.LT.OR P1, PT, R6, 0x29, P1 ;  /* 0x000000290600780c */ /* 0x000fe20000f21670 */
[----:B------:R-:W2:Y:S01]  /*7c00*/  SHFL.BFLY PT, R8, R17, 0x2, 0x1f ;  /* 0x0c401f0011087f89 */ /* 0x000ea200000e0000 */
[----:B------:R-:W-:Y:S01]  /*7c10*/  FMNMX.FTZ R4, R244, R19, !PT ;  /* 0x00000013f4047209 */ /* 0x000fe20007810000 */
[--C-:B------:R-:W-:Y:S01]  /*7c20*/  FFMA.FTZ R187, R188, c[0x0][0x2d0], -R241.reuse ;  /* 0x0000b400bcbb7a23 */ /* 0x100fe200000108f1 */
[----:B-1----:R-:W-:Y:S01]  /*7c30*/  FMNMX.FTZ R149, R149, R10, !PT ;  /* 0x0000000a95957209 */ /* 0x002fe20007810000 */
[--C-:B------:R-:W-:Y:S01]  /*7c40*/  FFMA.FTZ R190, R190, c[0x0][0x2d0], -R241.reuse ;  /* 0x0000b400bebe7a23 */ /* 0x100fe200000108f1 */
[----:B------:R-:W-:Y:S01]  /*7c50*/  FMNMX.FTZ R4, R247, R4, !PT ;  /* 0x00000004f7047209 */ /* 0x000fe20007810000 */
[----:B------:R-:W1:Y:S01]  /*7c60*/  MUFU.EX2 R172, R172 ;  /* 0x000000ac00ac7308 */ /* 0x000e620000000800 */
[----:B------:R-:W-:Y:S01]  /*7c70*/  FSEL R160, R46, -INF , !P1 ;  /* 0xff8000002ea07808 */ /* 0x000fe20004800000 */
[----:B------:R-:W-:Y:S01]  /*7c80*/  FMUL.FTZ R194, R149, c[0x0][0x2d0] ;  /* 0x0000b40095c27a20 */ /* 0x000fe20000410000 */
[----:B------:R-:W-:Y:S01]  /*7c90*/  FMNMX.FTZ R4, R249, R4, !PT ;  /* 0x00000004f9047209 */ /* 0x000fe20007810000 */
[--C-:B------:R-:W-:Y:S01]  /*7ca0*/  FFMA.FTZ R198, R198, c[0x0][0x2d0], -R241.reuse ;  /* 0x0000b400c6c67a23 */ /* 0x100fe200000108f1 */
[----:B------:R-:W-:Y:S01]  /*7cb0*/  FSETP.NEU.FTZ.AND P1, PT, R149, -INF , PT ;  /* 0xff8000009500780b */ /* 0x000fe20003f3d000 */
[--C-:B------:R-:W-:Y:S01]  /*7cc0*/  FFMA.FTZ R197, R197, c[0x0][0x2d0], -R241.reuse ;  /* 0x0000b400c5c57a23 */ /* 0x100fe200000108f1 */
[----:B------:R-:W-:Y:S02]  /*7cd0*/  FMNMX.FTZ R4, R251, R4, !PT ;  /* 0x00000004fb047209 */ /* 0x000fe40007810000 */
[----:B------:R-:W-:Y:S01]  /*7ce0*/  FSEL R194, R194, RZ, P1 ;  /* 0x000000ffc2c27208 */ /* 0x000fe20000800000 */
[----:B------:R-:W-:Y:S01]  /*7cf0*/  MUFU.EX2 R154, R154 ;  /* 0x0000009a009a7308 */ /* 0x000fe20000000800 */
[----:B------:R-:W-:Y:S02]  /*7d00*/  FMNMX.FTZ R4, R167, R4, !PT ;  /* 0x00000004a7047209 */ /* 0x000fe40007810000 */
        /* <DEDUP_REMOVED lines=9> */
[----:B------:R-:W3:Y:S01]  /*7da0*/  MUFU.EX2 R175, R175 ;  /* 0x000000af00af7308 */ /* 0x000ee20000000800 */
[----:B--2---:R-:W-:Y:S01]  /*7db0*/  FMNMX.FTZ R17, R17, R8, !PT ;  /* 0x0000000811117209 */ /* 0x004fe20007810000 */
[--C-:B------:R-:W-:Y:S01]  /*7dc0*/  FFMA.FTZ R250, R168, c[0x0][0x2d0], -R194.reuse ;  /* 0x0000b400a8fa7a23 */ /* 0x100fe200000108c2 */
[----:B------:R-:W-:Y:S01]  /*7dd0*/  FMNMX.FTZ R4, R153, R6, !PT ;  /* 0x0000000699047209 */ /* 0x000fe20007810000 */
[--C-:B------:R-:W-:Y:S01]  /*7de0*/  FFMA.FTZ R188, R195, c[0x0][0x2d0], -R194.reuse ;  /* 0x0000b400c3bc7a23 */ /* 0x100fe200000108c2 */
[----:B-1----:R-:W-:Y:S01]  /*7df0*/  F2FP.BF16.PACK_AB R156, R155, R172 ;  /* 0x000000ac9b9c723e */ /* 0x002fe200000010ff */
[----:B------:R-:W1:Y:S01]  /*7e00*/  SHFL.BFLY PT, R8, R17, 0x1, 0x1f ;  /* 0x0c201f0011087f89 */ /* 0x000e6200000e0000 */
[--C-:B------:R-:W-:Y:S02]  /*7e10*/  FFMA.FTZ R189, R189, c[0x0][0x2d0], -R194.reuse ;  /* 0x0000b400bdbd7a23 */ /* 0x100fe400000108c2 */
[--C-:B------:R-:W-:Y:S01]  /*7e20*/  FFMA.FTZ R195, R246, c[0x0][0x2d0], -R241.reuse ;  /* 0x0000b400f6c37a23 */ /* 0x100fe200000108f1 */
[----:B------:R-:W-:Y:S01]  /*7e30*/  MUFU.EX2 R173, R173 ;  /* 0x000000ad00ad7308 */ /* 0x000fe20000000800 */
[--C-:B------:R-:W-:Y:S02]  /*7e40*/  FFMA.FTZ R196, R196, c[0x0][0x2d0], -R194.reuse ;  /* 0x0000b400c4c47a23 */ /* 0x100fe400000108c2 */
[--C-:B------:R-:W-:Y:S01]  /*7e50*/  FFMA.FTZ R199, R199, c[0x0][0x2d0], -R194.reuse ;  /* 0x0000b400c7c77a23 */ /* 0x100fe200000108c2 */
[----:B------:R-:W2:Y:S01]  /*7e60*/  SHFL.BFLY PT, R5, R4, 0x2, 0x1f ;  /* 0x0c401f0004057f89 */ /* 0x000ea200000e0000 */
[--C-:B------:R-:W-:Y:S02]  /*7e70*/  FFMA.FTZ R248, R191, c[0x0][0x2d0], -R194.reuse ;  /* 0x0000b400bff87a23 */ /* 0x100fe400000108c2 */
[--C-:B------:R-:W-:Y:S02]  /*7e80*/  FFMA.FTZ R191, R192, c[0x0][0x2d0], -R241.reuse ;  /* 0x0000b400c0bf7a23 */ /* 0x100fe400000108f1 */
[----:B------:R-:W-:Y:S01]  /*7e90*/  FFMA.FTZ R241, R171, c[0x0][0x2d0], -R241 ;  /* 0x0000b400abf17a23 */ /* 0x000fe200000108f1 */
[----:B------:R-:W4:Y:S01]  /*7ea0*/  MUFU.EX2 R174, R174 ;  /* 0x000000ae00ae7308 */ /* 0x000f220000000800 */
[--C-:B------:R-:W-:Y:S02]  /*7eb0*/  FFMA.FTZ R193, R193, c[0x0][0x2d0], -R194.reuse ;  /* 0x0000b400c1c17a23 */ /* 0x100fe400000108c2 */
[----:B------:R-:W-:Y:S01]  /*7ec0*/  FFMA.FTZ R194, R166, c[0x0][0x2d0], -R194 ;  /* 0x0000b400a6c27a23 */ /* 0x000fe200000108c2 */
[----:B---3--:R-:W-:Y:S02]  /*7ed0*/  F2FP.BF16.PACK_AB R158, R175, R154 ;  /* 0x0000009aaf9e723e */ /* 0x008fe400000010ff */
[----:B-1----:R-:W-:Y:S04]  /*7ee0*/  FMNMX.FTZ R3, R17, R8, !PT ;  /* 0x0000000811037209 */ /* 0x002fe80007810000 */
[----:B------:R-:W-:Y:S01]  /*7ef0*/  MUFU.EX2 R179, R179 ;  /* 0x000000b300b37308 */ /* 0x000fe20000000800 */
[C---:B------:R-:W-:Y:S01]  /*7f00*/  FSETP.NEU.FTZ.AND P0, PT, R3.reuse, -INF , PT ;  /* 0xff8000000300780b */ /* 0x040fe20003f1d000 */
[----:B------:R-:W-:Y:S01]  /*7f10*/  FMUL.FTZ R170, R3, c[0x0][0x2d0] ;  /* 0x0000b40003aa7a20 */ /* 0x000fe20000410000 */
[----:B--2---:R-:W-:Y:S04]  /*7f20*/  FMNMX.FTZ R5, R4, R5, !PT ;  /* 0x0000000504057209 */ /* 0x004fe80007810000 */
[----:B------:R-:W-:Y:S03]  /*7f30*/  FSEL R170, R170, RZ, P0 ;  /* 0x000000ffaaaa7208 */ /* 0x000fe60000000000 */
[----:B------:R-:W1:Y:S01]  /*7f40*/  MUFU.EX2 R178, R178 ;  /* 0x000000b200b27308 */ /* 0x000e620000000800 */
[----:B------:R-:W2:Y:S01]  /*7f50*/  SHFL.BFLY PT, R152, R5, 0x1, 0x1f ;  /* 0x0c201f0005987f89 */ /* 0x000ea200000e0000 */
[----:B----4-:R-:W-:Y:S01]  /*7f60*/  F2FP.BF16.PACK_AB R157, R174, R173 ;  /* 0x000000adae9d723e */ /* 0x010fe200000010ff */
[--C-:B------:R-:W-:Y:S01]  /*7f70*/  FFMA.FTZ R181, R7, c[0x0][0x2d0], -R170.reuse ;  /* 0x0000b40007b57a23 */ /* 0x100fe200000108aa */
[----:B------:R-:W-:Y:S01]  /*7f80*/  FSEL R7, R151, RZ, P2 ;  /* 0x000000ff97077208 */ /* 0x000fe20001000000 */
[--C-:B------:R-:W-:Y:S02]  /*7f90*/  FFMA.FTZ R176, R37, c[0x0][0x2d0], -R170.reuse ;  /* 0x0000b40025b07a23 */ /* 0x100fe400000108aa */
[----:B------:R-:W-:Y:S02]  /*7fa0*/  FFMA.FTZ R177, R25, c[0x0][0x2d0], -R170 ;  /* 0x0000b40019b17a23 */ /* 0x000fe400000108aa */
[----:B------:R-:W-:Y:S01]  /*7fb0*/  FADD.FTZ R4, -R7, R150 ;  /* 0x0000009607047221 */ /* 0x000fe20000010100 */
[----:B------:R-:W-:Y:S01]  /*7fc0*/  FSEL R7, R149, RZ, P1 ;  /* 0x000000ff95077208 */ /* 0x000fe20000800000 */
[----:B------:R-:W-:Y:S01]  /*7fd0*/  FFMA.FTZ R180, R35, c[0x0][0x2d0], -R170 ;  /* 0x0000b40023b47a23 */ /* 0x000fe200000108aa */
[----:B------:R-:W-:Y:S01]  /*7fe0*/  MUFU.EX2 R176, R176 ;  /* 0x000000b000b07308 */ /* 0x000fe20000000800 */
[----:B------:R-:W-:Y:S01]  /*7ff0*/  FMUL.FTZ R150, R4, c[0x0][0x2d0] ;  /* 0x0000b40004967a20 */ /* 0x000fe20000410000 */
[----:B------:R-:W3:Y:S01]  /*8000*/  LDSM.16.MT88.4 R36, [R212+0x100] ;  /* 0x00010000d424783b */ /* 0x000ee20000004200 */
[----:B------:R-:W-:Y:S01]  /*8010*/  FADD.FTZ R4, -R7, R148 ;  /* 0x0000009407047221 */ /* 0x000fe20000010100 */
[----:B------:R-:W-:Y:S01]  /*8020*/  FSEL R7, R3, RZ, P0 ;  /* 0x000000ff03077208 */ /* 0x000fe20000000000 */
[----:B------:R-:W-:Y:S02]  /*8030*/  FFMA.FTZ R252, R169, c[0x0][0x2d0], -R170 ;  /* 0x0000b400a9fc7a23 */ /* 0x000fe400000108aa */
[----:B------:R-:W-:Y:S02]  /*8040*/  FMUL.FTZ R148, R4, c[0x0][0x2d0] ;  /* 0x0000b40004947a20 */ /* 0x000fe40000410000 */
[----:B------:R-:W-:Y:S01]  /*8050*/  FADD.FTZ R2, -R7, R2 ;  /* 0x0000000207027221 */ /* 0x000fe20000010100 */
[----:B------:R-:W4:Y:S01]  /*8060*/  MUFU.EX2 R150, R150 ;  /* 0x0000009600967308 */ /* 0x000f220000000800 */
[----:B-1----:R-:W-:Y:S01]  /*8070*/  F2FP.BF16.PACK_AB R159, R178, R179 ;  /* 0x000000b3b29f723e */ /* 0x002fe200000010ff */
[--C-:B------:R-:W-:Y:S01]  /*8080*/  FFMA.FTZ R240, R240, c[0x0][0x2d0], -R170.reuse ;  /* 0x0000b400f0f07a23 */ /* 0x100fe200000108aa */
[----:B--2---:R-:W-:Y:S01]  /*8090*/  FMNMX.FTZ R152, R5, R152, !PT ;  /* 0x0000009805987209 */ /* 0x004fe20007810000 */
[----:B------:R-:W-:Y:S02]  /*80a0*/  FMUL.FTZ R6, R2, c[0x0][0x2d0] ;  /* 0x0000b40002067a20 */ /* 0x000fe40000410000 */
[--C-:B------:R-:W-:Y:S01]  /*80b0*/  FFMA.FTZ R243, R243, c[0x0][0x2d0], -R170.reuse ;  /* 0x0000b400f3f37a23 */ /* 0x100fe200000108aa */
[C---:B------:R-:W-:Y:S01]  /*80c0*/  FSETP.NEU.FTZ.AND P0, PT, R152.reuse, -INF , PT ;  /* 0xff8000009800780b */ /* 0x040fe20003f1d000 */
[C---:B------:R-:W-:Y:S02]  /*80d0*/  FMUL.FTZ R162, R152.reuse, c[0x0][0x2d0] ;  /* 0x0000b40098a27a20 */ /* 0x040fe40000410000 */
[----:B------:R-:W1:Y:S01]  /*80e0*/  MUFU.EX2 R148, R148 ;  /* 0x0000009400947308 */ /* 0x000e620000000800 */
[----:B------:R-:W-:Y:S01]  /*80f0*/  FSEL R5, R152, RZ, P0 ;  /* 0x000000ff98057208 */ /* 0x000fe20000000000 */
[--C-:B------:R-:W-:Y:S01]  /*8100*/  FFMA.FTZ R242, R242, c[0x0][0x2d0], -R170.reuse ;  /* 0x0000b400f2f27a23 */ /* 0x100fe200000108aa */
[----:B------:R-:W-:Y:S01]  /*8110*/  FSEL R162, R162, RZ, P0 ;  /* 0x000000ffa2a27208 */ /* 0x000fe20000000000 */
[----:B------:R-:W-:Y:S01]  /*8120*/  FFMA.FTZ R245, R245, c[0x0][0x2d0], -R170 ;  /* 0x0000b400f5f57a23 */ /* 0x000fe200000108aa */
[C---:B------:R-:W-:Y:S01]  /*8130*/  ISETP.GT.AND P0, PT, R230.reuse, UR4, PT ;  /* 0x00000004e6007c0c */ /* 0x040fe2000bf04270 */
[----:B------:R-:W-:Y:S01]  /*8140*/  FADD.FTZ R5, -R5, R0 ;  /* 0x0000000005057221 */ /* 0x000fe20000010100 */
[----:B------:R-:W-:Y:S01]  /*8150*/  IADD3 R230, R230, -0x1, RZ ;  /* 0xffffffffe6e67810 */ /* 0x000fe20007ffe0ff */
[--C-:B------:R-:W-:Y:S02]  /*8160*/  FFMA.FTZ R185, R13, c[0x0][0x2d0], -R162.reuse ;  /* 0x0000b4000db97a23 */ /* 0x100fe400000108a2 */
[----:B------:R2:W5:Y:S01]  /*8170*/  MUFU.EX2 R2, R6 ;  /* 0x0000000600027308 */ /* 0x0005620000000800 */
[--C-:B------:R-:W-:Y:S02]  /*8180*/  FFMA.FTZ R182, R15, c[0x0][0x2d0], -R162.reuse ;  /* 0x0000b4000fb67a23 */ /* 0x100fe400000108a2 */
[----:B------:R-:W-:Y:S02]  /*8190*/  FMUL.FTZ R0, R5, c[0x0][0x2d0] ;  /* 0x0000b40005007a20 */ /* 0x000fe40000410000 */
[--C-:B------:R-:W-:Y:S02]  /*81a0*/  FFMA.FTZ R184, R11, c[0x0][0x2d0], -R162.reuse ;  /* 0x0000b4000bb87a23 */ /* 0x100fe400000108a2 */
[--C-:B------:R-:W-:Y:S02]  /*81b0*/  FFMA.FTZ R183, R9, c[0x0][0x2d0], -R162.reuse ;  /* 0x0000b40009b77a23 */ /* 0x100fe400000108a2 */
[C---:B----4-:R-:W-:Y:S01]  /*81c0*/  FMUL.FTZ R4, R150.reuse, R144 ;  /* 0x0000009096047220 */ /* 0x050fe20000410000 */
[----:B------:R-:W4:Y:S01]  /*81d0*/  MUFU.EX2 R0, R0 ;  /* 0x0000000000007308 */ /* 0x000f220000000800 */
[C---:B------:R-:W-:Y:S02]  /*81e0*/  FMUL.FTZ R5, R150.reuse, R145 ;  /* 0x0000009196057220 */ /* 0x040fe40000410000 */
[----:B------:R-:W-:Y:S02]  /*81f0*/  FMUL.FTZ R16, R150, R100 ;  /* 0x0000006496107220 */ /* 0x000fe40000410000 */
[----:B-1----:R-:W-:Y:S02]  /*8200*/  FMUL.FTZ R7, R148, R147 ;  /* 0x0000009394077220 */ /* 0x002fe40000410000 */
[----:B------:R-:W-:Y:S02]  /*8210*/  FMUL.FTZ R17, R150, R101 ;  /* 0x0000006596117220 */ /* 0x000fe40000410000 */
[C---:B------:R-:W-:Y:S01]  /*8220*/  FMUL.FTZ R18, R148.reuse, R102 ;  /* 0x0000006694127220 */ /* 0x040fe20000410000 */
[----:B------:R-:W1:Y:S01]  /*8230*/  MUFU.EX2 R177, R177 ;  /* 0x000000b100b17308 */ /* 0x000e620000000800 */
[C---:B------:R-:W-:Y:S02]  /*8240*/  FMUL.FTZ R19, R148.reuse, R103 ;  /* 0x0000006794137220 */ /* 0x040fe40000410000 */
[----:B------:R-:W3:Y:S01]  /*8250*/  LDSM.16.MT88.4 R100, [R214+0xd00] ;  /* 0x000d0000d664783b */ /* 0x000ee20000004200 */
[----:B--2---:R-:W-:Y:S02]  /*8260*/  FMUL.FTZ R6, R148, R146 ;  /* 0x0000009294067220 */ /* 0x004fe40000410000 */
[C---:B-----5:R-:W-:Y:S02]  /*8270*/  FMUL.FTZ R24, R2.reuse, R108 ;  /* 0x0000006c02187220 */ /* 0x060fe40000410000 */
[C---:B------:R-:W-:Y:S02]  /*8280*/  FMUL.FTZ R25, R2.reuse, R109 ;  /* 0x0000006d02197220 */ /* 0x040fe40000410000 */
[----:B------:R-:W-:Y:S01]  /*8290*/  MUFU.EX2 R181, R181 ;  /* 0x000000b500b57308 */ /* 0x000fe20000000800 */
[-C--:B------:R-:W-:Y:S01]  /*82a0*/  HMMA.16816.F32.BF16 R4, R156, R20.reuse, R4 ;  /* 0x000000149c04723c */ /* 0x080fe20000041804 */
[C---:B------:R-:W-:Y:S02]  /*82b0*/  FMUL.FTZ R8, R2.reuse, R140 ;  /* 0x0000008c02087220 */ /* 0x040fe40000410000 */
[----:B------:R-:W-:Y:S02]  /*82c0*/  FMUL.FTZ R9, R2, R141 ;  /* 0x0000008d02097220 */ /* 0x000fe40000410000 */
[C---:B----4-:R-:W-:Y:S02]  /*82d0*/  FMUL.FTZ R10, R0.reuse, R142 ;  /* 0x0000008e000a7220 */ /* 0x050fe40000410000 */
[----:B------:R-:W-:Y:S02]  /*82e0*/  FMUL.FTZ R11, R0, R143 ;  /* 0x0000008f000b7220 */ /* 0x000fe40000410000 */
[----:B------:R-:W2:Y:S03]  /*82f0*/  MUFU.EX2 R180, R180 ;  /* 0x000000b400b47308 */ /* 0x000ea60000000800 */
[----:B------:R-:W-:Y:S01]  /*8300*/  FMUL.FTZ R12, R2, R136 ;  /* 0x00000088020c7220 */ /* 0x000fe20000410000 */
[----:B-1----:R-:W-:Y:S01]  /*8310*/  F2FP.BF16.PACK_AB R144, R176, R177 ;  /* 0x000000b1b090723e */ /* 0x002fe200000010ff */
[----:B------:R-:W-:Y:S02]  /*8320*/  FMUL.FTZ R13, R2, R137 ;  /* 0x00000089020d7220 */ /* 0x000fe40000410000 */
[C---:B------:R-:W-:Y:S02]  /*8330*/  FMUL.FTZ R15, R0.reuse, R139 ;  /* 0x0000008b000f7220 */ /* 0x040fe40000410000 */
[C---:B------:R-:W-:Y:S01]  /*8340*/  FMUL.FTZ R14, R0.reuse, R138 ;  /* 0x0000008a000e7220 */ /* 0x040fe20000410000 */
[----:B------:R-:W-:Y:S01]  /*8350*/  MUFU.EX2 R185, R185 ;  /* 0x000000b900b97308 */ /* 0x000fe20000000800 */
[C---:B------:R-:W-:Y:S02]  /*8360*/  FMUL.FTZ R26, R0.reuse, R110 ;  /* 0x0000006e001a7220 */ /* 0x040fe40000410000 */
[----:B------:R-:W-:Y:S02]  /*8370*/  FMUL.FTZ R27, R0, R111 ;  /* 0x0000006f001b7220 */ /* 0x000fe40000410000 */
[----:B------:R-:W-:Y:S01]  /*8380*/  LDSM.16.MT88.4 R108, [R214+0x500] ;  /* 0x00050000d66c783b */ /* 0x000fe20000004200 */
[C---:B------:R-:W-:Y:S02]  /*8390*/  FMUL.FTZ R28, R2.reuse, R112 ;  /* 0x00000070021c7220 */ /* 0x040fe40000410000 */
[----:B------:R-:W-:Y:S02]  /*83a0*/  FMUL.FTZ R29, R2, R113 ;  /* 0x00000071021d7220 */ /* 0x000fe40000410000 */
[----:B------:R-:W1:Y:S01]  /*83b0*/  MUFU.EX2 R184, R184 ;  /* 0x000000b800b87308 */ /* 0x000e620000000800 */
[C---:B------:R-:W-:Y:S02]  /*83c0*/  FMUL.FTZ R30, R0.reuse, R114 ;  /* 0x00000072001e7220 */ /* 0x040fe40000410000 */
[----:B------:R-:W-:Y:S01]  /*83d0*/  FMUL.FTZ R31, R0, R115 ;  /* 0x00000073001f7220 */ /* 0x000fe20000410000 */
[----:B--2---:R-:W-:Y:S01]  /*83e0*/  F2FP.BF16.PACK_AB R146, R180, R181 ;  /* 0x000000b5b492723e */ /* 0x004fe200000010ff */
[----:B------:R-:W-:Y:S01]  /*83f0*/  LDSM.16.MT88.4 R112, [R212+0x500] ;  /* 0x00050000d470783b */ /* 0x000fe20000004200 */
[C---:B------:R-:W-:Y:S02]  /*8400*/  FMUL.FTZ R32, R150.reuse, R116 ;  /* 0x0000007496207220 */ /* 0x040fe40000410000 */
[----:B------:R-:W-:Y:S02]  /*8410*/  FMUL.FTZ R33, R150, R117 ;  /* 0x0000007596217220 */ /* 0x000fe40000410000 */
[----:B------:R-:W-:Y:S01]  /*8420*/  MUFU.EX2 R183, R183 ;  /* 0x000000b700b77308 */ /* 0x000fe20000000800 */
[C---:B------:R-:W-:Y:S02]  /*8430*/  FMUL.FTZ R34, R148.reuse, R118 ;  /* 0x0000007694227220 */ /* 0x040fe40000410000 */
[----:B------:R-:W-:Y:S02]  /*8440*/  FMUL.FTZ R35, R148, R119 ;  /* 0x0000007794237220 */ /* 0x000fe40000410000 */
[----:B------:R-:W-:Y:S01]  /*8450*/  LDSM.16.MT88.4 R116, [R214+0x1100] ;  /* 0x00110000d674783b */ /* 0x000fe20000004200 */
[C---:B------:R-:W-:Y:S02]  /*8460*/  FMUL.FTZ R48, R150.reuse, R128 ;  /* 0x0000008096307220 */ /* 0x040fe40000410000 */
[----:B------:R-:W-:Y:S02]  /*8470*/  FMUL.FTZ R49, R150, R129 ;  /* 0x0000008196317220 */ /* 0x000fe40000410000 */
[----:B------:R-:W2:Y:S01]  /*8480*/  MUFU.EX2 R182, R182 ;  /* 0x000000b600b67308 */ /* 0x000ea20000000800 */
[C---:B------:R-:W-:Y:S02]  /*8490*/  FMUL.FTZ R50, R148.reuse, R130 ;  /* 0x0000008294327220 */ /* 0x040fe40000410000 */
[----:B------:R-:W-:Y:S01]  /*84a0*/  FMUL.FTZ R51, R148, R131 ;  /* 0x0000008394337220 */ /* 0x000fe20000410000 */
[----:B-1----:R-:W-:Y:S01]  /*84b0*/  F2FP.BF16.PACK_AB R145, R184, R185 ;  /* 0x000000b9b891723e */ /* 0x002fe200000010ff */
[----:B------:R-:W-:Y:S01]  /*84c0*/  LDSM.16.MT88.4 R128, [R214+0x1500] ;  /* 0x00150000d680783b */ /* 0x000fe20000004200 */
[--C-:B------:R-:W-:Y:S02]  /*84d0*/  FFMA.FTZ R167, R167, c[0x0][0x2d0], -R162.reuse ;  /* 0x0000b400a7a77a23 */ /* 0x100fe400000108a2 */
[----:B------:R-:W-:Y:S02]  /*84e0*/  FFMA.FTZ R165, R165, c[0x0][0x2d0], -R162 ;  /* 0x0000b400a5a57a23 */ /* 0x000fe400000108a2 */
[----:B------:R-:W-:Y:S01]  /*84f0*/  MUFU.EX2 R136, R167 ;  /* 0x000000a700887308 */ /* 0x000fe20000000800 */
[C---:B------:R-:W-:Y:S02]  /*8500*/  FMUL.FTZ R40, R2.reuse, R124 ;  /* 0x0000007c02287220 */ /* 0x040fe40000410000 */
[----:B------:R-:W-:Y:S02]  /*8510*/  FMUL.FTZ R41, R2, R125 ;  /* 0x0000007d02297220 */ /* 0x000fe40000410000 */
[C---:B------:R-:W-:Y:S02]  /*8520*/  FMUL.FTZ R42, R0.reuse, R126 ;  /* 0x0000007e002a7220 */ /* 0x040fe40000410000 */
[----:B------:R-:W-:Y:S02]  /*8530*/  FMUL.FTZ R43, R0, R127 ;  /* 0x0000007f002b7220 */ /* 0x000fe40000410000 */
[C---:B------:R-:W-:Y:S01]  /*8540*/  FMUL.FTZ R44, R2.reuse, R132 ;  /* 0x00000084022c7220 */ /* 0x040fe20000410000 */
[----:B------:R-:W1:Y:S01]  /*8550*/  MUFU.EX2 R137, R165 ;  /* 0x000000a500897308 */ /* 0x000e620000000800 */
[----:B------:R-:W-:Y:S02]  /*8560*/  FMUL.FTZ R45, R2, R133 ;  /* 0x00000085022d7220 */ /* 0x000fe40000410000 */
[----:B------:R-:W-:Y:S01]  /*8570*/  FMUL.FTZ R46, R0, R134 ;  /* 0x00000086002e7220 */ /* 0x000fe20000410000 */
[----:B--2---:R-:W-:Y:S01]  /*8580*/  F2FP.BF16.PACK_AB R147, R182, R183 ;  /* 0x000000b7b693723e */ /* 0x004fe200000010ff */
[----:B------:R-:W-:Y:S02]  /*8590*/  FMUL.FTZ R47, R0, R135 ;  /* 0x00000087002f7220 */ /* 0x000fe40000410000 */
[C---:B------:R-:W-:Y:S02]  /*85a0*/  FMUL.FTZ R52, R150.reuse, R52 ;  /* 0x0000003496347220 */ /* 0x040fe40000410000 */
[----:B------:R-:W-:Y:S01]  /*85b0*/  FMUL.FTZ R53, R150, R53 ;  /* 0x0000003596357220 */ /* 0x000fe20000410000 */
[----:B------:R2:W-:Y:S01]  /*85c0*/  MUFU.EX2 R192, R241 ;  /* 0x000000f100c07308 */ /* 0x0005e20000000800 */
[C---:B------:R-:W-:Y:S01]  /*85d0*/  HMMA.16816.F32.BF16 R8, R144.reuse, R20, R8 ;  /* 0x000000149008723c */ /* 0x040fe20000041808 */
[C---:B------:R-:W-:Y:S02]  /*85e0*/  FMUL.FTZ R54, R148.reuse, R54 ;  /* 0x0000003694367220 */ /* 0x040fe40000410000 */
[----:B------:R-:W-:Y:S02]  /*85f0*/  FMUL.FTZ R55, R148, R55 ;  /* 0x0000003794377220 */ /* 0x000fe40000410000 */
[----:B------:R-:W-:Y:S02]  /*8600*/  FMUL.FTZ R56, R2, R56 ;  /* 0x0000003802387220 */ /* 0x000fe40000410000 */
[C---:B------:R-:W-:Y:S01]  /*8610*/  FMUL.FTZ R20, R150.reuse, R104 ;  /* 0x0000006896147220 */ /* 0x040fe20000410000 */
[-C--:B------:R-:W-:Y:S01]  /*8620*/  HMMA.16816.F32.BF16 R12, R144, R22.reuse, R12 ;  /* 0x00000016900c723c */ /* 0x080fe2000004180c */
[----:B------:R-:W-:Y:S01]  /*8630*/  FMUL.FTZ R21, R150, R105 ;  /* 0x0000006996157220 */ /* 0x000fe20000410000 */
[----:B------:R-:W-:Y:S02]  /*8640*/  MUFU.EX2 R186, R186 ;  /* 0x000000ba00ba7308 */ /* 0x000fe40000000800 */
[----:B------:R-:W-:Y:S02]  /*8650*/  FMUL.FTZ R57, R2, R57 ;  /* 0x0000003902397220 */ /* 0x000fe40000410000 */
[C---:B------:R-:W-:Y:S02]  /*8660*/  FMUL.FTZ R58, R0.reuse, R58 ;  /* 0x0000003a003a7220 */ /* 0x040fe40000410000 */
[C---:B------:R-:W-:Y:S01]  /*8670*/  HMMA.16816.F32.BF16 R16, R156.reuse, R22, R16 ;  /* 0x000000169c10723c */ /* 0x040fe20000041810 */
[----:B------:R-:W-:Y:S03]  /*8680*/  FMUL.FTZ R59, R0, R59 ;  /* 0x0000003b003b7220 */ /* 0x000fe60000410000 */
[C---:B------:R-:W-:Y:S01]  /*8690*/  FMUL.FTZ R60, R2.reuse, R60 ;  /* 0x0000003c023c7220 */ /* 0x040fe20000410000 */
[----:B------:R-:W4:Y:S01]  /*86a0*/  MUFU.EX2 R187, R187 ;  /* 0x000000bb00bb7308 */ /* 0x000f220000000800 */
[----:B------:R-:W-:Y:S02]  /*86b0*/  FMUL.FTZ R61, R2, R61 ;  /* 0x0000003d023d7220 */ /* 0x000fe40000410000 */
[C---:B------:R-:W-:Y:S04]  /*86c0*/  FMUL.FTZ R22, R148.reuse, R106 ;  /* 0x0000006a94167220 */ /* 0x040fe80000410000 */
[----:B------:R-:W-:Y:S02]  /*86d0*/  FMUL.FTZ R23, R148, R107 ;  /* 0x0000006b94177220 */ /* 0x000fe40000410000 */
[----:B------:R-:W5:Y:S01]  /*86e0*/  LDSM.16.MT88.4 R104, [R212+0xd00] ;  /* 0x000d0000d468783b */ /* 0x000f620000004200 */
[--C-:B--2---:R-:W-:Y:S01]  /*86f0*/  FFMA.FTZ R241, R164, c[0x0][0x2d0], -R170.reuse ;  /* 0x0000b400a4f17a23 */ /* 0x104fe200000108aa */
[----:B------:R-:W-:Y:S01]  /*8700*/  MUFU.EX2 R188, R188 ;  /* 0x000000bc00bc7308 */ /* 0x000fe20000000800 */
[C---:B------:R-:W-:Y:S02]  /*8710*/  FMUL.FTZ R62, R0.reuse, R62 ;  /* 0x0000003e003e7220 */ /* 0x040fe40000410000 */
[-C--:B---3--:R-:W-:Y:S01]  /*8720*/  HMMA.16816.F32.BF16 R20, R156, R36.reuse, R20 ;  /* 0x000000249c14723c */ /* 0x088fe20000041814 */
[----:B------:R-:W-:Y:S02]  /*8730*/  FMUL.FTZ R63, R0, R63 ;  /* 0x0000003f003f7220 */ /* 0x000fe40000410000 */
[----:B------:R-:W-:Y:S01]  /*8740*/  LDSM.16.MT88.4 R164, [R212+0x1500] ;  /* 0x00150000d4a4783b */ /* 0x000fe20000004200 */
[C---:B------:R-:W-:Y:S02]  /*8750*/  FMUL.FTZ R64, R150.reuse, R64 ;  /* 0x0000004096407220 */ /* 0x040fe40000410000 */
[----:B------:R-:W-:Y:S01]  /*8760*/  FMUL.FTZ R65, R150, R65 ;  /* 0x0000004196417220 */ /* 0x000fe20000410000 */
[----:B------:R-:W2:Y:S01]  /*8770*/  MUFU.EX2 R189, R189 ;  /* 0x000000bd00bd7308 */ /* 0x000ea20000000800 */
[C---:B------:R-:W-:Y:S01]  /*8780*/  HMMA.16816.F32.BF16 R24, R144.reuse, R36, R24 ;  /* 0x000000249018723c */ /* 0x040fe20000041818 */
[C---:B------:R-:W-:Y:S03]  /*8790*/  FMUL.FTZ R66, R148.reuse, R66 ;  /* 0x0000004294427220 */ /* 0x040fe60000410000 */
[----:B------:R-:W-:Y:S02]  /*87a0*/  FMUL.FTZ R67, R148, R67 ;  /* 0x0000004394437220 */ /* 0x000fe40000410000 */
[--C-:B------:R-:W-:Y:S02]  /*87b0*/  FFMA.FTZ R163, R163, c[0x0][0x2d0], -R170.reuse ;  /* 0x0000b400a3a37a23 */ /* 0x100fe400000108aa */
[-C--:B------:R-:W-:Y:S01]  /*87c0*/  HMMA.16816.F32.BF16 R28, R144, R38.reuse, R28 ;  /* 0x00000026901c723c */ /* 0x080fe2000004181c */
[C---:B------:R-:W-:Y:S01]  /*87d0*/  FMUL.FTZ R36, R150.reuse, R120 ;  /* 0x0000007896247220 */ /* 0x040fe20000410000 */
[----:B------:R-:W-:Y:S02]  /*87e0*/  MUFU.EX2 R190, R190 ;  /* 0x000000be00be7308 */ /* 0x000fe40000000800 */
[----:B------:R-:W-:Y:S02]  /*87f0*/  FMUL.FTZ R37, R150, R121 ;  /* 0x0000007996257220 */ /* 0x000fe40000410000 */
[----:B------:R-:W-:Y:S01]  /*8800*/  FFMA.FTZ R170, R161, c[0x0][0x2d0], -R170 ;  /* 0x0000b400a1aa7a23 */ /* 0x000fe200000108aa */
[----:B-1----:R-:W-:Y:S01]  /*8810*/  F2FP.BF16.PACK_AB R161, R137, R136 ;  /* 0x0000008889a1723e */ /* 0x002fe200000010ff */
[C---:B------:R-:W-:Y:S01]  /*8820*/  HMMA.16816.F32.BF16 R32, R156.reuse, R38, R32 ;  /* 0x000000269c20723c */ /* 0x040fe20000041820 */
[C---:B------:R-:W-:Y:S03]  /*8830*/  FMUL.FTZ R72, R2.reuse, R72 ;  /* 0x0000004802487220 */ /* 0x040fe60000410000 */
[----:B------:R1:W-:Y:S01]  /*8840*/  MUFU.EX2 R139, R170 ;  /* 0x000000aa008b7308 */ /* 0x0003e20000000800 */
[----:B------:R-:W-:Y:S02]  /*8850*/  FMUL.FTZ R73, R2, R73 ;  /* 0x0000004902497220 */ /* 0x000fe40000410000 */
[C---:B------:R-:W-:Y:S02]  /*8860*/  FMUL.FTZ R38, R148.reuse, R122 ;  /* 0x0000007a94267220 */ /* 0x040fe40000410000 */
[----:B------:R-:W-:Y:S02]  /*8870*/  FMUL.FTZ R39, R148, R123 ;  /* 0x0000007b94277220 */ /* 0x000fe40000410000 */
[----:B------:R-:W-:Y:S01]  /*8880*/  LDSM.16.MT88.4 R120, [R212+0x900] ;  /* 0x00090000d478783b */ /* 0x000fe20000004200 */
[C---:B------:R-:W-:Y:S02]  /*8890*/  FMUL.FTZ R74, R0.reuse, R74 ;  /* 0x0000004a004a7220 */ /* 0x040fe40000410000 */
[----:B------:R-:W-:Y:S01]  /*88a0*/  FMUL.FTZ R75, R0, R75 ;  /* 0x0000004b004b7220 */ /* 0x000fe20000410000 */
[----:B------:R-:W3:Y:S01]  /*88b0*/  MUFU.EX2 R195, R195 ;  /* 0x000000c300c37308 */ /* 0x000ee20000000800 */
[-C--:B------:R-:W-:Y:S01]  /*88c0*/  HMMA.16816.F32.BF16 R36, R156, R100.reuse, R36 ;  /* 0x000000649c24723c */ /* 0x080fe20000041824 */
[C---:B------:R-:W-:Y:S02]  /*88d0*/  FMUL.FTZ R76, R2.reuse, R76 ;  /* 0x0000004c024c7220 */ /* 0x040fe40000410000 */
[----:B------:R-:W-:Y:S02]  /*88e0*/  FMUL.FTZ R77, R2, R77 ;  /* 0x0000004d024d7220 */ /* 0x000fe40000410000 */
[C---:B------:R-:W-:Y:S02]  /*88f0*/  FMUL.FTZ R78, R0.reuse, R78 ;  /* 0x0000004e004e7220 */ /* 0x040fe40000410000 */
[----:B------:R-:W-:Y:S01]  /*8900*/  FMUL.FTZ R79, R0, R79 ;  /* 0x0000004f004f7220 */ /* 0x000fe20000410000 */
[C---:B------:R-:W-:Y:S01]  /*8910*/  HMMA.16816.F32.BF16 R40, R144.reuse, R100, R40 ;  /* 0x000000649028723c */ /* 0x040fe20000041828 */
[----:B------:R-:W-:Y:S01]  /*8920*/  MUFU.EX2 R196, R196 ;  /* 0x000000c400c47308 */ /* 0x000fe20000000800 */
[----:B-1----:R-:W-:Y:S02]  /*8930*/  LDSM.16.MT88.4 R168, [R214+0x2100] ;  /* 0x00210000d6a8783b */ /* 0x002fe40000004200 */
[C---:B------:R-:W-:Y:S02]  /*8940*/  FMUL.FTZ R88, R2.reuse, R88 ;  /* 0x0000005802587220 */ /* 0x040fe40000410000 */
[----:B------:R-:W-:Y:S02]  /*8950*/  FMUL.FTZ R89, R2, R89 ;  /* 0x0000005902597220 */ /* 0x000fe40000410000 */
[-C--:B------:R-:W-:Y:S01]  /*8960*/  HMMA.16816.F32.BF16 R44, R144, R102.reuse, R44 ;  /* 0x00000066902c723c */ /* 0x080fe2000004182c */
[C---:B------:R-:W-:Y:S02]  /*8970*/  FMUL.FTZ R90, R0.reuse, R90 ;  /* 0x0000005a005a7220 */ /* 0x040fe40000410000 */
[----:B------:R-:W1:Y:S01]  /*8980*/  MUFU.EX2 R199, R199 ;  /* 0x000000c700c77308 */ /* 0x000e620000000800 */
[----:B------:R-:W-:Y:S02]  /*8990*/  FMUL.FTZ R91, R0, R91 ;  /* 0x0000005b005b7220 */ /* 0x000fe40000410000 */
[C---:B------:R-:W-:Y:S02]  /*89a0*/  FMUL.FTZ R92, R2.reuse, R92 ;  /* 0x0000005c025c7220 */ /* 0x040fe40000410000 */
[C---:B------:R-:W-:Y:S01]  /*89b0*/  HMMA.16816.F32.BF16 R48, R156.reuse, R102, R48 ;  /* 0x000000669c30723c */ /* 0x040fe20000041830 */
[----:B------:R-:W1:Y:S03]  /*89c0*/  LDSM.16.MT88.4 R100, [R214+0x1900] ;  /* 0x00190000d664783b */ /* 0x000e660000004200 */
[----:B------:R-:W-:Y:S01]  /*89d0*/  FMUL.FTZ R93, R2, R93 ;  /* 0x0000005d025d7220 */ /* 0x000fe20000410000 */
[----:B------:R-:W-:Y:S01]  /*89e0*/  MUFU.EX2 R240, R240 ;  /* 0x000000f000f07308 */ /* 0x000fe20000000800 */
[C---:B------:R-:W-:Y:S02]  /*89f0*/  FMUL.FTZ R94, R0.reuse, R94 ;  /* 0x0000005e005e7220 */ /* 0x040fe40000410000 */
[-C--:B-----5:R-:W-:Y:S01]  /*8a00*/  HMMA.16816.F32.BF16 R52, R156, R104.reuse, R52 ;  /* 0x000000689c34723c */ /* 0x0a0fe20000041834 */
[----:B------:R-:W-:Y:S03]  /*8a10*/  FMUL.FTZ R95, R0, R95 ;  /* 0x0000005f005f7220 */ /* 0x000fe60000410000 */
[C---:B------:R-:W-:Y:S02]  /*8a20*/  FMUL.FTZ R96, R150.reuse, R96 ;  /* 0x0000006096607220 */ /* 0x040fe40000410000 */
[----:B------:R-:W-:Y:S01]  /*8a30*/  FMUL.FTZ R97, R150, R97 ;  /* 0x0000006196617220 */ /* 0x000fe20000410000 */
[----:B------:R-:W5:Y:S01]  /*8a40*/  MUFU.EX2 R243, R243 ;  /* 0x000000f300f37308 */ /* 0x000f620000000800 */
[C---:B------:R-:W-:Y:S01]  /*8a50*/  HMMA.16816.F32.BF16 R56, R144.reuse, R104, R56 ;  /* 0x000000689038723c */ /* 0x040fe20000041838 */
[C---:B------:R-:W-:Y:S03]  /*8a60*/  FMUL.FTZ R98, R148.reuse, R98 ;  /* 0x0000006294627220 */ /* 0x040fe60000410000 */
        /* <DEDUP_REMOVED lines=8> */
[----:B------:R-:W2:Y:S01]  /*8af0*/  MUFU.EX2 R245, R245 ;  /* 0x000000f500f57308 */ /* 0x000ea20000000800 */
[----:B------:R-:W-:Y:S02]  /*8b00*/  FMUL.FTZ R71, R148, R71 ;  /* 0x0000004794477220 */ /* 0x000fe40000410000 */
[C---:B------:R-:W-:Y:S02]  /*8b10*/  FMUL.FTZ R80, R150.reuse, R80 ;  /* 0x0000005096507220 */ /* 0x040fe40000410000 */
[----:B------:R-:W-:Y:S03]  /*8b20*/  FMUL.FTZ R81, R150, R81 ;  /* 0x0000005196517220 */ /* 0x000fe60000410000 */
[-C--:B-1----:R-:W-:Y:S01]  /*8b30*/  HMMA.16816.F32.BF16 R68, R156, R100.reuse, R68 ;  /* 0x000000649c44723c */ /* 0x082fe20000041844 */
[C---:B------:R-:W-:Y:S01]  /*8b40*/  FMUL.FTZ R82, R148.reuse, R82 ;  /* 0x0000005294527220 */ /* 0x040fe20000410000 */
[----:B------:R-:W-:Y:S01]  /*8b50*/  MUFU.EX2 R198, R198 ;  /* 0x000000c600c67308 */ /* 0x000fe20000000800 */
[----:B------:R-:W-:Y:S02]  /*8b60*/  FMUL.FTZ R83, R148, R83 ;  /* 0x0000005394537220 */ /* 0x000fe40000410000 */
[C---:B------:R-:W-:Y:S02]  /*8b70*/  FMUL.FTZ R84, R150.reuse, R84 ;  /* 0x0000005496547220 */ /* 0x040fe40000410000 */
[----:B------:R-:W-:Y:S01]  /*8b80*/  FMUL.FTZ R85, R150, R85 ;  /* 0x0000005596557220 */ /* 0x000fe20000410000 */
[C---:B------:R-:W-:Y:S01]  /*8b90*/  HMMA.16816.F32.BF16 R72, R144.reuse, R100, R72 ;  /* 0x000000649048723c */ /* 0x040fe20000041848 */
[C---:B------:R-:W-:Y:S03]  /*8ba0*/  FMUL.FTZ R86, R148.reuse, R86 ;  /* 0x0000005694567220 */ /* 0x040fe60000410000 */
[----:B------:R-:W-:Y:S01]  /*8bb0*/  MUFU.EX2 R197, R197 ;  /* 0x000000c500c57308 */ /* 0x000fe20000000800 */
[----:B------:R-:W-:Y:S02]  /*8bc0*/  FMUL.FTZ R87, R148, R87 ;  /* 0x0000005794577220 */ /* 0x000fe40000410000 */
[----:B----4-:R-:W-:Y:S01]  /*8bd0*/  F2FP.BF16.PACK_AB R100, R187, R186 ;  /* 0x000000babb64723e */ /* 0x010fe200000010ff */
[-C--:B------:R-:W-:Y:S01]  /*8be0*/  HMMA.16816.F32.BF16 R76, R144, R102.reuse, R76 ;  /* 0x00000066904c723c */ /* 0x080fe2000004184c */
[----:B--2---:R-:W-:Y:S03]  /*8bf0*/  F2FP.BF16.PACK_AB R101, R189, R188 ;  /* 0x000000bcbd65723e */ /* 0x004fe600000010ff */
[--C-:B------:R-:W-:Y:S02]  /*8c00*/  FFMA.FTZ R244, R244, c[0x0][0x2d0], -R162.reuse ;  /* 0x0000b400f4f47a23 */ /* 0x100fe400000108a2 */
[----:B------:R-:W-:Y:S01]  /*8c10*/  MUFU.EX2 R193, R193 ;  /* 0x000000c100c17308 */ /* 0x000fe20000000800 */
[--C-:B------:R-:W-:Y:S01]  /*8c20*/  FFMA.FTZ R247, R247, c[0x0][0x2d0], -R162.reuse ;  /* 0x0000b400f7f77a23 */ /* 0x100fe200000108a2 */
[C---:B------:R-:W-:Y:S01]  /*8c30*/  HMMA.16816.F32.BF16 R80, R156.reuse, R102, R80 ;  /* 0x000000669c50723c */ /* 0x040fe20000041850 */
[--C-:B------:R-:W-:Y:S03]  /*8c40*/  FFMA.FTZ R249, R249, c[0x0][0x2d0], -R162.reuse ;  /* 0x0000b400f9f97a23 */ /* 0x100fe600000108a2 */
[--C-:B------:R-:W-:Y:S02]  /*8c50*/  FFMA.FTZ R246, R251, c[0x0][0x2d0], -R162.reuse ;  /* 0x0000b400fbf67a23 */ /* 0x100fe400000108a2 */
[--C-:B------:R-:W-:Y:S01]  /*8c60*/  FFMA.FTZ R160, R160, c[0x0][0x2d0], -R162.reuse ;  /* 0x0000b400a0a07a23 */ /* 0x100fe200000108a2 */
[----:B---3--:R-:W-:Y:S01]  /*8c70*/  F2FP.BF16.PACK_AB R102, R195, R190 ;  /* 0x000000bec366723e */ /* 0x008fe200000010ff */
[-C--:B------:R-:W-:Y:S01]  /*8c80*/  HMMA.16816.F32.BF16 R84, R156, R104.reuse, R84 ;  /* 0x000000689c54723c */ /* 0x080fe20000041854 */
[----:B------:R-:W-:Y:S01]  /*8c90*/  F2FP.BF16.PACK_AB R103, R199, R196 ;  /* 0x000000c4c767723e */ /* 0x000fe200000010ff */
[----:B------:R-:W-:Y:S02]  /*8ca0*/  MUFU.EX2 R244, R244 ;  /* 0x000000f400f47308 */ /* 0x000fe40000000800 */
[----:B------:R-:W-:Y:S02]  /*8cb0*/  FFMA.FTZ R162, R153, c[0x0][0x2d0], -R162 ;  /* 0x0000b40099a27a23 */ /* 0x000fe400000108a2 */
[----:B------:R-:W-:Y:S01]  /*8cc0*/  FFMA.FTZ R172, R150, R237, R172 ;  /* 0x000000ed96ac7223 */ /* 0x000fe200000100ac */
[----:B------:R-:W-:Y:S01]  /*8cd0*/  MOV R150, R151 ;  /* 0x0000009700967202 */ /* 0x000fe20000000f00 */
[C---:B------:R-:W-:Y:S01]  /*8ce0*/  HMMA.16816.F32.BF16 R88, R144.reuse, R104, R88 ;  /* 0x000000689058723c */ /* 0x040fe20000041858 */
[----:B------:R-:W-:Y:S03]  /*8cf0*/  FFMA.FTZ R173, R148, R235, R173 ;  /* 0x000000eb94ad7223 */ /* 0x000fe600000100ad */
[----:B------:R-:W1:Y:S01]  /*8d00*/  MUFU.EX2 R247, R247 ;  /* 0x000000f700f77308 */ /* 0x000e620000000800 */
[----:B------:R-:W-:Y:S01]  /*8d10*/  FFMA.FTZ R177, R2, R233, R177 ;  /* 0x000000e902b17223 */ /* 0x000fe200000100b1 */
[----:B------:R-:W-:Y:S01]  /*8d20*/  MOV R148, R149 ;  /* 0x0000009500947202 */ /* 0x000fe20000000f00 */
[----:B------:R-:W-:Y:S01]  /*8d30*/  FFMA.FTZ R185, R0, R231, R185 ;  /* 0x000000e700b97223 */ /* 0x000fe200000100b9 */
[-C--:B------:R-:W-:Y:S01]  /*8d40*/  HMMA.16816.F32.BF16 R92, R144, R106.reuse, R92 ;  /* 0x0000006a905c723c */ /* 0x080fe2000004185c */
[----:B-----5:R-:W-:Y:S03]  /*8d50*/  F2FP.BF16.PACK_AB R104, R243, R240 ;  /* 0x000000f0f368723e */ /* 0x020fe600000010ff */
[----:B------:R-:W-:Y:S01]  /*8d60*/  MOV R2, R3 ;  /* 0x0000000300027202 */ /* 0x000fe20000000f00 */
[----:B------:R-:W-:Y:S01]  /*8d70*/  FADD.FTZ R155, R155, R172 ;  /* 0x000000ac9b9b7221 */ /* 0x000fe20000010000 */
[----:B------:R-:W-:Y:S01]  /*8d80*/  MUFU.EX2 R249, R249 ;  /* 0x000000f900f97308 */ /* 0x000fe20000000800 */
[----:B------:R-:W-:Y:S01]  /*8d90*/  FADD.FTZ R174, R174, R173 ;  /* 0x000000adaeae7221 */ /* 0x000fe20000010000 */
[----:B------:R-:W-:Y:S01]  /*8da0*/  HMMA.16816.F32.BF16 R96, R156, R106, R96 ;  /* 0x0000006a9c60723c */ /* 0x000fe20000041860 */
[----:B------:R-:W-:Y:S03]  /*8db0*/  FADD.FTZ R176, R176, R177 ;  /* 0x000000b1b0b07221 */ /* 0x000fe60000010000 */
[----:B------:R-:W-:Y:S02]  /*8dc0*/  FADD.FTZ R184, R184, R185 ;  /* 0x000000b9b8b87221 */ /* 0x000fe40000010000 */
[----:B------:R-:W-:Y:S01]  /*8dd0*/  FADD.FTZ R154, R154, R155 ;  /* 0x0000009b9a9a7221 */ /* 0x000fe20000010000 */
[----:B------:R-:W-:Y:S01]  /*8de0*/  F2FP.BF16.PACK_AB R106, R245, R242 ;  /* 0x000000f2f56a723e */ /* 0x000fe200000010ff */
[-C--:B------:R-:W-:Y:S01]  /*8df0*/  HMMA.16816.F32.BF16 R4, R100, R108.reuse, R4 ;  /* 0x0000006c6404723c */ /* 0x080fe20000041804 */
[----:B------:R-:W2:Y:S03]  /*8e00*/  MUFU.EX2 R246, R246 ;  /* 0x000000f600f67308 */ /* 0x000ea60000000800 */
[----:B-1----:R-:W-:Y:S01]  /*8e10*/  F2FP.BF16.PACK_AB R105, R247, R244 ;  /* 0x000000f4f769723e */ /* 0x002fe200000010ff */
[----:B------:R-:W-:Y:S01]  /*8e20*/  FADD.FTZ R179, R179, R174 ;  /* 0x000000aeb3b37221 */ /* 0x000fe20000010000 */
[----:B------:R-:W-:Y:S01]  /*8e30*/  F2FP.BF16.PACK_AB R156, R197, R198 ;  /* 0x000000c6c59c723e */ /* 0x000fe200000010ff */
[----:B------:R-:W-:Y:S02]  /*8e40*/  FADD.FTZ R181, R181, R176 ;  /* 0x000000b0b5b57221 */ /* 0x000fe40000010000 */
[----:B------:R-:W-:Y:S02]  /*8e50*/  FADD.FTZ R183, R183, R184 ;  /* 0x000000b8b7b77221 */ /* 0x000fe40000010000 */
[----:B------:R-:W1:Y:S01]  /*8e60*/  MUFU.EX2 R248, R248 ;  /* 0x000000f800f87308 */ /* 0x000e620000000800 */
[----:B------:R-:W-:Y:S02]  /*8e70*/  FADD.FTZ R175, R175, R154 ;  /* 0x0000009aafaf7221 */ /* 0x000fe40000010000 */
[----:B------:R-:W-:Y:S02]  /*8e80*/  FADD.FTZ R179, R178, R179 ;  /* 0x000000b3b2b37221 */ /* 0x000fe40000010000 */
[----:B------:R-:W-:Y:S02]  /*8e90*/  FADD.FTZ R181, R180, R181 ;  /* 0x000000b5b4b57221 */ /* 0x000fe40000010000 */
[----:B------:R-:W-:Y:S02]  /*8ea0*/  FADD.FTZ R183, R182, R183 ;  /* 0x000000b7b6b77221 */ /* 0x000fe40000010000 */
[----:B------:R-:W-:Y:S01]  /*8eb0*/  FADD.FTZ R186, R186, R175 ;  /* 0x000000afbaba7221 */ /* 0x000fe20000010000 */
[----:B------:R-:W3:Y:S01]  /*8ec0*/  MUFU.EX2 R191, R191 ;  /* 0x000000bf00bf7308 */ /* 0x000ee20000000800 */
[----:B------:R-:W-:Y:S02]  /*8ed0*/  FADD.FTZ R188, R188, R179 ;  /* 0x000000b3bcbc7221 */ /* 0x000fe40000010000 */
[----:B------:R-:W-:Y:S01]  /*8ee0*/  FADD.FTZ R240, R240, R181 ;  /* 0x000000b5f0f07221 */ /* 0x000fe20000010000 */
[----:B--2---:R-:W-:Y:S01]  /*8ef0*/  F2FP.BF16.PACK_AB R107, R246, R249 ;  /* 0x000000f9f66b723e */ /* 0x004fe200000010ff */
[----:B------:R-:W-:Y:S02]  /*8f00*/  FADD.FTZ R244, R244, R183 ;  /* 0x000000b7f4f47221 */ /* 0x000fe40000010000 */
[----:B------:R-:W-:Y:S02]  /*8f10*/  FADD.FTZ R187, R187, R186 ;  /* 0x000000babbbb7221 */ /* 0x000fe40000010000 */
[----:B------:R-:W-:Y:S01]  /*8f20*/  FADD.FTZ R189, R189, R188 ;  /* 0x000000bcbdbd7221 */ /* 0x000fe20000010000 */
[----:B------:R-:W-:Y:S01]  /*8f30*/  MUFU.EX2 R250, R250 ;  /* 0x000000fa00fa7308 */ /* 0x000fe20000000800 */
[C---:B------:R-:W-:Y:S01]  /*8f40*/  HMMA.16816.F32.BF16 R8, R104.reuse, R108, R8 ;  /* 0x0000006c6808723c */ /* 0x040fe20000041808 */
[----:B------:R-:W-:Y:S01]  /*8f50*/  FADD.FTZ R243, R243, R240 ;  /* 0x000000f0f3f37221 */ /* 0x000fe20000010000 */
[----:B-1----:R-:W-:Y:S01]  /*8f60*/  F2FP.BF16.PACK_AB R157, R248, R193 ;  /* 0x000000c1f89d723e */ /* 0x002fe200000010ff */
[----:B------:R-:W-:Y:S02]  /*8f70*/  FADD.FTZ R244, R247, R244 ;  /* 0x000000f4f7f47221 */ /* 0x000fe40000010000 */
[----:B------:R-:W-:Y:S03]  /*8f80*/  FADD.FTZ R190, R190, R187 ;  /* 0x000000bbbebe7221 */ /* 0x000fe60000010000 */
[-C--:B------:R-:W-:Y:S01]  /*8f90*/  HMMA.16816.F32.BF16 R12, R104, R110.reuse, R12 ;  /* 0x0000006e680c723c */ /* 0x080fe2000004180c */
[----:B------:R-:W1:Y:S03]  /*8fa0*/  MUFU.EX2 R251, R194 ;  /* 0x000000c200fb7308 */ /* 0x000e660000000800 */
[----:B------:R-:W-:Y:S01]  /*8fb0*/  FADD.FTZ R196, R196, R189 ;  /* 0x000000bdc4c47221 */ /* 0x000fe20000010000 */
[----:B---3--:R-:W-:Y:S01]  /*8fc0*/  F2FP.BF16.PACK_AB R158, R192, R191 ;  /* 0x000000bfc09e723e */ /* 0x008fe200000010ff */
[----:B------:R-:W-:Y:S02]  /*8fd0*/  FADD.FTZ R242, R242, R243 ;  /* 0x000000f3f2f27221 */ /* 0x000fe40000010000 */
[C---:B------:R-:W-:Y:S01]  /*8fe0*/  HMMA.16816.F32.BF16 R16, R100.reuse, R110, R16 ;  /* 0x0000006e6410723c */ /* 0x040fe20000041810 */
[----:B------:R-:W2:Y:S02]  /*8ff0*/  LDSM.16.MT88.4 R108, [R212+0x1100] ;  /* 0x00110000d46c783b */ /* 0x000ea40000004200 */
[----:B------:R-:W-:Y:S01]  /*9000*/  MUFU.EX2 R252, R252 ;  /* 0x000000fc00fc7308 */ /* 0x000fe20000000800 */
[----:B------:R-:W-:Y:S02]  /*9010*/  FADD.FTZ R249, R249, R244 ;  /* 0x000000f4f9f97221 */ /* 0x000fe40000010000 */
[----:B------:R-:W-:Y:S02]  /*9020*/  FADD.FTZ R195, R195, R190 ;  /* 0x000000bec3c37221 */ /* 0x000fe40000010000 */
[-C--:B------:R-:W-:Y:S01]  /*9030*/  HMMA.16816.F32.BF16 R20, R100, R112.reuse, R20 ;  /* 0x000000706414723c */ /* 0x080fe20000041814 */
[----:B------:R-:W-:Y:S03]  /*9040*/  FADD.FTZ R196, R199, R196 ;  /* 0x000000c4c7c47221 */ /* 0x000fe60000010000 */
[----:B------:R-:W-:Y:S01]  /*9050*/  FADD.FTZ R245, R245, R242 ;  /* 0x000000f2f5f57221 */ /* 0x000fe20000010000 */
[----:B------:R-:W3:Y:S01]  /*9060*/  MUFU.EX2 R241, R241 ;  /* 0x000000f100f17308 */ /* 0x000ee20000000800 */
[----:B------:R-:W-:Y:S02]  /*9070*/  FADD.FTZ R249, R246, R249 ;  /* 0x000000f9f6f97221 */ /* 0x000fe40000010000 */
[C---:B------:R-:W-:Y:S01]  /*9080*/  HMMA.16816.F32.BF16 R24, R104.reuse, R112, R24 ;  /* 0x000000706818723c */ /* 0x040fe20000041818 */
[----:B-1----:R-:W-:Y:S03]  /*9090*/  F2FP.BF16.PACK_AB R159, R251, R250 ;  /* 0x000000fafb9f723e */ /* 0x002fe600000010ff */
[----:B------:R-:W-:Y:S02]  /*90a0*/  FADD.FTZ R198, R198, R195 ;  /* 0x000000c3c6c67221 */ /* 0x000fe40000010000 */
[----:B------:R-:W-:Y:S01]  /*90b0*/  FADD.FTZ R193, R193, R196 ;  /* 0x000000c4c1c17221 */ /* 0x000fe20000010000 */
[----:B------:R-:W1:Y:S01]  /*90c0*/  MUFU.EX2 R194, R163 ;  /* 0x000000a300c27308 */ /* 0x000e620000000800 */
[-C--:B------:R-:W-:Y:S01]  /*90d0*/  HMMA.16816.F32.BF16 R28, R104, R114.reuse, R28 ;  /* 0x00000072681c723c */ /* 0x080fe2000004181c */
[----:B------:R-:W-:Y:S03]  /*90e0*/  FADD.FTZ R198, R197, R198 ;  /* 0x000000c6c5c67221 */ /* 0x000fe60000010000 */
[----:B------:R-:W-:Y:S02]  /*90f0*/  FADD.FTZ R193, R248, R193 ;  /* 0x000000c1f8c17221 */ /* 0x000fe40000010000 */
[----:B------:R-:W-:Y:S02]  /*9100*/  FADD.FTZ R191, R191, R198 ;  /* 0x000000c6bfbf7221 */ /* 0x000fe40000010000 */
[C---:B------:R-:W-:Y:S01]  /*9110*/  HMMA.16816.F32.BF16 R32, R100.reuse, R114, R32 ;  /* 0x000000726420723c */ /* 0x040fe20000041820 */
[----:B------:R-:W4:Y:S01]  /*9120*/  LDSM.16.MT88.4 R112, [R214+0x1d00] ;  /* 0x001d0000d670783b */ /* 0x000f220000004200 */
[----:B------:R3:W-:Y:S02]  /*9130*/  MUFU.EX2 R138, R160 ;  /* 0x000000a0008a7308 */ /* 0x0007e40000000800 */
[----:B------:R-:W-:Y:S02]  /*9140*/  FADD.FTZ R250, R250, R193 ;  /* 0x000000c1fafa7221 */ /* 0x000fe40000010000 */
[----:B------:R-:W-:Y:S02]  /*9150*/  FADD.FTZ R237, R192, R191 ;  /* 0x000000bfc0ed7221 */ /* 0x000fe40000010000 */
[-C--:B------:R-:W-:Y:S01]  /*9160*/  HMMA.16816.F32.BF16 R36, R100, R116.reuse, R36 ;  /* 0x000000746424723c */ /* 0x080fe20000041824 */
[----:B------:R-:W-:Y:S03]  /*9170*/  FADD.FTZ R235, R251, R250 ;  /* 0x000000fafbeb7221 */ /* 0x000fe60000010000 */
[----:B------:R1:W5:Y:S04]  /*9180*/  MUFU.EX2 R153, R162 ;  /* 0x000000a200997308 */ /* 0x0003680000000800 */
[C---:B------:R-:W-:Y:S08]  /*9190*/  HMMA.16816.F32.BF16 R40, R104.reuse, R116, R40 ;  /* 0x000000746828723c */ /* 0x040ff00000041828 */
[-C--:B------:R-:W-:Y:S01]  /*91a0*/  HMMA.16816.F32.BF16 R44, R104, R118.reuse, R44 ;  /* 0x00000076682c723c */ /* 0x080fe2000004182c */
[----:B---3--:R-:W-:Y:S03]  /*91b0*/  F2FP.BF16.PACK_AB R160, R241, R252 ;  /* 0x000000fcf1a0723e */ /* 0x008fe600000010ff */
[----:B------:R-:W-:Y:S04]  /*91c0*/  FADD.FTZ R252, R252, R245 ;  /* 0x000000f5fcfc7221 */ /* 0x000fe80000010000 */
[C---:B------:R-:W-:Y:S01]  /*91d0*/  HMMA.16816.F32.BF16 R48, R100.reuse, R118, R48 ;  /* 0x000000766430723c */ /* 0x040fe20000041830 */
[----:B------:R-:W3:Y:S03]  /*91e0*/  LDSM.16.MT88.4 R116, [R212+0x1d00] ;  /* 0x001d0000d474783b */ /* 0x000ee60000004200 */
[----:B-1----:R-:W-:Y:S01]  /*91f0*/  F2FP.BF16.PACK_AB R162, R139, R194 ;  /* 0x000000c28ba2723e */ /* 0x002fe200000010ff */
[----:B------:R-:W-:Y:S01]  /*9200*/  FADD.FTZ R241, R241, R252 ;  /* 0x000000fcf1f17221 */ /* 0x000fe20000010000 */
[-C--:B-----5:R-:W-:Y:S02]  /*9210*/  F2FP.BF16.PACK_AB R163, R153, R138.reuse ;  /* 0x0000008a99a3723e */ /* 0x0a0fe400000010ff */
[-C--:B--2---:R-:W-:Y:S01]  /*9220*/  HMMA.16816.F32.BF16 R52, R100, R108.reuse, R52 ;  /* 0x0000006c6434723c */ /* 0x084fe20000041834 */
[----:B------:R-:W-:Y:S07]  /*9230*/  FADD.FTZ R241, R194, R241 ;  /* 0x000000f1c2f17221 */ /* 0x000fee0000010000 */
        /* <DEDUP_REMOVED lines=8> */
[-C--:B---3--:R-:W-:Y:S08]  /*92c0*/  HMMA.16816.F32.BF16 R84, R100, R116.reuse, R84 ;  /* 0x000000746454723c */ /* 0x088ff00000041854 */
[C---:B------:R-:W-:Y:S08]  /*92d0*/  HMMA.16816.F32.BF16 R88, R104.reuse, R116, R88 ;  /* 0x000000746858723c */ /* 0x040ff00000041858 */
[-C--:B------:R-:W-:Y:S08]  /*92e0*/  HMMA.16816.F32.BF16 R92, R104, R118.reuse, R92 ;  /* 0x00000076685c723c */ /* 0x080ff0000004185c */
[----:B------:R-:W-:Y:S08]  /*92f0*/  HMMA.16816.F32.BF16 R96, R100, R118, R96 ;  /* 0x000000766460723c */ /* 0x000ff00000041860 */
[-C--:B-1----:R-:W-:Y:S01]  /*9300*/  HMMA.16816.F32.BF16 R144, R156, R108.reuse, R4 ;  /* 0x0000006c9c90723c */ /* 0x082fe20000041804 */
[----:B------:R-:W1:Y:S07]  /*9310*/  LDSM.16.MT88.4 R4, [R212+0x2100] ;  /* 0x00210000d404783b */ /* 0x000e6e0000004200 */
[C---:B------:R-:W-:Y:S07]  /*9320*/  HMMA.16816.F32.BF16 R140, R160.reuse, R108, R8 ;  /* 0x0000006ca08c723c */ /* 0x040fee0000041808 */
[----:B------:R-:W-:Y:S02]  /*9330*/  MOV R11, R139 ;  /* 0x0000008b000b7202 */ /* 0x000fe40000000f00 */
[----:B------:R-:W-:Y:S03]  /*9340*/  MOV R10, R138 ;  /* 0x0000008a000a7202 */ /* 0x000fe60000000f00 */
[----:B------:R-:W-:Y:S01]  /*9350*/  MOV R9, R137 ;  /* 0x0000008900097202 */ /* 0x000fe20000000f00 */
[----:B------:R-:W-:Y:S01]  /*9360*/  FADD.FTZ R233, R11, R241 ;  /* 0x000000f10be97221 */ /* 0x000fe20000010000 */
[----:B------:R-:W-:Y:S02]  /*9370*/  MOV R8, R136 ;  /* 0x0000008800087202 */ /* 0x000fe40000000f00 */
[-C--:B------:R-:W-:Y:S03]  /*9380*/  HMMA.16816.F32.BF16 R136, R160, R110.reuse, R12 ;  /* 0x0000006ea088723c */ /* 0x080fe6000004180c */
[----:B------:R-:W-:Y:S04]  /*9390*/  FADD.FTZ R249, R8, R249 ;  /* 0x000000f908f97221 */ /* 0x000fe80000010000 */
[----:B------:R-:W-:Y:S01]  /*93a0*/  FADD.FTZ R249, R9, R249 ;  /* 0x000000f909f97221 */ /* 0x000fe20000010000 */
[C---:B------:R-:W-:Y:S04]  /*93b0*/  HMMA.16816.F32.BF16 R100, R156.reuse, R110, R16 ;  /* 0x0000006e9c64723c */ /* 0x040fe80000041810 */
[----:B------:R-:W-:Y:S04]  /*93c0*/  FADD.FTZ R0, R10, R249 ;  /* 0x000000f90a007221 */ /* 0x000fe80000010000 */
[-C--:B------:R-:W-:Y:S01]  /*93d0*/  HMMA.16816.F32.BF16 R104, R156, R120.reuse, R20 ;  /* 0x000000789c68723c */ /* 0x080fe20000041814 */
[----:B------:R-:W-:Y:S03]  /*93e0*/  FADD.FTZ R231, R153, R0 ;  /* 0x0000000099e77221 */ /* 0x000fe60000010000 */
[----:B------:R-:W-:Y:S04]  /*93f0*/  MOV R0, R152 ;  /* 0x0000009800007202 */ /* 0x000fe80000000f00 */
        /* <DEDUP_REMOVED lines=16> */
[C---:B------:R-:W-:Y:S08]  /*9500*/  HMMA.16816.F32.BF16 R88, R160.reuse, R4, R88 ;  /* 0x00000004a058723c */ /* 0x040ff00000041858 */
[-C--:B------:R-:W-:Y:S08]  /*9510*/  HMMA.16816.F32.BF16 R92, R160, R6.reuse, R92 ;  /* 0x00000006a05c723c */ /* 0x080ff0000004185c */
[----:B------:R-:W-:Y:S01]  /*9520*/  HMMA.16816.F32.BF16 R96, R156, R6, R96 ;  /* 0x000000069c60723c */ /* 0x000fe20000041860 */
[----:B------:R-:W-:-:S07]  /*9530*/  @P0 BRA `(.L_x_1849) ;  /* 0xffffc29000000947 */ /* 0x000fce000383ffff */
.L_x_1830:
        /* <DEDUP_REMOVED lines=25> */
.L_x_1851:
[----:B------:R-:W-:Y:S02]  /*96d0*/  ULDC UR4, c[0x0][0x32c] ;  /* 0x0000cb0000047ab9 */ /* 0x000fe40000000800 */
[----:B------:R-:W-:-:S03]  /*96e0*/  UISETP.NE.AND UP0, UPT, UR4, 0x1, UPT ;  /* 0x000000010400788c */ /* 0x000fc6000bf05270 */
[----:B------:R-:W-:Y:S02]  /*96f0*/  ULDC.64 UR4, c[0x0][0x330] ;  /* 0x0000cc0000047ab9 */ /* 0x000fe40000000a00 */
[----:B------:R-:W-:-:S07]  /*9700*/  UIMAD.WIDE.U32 UR16, UR14, UR4, URZ ;  /* 0x000000040e1072a5 */ /* 0x000fce000f8e003f */
[----:B------:R-:W-:Y:S02]  /*9710*/  @UP0 UMOV UR15, UR17 ;  /* 0x00000011000f0c82 */ /* 0x000fe40008000000 */
[----:B------:R-:W-:Y:S02]  /*9720*/  @UP0 USHF.R.U32.HI UR14, URZ, UR5, UR15 ;  /* 0x000000053f0e0299 */ /* 0x000fe4000801160f */
.L_x_1852:
[----:B------:R-:W-:Y:S02]  /*9730*/  ULDC UR4, c[0x0][0x32c] ;  /* 0x0000cb0000047ab9 */ /* 0x000fe40000000800 */
[----:B------:R-:W-:-:S04]  /*9740*/  UIMAD UR4, UR14, UR4, URZ ;  /* 0x000000040e0472a4 */ /* 0x000fc8000f8e023f */
[----:B------:R-:W-:-:S04]  /*9750*/  UISETP.LT.AND UP0, UPT, UR13, UR4, UPT ;  /* 0x000000040d00728c */ /* 0x000fc8000bf01270 */
[----:B------:R-:W-:-:S04]  /*9760*/  USEL UR13, UR13, UR4, !UP0 ;  /* 0x000000040d0d7287 */ /* 0x000fc8000c000000 */
.L_x_1850:
        /* <DEDUP_REMOVED lines=16> */
.L_x_1856:
        /* <DEDUP_REMOVED lines=32> */
[----:B------:R-:W-:Y:S01]  /*9a70*/  LEA R14, P2, R7, c[0x0][0x1f8], 0x1 ;  /* 0x00007e00070e7a11 */ /* 0x000fe200078408ff */
[----:B------:R-:W-:Y:S01]  /*9a80*/  IMAD.X R6, R5, 0x1, R242, P1 ;  /* 0x0000000105067824 */ /* 0x000fe200008e06f2 */
[----:B------:R-:W-:Y:S02]  /*9a90*/  IADD3 R8, P0, R241, R8, RZ ;  /* 0x00000008f1087210 */ /* 0x000fe40007f1e0ff */
[----:B------:R-:W-:Y:S02]  /*9aa0*/  LEA.HI.X R15, R7, c[0x0][0x1fc], R4, 0x1, P2 ;  /* 0x00007f00070f7a11 */ /* 0x000fe400010f0c04 */
[----:B------:R-:W-:Y:S01]  /*9ab0*/  LEA R12, P1, R9, c[0x0][0x1f8], 0x1 ;  /* 0x00007e00090c7a11 */ /* 0x000fe200078208ff */
[----:B------:R-:W-:Y:S01]  /*9ac0*/  IMAD.X R5, R5, 0x1, R240, P0 ;  /* 0x0000000105057824 */ /* 0x000fe200000e06f0 */
[----:B------:R-:W-:Y:S01]  /*9ad0*/  LEA R16, P0, R8, c[0x0][0x1f8], 0x1 ;  /* 0x00007e0008107a11 */ /* 0x000fe200078008ff */
[----:B------:R-:W-:Y:S01]  /*9ae0*/  @!PT LDS RZ, [RZ] ;  /* 0x00000000fffff984 */ /* 0x000fe20000000800 */
[----:B------:R-:W-:Y:S01]  /*9af0*/  @!PT LDS RZ, [RZ] ;  /* 0x00000000fffff984 */ /* 0x000fe20000000800 */
[----:B------:R-:W-:Y:S01]  /*9b00*/  @!PT LDS RZ, [RZ] ;  /* 0x00000000fffff984 */ /* 0x000fe20000000800 */
[----:B------:R4:W-:Y:S01]  /*9b10*/  LDGSTS.E.BYPASS.LTC128B.128 [R218+0x100], [R14.64], !P6 ;  /* 0x001000000eda7fae */ /* 0x0009e2000f101d4a */
[----:B------:R-:W-:Y:S02]  /*9b20*/  LEA.HI.X R13, R9, c[0x0][0x1fc], R6, 0x1, P1 ;  /* 0x00007f00090d7a11 */ /* 0x000fe400008f0c06 */
[----:B------:R-:W-:Y:S02]  /*9b30*/  @!P3 IADD3 R4, P2, R10, R220, RZ ;  /* 0x000000dc0a04b210 */ /* 0x000fe40007f5e0ff */
[----:B------:R-:W-:Y:S01]  /*9b40*/  LEA.HI.X R17, R8, c[0x0][0x1fc], R5, 0x1, P0 ;  /* 0x00007f0008117a11 */ /* 0x000fe200000f0c05 */
[----:B------:R4:W-:Y:S01]  /*9b50*/  LDGSTS.E.BYPASS.LTC128B.128 [R218+0xd00], [R12.64], !P5 ;  /* 0x00d000000cda7fae */ /* 0x0009e2000e901d4a */
[----:B------:R-:W-:Y:S01]  /*9b60*/  @!P3 IADD3 R5, P1, R10, R243, RZ ;  /* 0x000000f30a05b210 */ /* 0x000fe20007f3e0ff */
[C---:B------:R-:W-:Y:S01]  /*9b70*/  @!P3 IMAD.X R7, R11.reuse, 0x1, R227, P2 ;  /* 0x000000010b07b824 */ /* 0x040fe200010e06e3 */
[----:B------:R-:W-:Y:S02]  /*9b80*/  @!P3 LEA R18, P2, R4, c[0x0][0x1f8], 0x1 ;  /* 0x00007e000412ba11 */ /* 0x000fe400078408ff */
[----:B------:R4:W-:Y:S01]  /*9b90*/  LDGSTS.E.BYPASS.LTC128B.128 [R218+0x1900], [R16.64], !P4 ;  /* 0x0190000010da7fae */ /* 0x0009e2000e101d4a */
[----:B------:R-:W-:Y:S01]  /*9ba0*/  @!P3 IADD3 R10, P0, R10, R241, RZ ;  /* 0x000000f10a0ab210 */ /* 0x000fe20007f1e0ff */
[----:B------:R-:W-:Y:S01]  /*9bb0*/  @!P3 IMAD.X R6, R11, 0x1, R242, P1 ;  /* 0x000000010b06b824 */ /* 0x000fe200008e06f2 */
[----:B------:R-:W-:Y:S02]  /*9bc0*/  @!P3 LEA.HI.X R19, R4, c[0x0][0x1fc], R7, 0x1, P2 ;  /* 0x00007f000413ba11 */ /* 0x000fe400010f0c07 */
[----:B------:R-:W-:Y:S01]  /*9bd0*/  @!P3 LEA R8, P1, R5, c[0x0][0x1f8], 0x1 ;  /* 0x00007e000508ba11 */ /* 0x000fe200078208ff */
[----:B------:R-:W-:Y:S01]  /*9be0*/  @!P3 IMAD.X R11, R11, 0x1, R240, P0 ;  /* 0x000000010b0bb824 */ /* 0x000fe200000e06f0 */
[C---:B------:R-:W-:Y:S01]  /*9bf0*/  @!P3 LEA R20, P0, R10.reuse, c[0x0][0x1f8], 0x1 ;  /* 0x00007e000a14ba11 */ /* 0x040fe200078008ff */
[----:B------:R4:W-:Y:S01]  /*9c00*/  @!P3 LDGSTS.E.BYPASS.LTC128B.128 [R218+0x900], [R18.64], !P6 ;  /* 0x0090000012dabfae */ /* 0x0009e2000f101d4a */
[----:B------:R-:W-:Y:S02]  /*9c10*/  @!P3 LEA.HI.X R9, R5, c[0x0][0x1fc], R6, 0x1, P1 ;  /* 0x00007f000509ba11 */ /* 0x000fe400008f0c06 */
[----:B------:R-:W-:Y:S03]  /*9c20*/  @!P3 LEA.HI.X R21, R10, c[0x0][0x1fc], R11, 0x1, P0 ;  /* 0x00007f000a15ba11 */ /* 0x000fe600000f0c0b */
[----:B------:R4:W-:Y:S05]  /*9c30*/  @!P3 LDGSTS.E.BYPASS.LTC128B.128 [R218+0x1500], [R8.64], !P5 ;  /* 0x0150000008dabfae */ /* 0x0009ea000e901d4a */
[----:B------:R4:W-:Y:S02]  /*9c40*/  @!P3 LDGSTS.E.BYPASS.LTC128B.128 [R218+0x2100], [R20.64], !P4 ;  /* 0x0210000014dabfae */ /* 0x0009e4000e101d4a */
.L_x_1854:
        /* <DEDUP_REMOVED lines=10> */
[----:B------:R-:W-:Y:S07]  /*9cf0*/  LDSM.16.M88.4 R192, [R216+0x3900] ;  /* 0x00390000d8c0783b */ /* 0x000fee0000000200 */
        /* <DEDUP_REMOVED lines=9> */
[----:B------:R-:W1:Y:S07]  /*9d90*/  LDSM.16.M88.4 R156, [R216+0x3500] ;  /* 0x00350000d89c783b */ /* 0x000e6e0000000200 */
[-C--:B------:R-:W-:Y:S08]  /*9da0*/  HMMA.16816.F32.BF16 R4, R164, R168.reuse, R4 ;  /* 0x000000a8a404723c */ /* 0x080ff00000041804 */
[C---:B------:R-:W-:Y:S08]  /*9db0*/  HMMA.16816.F32.BF16 R8, R172.reuse, R168, R8 ;  /* 0x000000a8ac08723c */ /* 0x040ff00000041808 */
[-C--:B------:R-:W-:Y:S08]  /*9dc0*/  HMMA.16816.F32.BF16 R12, R172, R170.reuse, R12 ;  /* 0x000000aaac0c723c */ /* 0x080ff0000004180c */
[C---:B------:R-:W-:Y:S01]  /*9dd0*/  HMMA.16816.F32.BF16 R16, R164.reuse, R170, R16 ;  /* 0x000000aaa410723c */ /* 0x040fe20000041810 */
[----:B------:R-:W3:Y:S07]  /*9de0*/  LDSM.16.M88.4 R168, [R213+0x6900] ;  /* 0x00690000d5a8783b */ /* 0x000eee0000000200 */
        /* <DEDUP_REMOVED lines=10> */
[----:B------:R-:W4:Y:S07]  /*9e90*/  LDSM.16.M88.4 R164, [R208] ;  /* 0x00000000d0a4783b */ /* 0x000f2e0000000200 */
[-C--:B--2---:R-:W-:Y:S01]  /*9ea0*/  HMMA.16816.F32.BF16 R4, R160, R184.reuse, R4 ;  /* 0x000000b8a004723c */ /* 0x084fe20000041804 */
[----:B------:R-:W-:Y:S07]  /*9eb0*/  LDSM.16.M88.4 R180, [R216+0x4100] ;  /* 0x00410000d8b4783b */ /* 0x000fee0000000200 */
        /* <DEDUP_REMOVED lines=14> */
[----:B------:R-:W1:Y:S07]  /*9fa0*/  LDSM.16.M88.4 R160, [R216+0x3d00] ;  /* 0x003d0000d8a0783b */ /* 0x000e6e0000000200 */
[-C--:B---3--:R-:W-:Y:S01]  /*9fb0*/  HMMA.16816.F32.BF16 R4, R168, R196.reuse, R4 ;  /* 0x000000c4a804723c */ /* 0x088fe20000041804 */
[----:B------:R-:W-:Y:S07]  /*9fc0*/  LDSM.16.M88.4 R192, [R213+0x9900] ;  /* 0x00990000d5c0783b */ /* 0x000fee0000000200 */
[C---:B------:R-:W-:Y:S08]  /*9fd0*/  HMMA.16816.F32.BF16 R8, R200.reuse, R196, R8 ;  /* 0x000000c4c808723c */ /* 0x040ff00000041808 */
[-C--:B------:R-:W-:Y:S08]  /*9fe0*/  HMMA.16816.F32.BF16 R12, R200, R198.reuse, R12 ;  /* 0x000000c6c80c723c */ /* 0x080ff0000004180c */
[C---:B------:R-:W-:Y:S01]  /*9ff0*/  HMMA.16816.F32.BF16 R16, R168.reuse, R198, R16 ;  /* 0x000000c6a810723c */ /* 0x040fe20000041810 */
[----:B------:R-:W-:Y:S07]  /*a000*/  LDSM.16.M88.4 R196, [R205] ;  /* 0x00000000cdc4783b */ /* 0x000fee0000000200 */
[-C--:B----4-:R-:W-:Y:S08]  /*a010*/  HMMA.16816.F32.BF16 R20, R168, R164.reuse, R20 ;  /* 0x000000a4a814723c */ /* 0x090ff00000041814 */
[C---:B------:R-:W-:Y:S08]  /*a020*/  HMMA.16816.F32.BF16 R24, R200.reuse, R164, R24 ;  /* 0x000000a4c818723c */ /* 0x040ff00000041818 */
[-C--:B------:R-:W-:Y:S08]  /*a030*/  HMMA.16816.F32.BF16 R28, R200, R166.reuse, R28 ;  /* 0x000000a6c81c723c */ /* 0x080ff0000004181c */
[C---:B------:R-:W-:Y:S01]  /*a040*/  HMMA.16816.F32.BF16 R32, R168.reuse, R166, R32 ;  /* 0x000000a6a820723c */ /* 0x040fe20000041820 */
[----:B------:R-:W2:Y:S07]  /*a050*/  LDSM.16.M88.4 R164, [R213+0x8900] ;  /* 0x00890000d5a4783b */ /* 0x000eae0000000200 */
[-C--:B------:R-:W-:Y:S08]  /*a060*/  HMMA.16816.F32.BF16 R36, R168, R172.reuse, R36 ;  /* 0x000000aca824723c */ /* 0x080ff00000041824 */
[C---:B------:R-:W-:Y:S08]  /*a070*/  HMMA.16816.F32.BF16 R40, R200.reuse, R172, R40 ;  /* 0x000000acc828723c */ /* 0x040ff00000041828 */
[-C--:B------:R-:W-:Y:S08]  /*a080*/  HMMA.16816.F32.BF16 R44, R200, R174.reuse, R44 ;  /* 0x000000aec82c723c */ /* 0x080ff0000004182c */
[----:B------:R-:W-:Y:S01]  /*a090*/  HMMA.16816.F32.BF16 R48, R168, R174, R48 ;  /* 0x000000aea830723c */ /* 0x000fe20000041830 */
[----:B------:R-:W3:Y:S01]  /*a0a0*/  LDSM.16.M88.4 R168, [R204] ;  /* 0x00000000cca8783b */ /* 0x000ee20000000200 */
[----:B------:R-:W-:Y:S06]  /*a0b0*/  DEPBAR.LE SB0, 0x0 ;  /* 0x000080000000791a */ /* 0x000fec0000000000 */
[-C--:B-1----:R-:W-:Y:S01]  /*a0c0*/  HMMA.16816.F32.BF16 R4, R156, R160.reuse, R4 ;  /* 0x000000a09c04723c */ /* 0x082fe20000041804 */
[----:B------:R-:W-:Y:S07]  /*a0d0*/  BAR.SYNC.DEFER_BLOCKING 0x0 ;  /* 0x0000000000007b1d */ /* 0x000fee0000010000 */
        /* <DEDUP_REMOVED lines=10> */
[----:B------:R-:W-:Y:S08]  /*a180*/  HMMA.16816.F32.BF16 R48, R156, R186, R48 ;  /* 0x000000ba9c30723c */ /* 0x000ff00000041830 */
[-C--:B--2---:R-:W-:Y:S08]  /*a190*/  HMMA.16816.F32.BF16 R4, R164, R188.reuse, R4 ;  /* 0x000000bca404723c */ /* 0x084ff00000041804 */
        /* <DEDUP_REMOVED lines=10> */
[----:B------:R-:W-:Y:S01]  /*a240*/  HMMA.16816.F32.BF16 R48, R164, R170, R48 ;  /* 0x000000aaa430723c */ /* 0x000fe20000041830 */
[----:B------:R-:W-:-:S07]  /*a250*/  @!P0 BRA `(.L_x_1855) ;  /* 0x000003a000008947 */ /* 0x000fce0003800000 */
[----:B------:R-:W-:Y:S01]  /*a260*/  IMAD.U32 R164, RZ, RZ, UR7 ;  /* 0x00000007ffa47e24 */ /* 0x000fe2000f8e00ff */
[----:B------:R-:W-:Y:S01]  /*a270*/  IADD3 R154, -R232, 0x30, RZ ;  /* 0x00000030e89a7810 */ /* 0x000fe20007ffe1ff */
[----:B------:R-:W-:Y:S03]  /*a280*/  IMAD.U32 R165, RZ, RZ, UR6 ;  /* 0x00000006ffa57e24 */ /* 0x000fe6000f8e00ff */
        /* <DEDUP_REMOVED lines=17> */
[--C-:B------:R-:W-:Y:S02]  /*a3a0*/  @P1 IADD3.X R161, RZ, c[0x0][0x1cc], R150.reuse, P0, P2 ;  /* 0x00007300ffa11a10 */ /* 0x100fe400007e4496 */
[----:B------:R-:W-:Y:S04]  /*a3b0*/  @P1 IADD3 R158, P2, R153, 0x80, RZ ;  /* 0x00000080999e1810 */ /* 0x000fe80007f5e0ff */
[----:B------:R-:W-:Y:S04]  /*a3c0*/  @P1 IADD3 R158, P0, R158, c[0x0][0x1c8], RZ ;  /* 0x000072009e9e1a10 */ /* 0x000fe80007f1e0ff */
[----:B------:R-:W-:Y:S02]  /*a3d0*/  @P1 IADD3.X R159, RZ, c[0x0][0x1cc], R150, P0, P2 ;  /* 0x00007300ff9f1a10 */ /* 0x000fe400007e4496 */
[----:B------:R-:W-:Y:S11]  /*a3e0*/  ISETP.GE.AND P0, PT, R154, 0x21, PT ;  /* 0x000000219a00780c */ /* 0x000ff60003f06270 */
[----:B------:R-:W-:Y:S02]  /*a3f0*/  @!UPT UIADD3 URZ, URZ, URZ, URZ ;  /* 0x0000003f3f3ff290 */ /* 0x000fe4000fffe03f */
[----:B------:R-:W-:Y:S04]  /*a400*/  @P0 IADD3 R154, R230, -0x1, RZ ;  /* 0xffffffffe69a0810 */ /* 0x000fe80007ffe0ff */
[----:B------:R-:W-:Y:S01]  /*a410*/  @P0 SHF.R.S32.HI R155, RZ, 0x1f, R154 ;  /* 0x0000001fff9b0819 */ /* 0x000fe2000001149a */
[----:B------:R-:W-:Y:S04]  /*a420*/  @P0 IMAD.WIDE.U32 R156, R154, c[0x0][0x1e0], RZ ;  /* 0x000078009a9c0a25 */ /* 0x000fe800078e00ff */
[----:B------:R-:W-:Y:S02]  /*a430*/  @P0 IMAD R155, R155, c[0x0][0x1e0], RZ ;  /* 0x000078009b9b0a24 */ /* 0x000fe400078e02ff */
[----:B------:R-:W-:Y:S04]  /*a440*/  @P0 IMAD.WIDE.U32 R164, R156, 0x30, R164 ;  /* 0x000000309ca40825 */ /* 0x000fe800078e00a4 */
[----:B------:R-:W-:Y:S04]  /*a450*/  @P0 IMAD R155, R154, c[0x0][0x1e4], R155 ;  /* 0x000079009a9b0a24 */ /* 0x000fe800078e029b */
[----:B------:R-:W-:Y:S01]  /*a460*/  @P0 IMAD.IADD R155, R157, 0x1, R155 ;  /* 0x000000019d9b0824 */ /* 0x000fe200078e029b */
[-C--:B------:R-:W-:Y:S03]  /*a470*/  @P0 IADD3 R157, P2, R224, R164.reuse, RZ ;  /* 0x000000a4e09d0210 */ /* 0x080fe60007f5e0ff */
[----:B------:R-:W-:Y:S04]  /*a480*/  @P0 IMAD R155, R155, 0x30, RZ ;  /* 0x000000309b9b0824 */ /* 0x000fe800078e02ff */
        /* <DEDUP_REMOVED lines=23> */
.L_x_1855:
        /* <DEDUP_REMOVED lines=40> */
[C---:B------:R-:W-:Y:S02]  /*a880*/  ISETP.GT.AND P0, PT, R230.reuse, UR4, PT ;  /* 0x00000004e6007c0c */ /* 0x040fe4000bf04270 */
[----:B------:R-:W-:Y:S03]  /*a890*/  IADD3 R230, R230, -0x1, RZ ;  /* 0xffffffffe6e67810 */ /* 0x000fe60007ffe0ff */
[----:B------:R-:W1:Y:S02]  /*a8a0*/  SHFL.BFLY PT, R156, R3, 0x2, 0x1f ;  /* 0x0c401f00039c7f89 */ /* 0x000e6400000e0000 */
[----:B-1----:R-:W-:Y:S02]  /*a8b0*/  FMNMX.FTZ R156, R3, R156, !PT ;  /* 0x0000009c039c7209 */ /* 0x002fe40007810000 */
[----:B------:R-:W-:Y:S02]  /*a8c0*/  FMNMX.FTZ R155, R153, R150, !PT ;  /* 0x00000096999b7209 */ /* 0x000fe40007810000 */
[----:B------:R-:W-:Y:S02]  /*a8d0*/  FMNMX.FTZ R153, R11, R158, !PT ;  /* 0x0000009e0b997209 */ /* 0x000fe40007810000 */
[----:B------:R-:W-:Y:S01]  /*a8e0*/  FMNMX.FTZ R150, R160, R149, !PT ;  /* 0x00000095a0967209 */ /* 0x000fe20007810000 */
[----:B------:R-:W1:Y:S01]  /*a8f0*/  SHFL.BFLY PT, R154, R155, 0x1, 0x1f ;  /* 0x0c201f009b9a7f89 */ /* 0x000e6200000e0000 */
[----:B------:R-:W-:Y:S04]  /*a900*/  FMNMX.FTZ R158, R14, R153, !PT ;  /* 0x000000990e9e7209 */ /* 0x000fe80007810000 */
[----:B------:R-:W-:Y:S03]  /*a910*/  FMNMX.FTZ R153, R15, R158, !PT ;  /* 0x0000009e0f997209 */ /* 0x000fe60007810000 */
[----:B------:R-:W2:Y:S01]  /*a920*/  SHFL.BFLY PT, R149, R150, 0x1, 0x1f ;  /* 0x0c201f0096957f89 */ /* 0x000ea200000e0000 */
[----:B------:R-:W-:Y:S04]  /*a930*/  FMNMX.FTZ R158, R26, R153, !PT ;  /* 0x000000991a9e7209 */ /* 0x000fe80007810000 */
[----:B------:R-:W-:Y:S03]  /*a940*/  FMNMX.FTZ R3, R27, R158, !PT ;  /* 0x0000009e1b037209 */ /* 0x000fe60007810000 */
[----:B------:R-:W3:Y:S01]  /*a950*/  SHFL.BFLY PT, R153, R156, 0x1, 0x1f ;  /* 0x0c201f009c997f89 */ /* 0x000ee200000e0000 */
[----:B-1----:R-:W-:Y:S02]  /*a960*/  FMNMX.FTZ R151, R155, R154, !PT ;  /* 0x0000009a9b977209 */ /* 0x002fe40007810000 */
[----:B------:R-:W-:Y:S03]  /*a970*/  FMNMX.FTZ R154, R30, R3, !PT ;  /* 0x000000031e9a7209 */ /* 0x000fe60007810000 */
[----:B------:R-:W-:Y:S01]  /*a980*/  FADD.FTZ R3, -R151, R148 ;  /* 0x0000009497037221 */ /* 0x000fe20000010100 */
[----:B------:R-:W-:Y:S01]  /*a990*/  FMNMX.FTZ R155, R31, R154, !PT ;  /* 0x0000009a1f9b7209 */ /* 0x000fe20007810000 */
[----:B------:R-:W-:Y:S01]  /*a9a0*/  FMUL.FTZ R178, R151, c[0x0][0x2d0] ;  /* 0x0000b40097b27a20 */ /* 0x000fe20000410000 */
[----:B--2---:R-:W-:Y:S01]  /*a9b0*/  FMNMX.FTZ R149, R150, R149, !PT ;  /* 0x0000009596957209 */ /* 0x004fe20007810000 */
[----:B------:R-:W-:Y:S01]  /*a9c0*/  FMUL.FTZ R150, R3, c[0x0][0x2d0] ;  /* 0x0000b40003967a20 */ /* 0x000fe20000410000 */
[----:B------:R-:W-:Y:S01]  /*a9d0*/  FMNMX.FTZ R154, R42, R155, !PT ;  /* 0x0000009b2a9a7209 */ /* 0x000fe20007810000 */
[----:B------:R-:W-:Y:S02]  /*a9e0*/  FFMA.FTZ R161, R5, c[0x0][0x2d0], -R178 ;  /* 0x0000b40005a17a23 */ /* 0x000fe400000108b2 */
[----:B------:R-:W-:Y:S01]  /*a9f0*/  FADD.FTZ R155, -R149, R2 ;  /* 0x00000002959b7221 */ /* 0x000fe20000010100 */
[----:B------:R-:W-:Y:S01]  /*aa00*/  FMNMX.FTZ R3, R43, R154, !PT ;  /* 0x0000009a2b037209 */ /* 0x000fe20007810000 */
[----:B------:R-:W-:Y:S01]  /*aa10*/  FMUL.FTZ R176, R149, c[0x0][0x2d0] ;  /* 0x0000b40095b07a20 */ /* 0x000fe20000410000 */
[----:B------:R-:W1:Y:S01]  /*aa20*/  MUFU.EX2 R150, R150 ;  /* 0x0000009600967308 */ /* 0x000e620000000800 */
[----:B------:R-:W-:Y:S01]  /*aa30*/  FMUL.FTZ R148, R155, c[0x0][0x2d0] ;  /* 0x0000b4009b947a20 */ /* 0x000fe20000410000 */
[----:B------:R-:W-:Y:S01]  /*aa40*/  FMNMX.FTZ R154, R46, R3, !PT ;  /* 0x000000032e9a7209 */ /* 0x000fe20007810000 */
[----:B------:R-:W-:Y:S01]  /*aa50*/  FFMA.FTZ R162, R6, c[0x0][0x2d0], -R176 ;  /* 0x0000b40006a27a23 */ /* 0x000fe200000108b0 */
[----:B---3--:R-:W-:Y:S01]  /*aa60*/  FMNMX.FTZ R3, R156, R153, !PT ;  /* 0x000000999c037209 */ /* 0x008fe20007810000 */
[----:B------:R-:W-:Y:S01]  /*aa70*/  FFMA.FTZ R160, R4, c[0x0][0x2d0], -R178 ;  /* 0x0000b40004a07a23 */ /* 0x000fe200000108b2 */
[----:B------:R-:W-:Y:S01]  /*aa80*/  FMNMX.FTZ R153, R47, R154, !PT ;  /* 0x0000009a2f997209 */ /* 0x000fe20007810000 */
[----:B------:R-:W-:Y:S01]  /*aa90*/  FFMA.FTZ R7, R7, c[0x0][0x2d0], -R176 ;  /* 0x0000b40007077a23 */ /* 0x000fe200000108b0 */
[----:B------:R-:W-:Y:S01]  /*aaa0*/  LDSM.16.MT88.4 R156, [R212+0x100] ;  /* 0x00010000d49c783b */ /* 0x000fe20000004200 */
[C---:B------:R-:W-:Y:S01]  /*aab0*/  FADD.FTZ R154, -R3.reuse, R0 ;  /* 0x00000000039a7221 */ /* 0x040fe20000010100 */
[----:B------:R-:W2:Y:S01]  /*aac0*/  MUFU.EX2 R148, R148 ;  /* 0x0000009400947308 */ /* 0x000ea20000000800 */
[----:B------:R-:W-:Y:S02]  /*aad0*/  FMUL.FTZ R175, R3, c[0x0][0x2d0] ;  /* 0x0000b40003af7a20 */ /* 0x000fe40000410000 */
[----:B------:R-:W-:Y:S02]  /*aae0*/  FMUL.FTZ R2, R154, c[0x0][0x2d0] ;  /* 0x0000b4009a027a20 */ /* 0x000fe40000410000 */
[--C-:B------:R-:W-:Y:S01]  /*aaf0*/  FFMA.FTZ R163, R16, c[0x0][0x2d0], -R178.reuse ;  /* 0x0000b40010a37a23 */ /* 0x100fe200000108b2 */
[----:B------:R-:W3:Y:S01]  /*ab00*/  SHFL.BFLY PT, R0, R153, 0x2, 0x1f ;  /* 0x0c401f0099007f89 */ /* 0x000ee200000e0000 */
[----:B------:R-:W-:Y:S02]  /*ab10*/  FFMA.FTZ R164, R17, c[0x0][0x2d0], -R178 ;  /* 0x0000b40011a47a23 */ /* 0x000fe400000108b2 */
[--C-:B------:R-:W-:Y:S01]  /*ab20*/  FFMA.FTZ R165, R18, c[0x0][0x2d0], -R176.reuse ;  /* 0x0000b40012a57a23 */ /* 0x100fe200000108b0 */
[----:B------:R-:W-:Y:S01]  /*ab30*/  MUFU.EX2 R160, R160 ;  /* 0x000000a000a07308 */ /* 0x000fe20000000800 */
[----:B------:R-:W-:Y:S02]  /*ab40*/  FFMA.FTZ R166, R19, c[0x0][0x2d0], -R176 ;  /* 0x0000b40013a67a23 */ /* 0x000fe400000108b0 */
[--C-:B------:R-:W-:Y:S02]  /*ab50*/  FFMA.FTZ R8, R8, c[0x0][0x2d0], -R175.reuse ;  /* 0x0000b40008087a23 */ /* 0x100fe400000108af */
[--C-:B------:R-:W-:Y:S02]  /*ab60*/  FFMA.FTZ R167, R9, c[0x0][0x2d0], -R175.reuse ;  /* 0x0000b40009a77a23 */ /* 0x100fe400000108af */
[--C-:B------:R-:W-:Y:S02]  /*ab70*/  FFMA.FTZ R168, R12, c[0x0][0x2d0], -R175.reuse ;  /* 0x0000b4000ca87a23 */ /* 0x100fe400000108af */
[--C-:B------:R-:W-:Y:S01]  /*ab80*/  FFMA.FTZ R169, R13, c[0x0][0x2d0], -R175.reuse ;  /* 0x0000b4000da97a23 */ /* 0x100fe200000108af */
[----:B------:R-:W-:Y:S01]  /*ab90*/  MUFU.EX2 R161, R161 ;  /* 0x000000a100a17308 */ /* 0x000fe20000000800 */
[C---:B-1----:R-:W-:Y:S02]  /*aba0*/  FMUL.FTZ R9, R150.reuse, R145 ;  /* 0x0000009196097220 */ /* 0x042fe40000410000 */
[C---:B------:R-:W-:Y:S02]  /*abb0*/  FMUL.FTZ R100, R150.reuse, R100 ;  /* 0x0000006496647220 */ /* 0x040fe40000410000 */
[----:B------:R-:W-:Y:S02]  /*abc0*/  FMUL.FTZ R101, R150, R101 ;  /* 0x0000006596657220 */ /* 0x000fe40000410000 */
[C---:B--2---:R-:W-:Y:S02]  /*abd0*/  FMUL.FTZ R102, R148.reuse, R102 ;  /* 0x0000006694667220 */ /* 0x044fe40000410000 */
[----:B------:R-:W-:Y:S01]  /*abe0*/  FMUL.FTZ R103, R148, R103 ;  /* 0x0000006794677220 */ /* 0x000fe20000410000 */
[----:B---3--:R-:W-:Y:S01]  /*abf0*/  FMNMX.FTZ R0, R153, R0, !PT ;  /* 0x0000000099007209 */ /* 0x008fe20007810000 */
[----:B------:R-:W-:Y:S01]  /*ac00*/  MUFU.EX2 R162, R162 ;  /* 0x000000a200a27308 */ /* 0x000fe20000000800 */
[--C-:B------:R-:W-:Y:S02]  /*ac10*/  FFMA.FTZ R177, R32, c[0x0][0x2d0], -R178.reuse ;  /* 0x0000b40020b17a23 */ /* 0x100fe400000108b2 */
[----:B------:R-:W-:Y:S01]  /*ac20*/  FFMA.FTZ R180, R33, c[0x0][0x2d0], -R178 ;  /* 0x0000b40021b47a23 */ /* 0x000fe200000108b2 */
[----:B------:R-:W1:Y:S01]  /*ac30*/  SHFL.BFLY PT, R5, R0, 0x1, 0x1f ;  /* 0x0c201f0000057f89 */ /* 0x000e6200000e0000 */
[--C-:B------:R-:W-:Y:S02]  /*ac40*/  FFMA.FTZ R179, R34, c[0x0][0x2d0], -R176.reuse ;  /* 0x0000b40022b37a23 */ /* 0x100fe400000108b0 */
[----:B------:R-:W-:Y:S02]  /*ac50*/  FFMA.FTZ R182, R35, c[0x0][0x2d0], -R176 ;  /* 0x0000b40023b67a23 */ /* 0x000fe400000108b0 */
[--C-:B------:R-:W-:Y:S01]  /*ac60*/  FFMA.FTZ R189, R36, c[0x0][0x2d0], -R178.reuse ;  /* 0x0000b40024bd7a23 */ /* 0x100fe200000108b2 */
[----:B------:R-:W2:Y:S01]  /*ac70*/  MUFU.EX2 R7, R7 ;  /* 0x0000000700077308 */ /* 0x000ea20000000800 */
[----:B------:R-:W-:Y:S01]  /*ac80*/  FFMA.FTZ R192, R37, c[0x0][0x2d0], -R178 ;  /* 0x0000b40025c07a23 */ /* 0x000fe200000108b2 */
[----:B------:R-:W-:Y:S01]  /*ac90*/  LDSM.16.MT88.4 R32, [R212+0x1900] ;  /* 0x00190000d420783b */ /* 0x000fe20000004200 */
[--C-:B------:R-:W-:Y:S02]  /*aca0*/  FFMA.FTZ R191, R38, c[0x0][0x2d0], -R176.reuse ;  /* 0x0000b40026bf7a23 */ /* 0x100fe400000108b0 */
[----:B------:R-:W-:Y:S02]  /*acb0*/  FFMA.FTZ R194, R39, c[0x0][0x2d0], -R176 ;  /* 0x0000b40027c27a23 */ /* 0x000fe400000108b0 */
[--C-:B------:R-:W-:Y:S02]  /*acc0*/  FFMA.FTZ R196, R40, c[0x0][0x2d0], -R175.reuse ;  /* 0x0000b40028c47a23 */ /* 0x100fe400000108af */
[--C-:B------:R-:W-:Y:S01]  /*acd0*/  FFMA.FTZ R197, R41, c[0x0][0x2d0], -R175.reuse ;  /* 0x0000b40029c57a23 */ /* 0x100fe200000108af */
[----:B------:R-:W-:Y:S01]  /*ace0*/  MUFU.EX2 R163, R163 ;  /* 0x000000a300a37308 */ /* 0x000fe20000000800 */
[----:B------:R-:W-:Y:S01]  /*acf0*/  LDSM.16.MT88.4 R36, [R214+0x1d00] ;  /* 0x001d0000d624783b */ /* 0x000fe20000004200 */
[----:B------:R-:W-:Y:S02]  /*ad00*/  FFMA.FTZ R193, R48, c[0x0][0x2d0], -R178 ;  /* 0x0000b40030c17a23 */ /* 0x000fe400000108b2 */
[----:B------:R-:W-:Y:S02]  /*ad10*/  FFMA.FTZ R195, R50, c[0x0][0x2d0], -R176 ;  /* 0x0000b40032c37a23 */ /* 0x000fe400000108b0 */
[--C-:B------:R-:W-:Y:S01]  /*ad20*/  FFMA.FTZ R200, R44, c[0x0][0x2d0], -R175.reuse ;  /* 0x0000b4002cc87a23 */ /* 0x100fe200000108af */
[----:B-1----:R-:W-:Y:S01]  /*ad30*/  FMNMX.FTZ R5, R0, R5, !PT ;  /* 0x0000000500057209 */ /* 0x002fe20007810000 */
[C---:B------:R-:W-:Y:S02]  /*ad40*/  FMUL.FTZ R120, R150.reuse, R120 ;  /* 0x0000007896787220 */ /* 0x040fe40000410000 */
[----:B------:R-:W1:Y:S01]  /*ad50*/  MUFU.EX2 R164, R164 ;  /* 0x000000a400a47308 */ /* 0x000e620000000800 */
[----:B------:R-:W-:Y:S02]  /*ad60*/  FMUL.FTZ R121, R150, R121 ;  /* 0x0000007996797220 */ /* 0x000fe40000410000 */
[----:B------:R-:W-:Y:S01]  /*ad70*/  FADD.FTZ R6, -R5, R152 ;  /* 0x0000009805067221 */ /* 0x000fe20000010100 */
[----:B--2---:R-:W-:Y:S01]  /*ad80*/  F2FP.BF16.PACK_AB R145, R7, R162 ;  /* 0x000000a20791723e */ /* 0x004fe200000010ff */
[----:B------:R-:W2:Y:S01]  /*ad90*/  LDSM.16.MT88.4 R152, [R214+0x100] ;  /* 0x00010000d698783b */ /* 0x000ea20000004200 */
[----:B------:R-:W-:Y:S02]  /*ada0*/  FMUL.FTZ R174, R5, c[0x0][0x2d0] ;  /* 0x0000b40005ae7a20 */ /* 0x000fe40000410000 */
[----:B------:R-:W-:Y:S02]  /*adb0*/  FMUL.FTZ R0, R6, c[0x0][0x2d0] ;  /* 0x0000b40006007a20 */ /* 0x000fe40000410000 */
[----:B------:R-:W-:Y:S01]  /*adc0*/  MUFU.EX2 R165, R165 ;  /* 0x000000a500a57308 */ /* 0x000fe20000000800 */
[--C-:B------:R-:W-:Y:S02]  /*add0*/  FFMA.FTZ R170, R10, c[0x0][0x2d0], -R174.reuse ;  /* 0x0000b4000aaa7a23 */ /* 0x100fe400000108ae */
[--C-:B------:R-:W-:Y:S02]  /*ade0*/  FFMA.FTZ R171, R11, c[0x0][0x2d0], -R174.reuse ;  /* 0x0000b4000bab7a23 */ /* 0x100fe400000108ae */
[--C-:B------:R-:W-:Y:S02]  /*adf0*/  FFMA.FTZ R172, R14, c[0x0][0x2d0], -R174.reuse ;  /* 0x0000b4000eac7a23 */ /* 0x100fe400000108ae */
[--C-:B------:R-:W-:Y:S02]  /*ae00*/  FFMA.FTZ R173, R15, c[0x0][0x2d0], -R174.reuse ;  /* 0x0000b4000fad7a23 */ /* 0x100fe400000108ae */
[C---:B------:R-:W-:Y:S01]  /*ae10*/  FMUL.FTZ R10, R148.reuse, R146 ;  /* 0x00000092940a7220 */ /* 0x040fe20000410000 */
[----:B------:R-:W3:Y:S01]  /*ae20*/  MUFU.EX2 R166, R166 ;  /* 0x000000a600a67308 */ /* 0x000ee20000000800 */
[----:B------:R-:W-:Y:S02]  /*ae30*/  FMUL.FTZ R11, R148, R147 ;  /* 0x00000093940b7220 */ /* 0x000fe40000410000 */
[--C-:B------:R-:W-:Y:S01]  /*ae40*/  FFMA.FTZ R198, R42, c[0x0][0x2d0], -R174.reuse ;  /* 0x0000b4002ac67a23 */ /* 0x100fe200000108ae */
[----:B-1----:R-:W-:Y:S01]  /*ae50*/  F2FP.BF16.PACK_AB R146, R164, R163 ;  /* 0x000000a3a492723e */ /* 0x002fe200000010ff */
[--C-:B------:R-:W-:Y:S02]  /*ae60*/  FFMA.FTZ R199, R43, c[0x0][0x2d0], -R174.reuse ;  /* 0x0000b4002bc77a23 */ /* 0x100fe400000108ae */
[----:B------:R-:W-:Y:S01]  /*ae70*/  LDSM.16.MT88.4 R40, [R214+0x900] ;  /* 0x00090000d628783b */ /* 0x000fe20000004200 */
[----:B------:R-:W-:Y:S02]  /*ae80*/  FFMA.FTZ R201, R46, c[0x0][0x2d0], -R174 ;  /* 0x0000b4002ec97a23 */ /* 0x000fe400000108ae */
[----:B------:R1:W-:Y:S01]  /*ae90*/  MUFU.EX2 R6, R8 ;  /* 0x0000000800067308 */ /* 0x0003e20000000800 */
[C---:B------:R-:W-:Y:S02]  /*aea0*/  FMUL.FTZ R122, R148.reuse, R122 ;  /* 0x0000007a947a7220 */ /* 0x040fe40000410000 */
[----:B------:R-:W-:Y:S02]  /*aeb0*/  FMUL.FTZ R123, R148, R123 ;  /* 0x0000007b947b7220 */ /* 0x000fe40000410000 */
[C---:B------:R-:W-:Y:S02]  /*aec0*/  FMUL.FTZ R128, R150.reuse, R128 ;  /* 0x0000008096807220 */ /* 0x040fe40000410000 */
[----:B------:R-:W-:Y:S02]  /*aed0*/  FMUL.FTZ R129, R150, R129 ;  /* 0x0000008196817220 */ /* 0x000fe40000410000 */
[C---:B------:R-:W-:Y:S01]  /*aee0*/  FMUL.FTZ R130, R148.reuse, R130 ;  /* 0x0000008294827220 */ /* 0x040fe20000410000 */
[----:B------:R-:W4:Y:S01]  /*aef0*/  MUFU.EX2 R2, R2 ;  /* 0x0000000200027308 */ /* 0x000f220000000800 */
[----:B------:R-:W-:Y:S02]  /*af00*/  FMUL.FTZ R131, R148, R131 ;  /* 0x0000008394837220 */ /* 0x000fe40000410000 */
[----:B------:R-:W-:Y:S01]  /*af10*/  FMUL.FTZ R52, R150, R52 ;  /* 0x0000003496347220 */ /* 0x000fe20000410000 */
[----:B---3--:R-:W-:Y:S01]  /*af20*/  F2FP.BF16.PACK_AB R147, R166, R165 ;  /* 0x000000a5a693723e */ /* 0x008fe200000010ff */
[----:B------:R-:W-:Y:S02]  /*af30*/  FMUL.FTZ R53, R150, R53 ;  /* 0x0000003596357220 */ /* 0x000fe40000410000 */
[C---:B------:R-:W-:Y:S02]  /*af40*/  FMUL.FTZ R54, R148.reuse, R54 ;  /* 0x0000003694367220 */ /* 0x040fe40000410000 */
[----:B------:R-:W-:Y:S01]  /*af50*/  FMUL.FTZ R55, R148, R55 ;  /* 0x0000003794377220 */ /* 0x000fe20000410000 */
[----:B------:R-:W3:Y:S01]  /*af60*/  MUFU.EX2 R0, R0 ;  /* 0x0000000000007308 */ /* 0x000ee20000000800 */
[C---:B------:R-:W-:Y:S02]  /*af70*/  FMUL.FTZ R64, R150.reuse, R64 ;  /* 0x0000004096407220 */ /* 0x040fe40000410000 */
[C---:B------:R-:W-:Y:S02]  /*af80*/  FMUL.FTZ R65, R150.reuse, R65 ;  /* 0x0000004196417220 */ /* 0x040fe40000410000 */
[----:B-1----:R-:W-:Y:S01]  /*af90*/  FMUL.FTZ R8, R150, R144 ;  /* 0x0000009096087220 */ /* 0x002fe20000410000 */
[----:B------:R-:W-:Y:S01]  /*afa0*/  F2FP.BF16.PACK_AB R144, R161, R160 ;  /* 0x000000a0a190723e */ /* 0x000fe200000010ff */
[C---:B------:R-:W-:Y:S02]  /*afb0*/  FMUL.FTZ R66, R148.reuse, R66 ;  /* 0x0000004294427220 */ /* 0x040fe40000410000 */
[----:B------:R-:W-:Y:S01]  /*afc0*/  FMUL.FTZ R67, R148, R67 ;  /* 0x0000004394437220 */ /* 0x000fe20000410000 */
[----:B------:R-:W1:Y:S01]  /*afd0*/  MUFU.EX2 R167, R167 ;  /* 0x000000a700a77308 */ /* 0x000e620000000800 */
[----:B------:R-:W-:Y:S02]  /*afe0*/  FMUL.FTZ R68, R150, R68 ;  /* 0x0000004496447220 */ /* 0x000fe40000410000 */
[-C--:B--2---:R-:W-:Y:S05]  /*aff0*/  HMMA.16816.F32.BF16 R8, R144, R152.reuse, R8 ;  /* 0x000000989008723c */ /* 0x084fea0000041808 */
[C---:B----4-:R-:W-:Y:S02]  /*b000*/  FMUL.FTZ R12, R2.reuse, R140 ;  /* 0x0000008c020c7220 */ /* 0x050fe40000410000 */
[----:B------:R-:W-:Y:S01]  /*b010*/  MUFU.EX2 R168, R168 ;  /* 0x000000a800a87308 */ /* 0x000fe20000000800 */
[----:B------:R-:W-:Y:S04]  /*b020*/  FMUL.FTZ R13, R2, R141 ;  /* 0x0000008d020d7220 */ /* 0x000fe80000410000 */
[C---:B---3--:R-:W-:Y:S02]  /*b030*/  FMUL.FTZ R14, R0.reuse, R142 ;  /* 0x0000008e000e7220 */ /* 0x048fe40000410000 */
[----:B------:R-:W-:Y:S02]  /*b040*/  FMUL.FTZ R15, R0, R143 ;  /* 0x0000008f000f7220 */ /* 0x000fe40000410000 */
[C---:B------:R-:W-:Y:S01]  /*b050*/  FMUL.FTZ R16, R2.reuse, R136 ;  /* 0x0000008802107220 */ /* 0x040fe20000410000 */
[----:B------:R-:W2:Y:S01]  /*b060*/  MUFU.EX2 R169, R169 ;  /* 0x000000a900a97308 */ /* 0x000ea20000000800 */
[----:B------:R-:W-:Y:S02]  /*b070*/  FMUL.FTZ R17, R2, R137 ;  /* 0x0000008902117220 */ /* 0x000fe40000410000 */
[C---:B------:R-:W-:Y:S01]  /*b080*/  FMUL.FTZ R18, R0.reuse, R138 ;  /* 0x0000008a00127220 */ /* 0x040fe20000410000 */
[----:B-1----:R-:W-:Y:S01]  /*b090*/  F2FP.BF16.PACK_AB R140, R167, R6 ;  /* 0x00000006a78c723e */ /* 0x002fe200000010ff */
[----:B------:R-:W-:Y:S02]  /*b0a0*/  FMUL.FTZ R19, R0, R139 ;  /* 0x0000008b00137220 */ /* 0x000fe40000410000 */
[----:B------:R-:W1:Y:S01]  /*b0b0*/  LDSM.16.MT88.4 R136, [R214+0xd00] ;  /* 0x000d0000d688783b */ /* 0x000e620000004200 */
[C---:B------:R-:W-:Y:S02]  /*b0c0*/  FMUL.FTZ R104, R150.reuse, R104 ;  /* 0x0000006896687220 */ /* 0x040fe40000410000 */
[----:B------:R-:W-:Y:S01]  /*b0d0*/  MUFU.EX2 R170, R170 ;  /* 0x000000aa00aa7308 */ /* 0x000fe20000000800 */
[----:B------:R-:W-:Y:S02]  /*b0e0*/  FMUL.FTZ R105, R150, R105 ;  /* 0x0000006996697220 */ /* 0x000fe40000410000 */
[C---:B------:R-:W-:Y:S02]  /*b0f0*/  FMUL.FTZ R106, R148.reuse, R106 ;  /* 0x0000006a946a7220 */ /* 0x040fe40000410000 */
[----:B------:R-:W-:Y:S02]  /*b100*/  FMUL.FTZ R107, R148, R107 ;  /* 0x0000006b946b7220 */ /* 0x000fe40000410000 */
[C---:B------:R-:W-:Y:S02]  /*b110*/  FMUL.FTZ R124, R2.reuse, R124 ;  /* 0x0000007c027c7220 */ /* 0x040fe40000410000 */
[----:B------:R-:W-:Y:S01]  /*b120*/  FMUL.FTZ R125, R2, R125 ;  /* 0x0000007d027d7220 */ /* 0x000fe20000410000 */
[----:B------:R-:W3:Y:S01]  /*b130*/  MUFU.EX2 R171, R171 ;  /* 0x000000ab00ab7308 */ /* 0x000ee20000000800 */
        /* <DEDUP_REMOVED lines=9> */
[----:B------:R-:W-:Y:S02]  /*b1d0*/  FMUL.FTZ R61, R2, R61 ;  /* 0x0000003d023d7220 */ /* 0x000fe40000410000 */
[C---:B------:R-:W-:Y:S02]  /*b1e0*/  FMUL.FTZ R62, R0.reuse, R62 ;  /* 0x0000003e003e7220 */ /* 0x040fe40000410000 */
[----:B------:R-:W-:Y:S01]  /*b1f0*/  FMUL.FTZ R63, R0, R63 ;  /* 0x0000003f003f7220 */ /* 0x000fe20000410000 */
[----:B------:R-:W2:Y:S01]  /*b200*/  MUFU.EX2 R173, R173 ;  /* 0x000000ad00ad7308 */ /* 0x000ea20000000800 */
[----:B------:R-:W-:Y:S02]  /*b210*/  FMUL.FTZ R69, R150, R69 ;  /* 0x0000004596457220 */ /* 0x000fe40000410000 */
[C---:B------:R-:W-:Y:S01]  /*b220*/  FMUL.FTZ R70, R148.reuse, R70 ;  /* 0x0000004694467220 */ /* 0x040fe20000410000 */
[----:B---3--:R-:W-:Y:S01]  /*b230*/  F2FP.BF16.PACK_AB R141, R171, R170 ;  /* 0x000000aaab8d723e */ /* 0x008fe200000010ff */
[----:B------:R-:W-:Y:S02]  /*b240*/  FMUL.FTZ R71, R148, R71 ;  /* 0x0000004794477220 */ /* 0x000fe40000410000 */
[C---:B------:R-:W-:Y:S02]  /*b250*/  FMUL.FTZ R72, R2.reuse, R72 ;  /* 0x0000004802487220 */ /* 0x040fe40000410000 */
[----:B------:R-:W-:Y:S01]  /*b260*/  FMUL.FTZ R73, R2, R73 ;  /* 0x0000004902497220 */ /* 0x000fe20000410000 */
[----:B------:R-:W-:Y:S01]  /*b270*/  MUFU.EX2 R177, R177 ;  /* 0x000000b100b17308 */ /* 0x000fe20000000800 */
[C---:B------:R-:W-:Y:S02]  /*b280*/  FMUL.FTZ R74, R0.reuse, R74 ;  /* 0x0000004a004a7220 */ /* 0x040fe40000410000 */
[----:B------:R-:W-:Y:S02]  /*b290*/  FMUL.FTZ R75, R0, R75 ;  /* 0x0000004b004b7220 */ /* 0x000fe40000410000 */
[C---:B------:R-:W-:Y:S02]  /*b2a0*/  FMUL.FTZ R76, R2.reuse, R76 ;  /* 0x0000004c024c7220 */ /* 0x040fe40000410000 */
[----:B------:R-:W-:Y:S02]  /*b2b0*/  FMUL.FTZ R77, R2, R77 ;  /* 0x0000004d024d7220 */ /* 0x000fe40000410000 */
[C---:B------:R-:W-:Y:S01]  /*b2c0*/  FMUL.FTZ R78, R0.reuse, R78 ;  /* 0x0000004e004e7220 */ /* 0x040fe20000410000 */
[----:B------:R-:W3:Y:S01]  /*b2d0*/  MUFU.EX2 R180, R180 ;  /* 0x000000b400b47308 */ /* 0x000ee20000000800 */
[----:B------:R-:W-:Y:S02]  /*b2e0*/  FMUL.FTZ R79, R0, R79 ;  /* 0x0000004f004f7220 */ /* 0x000fe40000410000 */
[C---:B------:R-:W-:Y:S01]  /*b2f0*/  FMUL.FTZ R80, R150.reuse, R80 ;  /* 0x0000005096507220 */ /* 0x040fe20000410000 */
[----:B--2---:R-:W-:Y:S01]  /*b300*/  F2FP.BF16.PACK_AB R143, R173, R172 ;  /* 0x000000acad8f723e */ /* 0x004fe200000010ff */
[----:B------:R-:W-:Y:S02]  /*b310*/  FMUL.FTZ R81, R150, R81 ;  /* 0x0000005196517220 */ /* 0x000fe40000410000 */
[C---:B------:R-:W-:Y:S02]  /*b320*/  FMUL.FTZ R82, R148.reuse, R82 ;  /* 0x0000005294527220 */ /* 0x040fe40000410000 */
[----:B------:R-:W-:Y:S01]  /*b330*/  FMUL.FTZ R83, R148, R83 ;  /* 0x0000005394537220 */ /* 0x000fe20000410000 */
[----:B------:R-:W-:Y:S01]  /*b340*/  MUFU.EX2 R179, R179 ;  /* 0x000000b300b37308 */ /* 0x000fe20000000800 */
[C---:B------:R-:W-:Y:S04]  /*b350*/  HMMA.16816.F32.BF16 R12, R140.reuse, R152, R12 ;  /* 0x000000988c0c723c */ /* 0x040fe8000004180c */
[C---:B------:R-:W-:Y:S02]  /*b360*/  FMUL.FTZ R84, R150.reuse, R84 ;  /* 0x0000005496547220 */ /* 0x040fe40000410000 */
[----:B------:R-:W-:Y:S02]  /*b370*/  FMUL.FTZ R85, R150, R85 ;  /* 0x0000005596557220 */ /* 0x000fe40000410000 */
[-C--:B------:R-:W-:Y:S01]  /*b380*/  HMMA.16816.F32.BF16 R16, R140, R154.reuse, R16 ;  /* 0x0000009a8c10723c */ /* 0x080fe20000041810 */
[----:B------:R-:W-:Y:S03]  /*b390*/  MUFU.EX2 R182, R182 ;  /* 0x000000b600b67308 */ /* 0x000fe60000000800 */
[C---:B------:R-:W-:Y:S02]  /*b3a0*/  FMUL.FTZ R86, R148.reuse, R86 ;  /* 0x0000005694567220 */ /* 0x040fe40000410000 */
[----:B------:R-:W-:Y:S02]  /*b3b0*/  FMUL.FTZ R87, R148, R87 ;  /* 0x0000005794577220 */ /* 0x000fe40000410000 */
[C---:B------:R-:W-:Y:S01]  /*b3c0*/  HMMA.16816.F32.BF16 R100, R144.reuse, R154, R100 ;  /* 0x0000009a9064723c */ /* 0x040fe20000041864 */
[----:B------:R-:W2:Y:S02]  /*b3d0*/  LDSM.16.MT88.4 R152, [R212+0xd00] ;  /* 0x000d0000d498783b */ /* 0x000ea40000004200 */
[----:B------:R-:W-:Y:S01]  /*b3e0*/  MUFU.EX2 R189, R189 ;  /* 0x000000bd00bd7308 */ /* 0x000fe20000000800 */
[C---:B------:R-:W-:Y:S02]  /*b3f0*/  FMUL.FTZ R88, R2.reuse, R88 ;  /* 0x0000005802587220 */ /* 0x040fe40000410000 */
[C---:B------:R-:W-:Y:S02]  /*b400*/  FMUL.FTZ R89, R2.reuse, R89 ;  /* 0x0000005902597220 */ /* 0x040fe40000410000 */
[-C--:B------:R-:W-:Y:S04]  /*b410*/  HMMA.16816.F32.BF16 R104, R144, R156.reuse, R104 ;  /* 0x0000009c9068723c */ /* 0x080fe80000041868 */
[C---:B------:R-:W-:Y:S01]  /*b420*/  FMUL.FTZ R108, R2.reuse, R108 ;  /* 0x0000006c026c7220 */ /* 0x040fe20000410000 */
[----:B------:R-:W-:Y:S01]  /*b430*/  MUFU.EX2 R192, R192 ;  /* 0x000000c000c07308 */ /* 0x000fe20000000800 */
[----:B------:R-:W-:Y:S02]  /*b440*/  FMUL.FTZ R109, R2, R109 ;  /* 0x0000006d026d7220 */ /* 0x000fe40000410000 */
[C---:B------:R-:W-:Y:S04]  /*b450*/  FMUL.FTZ R110, R0.reuse, R110 ;  /* 0x0000006e006e7220 */ /* 0x040fe80000410000 */
[C---:B------:R-:W-:Y:S02]  /*b460*/  FMUL.FTZ R111, R0.reuse, R111 ;  /* 0x0000006f006f7220 */ /* 0x040fe40000410000 */
[C---:B------:R-:W-:Y:S01]  /*b470*/  FMUL.FTZ R90, R0.reuse, R90 ;  /* 0x0000005a005a7220 */ /* 0x040fe20000410000 */
[----:B------:R-:W-:Y:S01]  /*b480*/  MUFU.EX2 R191, R191 ;  /* 0x000000bf00bf7308 */ /* 0x000fe20000000800 */
[----:B------:R-:W-:Y:S02]  /*b490*/  FMUL.FTZ R91, R0, R91 ;  /* 0x0000005b005b7220 */ /* 0x000fe40000410000 */
[--C-:B------:R-:W-:Y:S01]  /*b4a0*/  FFMA.FTZ R181, R24, c[0x0][0x2d0], -R175.reuse ;  /* 0x0000b40018b57a23 */ /* 0x100fe200000108af */
[C---:B------:R-:W-:Y:S04]  /*b4b0*/  HMMA.16816.F32.BF16 R108, R140.reuse, R156, R108 ;  /* 0x0000009c8c6c723c */ /* 0x040fe8000004186c */
[C---:B------:R-:W-:Y:S02]  /*b4c0*/  FMUL.FTZ R112, R2.reuse, R112 ;  /* 0x0000007002707220 */ /* 0x040fe40000410000 */
[----:B------:R-:W-:Y:S01]  /*b4d0*/  FMUL.FTZ R113, R2, R113 ;  /* 0x0000007102717220 */ /* 0x000fe20000410000 */
[----:B------:R-:W-:Y:S01]  /*b4e0*/  MUFU.EX2 R181, R181 ;  /* 0x000000b500b57308 */ /* 0x000fe20000000800 */
[C---:B------:R-:W-:Y:S04]  /*b4f0*/  FMUL.FTZ R114, R0.reuse, R114 ;  /* 0x0000007200727220 */ /* 0x040fe80000410000 */
[----:B------:R-:W-:Y:S02]  /*b500*/  FMUL.FTZ R115, R0, R115 ;  /* 0x0000007300737220 */ /* 0x000fe40000410000 */
[--C-:B------:R-:W-:Y:S02]  /*b510*/  FFMA.FTZ R156, R20, c[0x0][0x2d0], -R178.reuse ;  /* 0x0000b400149c7a23 */ /* 0x100fe400000108b2 */
[----:B------:R-:W-:Y:S01]  /*b520*/  FMUL.FTZ R20, R2, R132 ;  /* 0x0000008402147220 */ /* 0x000fe20000410000 */
[----:B------:R-:W-:Y:S01]  /*b530*/  MUFU.EX2 R194, R194 ;  /* 0x000000c200c27308 */ /* 0x000fe20000000800 */
[--C-:B------:R-:W-:Y:S01]  /*b540*/  FFMA.FTZ R157, R21, c[0x0][0x2d0], -R178.reuse ;  /* 0x0000b400159d7a23 */ /* 0x100fe200000108b2 */
[-C--:B------:R-:W-:Y:S03]  /*b550*/  HMMA.16816.F32.BF16 R112, R140, R158.reuse, R112 ;  /* 0x0000009e8c70723c */ /* 0x080fe60000041870 */
[C---:B------:R-:W-:Y:S02]  /*b560*/  FMUL.FTZ R116, R150.reuse, R116 ;  /* 0x0000007496747220 */ /* 0x040fe40000410000 */
[----:B------:R-:W-:Y:S02]  /*b570*/  FMUL.FTZ R117, R150, R117 ;  /* 0x0000007596757220 */ /* 0x000fe40000410000 */
[C---:B------:R-:W-:Y:S01]  /*b580*/  FMUL.FTZ R118, R148.reuse, R118 ;  /* 0x0000007694767220 */ /* 0x040fe20000410000 */
[----:B------:R-:W-:Y:S01]  /*b590*/  MUFU.EX2 R156, R156 ;  /* 0x0000009c009c7308 */ /* 0x000fe20000000800 */
[----:B------:R-:W-:Y:S03]  /*b5a0*/  FMUL.FTZ R119, R148, R119 ;  /* 0x0000007794777220 */ /* 0x000fe60000410000 */
[----:B------:R-:W-:Y:S02]  /*b5b0*/  FMUL.FTZ R21, R2, R133 ;  /* 0x0000008502157220 */ /* 0x000fe40000410000 */
[----:B------:R-:W-:Y:S02]  /*b5c0*/  FFMA.FTZ R178, R49, c[0x0][0x2d0], -R178 ;  /* 0x0000b40031b27a23 */ /* 0x000fe400000108b2 */
[C---:B------:R-:W-:Y:S02]  /*b5d0*/  HMMA.16816.F32.BF16 R116, R144.reuse, R158, R116 ;  /* 0x0000009e9074723c */ /* 0x040fe40000041874 */
[----:B------:R-:W4:Y:S02]  /*b5e0*/  MUFU.EX2 R157, R157 ;  /* 0x0000009d009d7308 */ /* 0x000f240000000800 */
[--C-:B------:R-:W-:Y:S02]  /*b5f0*/  FFMA.FTZ R184, R25, c[0x0][0x2d0], -R175.reuse ;  /* 0x0000b40019b87a23 */ /* 0x100fe400000108af */
[----:B------:R-:W-:Y:S01]  /*b600*/  FFMA.FTZ R183, R26, c[0x0][0x2d0], -R174 ;  /* 0x0000b4001ab77a23 */ /* 0x000fe200000108ae */
[----:B---3--:R-:W-:Y:S01]  /*b610*/  F2FP.BF16.PACK_AB R26, R180, R177 ;  /* 0x000000b1b41a723e */ /* 0x008fe200000010ff */
[-C--:B-1----:R-:W-:Y:S04]  /*b620*/  HMMA.16816.F32.BF16 R120, R144, R136.reuse, R120 ;  /* 0x000000889078723c */ /* 0x082fe80000041878 */
[--C-:B------:R-:W-:Y:S01]  /*b630*/  FFMA.FTZ R158, R22, c[0x0][0x2d0], -R176.reuse ;  /* 0x0000b400169e7a23 */ /* 0x100fe200000108b0 */
[----:B------:R-:W1:Y:S01]  /*b640*/  MUFU.EX2 R184, R184 ;  /* 0x000000b800b87308 */ /* 0x000e620000000800 */
[C---:B------:R-:W-:Y:S02]  /*b650*/  FMUL.FTZ R22, R0.reuse, R134 ;  /* 0x0000008600167220 */ /* 0x040fe40000410000 */
[C---:B------:R-:W-:Y:S04]  /*b660*/  HMMA.16816.F32.BF16 R124, R140.reuse, R136, R124 ;  /* 0x000000888c7c723c */ /* 0x040fe8000004187c */
[--C-:B------:R-:W-:Y:S02]  /*b670*/  FFMA.FTZ R159, R23, c[0x0][0x2d0], -R176.reuse ;  /* 0x0000b400179f7a23 */ /* 0x100fe400000108b0 */
[----:B------:R-:W-:Y:S01]  /*b680*/  FMUL.FTZ R23, R0, R135 ;  /* 0x0000008700177220 */ /* 0x000fe20000410000 */
[----:B------:R-:W-:Y:S01]  /*b690*/  MUFU.EX2 R158, R158 ;  /* 0x0000009e009e7308 */ /* 0x000fe20000000800 */
[----:B------:R-:W3:Y:S01]  /*b6a0*/  LDSM.16.MT88.4 R132, [R214+0x1900] ;  /* 0x00190000d684783b */ /* 0x000ee20000004200 */
[----:B------:R-:W-:Y:S03]  /*b6b0*/  FFMA.FTZ R176, R51, c[0x0][0x2d0], -R176 ;  /* 0x0000b40033b07a23 */ /* 0x000fe600000108b0 */
[--C-:B------:R-:W-:Y:S01]  /*b6c0*/  FFMA.FTZ R186, R27, c[0x0][0x2d0], -R174.reuse ;  /* 0x0000b4001bba7a23 */ /* 0x100fe200000108ae */
[-C--:B------:R-:W-:Y:S03]  /*b6d0*/  HMMA.16816.F32.BF16 R20, R140, R138.reuse, R20 ;  /* 0x0000008a8c14723c */ /* 0x080fe60000041814 */
[----:B------:R-:W-:Y:S01]  /*b6e0*/  LDSM.16.MT88.4 R48, [R212+0x1500] ;  /* 0x00150000d430783b */ /* 0x000fe20000004200 */
[--C-:B------:R-:W-:Y:S01]  /*b6f0*/  FFMA.FTZ R185, R28, c[0x0][0x2d0], -R175.reuse ;  /* 0x0000b4001cb97a23 */ /* 0x100fe200000108af */
[----:B----4-:R-:W-:Y:S01]  /*b700*/  F2FP.BF16.PACK_AB R24, R157, R156 ;  /* 0x0000009c9d18723e */ /* 0x010fe200000010ff */
[--C-:B------:R-:W-:Y:S01]  /*b710*/  FFMA.FTZ R188, R29, c[0x0][0x2d0], -R175.reuse ;  /* 0x0000b4001dbc7a23 */ /* 0x100fe200000108af */
[----:B------:R-:W-:Y:S01]  /*b720*/  F2FP.BF16.PACK_AB R27, R182, R179 ;  /* 0x000000b3b61b723e */ /* 0x000fe200000010ff */
[C---:B------:R-:W-:Y:S01]  /*b730*/  HMMA.16816.F32.BF16 R128, R144.reuse, R138, R128 ;  /* 0x0000008a9080723c */ /* 0x040fe20000041880 */
[----:B------:R-:W4:Y:S02]  /*b740*/  MUFU.EX2 R159, R159 ;  /* 0x0000009f009f7308 */ /* 0x000f240000000800 */
[----:B------:R-:W-:Y:S01]  /*b750*/  LDSM.16.MT88.4 R136, [R212+0x500] ;  /* 0x00050000d488783b */ /* 0x000fe20000004200 */
[----:B------:R-:W-:Y:S01]  /*b760*/  FFMA.FTZ R175, R45, c[0x0][0x2d0], -R175 ;  /* 0x0000b4002daf7a23 */ /* 0x000fe200000108af */
[----:B-1----:R-:W-:Y:S01]  /*b770*/  F2FP.BF16.PACK_AB R28, R184, R181 ;  /* 0x000000b5b81c723e */ /* 0x002fe200000010ff */
[--C-:B------:R-:W-:Y:S02]  /*b780*/  FFMA.FTZ R187, R30, c[0x0][0x2d0], -R174.reuse ;  /* 0x0000b4001ebb7a23 */ /* 0x100fe400000108ae */
[-C--:B--2---:R-:W-:Y:S03]  /*b790*/  HMMA.16816.F32.BF16 R52, R144, R152.reuse, R52 ;  /* 0x000000989034723c */ /* 0x084fe60000041834 */
[----:B------:R-:W-:Y:S01]  /*b7a0*/  MUFU.EX2 R183, R183 ;  /* 0x000000b700b77308 */ /* 0x000fe20000000800 */
[--C-:B------:R-:W-:Y:S02]  /*b7b0*/  FFMA.FTZ R190, R31, c[0x0][0x2d0], -R174.reuse ;  /* 0x0000b4001fbe7a23 */ /* 0x100fe400000108ae */
[----:B------:R-:W-:Y:S02]  /*b7c0*/  FFMA.FTZ R174, R47, c[0x0][0x2d0], -R174 ;  /* 0x0000b4002fae7a23 */ /* 0x000fe400000108ae */
[C---:B------:R-:W-:Y:S01]  /*b7d0*/  HMMA.16816.F32.BF16 R56, R140.reuse, R152, R56 ;  /* 0x000000988c38723c */ /* 0x040fe20000041838 */
[----:B------:R-:W-:Y:S03]  /*b7e0*/  LDSM.16.MT88.4 R44, [R214+0x1500] ;  /* 0x00150000d62c783b */ /* 0x000fe60000004200 */
[C---:B------:R-:W-:Y:S01]  /*b7f0*/  FMUL.FTZ R92, R2.reuse, R92 ;  /* 0x0000005c025c7220 */ /* 0x040fe20000410000 */
[----:B------:R-:W1:Y:S01]  /*b800*/  MUFU.EX2 R186, R186 ;  /* 0x000000ba00ba7308 */ /* 0x000e620000000800 */
[----:B------:R-:W-:Y:S02]  /*b810*/  FMUL.FTZ R93, R2, R93 ;  /* 0x0000005d025d7220 */ /* 0x000fe40000410000 */
[-C--:B------:R-:W-:Y:S04]  /*b820*/  HMMA.16816.F32.BF16 R60, R140, R154.reuse, R60 ;  /* 0x0000009a8c3c723c */ /* 0x080fe8000004183c */
[C---:B------:R-:W-:Y:S01]  /*b830*/  FMUL.FTZ R94, R0.reuse, R94 ;  /* 0x0000005e005e7220 */ /* 0x040fe20000410000 */
[----:B----4-:R-:W-:Y:S01]  /*b840*/  F2FP.BF16.PACK_AB R25, R159, R158 ;  /* 0x0000009e9f19723e */ /* 0x010fe200000010ff */
[----:B------:R-:W-:Y:S01]  /*b850*/  FMUL.FTZ R95, R0, R95 ;  /* 0x0000005f005f7220 */ /* 0x000fe20000410000 */
[----:B------:R-:W-:Y:S01]  /*b860*/  MUFU.EX2 R185, R185 ;  /* 0x000000b900b97308 */ /* 0x000fe20000000800 */
[C---:B------:R-:W-:Y:S01]  /*b870*/  HMMA.16816.F32.BF16 R64, R144.reuse, R154, R64 ;  /* 0x0000009a9040723c */ /* 0x040fe20000041840 */
[----:B------:R-:W-:Y:S03]  /*b880*/  LDSM.16.MT88.4 R152, [R214+0x2100] ;  /* 0x00210000d698783b */ /* 0x000fe60000004200 */
[C---:B------:R-:W-:Y:S02]  /*b890*/  FMUL.FTZ R96, R150.reuse, R96 ;  /* 0x0000006096607220 */ /* 0x040fe40000410000 */
[----:B------:R-:W-:Y:S02]  /*b8a0*/  FMUL.FTZ R97, R150, R97 ;  /* 0x0000006196617220 */ /* 0x000fe40000410000 */
[-C--:B---3--:R-:W-:Y:S01]  /*b8b0*/  HMMA.16816.F32.BF16 R68, R144, R132.reuse, R68 ;  /* 0x000000849044723c */ /* 0x088fe20000041844 */
[----:B------:R-:W2:Y:S03]  /*b8c0*/  MUFU.EX2 R188, R188 ;  /* 0x000000bc00bc7308 */ /* 0x000ea60000000800 */
[----:B------:R-:W-:Y:S01]  /*b8d0*/  FMUL.FTZ R98, R148, R98 ;  /* 0x0000006294627220 */ /* 0x000fe20000410000 */
[----:B-1----:R-:W-:Y:S01]  /*b8e0*/  F2FP.BF16.PACK_AB R29, R186, R183 ;  /* 0x000000b7ba1d723e */ /* 0x002fe200000010ff */
[----:B------:R-:W-:Y:S02]  /*b8f0*/  FMUL.FTZ R99, R148, R99 ;  /* 0x0000006394637220 */ /* 0x000fe40000410000 */
[C---:B------:R-:W-:Y:S03]  /*b900*/  HMMA.16816.F32.BF16 R72, R140.reuse, R132, R72 ;  /* 0x000000848c48723c */ /* 0x040fe60000041848 */
[----:B------:R-:W-:Y:S01]  /*b910*/  MUFU.EX2 R187, R187 ;  /* 0x000000bb00bb7308 */ /* 0x000fe20000000800 */
[----:B------:R-:W-:Y:S02]  /*b920*/  FFMA.FTZ R160, R150, R237, R160 ;  /* 0x000000ed96a07223 */ /* 0x000fe400000100a0 */
[----:B------:R-:W-:Y:S02]  /*b930*/  FFMA.FTZ R162, R148, R235, R162 ;  /* 0x000000eb94a27223 */ /* 0x000fe400000100a2 */
[-C--:B------:R-:W-:Y:S04]  /*b940*/  HMMA.16816.F32.BF16 R76, R140, R134.reuse, R76 ;  /* 0x000000868c4c723c */ /* 0x080fe8000004184c */
[----:B------:R-:W-:Y:S01]  /*b950*/  FFMA.FTZ R6, R2, R233, R6 ;  /* 0x000000e902067223 */ /* 0x000fe20000010006 */
[----:B------:R-:W1:Y:S01]  /*b960*/  MUFU.EX2 R190, R190 ;  /* 0x000000be00be7308 */ /* 0x000e620000000800 */
[----:B------:R-:W-:Y:S02]  /*b970*/  FFMA.FTZ R170, R0, R231, R170 ;  /* 0x000000e700aa7223 */ /* 0x000fe400000100aa */
[C---:B------:R-:W-:Y:S01]  /*b980*/  HMMA.16816.F32.BF16 R80, R144.reuse, R134, R80 ;  /* 0x000000869050723c */ /* 0x040fe20000041850 */
[----:B------:R-:W3:Y:S03]  /*b990*/  LDSM.16.MT88.4 R132, [R214+0x500] ;  /* 0x00050000d684783b */ /* 0x000ee60000004200 */
[----:B--2---:R-:W-:Y:S01]  /*b9a0*/  F2FP.BF16.PACK_AB R30, R188, R185 ;  /* 0x000000b9bc1e723e */ /* 0x004fe200000010ff */
[----:B------:R-:W-:Y:S02]  /*b9b0*/  FADD.FTZ R160, R161, R160 ;  /* 0x000000a0a1a07221 */ /* 0x000fe40000010000 */
[----:B------:R-:W-:Y:S01]  /*b9c0*/  MUFU.EX2 R193, R193 ;  /* 0x000000c100c17308 */ /* 0x000fe20000000800 */
[-C--:B------:R-:W-:Y:S04]  /*b9d0*/  HMMA.16816.F32.BF16 R84, R144, R32.reuse, R84 ;  /* 0x000000209054723c */ /* 0x080fe80000041854 */
[----:B------:R-:W-:Y:S02]  /*b9e0*/  FADD.FTZ R162, R7, R162 ;  /* 0x000000a207a27221 */ /* 0x000fe40000010000 */
[----:B------:R-:W-:Y:S02]  /*b9f0*/  FADD.FTZ R167, R167, R6 ;  /* 0x00000006a7a77221 */ /* 0x000fe40000010000 */
[C---:B------:R-:W-:Y:S01]  /*ba00*/  HMMA.16816.F32.BF16 R88, R140.reuse, R32, R88 ;  /* 0x000000208c58723c */ /* 0x040fe20000041858 */
[----:B------:R-:W-:Y:S03]  /*ba10*/  MUFU.EX2 R178, R178 ;  /* 0x000000b200b27308 */ /* 0x000fe60000000800 */
[----:B------:R-:W-:Y:S01]  /*ba20*/  FADD.FTZ R171, R171, R170 ;  /* 0x000000aaabab7221 */ /* 0x000fe20000010000 */
[----:B-1----:R-:W-:Y:S01]  /*ba30*/  F2FP.BF16.PACK_AB R31, R190, R187 ;  /* 0x000000bbbe1f723e */ /* 0x002fe200000010ff */
[----:B------:R-:W-:Y:S02]  /*ba40*/  FADD.FTZ R163, R163, R160 ;  /* 0x000000a0a3a37221 */ /* 0x000fe40000010000 */
[-C--:B------:R-:W-:Y:S03]  /*ba50*/  HMMA.16816.F32.BF16 R92, R140, R34.reuse, R92 ;  /* 0x000000228c5c723c */ /* 0x080fe6000004185c */
[----:B------:R-:W-:Y:S01]  /*ba60*/  MUFU.EX2 R195, R195 ;  /* 0x000000c300c37308 */ /* 0x000fe20000000800 */
[----:B------:R-:W-:Y:S02]  /*ba70*/  FADD.FTZ R165, R165, R162 ;  /* 0x000000a2a5a57221 */ /* 0x000fe40000010000 */
[----:B------:R-:W-:Y:S02]  /*ba80*/  FADD.FTZ R168, R168, R167 ;  /* 0x000000a7a8a87221 */ /* 0x000fe40000010000 */
[----:B------:R-:W-:Y:S01]  /*ba90*/  HMMA.16816.F32.BF16 R96, R144, R34, R96 ;  /* 0x000000229060723c */ /* 0x000fe20000041860 */
[----:B------:R-:W1:Y:S03]  /*baa0*/  LDSM.16.MT88.4 R32, [R214+0x1100] ;  /* 0x00110000d620783b */ /* 0x000e660000004200 */
[----:B------:R-:W-:Y:S01]  /*bab0*/  FADD.FTZ R172, R172, R171 ;  /* 0x000000abacac7221 */ /* 0x000fe20000010000 */
[----:B------:R-:W-:Y:S01]  /*bac0*/  MUFU.EX2 R176, R176 ;  /* 0x000000b000b07308 */ /* 0x000fe20000000800 */
[----:B------:R-:W-:Y:S02]  /*bad0*/  FADD.FTZ R163, R164, R163 ;  /* 0x000000a3a4a37221 */ /* 0x000fe40000010000 */
[----:B------:R-:W-:Y:S01]  /*bae0*/  FADD.FTZ R165, R166, R165 ;  /* 0x000000a5a6a57221 */ /* 0x000fe20000010000 */
[-C--:B---3--:R-:W-:Y:S05]  /*baf0*/  HMMA.16816.F32.BF16 R8, R24, R132.reuse, R8 ;  /* 0x000000841808723c */ /* 0x088fea0000041808 */
[----:B------:R-:W-:Y:S01]  /*bb00*/  FADD.FTZ R168, R169, R168 ;  /* 0x000000a8a9a87221 */ /* 0x000fe20000010000 */
[----:B------:R-:W-:Y:S01]  /*bb10*/  MUFU.EX2 R196, R196 ;  /* 0x000000c400c47308 */ /* 0x000fe20000000800 */
[----:B------:R-:W-:Y:S01]  /*bb20*/  FADD.FTZ R172, R173, R172 ;  /* 0x000000acadac7221 */ /* 0x000fe20000010000 */
[C---:B------:R-:W-:Y:S04]  /*bb30*/  HMMA.16816.F32.BF16 R12, R28.reuse, R132, R12 ;  /* 0x000000841c0c723c */ /* 0x040fe8000004180c */
[----:B------:R-:W-:Y:S02]  /*bb40*/  FADD.FTZ R156, R156, R163 ;  /* 0x000000a39c9c7221 */ /* 0x000fe40000010000 */
[----:B------:R-:W-:Y:S02]  /*bb50*/  FADD.FTZ R158, R158, R165 ;  /* 0x000000a59e9e7221 */ /* 0x000fe40000010000 */
[-C--:B------:R-:W-:Y:S01]  /*bb60*/  HMMA.16816.F32.BF16 R16, R28, R134.reuse, R16 ;  /* 0x000000861c10723c */ /* 0x080fe20000041810 */
[----:B------:R-:W2:Y:S03]  /*bb70*/  MUFU.EX2 R197, R197 ;  /* 0x000000c500c57308 */ /* 0x000ea60000000800 */
[----:B------:R-:W-:Y:S02]  /*bb80*/  FADD.FTZ R181, R181, R168 ;  /* 0x000000a8b5b57221 */ /* 0x000fe40000010000 */
[----:B------:R-:W-:Y:S02]  /*bb90*/  FADD.FTZ R183, R183, R172 ;  /* 0x000000acb7b77221 */ /* 0x000fe40000010000 */
[C---:B------:R-:W-:Y:S01]  /*bba0*/  HMMA.16816.F32.BF16 R100, R24.reuse, R134, R100 ;  /* 0x000000861864723c */ /* 0x040fe20000041864 */
[----:B------:R-:W3:Y:S02]  /*bbb0*/  LDSM.16.MT88.4 R132, [R212+0x1100] ;  /* 0x00110000d484783b */ /* 0x000ee40000004200 */
[----:B------:R-:W-:Y:S01]  /*bbc0*/  MUFU.EX2 R198, R198 ;  /* 0x000000c600c67308 */ /* 0x000fe20000000800 */
[----:B------:R-:W-:Y:S02]  /*bbd0*/  FADD.FTZ R156, R157, R156 ;  /* 0x0000009c9d9c7221 */ /* 0x000fe40000010000 */
[----:B------:R-:W-:Y:S02]  /*bbe0*/  FADD.FTZ R158, R159, R158 ;  /* 0x0000009e9f9e7221 */ /* 0x000fe40000010000 */
[-C--:B------:R-:W-:Y:S04]  /*bbf0*/  HMMA.16816.F32.BF16 R104, R24, R136.reuse, R104 ;  /* 0x000000881868723c */ /* 0x080fe80000041868 */
[----:B------:R-:W-:Y:S01]  /*bc00*/  FADD.FTZ R184, R184, R181 ;  /* 0x000000b5b8b87221 */ /* 0x000fe20000010000 */
[----:B------:R-:W4:Y:S01]  /*bc10*/  MUFU.EX2 R199, R199 ;  /* 0x000000c700c77308 */ /* 0x000f220000000800 */
[----:B------:R-:W-:Y:S02]  /*bc20*/  FADD.FTZ R186, R186, R183 ;  /* 0x000000b7baba7221 */ /* 0x000fe40000010000 */
[C---:B------:R-:W-:Y:S04]  /*bc30*/  HMMA.16816.F32.BF16 R108, R28.reuse, R136, R108 ;  /* 0x000000881c6c723c */ /* 0x040fe8000004186c */
[----:B------:R-:W-:Y:S02]  /*bc40*/  FADD.FTZ R177, R177, R156 ;  /* 0x0000009cb1b17221 */ /* 0x000fe40000010000 */
[----:B------:R-:W-:Y:S01]  /*bc50*/  FADD.FTZ R179, R179, R158 ;  /* 0x0000009eb3b37221 */ /* 0x000fe20000010000 */
[----:B------:R-:W-:Y:S01]  /*bc60*/  MUFU.EX2 R200, R200 ;  /* 0x000000c800c87308 */ /* 0x000fe20000000800 */
[-C--:B------:R-:W-:Y:S04]  /*bc70*/  HMMA.16816.F32.BF16 R112, R28, R138.reuse, R112 ;  /* 0x0000008a1c70723c */ /* 0x080fe80000041870 */
[----:B------:R-:W-:Y:S02]  /*bc80*/  FADD.FTZ R185, R185, R184 ;  /* 0x000000b8b9b97221 */ /* 0x000fe40000010000 */
[----:B------:R-:W-:Y:S02]  /*bc90*/  FADD.FTZ R187, R187, R186 ;  /* 0x000000babbbb7221 */ /* 0x000fe40000010000 */
[C---:B------:R-:W-:Y:S01]  /*bca0*/  HMMA.16816.F32.BF16 R116, R24.reuse, R138, R116 ;  /* 0x0000008a1874723c */ /* 0x040fe20000041874 */
[----:B------:R-:W5:Y:S03]  /*bcb0*/  MUFU.EX2 R175, R175 ;  /* 0x000000af00af7308 */ /* 0x000f660000000800 */
[----:B------:R-:W-:Y:S02]  /*bcc0*/  FADD.FTZ R180, R180, R177 ;  /* 0x000000b1b4b47221 */ /* 0x000fe40000010000 */
[----:B------:R-:W-:Y:S02]  /*bcd0*/  FADD.FTZ R182, R182, R179 ;  /* 0x000000b3b6b67221 */ /* 0x000fe40000010000 */
[-C--:B-1----:R-:W-:Y:S03]  /*bce0*/  HMMA.16816.F32.BF16 R120, R24, R32.reuse, R120 ;  /* 0x000000201878723c */ /* 0x082fe60000041878 */
[----:B------:R-:W-:Y:S01]  /*bcf0*/  MUFU.EX2 R201, R201 ;  /* 0x000000c900c97308 */ /* 0x000fe20000000800 */
[----:B------:R-:W-:Y:S02]  /*bd00*/  FADD.FTZ R185, R188, R185 ;  /* 0x000000b9bcb97221 */ /* 0x000fe40000010000 */
[----:B------:R-:W-:Y:S02]  /*bd10*/  FADD.FTZ R187, R190, R187 ;  /* 0x000000bbbebb7221 */ /* 0x000fe40000010000 */
[C---:B------:R-:W-:Y:S05]  /*bd20*/  HMMA.16816.F32.BF16 R124, R28.reuse, R32, R124 ;  /* 0x000000201c7c723c */ /* 0x040fea000004187c */
[----:B------:R-:W1:Y:S03]  /*bd30*/  MUFU.EX2 R174, R174 ;  /* 0x000000ae00ae7308 */ /* 0x000e660000000800 */
        /* <DEDUP_REMOVED lines=8> */
[C---:B------:R-:W-:Y:S08]  /*bdc0*/  HMMA.16816.F32.BF16 R72, R28.reuse, R36, R72 ;  /* 0x000000241c48723c */ /* 0x040ff00000041848 */
[-C--:B------:R-:W-:Y:S08]  /*bdd0*/  HMMA.16816.F32.BF16 R76, R28, R38.reuse, R76 ;  /* 0x000000261c4c723c */ /* 0x080ff0000004184c */
[C---:B------:R-:W-:Y:S01]  /*bde0*/  HMMA.16816.F32.BF16 R80, R24.reuse, R38, R80 ;  /* 0x000000261850723c */ /* 0x040fe20000041850 */
[----:B------:R-:W3:Y:S07]  /*bdf0*/  LDSM.16.MT88.4 R36, [R212+0x900] ;  /* 0x00090000d424783b */ /* 0x000eee0000004200 */
[-C--:B-1----:R-:W-:Y:S08]  /*be00*/  HMMA.16816.F32.BF16 R84, R24, R32.reuse, R84 ;  /* 0x000000201854723c */ /* 0x082ff00000041854 */
[C---:B------:R-:W-:Y:S08]  /*be10*/  HMMA.16816.F32.BF16 R88, R28.reuse, R32, R88 ;  /* 0x000000201c58723c */ /* 0x040ff00000041858 */
[-C--:B------:R-:W-:Y:S07]  /*be20*/  HMMA.16816.F32.BF16 R92, R28, R34.reuse, R92 ;  /* 0x000000221c5c723c */ /* 0x080fee000004185c */
[----:B--2---:R-:W-:Y:S01]  /*be30*/  F2FP.BF16.PACK_AB R28, R197, R196 ;  /* 0x000000c4c51c723e */ /* 0x004fe200000010ff */
[----:B------:R-:W-:Y:S01]  /*be40*/  HMMA.16816.F32.BF16 R96, R24, R34, R96 ;  /* 0x000000221860723c */ /* 0x000fe20000041860 */
[----:B------:R-:W1:Y:S03]  /*be50*/  LDSM.16.MT88.4 R32, [R212+0x2100] ;  /* 0x00210000d420783b */ /* 0x000e660000004200 */
[----:B----4-:R-:W-:Y:S01]  /*be60*/  F2FP.BF16.PACK_AB R29, R199, R198 ;  /* 0x000000c6c71d723e */ /* 0x010fe200000010ff */
[----:B------:R-:W-:Y:S01]  /*be70*/  FADD.FTZ R196, R196, R185 ;  /* 0x000000b9c4c47221 */ /* 0x000fe20000010000 */
[----:B-----5:R-:W-:Y:S01]  /*be80*/  F2FP.BF16.PACK_AB R30, R175, R200 ;  /* 0x000000c8af1e723e */ /* 0x020fe200000010ff */
[----:B------:R-:W-:Y:S01]  /*be90*/  FADD.FTZ R198, R198, R187 ;  /* 0x000000bbc6c67221 */ /* 0x000fe20000010000 */
[----:B------:R-:W-:Y:S01]  /*bea0*/  F2FP.BF16.PACK_AB R24, R192, R189 ;  /* 0x000000bdc018723e */ /* 0x000fe200000010ff */
[----:B------:R-:W-:Y:S03]  /*beb0*/  FADD.FTZ R189, R189, R180 ;  /* 0x000000b4bdbd7221 */ /* 0x000fe60000010000 */
[----:B------:R-:W-:Y:S01]  /*bec0*/  F2FP.BF16.PACK_AB R25, R194, R191 ;  /* 0x000000bfc219723e */ /* 0x000fe200000010ff */
[----:B------:R-:W-:Y:S01]  /*bed0*/  FADD.FTZ R191, R191, R182 ;  /* 0x000000b6bfbf7221 */ /* 0x000fe20000010000 */
[----:B------:R-:W-:Y:S01]  /*bee0*/  F2FP.BF16.PACK_AB R26, R178, R193 ;  /* 0x000000c1b21a723e */ /* 0x000fe200000010ff */
[----:B------:R-:W-:Y:S01]  /*bef0*/  FADD.FTZ R192, R192, R189 ;  /* 0x000000bdc0c07221 */ /* 0x000fe20000010000 */
[----:B------:R-:W-:Y:S01]  /*bf00*/  F2FP.BF16.PACK_AB R27, R176, R195 ;  /* 0x000000c3b01b723e */ /* 0x000fe200000010ff */
[----:B------:R-:W-:Y:S01]  /*bf10*/  FADD.FTZ R194, R194, R191 ;  /* 0x000000bfc2c27221 */ /* 0x000fe20000010000 */
[----:B------:R-:W-:Y:S01]  /*bf20*/  F2FP.BF16.PACK_AB R31, R174, R201 ;  /* 0x000000c9ae1f723e */ /* 0x000fe200000010ff */
[----:B------:R-:W-:Y:S02]  /*bf30*/  FADD.FTZ R197, R197, R196 ;  /* 0x000000c4c5c57221 */ /* 0x000fe40000010000 */
[----:B------:R-:W-:Y:S02]  /*bf40*/  FADD.FTZ R198, R199, R198 ;  /* 0x000000c6c7c67221 */ /* 0x000fe40000010000 */
[-C--:B------:R-:W-:Y:S03]  /*bf50*/  HMMA.16816.F32.BF16 R144, R24, R40.reuse, R8 ;  /* 0x000000281890723c */ /* 0x080fe60000041808 */
[----:B------:R-:W-:Y:S02]  /*bf60*/  FADD.FTZ R193, R193, R192 ;  /* 0x000000c0c1c17221 */ /* 0x000fe40000010000 */
[----:B------:R-:W-:Y:S02]  /*bf70*/  FADD.FTZ R195, R195, R194 ;  /* 0x000000c2c3c37221 */ /* 0x000fe40000010000 */
[----:B------:R-:W-:Y:S01]  /*bf80*/  FADD.FTZ R200, R200, R197 ;  /* 0x000000c5c8c87221 */ /* 0x000fe20000010000 */
[C---:B------:R-:W-:Y:S04]  /*bf90*/  HMMA.16816.F32.BF16 R140, R28.reuse, R40, R12 ;  /* 0x000000281c8c723c */ /* 0x040fe8000004180c */
[----:B------:R-:W-:Y:S02]  /*bfa0*/  FADD.FTZ R201, R201, R198 ;  /* 0x000000c6c9c97221 */ /* 0x000fe40000010000 */
[----:B------:R-:W-:Y:S02]  /*bfb0*/  FADD.FTZ R237, R178, R193 ;  /* 0x000000c1b2ed7221 */ /* 0x000fe40000010000 */
[-C--:B------:R-:W-:Y:S04]  /*bfc0*/  HMMA.16816.F32.BF16 R136, R28, R42.reuse, R16 ;  /* 0x0000002a1c88723c */ /* 0x080fe80000041810 */
[----:B------:R-:W-:Y:S02]  /*bfd0*/  FADD.FTZ R235, R176, R195 ;  /* 0x000000c3b0eb7221 */ /* 0x000fe40000010000 */
[----:B------:R-:W-:Y:S02]  /*bfe0*/  FADD.FTZ R233, R175, R200 ;  /* 0x000000c8afe97221 */ /* 0x000fe40000010000 */
[C---:B------:R-:W-:Y:S04]  /*bff0*/  HMMA.16816.F32.BF16 R100, R24.reuse, R42, R100 ;  /* 0x0000002a1864723c */ /* 0x040fe80000041864 */
[----:B------:R-:W-:Y:S04]  /*c000*/  FADD.FTZ R231, R174, R201 ;  /* 0x000000c9aee77221 */ /* 0x000fe80000010000 */
[-C--:B---3--:R-:W-:Y:S08]  /*c010*/  HMMA.16816.F32.BF16 R104, R24, R36.reuse, R104 ;  /* 0x000000241868723c */ /* 0x088ff00000041868 */
        /* <DEDUP_REMOVED lines=13> */
[----:B------:R-:W-:Y:S01]  /*c0f0*/  MOV R152, R5 ;  /* 0x0000000500987202 */ /* 0x000fe20000000f00 */
[-C--:B------:R-:W-:Y:S08]  /*c100*/  HMMA.16816.F32.BF16 R76, R28, R154.reuse, R76 ;  /* 0x0000009a1c4c723c */ /* 0x080ff0000004184c */
[C---:B------:R-:W-:Y:S08]  /*c110*/  HMMA.16816.F32.BF16 R80, R24.reuse, R154, R80 ;  /* 0x0000009a1850723c */ /* 0x040ff00000041850 */
[-C--:B-1----:R-:W-:Y:S08]  /*c120*/  HMMA.16816.F32.BF16 R84, R24, R32.reuse, R84 ;  /* 0x000000201854723c */ /* 0x082ff00000041854 */
[C---:B------:R-:W-:Y:S08]  /*c130*/  HMMA.16816.F32.BF16 R88, R28.reuse, R32, R88 ;  /* 0x000000201c58723c */ /* 0x040ff00000041858 */
[-C--:B------:R-:W-:Y:S08]  /*c140*/  HMMA.16816.F32.BF16 R92, R28, R34.reuse, R92 ;  /* 0x000000221c5c723c */ /* 0x080ff0000004185c */
[----:B------:R-:W-:Y:S01]  /*c150*/  HMMA.16816.F32.BF16 R96, R24, R34, R96 ;  /* 0x000000221860723c */ /* 0x000fe20000041860 */
[----:B------:R-:W-:-:S07]  /*c160*/  @P0 BRA `(.L_x_1856) ;  /* 0xffffd70000000947 */ /* 0x000fce000383ffff */
.L_x_1853:
        /* <DEDUP_REMOVED lines=18> */
[----:B------:R-:W-:Y:S01]  /*c290*/  MOV R200, c[0x0][0x20c] ;  /* 0x0000830000c87a02 */ /* 0x000fe20000000f00 */
[----:B------:R-:W-:Y:S01]  /*c2a0*/  IMAD.MOV.U32 R201, RZ, RZ, c[0x0][0x208] ;  /* 0x00008200ffc97624 */ /* 0x000fe200078e00ff */
[----:B------:R-:W-:-:S02]  /*c2b0*/  UIADD3 UR5, UR13, UR5, URZ ;  /* 0x000000050d057290 */ /* 0x000fc4000fffe03f */
.L_x_1875:
[----:B------:R-:W-:Y:S04]  /*c2c0*/  DEPBAR.LE SB0, 0x0 ;  /* 0x000080000000791a */ /* 0x000fe80000000000 */
[----:B------:R-:W-:Y:S01]  /*c2d0*/  BAR.SYNC.DEFER_BLOCKING 0x0 ;  /* 0x0000000000007b1d */ /* 0x000fe20000010000 */
[----:B------:R-:W-:Y:S01]  /*c2e0*/  SHF.R.S32.HI R4, RZ, 0x1f, R230 ;  /* 0x0000001fff047819 */ /* 0x000fe200000114e6 */
[C---:B------:R-:W-:Y:S02]  /*c2f0*/  IMAD R3, R230.reuse, UR5, RZ ;  /* 0x00000005e6037c24 */ /* 0x040fe4000f8e02ff */
[----:B------:R-:W-:Y:S04]  /*c300*/  IMAD.WIDE.U32 R28, R230, UR12, RZ ;  /* 0x0000000ce61c7c25 */ /* 0x000fe8000f8e00ff */
[----:B------:R-:W-:Y:S01]  /*c310*/  IMAD R3, R4, UR12, R3 ;  /* 0x0000000c04037c24 */ /* 0x000fe2000f8e0203 */
[-C--:B------:R-:W-:Y:S03]  /*c320*/  IADD3 R13, P0, R220, R28.reuse, RZ ;  /* 0x0000001cdc0d7210 */ /* 0x080fe60007f1e0ff */
[----:B------:R-:W-:Y:S01]  /*c330*/  IMAD.IADD R3, R29, 0x1, R3 ;  /* 0x000000011d037824 */ /* 0x000fe200078e0203 */
[----:B------:R-:W-:Y:S03]  /*c340*/  LEA R36, P2, R13, c[0x0][0x1f8], 0x1 ;  /* 0x00007e000d247a11 */ /* 0x000fe600078408ff */
[--C-:B------:R-:W-:Y:S01]  /*c350*/  IMAD.X R12, R3, 0x1, R227.reuse, P0 ;  /* 0x00000001030c7824 */ /* 0x100fe200000e06e3 */
[-C--:B------:R-:W-:Y:S04]  /*c360*/  IADD3 R21, P0, R239, R28.reuse, RZ ;  /* 0x0000001cef157210 */ /* 0x080fe80007f1e0ff */
[----:B------:R-:W-:Y:S01]  /*c370*/  LEA.HI.X R37, R13, c[0x0][0x1fc], R12, 0x1, P2 ;  /* 0x00007f000d257a11 */ /* 0x000fe200010f0c0c */
[----:B------:R-:W-:Y:S01]  /*c380*/  IMAD.X R20, R3, 0x1, R238, P0 ;  /* 0x0000000103147824 */ /* 0x000fe200000e06ee */
[----:B------:R-:W-:Y:S07]  /*c390*/  LDSM.16.M88.4 R48, [R217+0x4900] ;  /* 0x00490000d930783b */ /* 0x000fee0000000200 */
[----:B------:R-:W1:Y:S07]  /*c3a0*/  LDSM.16.M88.4 R16, [R216+0x2500] ;  /* 0x00250000d810783b */ /* 0x000e6e0000000200 */
[----:B------:R-:W2:Y:S07]  /*c3b0*/  LDSM.16.M88.4 R44, [R217+0x5900] ;  /* 0x00590000d92c783b */ /* 0x000eae0000000200 */
[----:B------:R-:W3:Y:S07]  /*c3c0*/  LDSM.16.M88.4 R32, [R216+0x2900] ;  /* 0x00290000d820783b */ /* 0x000eee0000000200 */
[----:B------:R-:W4:Y:S07]  /*c3d0*/  LDSM.16.M88.4 R152, [R216+0x2d00] ;  /* 0x002d0000d898783b */ /* 0x000f2e0000000200 */
[----:B------:R-:W-:Y:S07]  /*c3e0*/  LDSM.16.M88.4 R156, [R213+0x4900] ;  /* 0x00490000d59c783b */ /* 0x000fee0000000200 */
[----:B------:R-:W5:Y:S01]  /*c3f0*/  LDSM.16.M88.4 R160, [R215] ;  /* 0x00000000d7a0783b */ /* 0x000f620000000200 */
[-C--:B-1----:R-:W-:Y:S06]  /*c400*/  HMMA.16816.F32.BF16 R4, R48, R16.reuse, RZ ;  /* 0x000000103004723c */ /* 0x082fec00000418ff */
[----:B------:R-:W1:Y:S02]  /*c410*/  LDSM.16.M88.4 R164, [R213+0x5900] ;  /* 0x00590000d5a4783b */ /* 0x000e640000000200 */
[C---:B--2---:R-:W-:Y:S05]  /*c420*/  HMMA.16816.F32.BF16 R8, R44.reuse, R16, RZ ;  /* 0x000000102c08723c */ /* 0x044fea00000418ff */
[----:B------:R-:W2:Y:S02]  /*c430*/  LDSM.16.M88.4 R168, [R211] ;  /* 0x00000000d3a8783b */ /* 0x000ea40000000200 */
[-C--:B------:R-:W-:Y:S01]  /*c440*/  IADD3 R17, P1, R241, R28.reuse, RZ ;  /* 0x0000001cf1117210 */ /* 0x080fe20007f3e0ff */
[-C--:B------:R-:W-:Y:S01]  /*c450*/  HMMA.16816.F32.BF16 R12, R44, R18.reuse, RZ ;  /* 0x000000122c0c723c */ /* 0x080fe200000418ff */
[----:B------:R-:W-:Y:S03]  /*c460*/  @!P3 LEA R28, P0, R201, R28, 0x5 ;  /* 0x0000001cc91cb211 */ /* 0x000fe600078028ff */
[----:B------:R-:W1:Y:S01]  /*c470*/  LDSM.16.M88.4 R172, [R210] ;  /* 0x00000000d2ac783b */ /* 0x000e620000000200 */
[----:B------:R-:W-:Y:S01]  /*c480*/  IMAD.X R16, R3, 0x1, R240, P1 ;  /* 0x0000000103107824 */ /* 0x000fe200008e06f0 */
[----:B------:R-:W-:Y:S02]  /*c490*/  LEA R40, P2, R17, c[0x0][0x1f8], 0x1 ;  /* 0x00007e0011287a11 */ /* 0x000fe400078408ff */
[----:B------:R-:W-:Y:S04]  /*c4a0*/  LEA R190, P1, R21, c[0x0][0x1f8], 0x1 ;  /* 0x00007e0015be7a11 */ /* 0x000fe800078208ff */
[----:B------:R-:W-:Y:S01]  /*c4b0*/  LEA.HI.X R41, R17, c[0x0][0x1fc], R16, 0x1, P2 ;  /* 0x00007f0011297a11 */ /* 0x000fe200010f0c10 */
[----:B------:R-:W-:Y:S01]  /*c4c0*/  @!PT LDS RZ, [RZ] ;  /* 0x00000000fffff984 */ /* 0x000fe20000000800 */
[----:B------:R-:W-:Y:S01]  /*c4d0*/  @!PT LDS RZ, [RZ] ;  /* 0x00000000fffff984 */ /* 0x000fe20000000800 */
[----:B------:R-:W-:Y:S01]  /*c4e0*/  @!PT LDS RZ, [RZ] ;  /* 0x00000000fffff984 */ /* 0x000fe20000000800 */
[----:B------:R4:W-:Y:S01]  /*c4f0*/  LDGSTS.E.BYPASS.LTC128B.128 [R218+0x100], [R36.64], !P6 ;  /* 0x0010000024da7fae */ /* 0x0009e2000f101d4a */
[C---:B------:R-:W-:Y:S02]  /*c500*/  HMMA.16816.F32.BF16 R16, R48.reuse, R18, RZ ;  /* 0x000000123010723c */ /* 0x040fe400000418ff */
[----:B------:R-:W-:Y:S02]  /*c510*/  LEA.HI.X R191, R21, c[0x0][0x1fc], R20, 0x1, P1 ;  /* 0x00007f0015bf7a11 */ /* 0x000fe400008f0c14 */
[C---:B------:R-:W-:Y:S02]  /*c520*/  @!P3 IADD3 R24, P2, R28.reuse, R220, RZ ;  /* 0x000000dc1c18b210 */ /* 0x040fe40007f5e0ff */
[C---:B------:R-:W-:Y:S01]  /*c530*/  @!P3 IADD3 R25, P1, R28.reuse, R241, RZ ;  /* 0x000000f11c19b210 */ /* 0x040fe20007f3e0ff */
[----:B------:R1:W-:Y:S01]  /*c540*/  LDGSTS.E.BYPASS.LTC128B.128 [R218+0xd00], [R40.64], !P5 ;  /* 0x00d0000028da7fae */ /* 0x0003e2000e901d4a */
[-C--:B---3--:R-:W-:Y:S01]  /*c550*/  HMMA.16816.F32.BF16 R20, R48, R32.reuse, RZ ;  /* 0x000000203014723c */ /* 0x088fe200000418ff */
[----:B------:R-:W-:Y:S03]  /*c560*/  @!P3 LEA.HI.X R3, R201, R3, R200, 0x5, P0 ;  /* 0x00000003c903b211 */ /* 0x000fe600000f2cc8 */
[----:B------:R-:W-:Y:S02]  /*c570*/  @!P3 IADD3 R28, P0, R28, R239, RZ ;  /* 0x000000ef1c1cb210 */ /* 0x000fe40007f1e0ff */
[C---:B------:R-:W-:Y:S01]  /*c580*/  @!P3 IMAD.X R27, R3.reuse, 0x1, R227, P2 ;  /* 0x00000001031bb824 */ /* 0x040fe200010e06e3 */
[C---:B------:R-:W-:Y:S01]  /*c590*/  @!P3 LEA R194, P2, R24.reuse, c[0x0][0x1f8], 0x1 ;  /* 0x00007e0018c2ba11 */ /* 0x040fe200078408ff */
[----:B------:R-:W-:Y:S01]  /*c5a0*/  @!P3 IMAD.X R26, R3, 0x1, R240, P1 ;  /* 0x00000001031ab824 */ /* 0x000fe200008e06f0 */
[----:B------:R-:W-:Y:S01]  /*c5b0*/  @!P3 LEA R192, P1, R25, c[0x0][0x1f8], 0x1 ;  /* 0x00007e0019c0ba11 */ /* 0x000fe200078208ff */
[----:B------:R3:W-:Y:S02]  /*c5c0*/  LDGSTS.E.BYPASS.LTC128B.128 [R218+0x1900], [R190.64], !P4 ;  /* 0x01900000beda7fae */ /* 0x0007e4000e101d4a */
[----:B------:R-:W-:Y:S01]  /*c5d0*/  @!P3 LEA.HI.X R195, R24, c[0x0][0x1fc], R27, 0x1, P2 ;  /* 0x00007f0018c3ba11 */ /* 0x000fe200010f0c1b */
[----:B------:R-:W-:Y:S01]  /*c5e0*/  @!P3 IMAD.X R3, R3, 0x1, R238, P0 ;  /* 0x000000010303b824 */ /* 0x000fe200000e06ee */
[----:B------:R-:W-:Y:S02]  /*c5f0*/  @!P3 LEA.HI.X R193, R25, c[0x0][0x1fc], R26, 0x1, P1 ;  /* 0x00007f0019c1ba11 */ /* 0x000fe400008f0c1a */
[C---:B------:R-:W-:Y:S01]  /*c600*/  HMMA.16816.F32.BF16 R24, R44.reuse, R32, RZ ;  /* 0x000000202c18723c */ /* 0x040fe200000418ff */
[----:B------:R1:W-:Y:S01]  /*c610*/  @!P3 LDGSTS.E.BYPASS.LTC128B.128 [R218+0x900], [R194.64], !P6 ;  /* 0x00900000c2dabfae */ /* 0x0003e2000f101d4a */
[C---:B------:R-:W-:Y:S04]  /*c620*/  @!P3 LEA R188, P0, R28.reuse, c[0x0][0x1f8], 0x1 ;  /* 0x00007e001cbcba11 */ /* 0x040fe800078008ff */
[----:B------:R-:W-:Y:S02]  /*c630*/  @!P3 LEA.HI.X R189, R28, c[0x0][0x1fc], R3, 0x1, P0 ;  /* 0x00007f001cbdba11 */ /* 0x000fe400000f0c03 */
[-C--:B------:R-:W-:Y:S01]  /*c640*/  HMMA.16816.F32.BF16 R28, R44, R34.reuse, RZ ;  /* 0x000000222c1c723c */ /* 0x080fe200000418ff */
[----:B------:R2:W-:Y:S01]  /*c650*/  @!P3 LDGSTS.E.BYPASS.LTC128B.128 [R218+0x1500], [R192.64], !P5 ;  /* 0x01500000c0dabfae */ /* 0x0005e2000e901d4a */
[----:B------:R-:W-:Y:S06]  /*c660*/  ISETP.GT.AND P0, PT, R230, R219, PT ;  /* 0x000000dbe600720c */ /* 0x000fec0003f04270 */
[C---:B------:R-:W-:Y:S01]  /*c670*/  HMMA.16816.F32.BF16 R32, R48.reuse, R34, RZ ;  /* 0x000000223020723c */ /* 0x040fe200000418ff */
[----:B------:R3:W-:Y:S07]  /*c680*/  @!P3 LDGSTS.E.BYPASS.LTC128B.128 [R218+0x2100], [R188.64], !P4 ;  /* 0x02100000bcdabfae */ /* 0x0007ee000e101d4a */
[-C--:B----4-:R-:W-:Y:S01]  /*c690*/  HMMA.16816.F32.BF16 R36, R48, R152.reuse, RZ ;  /* 0x000000983024723c */ /* 0x090fe200000418ff */
[----:B------:R-:W-:Y:S07]  /*c6a0*/  LDSM.16.M88.4 R176, [R217+0x6900] ;  /* 0x00690000d9b0783b */ /* 0x000fee0000000200 */
[C---:B-1----:R-:W-:Y:S01]  /*c6b0*/  HMMA.16816.F32.BF16 R40, R44.reuse, R152, RZ ;  /* 0x000000982c28723c */ /* 0x042fe200000418ff */
[----:B------:R-:W0:Y:S07]  /*c6c0*/  LDGDEPBAR ;  /* 0x00000000000079af */ /* 0x000e2e0000000000 */
[-C--:B------:R-:W-:Y:S01]  /*c6d0*/  HMMA.16816.F32.BF16 R44, R44, R154.reuse, RZ ;  /* 0x0000009a2c2c723c */ /* 0x080fe200000418ff */
[----:B------:R-:W1:Y:S07]  /*c6e0*/  LDSM.16.M88.4 R180, [R216+0x3100] ;  /* 0x00310000d8b4783b */ /* 0x000e6e0000000200 */
[----:B------:R-:W-:Y:S01]  /*c6f0*/  HMMA.16816.F32.BF16 R48, R48, R154, RZ ;  /* 0x0000009a3030723c */ /* 0x000fe200000418ff */
[----:B------:R-:W4:Y:S07]  /*c700*/  LDSM.16.M88.4 R184, [R217+0x7900] ;  /* 0x00790000d9b8783b */ /* 0x000f2e0000000200 */
[-C--:B-----5:R-:W-:Y:S01]  /*c710*/  HMMA.16816.F32.BF16 R4, R156, R160.reuse, R4 ;  /* 0x000000a09c04723c */ /* 0x0a0fe20000041804 */
[----:B------:R-:W5:Y:S07]  /*c720*/  LDSM.16.M88.4 R152, [R216+0x3500] ;  /* 0x00350000d898783b */ /* 0x000f6e0000000200 */
[C---:B------:R-:W-:Y:S01]  /*c730*/  HMMA.16816.F32.BF16 R8, R164.reuse, R160, R8 ;  /* 0x000000a0a408723c */ /* 0x040fe20000041808 */
[----:B---3--:R-:W3:Y:S07]  /*c740*/  LDSM.16.M88.4 R188, [R216+0x3900] ;  /* 0x00390000d8bc783b */ /* 0x008eee0000000200 */
[-C--:B------:R-:W-:Y:S01]  /*c750*/  HMMA.16816.F32.BF16 R12, R164, R162.reuse, R12 ;  /* 0x000000a2a40c723c */ /* 0x080fe2000004180c */
[----:B--2---:R-:W-:Y:S07]  /*c760*/  LDSM.16.M88.4 R192, [R209] ;  /* 0x00000000d1c0783b */ /* 0x004fee0000000200 */
[C---:B------:R-:W-:Y:S01]  /*c770*/  HMMA.16816.F32.BF16 R16, R156.reuse, R162, R16 ;  /* 0x000000a29c10723c */ /* 0x040fe20000041810 */
[----:B------:R-:W2:Y:S07]  /*c780*/  LDSM.16.M88.4 R160, [R213+0x6900] ;  /* 0x00690000d5a0783b */ /* 0x000eae0000000200 */
[-C--:B------:R-:W-:Y:S01]  /*c790*/  HMMA.16816.F32.BF16 R20, R156, R168.reuse, R20 ;  /* 0x000000a89c14723c */ /* 0x080fe20000041814 */
[----:B------:R-:W1:Y:S07]  /*c7a0*/  LDSM.16.M88.4 R196, [R213+0x7900] ;  /* 0x00790000d5c4783b */ /* 0x000e6e0000000200 */
        /* <DEDUP_REMOVED lines=10> */
[-C--:B-1----:R-:W-:Y:S01]  /*c850*/  HMMA.16816.F32.BF16 R4, R176, R180.reuse, R4 ;  /* 0x000000b4b004723c */ /* 0x082fe20000041804 */
[----:B------:R-:W-:Y:S07]  /*c860*/  LDSM.16.M88.4 R172, [R217+0x9900] ;  /* 0x00990000d9ac783b */ /* 0x000fee0000000200 */
[C---:B----4-:R-:W-:Y:S08]  /*c870*/  HMMA.16816.F32.BF16 R8, R184.reuse, R180, R8 ;  /* 0x000000b4b808723c */ /* 0x050ff00000041808 */
[-C--:B------:R-:W-:Y:S08]  /*c880*/  HMMA.16816.F32.BF16 R12, R184, R182.reuse, R12 ;  /* 0x000000b6b80c723c */ /* 0x080ff0000004180c */
[C---:B------:R-:W-:Y:S01]  /*c890*/  HMMA.16816.F32.BF16 R16, R176.reuse, R182, R16 ;  /* 0x000000b6b010723c */ /* 0x040fe20000041810 */
[----:B------:R-:W-:Y:S07]  /*c8a0*/  LDSM.16.M88.4 R180, [R216+0x4500] ;  /* 0x00450000d8b4783b */ /* 0x000fee0000000200 */
[-C--:B-----5:R-:W-:Y:S08]  /*c8b0*/  HMMA.16816.F32.BF16 R20, R176, R152.reuse, R20 ;  /* 0x00000098b014723c */ /* 0x0a0ff00000041814 */
[C---:B------:R-:W-:Y:S08]  /*c8c0*/  HMMA.16816.F32.BF16 R24, R184.reuse, R152, R24 ;  /* 0x00000098b818723c */ /* 0x040ff00000041818 */
[-C--:B------:R-:W-:Y:S08]  /*c8d0*/  HMMA.16816.F32.BF16 R28, R184, R154.reuse, R28 ;  /* 0x0000009ab81c723c */ /* 0x080ff0000004181c */
[C---:B------:R-:W-:Y:S01]  /*c8e0*/  HMMA.16816.F32.BF16 R32, R176.reuse, R154, R32 ;  /* 0x0000009ab020723c */ /* 0x040fe20000041820 */
[----:B------:R-:W1:Y:S07]  /*c8f0*/  LDSM.16.M88.4 R152, [R217+0x8900] ;  /* 0x00890000d998783b */ /* 0x000e6e0000000200 */
[-C--:B---3--:R-:W-:Y:S08]  /*c900*/  HMMA.16816.F32.BF16 R36, R176, R188.reuse, R36 ;  /* 0x000000bcb024723c */ /* 0x088ff00000041824 */
[C---:B------:R-:W-:Y:S08]  /*c910*/  HMMA.16816.F32.BF16 R40, R184.reuse, R188, R40 ;  /* 0x000000bcb828723c */ /* 0x040ff00000041828 */
[-C--:B------:R-:W-:Y:S01]  /*c920*/  HMMA.16816.F32.BF16 R44, R184, R190.reuse, R44 ;  /* 0x000000beb82c723c */ /* 0x080fe2000004182c */
[----:B------:R-:W-:Y:S07]  /*c930*/  LDSM.16.M88.4 R184, [R206] ;  /* 0x00000000ceb8783b */ /* 0x000fee0000000200 */
[----:B------:R-:W-:Y:S01]  /*c940*/  HMMA.16816.F32.BF16 R48, R176, R190, R48 ;  /* 0x000000beb030723c */ /* 0x000fe20000041830 */
[----:B------:R-:W3:Y:S07]  /*c950*/  LDSM.16.M88.4 R176, [R216+0x4100] ;  /* 0x00410000d8b0783b */ /* 0x000eee0000000200 */
[-C--:B--2---:R-:W-:Y:S01]  /*c960*/  HMMA.16816.F32.BF16 R4, R160, R192.reuse, R4 ;  /* 0x000000c0a004723c */ /* 0x084fe20000041804 */
[----:B------:R-:W-:Y:S07]  /*c970*/  LDSM.16.M88.4 R188, [R213+0x9900] ;  /* 0x00990000d5bc783b */ /* 0x000fee0000000200 */
[C---:B------:R-:W-:Y:S08]  /*c980*/  HMMA.16816.F32.BF16 R8, R196.reuse, R192, R8 ;  /* 0x000000c0c408723c */ /* 0x040ff00000041808 */
[-C--:B------:R-:W-:Y:S08]  /*c990*/  HMMA.16816.F32.BF16 R12, R196, R194.reuse, R12 ;  /* 0x000000c2c40c723c */ /* 0x080ff0000004180c */
[C---:B------:R-:W-:Y:S01]  /*c9a0*/  HMMA.16816.F32.BF16 R16, R160.reuse, R194, R16 ;  /* 0x000000c2a010723c */ /* 0x040fe20000041810 */
[----:B------:R-:W-:Y:S07]  /*c9b0*/  LDSM.16.M88.4 R192, [R205] ;  /* 0x00000000cdc0783b */ /* 0x000fee0000000200 */
[-C--:B------:R-:W-:Y:S08]  /*c9c0*/  HMMA.16816.F32.BF16 R20, R160, R156.reuse, R20 ;  /* 0x0000009ca014723c */ /* 0x080ff00000041814 */
        /* <DEDUP_REMOVED lines=8> */
[----:B------:R-:W4:Y:S01]  /*ca50*/  LDSM.16.M88.4 R160, [R204] ;  /* 0x00000000cca0783b */ /* 0x000f220000000200 */
[----:B------:R-:W-:Y:S06]  /*ca60*/  DEPBAR.LE SB0, 0x0 ;  /* 0x000080000000791a */ /* 0x000fec0000000000 */
[-C--:B-1----:R-:W-:Y:S01]  /*ca70*/  HMMA.16816.F32.BF16 R4, R152, R168.reuse, R4 ;  /* 0x000000a89804723c */ /* 0x082fe20000041804 */
[----:B------:R-:W-:Y:S07]  /*ca80*/  BAR.SYNC.DEFER_BLOCKING 0x0 ;  /* 0x0000000000007b1d */ /* 0x000fee0000010000 */
[C---:B------:R-:W-:Y:S08]  /*ca90*/  HMMA.16816.F32.BF16 R8, R172.reuse, R168, R8 ;  /* 0x000000a8ac08723c */ /* 0x040ff00000041808 */
[-C--:B------:R-:W-:Y:S08]  /*caa0*/  HMMA.16816.F32.BF16 R12, R172, R170.reuse, R12 ;  /* 0x000000aaac0c723c */ /* 0x080ff0000004180c */
[C---:B------:R-:W-:Y:S08]  /*cab0*/  HMMA.16816.F32.BF16 R16, R152.reuse, R170, R16 ;  /* 0x000000aa9810723c */ /* 0x040ff00000041810 */
[-C--:B---3--:R-:W-:Y:S08]  /*cac0*/  HMMA.16816.F32.BF16 R20, R152, R176.reuse, R20 ;  /* 0x000000b09814723c */ /* 0x088ff00000041814 */
        /* <DEDUP_REMOVED lines=15> */
[-C--:B----4-:R-:W-:Y:S08]  /*cbc0*/  HMMA.16816.F32.BF16 R36, R156, R160.reuse, R36 ;  /* 0x000000a09c24723c */ /* 0x090ff00000041824 */
[C---:B------:R-:W-:Y:S08]  /*cbd0*/  HMMA.16816.F32.BF16 R40, R188.reuse, R160, R40 ;  /* 0x000000a0bc28723c */ /* 0x040ff00000041828 */
[-C--:B------:R-:W-:Y:S08]  /*cbe0*/  HMMA.16816.F32.BF16 R44, R188, R162.reuse, R44 ;  /* 0x000000a2bc2c723c */ /* 0x080ff0000004182c */
[----:B------:R-:W-:Y:S01]  /*cbf0*/  HMMA.16816.F32.BF16 R48, R156, R162, R48 ;  /* 0x000000a29c30723c */ /* 0x000fe20000041830 */
[----:B------:R-:W-:-:S07]  /*cc00*/  @!P0 BRA `(.L_x_1858) ;  /* 0x000002e000008947 */ /* 0x000fce0003800000 */
[----:B------:R-:W-:Y:S02]  /*cc10*/  IADD3 R152, R230, -0x1, RZ ;  /* 0xffffffffe6987810 */ /* 0x000fe40007ffe0ff */
[----:B------:R-:W-:Y:S02]  /*cc20*/  ISETP.GE.AND P1, PT, R236, 0x1, PT ;  /* 0x00000001ec00780c */ /* 0x000fe40003f26270 */
[----:B------:R-:W-:Y:S01]  /*cc30*/  SHF.R.S32.HI R3, RZ, 0x1f, R152 ;  /* 0x0000001fff037819 */ /* 0x000fe20000011498 */
[C---:B------:R-:W-:Y:S04]  /*cc40*/  IMAD.WIDE.U32 R160, R152.reuse, c[0x0][0x1e0], RZ ;  /* 0x0000780098a07a25 */ /* 0x040fe800078e00ff */
        /* <DEDUP_REMOVED lines=28> */
[----:B------:R-:W-:Y:S01]  /*ce10*/  @P0 IMAD.X R151, R3, 0x1, R229, P2 ;  /* 0x0000000103970824 */ /* 0x000fe200010e06e5 */
[C---:B------:R-:W-:Y:S04]  /*ce20*/  @P0 LEA R160, P2, R152.reuse, c[0x0][0x1c8], 0x1 ;  /* 0x0000720098a00a11 */ /* 0x040fe800078408ff */
[----:B------:R-:W-:Y:S02]  /*ce30*/  @P0 LEA.HI.X R161, R152, c[0x0][0x1cc], R151, 0x1, P2 ;  /* 0x0000730098a10a11 */ /* 0x000fe400010f0c97 */
[----:B------:R-:W-:Y:S03]  /*ce40*/  @P0 IADD3 R152, P2, R149, R234, RZ ;  /* 0x000000ea95980210 */ /* 0x000fe60007f5e0ff */
        /* <DEDUP_REMOVED lines=10> */
.L_x_1858:
[----:B------:R-:W-:Y:S01]  /*cef0*/  PLOP3.LUT P1, PT, PT, PT, UP2, 0x80, 0x0 ;  /* 0x000000000000781c */ /* 0x000fe20003f2f028 */
        /* <DEDUP_REMOVED lines=31> */
.L_x_1861:
[----:B------:R-:W-:Y:S04]  /*d0f0*/  MOV R3, c[0x0][0x32c] ;  /* 0x0000cb0000037a02 */ /* 0x000fe80000000f00 */
[----:B------:R-:W-:Y:S11]  /*d100*/  ISETP.NE.AND P0, PT, R3, 0x1, PT ;  /* 0x000000010300780c */ /* 0x000ff60003f05270 */
[----:B------:R-:W-:Y:S02]  /*d110*/  @!UPT UIADD3 URZ, URZ, URZ, URZ ;  /* 0x0000003f3f3ff290 */ /* 0x000fe4000fffe03f */
[----:B------:R-:W-:Y:S05]  /*d120*/  @P0 IMAD.HI.U32 R3, R152, c[0x0][0x330], RZ ;  /* 0x0000cc0098030a27 */ /* 0x000fea00078e00ff */
[----:B------:R-:W-:Y:S02]  /*d130*/  @P0 SHF.R.U32.HI R152, RZ, c[0x0][0x334], R3 ;  /* 0x0000cd00ff980a19 */ /* 0x000fe40000011603 */
.L_x_1862:
[----:B------:R-:W-:Y:S05]  /*d140*/  BSYNC B0 ;  /* 0x0000000000007941 */ /* 0x000fea0003800000 */
.L_x_1860:
[----:B------:R-:W-:Y:S05]  /*d150*/  IMAD R154, R152, c[0x0][0x32c], R157 ;  /* 0x0000cb00989a7a24 */ /* 0x000fea00078e029d */
[----:B------:R-:W-:Y:S02]  /*d160*/  IADD3 R152, R154, c[0x0][0x32c], RZ ;  /* 0x0000cb009a987a10 */ /* 0x000fe40007ffe0ff */
[----:B------:R-:W-:Y:S02]  /*d170*/  IMNMX R163, R163, R154, !PT ;  /* 0x0000009aa3a37217 */ /* 0x000fe40007800200 */
[----:B------:R-:W-:Y:S02]  /*d180*/  IMNMX R165, R165, R152, PT ;  /* 0x00000098a5a57217 */ /* 0x000fe40003800200 */
.L_x_1859:
        /* <DEDUP_REMOVED lines=19> */
.L_x_1865:
[----:B------:R-:W-:Y:S04]  /*d2c0*/  MOV R3, c[0x0][0x32c] ;  /* 0x0000cb0000037a02 */ /* 0x000fe80000000f00 */
[----:B------:R-:W-:Y:S11]  /*d2d0*/  ISETP.NE.AND P0, PT, R3, 0x1, PT ;  /* 0x000000010300780c */ /* 0x000ff60003f05270 */
[----:B------:R-:W-:Y:S02]  /*d2e0*/  @!UPT UIADD3 URZ, URZ, URZ, URZ ;  /* 0x0000003f3f3ff290 */ /* 0x000fe4000fffe03f */
[----:B------:R-:W-:Y:S05]  /*d2f0*/  @P0 IMAD.HI.U32 R3, R152, c[0x0][0x330], RZ ;  /* 0x0000cc0098030a27 */ /* 0x000fea00078e00ff */
[----:B------:R-:W-:Y:S02]  /*d300*/  @P0 SHF.R.U32.HI R152, RZ, c[0x0][0x334], R3 ;  /* 0x0000cd00ff980a19 */ /* 0x000fe40000011603 */
.L_x_1866:
[----:B------:R-:W-:Y:S05]  /*d310*/  BSYNC B0 ;  /* 0x0000000000007941 */ /* 0x000fea0003800000 */
.L_x_1864:
[----:B------:R-:W-:Y:S05]  /*d320*/  IMAD R152, R152, c[0x0][0x32c], R157 ;  /* 0x0000cb0098987a24 */ /* 0x000fea00078e029d */
[----:B------:R-:W-:Y:S02]  /*d330*/  IADD3 R3, R152, c[0x0][0x32c], RZ ;  /* 0x0000cb0098037a10 */ /* 0x000fe40007ffe0ff */
[----:B------:R-:W-:Y:S02]  /*d340*/  IMNMX R161, R161, R152, !PT ;  /* 0x00000098a1a17217 */ /* 0x000fe40007800200 */
[----:B------:R-:W-:Y:S02]  /*d350*/  IMNMX R162, R162, R3, PT ;  /* 0x00000003a2a27217 */ /* 0x000fe40003800200 */
.L_x_1863:
[C---:B------:R-:W-:Y:S02]  /*d360*/  ISETP.GE.AND P0, PT, R166.reuse, 0x2, PT ;  /* 0x00000002a600780c */ /* 0x040fe40003f06270 */
[C---:B------:R-:W-:Y:S02]  /*d370*/  ISETP.GE.AND P1, PT, R166.reuse, 0x9, PT ;  /* 0x00000009a600780c */ /* 0x040fe40003f26270 */
[----:B------:R-:W-:Y:S02]  /*d380*/  P2R R155, PR, RZ, 0x1 ;  /* 0x00000001ff9b7803 */ /* 0x000fe40000000000 */
[----:B------:R-:W-:Y:S02]  /*d390*/  ISETP.GT.AND P0, PT, R163, 0x1, !P0 ;  /* 0x00000001a300780c */ /* 0x000fe40004704270 */
[----:B------:R-:W-:Y:S02]  /*d3a0*/  P2R R154, PR, RZ, 0x2 ;  /* 0x00000002ff9a7803 */ /* 0x000fe40000000000 */
[----:B------:R-:W-:Y:S02]  /*d3b0*/  ISETP.LT.OR P0, PT, R165, 0x2, P0 ;  /* 0x00000002a500780c */ /* 0x000fe40000701670 */
[C---:B------:R-:W-:Y:S02]  /*d3c0*/  ISETP.GE.AND P2, PT, R166.reuse, 0x1, PT ;  /* 0x00000001a600780c */ /* 0x040fe40003f46270 */
        /* <DEDUP_REMOVED lines=18> */
[C---:B------:R-:W-:Y:S02]  /*d4f0*/  ISETP.GE.AND P1, PT, R166.reuse, 0x19, PT ;  /* 0x00000019a600780c */ /* 0x040fe40003f26270 */
        /* <DEDUP_REMOVED lines=10> */
[C---:B------:R-:W-:Y:S02]  /*d5a0*/  ISETP.GE.AND P1, PT, R166.reuse, 0x21, PT ;  /* 0x00000021a600780c */ /* 0x040fe40003f26270 */
[----:B------:R-:W-:Y:S02]  /*d5b0*/  FSEL R194, R33, -INF , !P0 ;  /* 0xff80000021c27808 */ /* 0x000fe40004000000 */
[----:B------:R-:W-:Y:S02]  /*d5c0*/  ISETP.GT.AND P0, PT, R163, 0x20, !P1 ;  /* 0x00000020a300780c */ /* 0x000fe40004f04270 */
[----:B------:R-:W-:Y:S02]  /*d5d0*/  P2R R5, PR, RZ, 0x2 ;  /* 0x00000002ff057803 */ /* 0x000fe40000000000 */
[----:B------:R-:W-:Y:S02]  /*d5e0*/  ISETP.LT.OR P0, PT, R165, 0x21, P0 ;  /* 0x00000021a500780c */ /* 0x000fe40000701670 */
[----:B------:R-:W-:Y:S02]  /*d5f0*/  ISETP.GE.AND P1, PT, R166, 0x22, PT ;  /* 0x00000022a600780c */ /* 0x000fe40003f26270 */
[----:B------:R-:W-:Y:S01]  /*d600*/  FSEL R180, R36, -INF , !P0 ;  /* 0xff80000024b47808 */ /* 0x000fe20004000000 */
[--C-:B-1----:R-:W-:Y:S01]  /*d610*/  IMAD.IADD R36, R158, 0x1, R20.reuse ;  /* 0x000000019e247824 */ /* 0x102fe200078e0214 */
[----:B------:R-:W-:Y:S02]  /*d620*/  ISETP.GT.AND P0, PT, R163, 0x21, !P1 ;  /* 0x00000021a300780c */ /* 0x000fe40004f04270 */
[----:B------:R-:W-:Y:S02]  /*d630*/  P2R R3, PR, RZ, 0x2 ;  /* 0x00000002ff037803 */ /* 0x000fe40000000000 */
[----:B------:R-:W-:Y:S02]  /*d640*/  ISETP.LT.OR P0, PT, R165, 0x22, P0 ;  /* 0x00000022a500780c */ /* 0x000fe40000701670 */
[----:B------:R-:W-:Y:S02]  /*d650*/  ISETP.GE.AND P1, PT, R166, 0x29, PT ;  /* 0x00000029a600780c */ /* 0x000fe40003f26270 */
[----:B------:R-:W-:Y:S01]  /*d660*/  FSEL R177, R37, -INF , !P0 ;  /* 0xff80000025b17808 */ /* 0x000fe20004000000 */
[----:B------:R-:W-:Y:S01]  /*d670*/  IMAD.IADD R37, R159, 0x1, R20 ;  /* 0x000000019f257824 */ /* 0x000fe200078e0214 */
[----:B------:R-:W-:Y:S02]  /*d680*/  ISETP.GT.AND P0, PT, R163, 0x28, !P1 ;  /* 0x00000028a300780c */ /* 0x000fe40004f04270 */
[----:B------:R-:W-:Y:S02]  /*d690*/  P2R R33, PR, RZ, 0x4 ;  /* 0x00000004ff217803 */ /* 0x000fe40000000000 */
[----:B------:R-:W-:Y:S04]  /*d6a0*/  ISETP.LT.OR P0, PT, R165, 0x29, P0 ;  /* 0x00000029a500780c */ /* 0x000fe80000701670 */
[----:B------:R-:W-:Y:S02]  /*d6b0*/  FSEL R173, R48, -INF , !P0 ;  /* 0xff80000030ad7808 */ /* 0x000fe40004000000 */
[----:B------:R-:W-:Y:S04]  /*d6c0*/  ISETP.GT.AND P0, PT, R163, RZ, !P2 ;  /* 0x000000ffa300720c */ /* 0x000fe80005704270 */
[----:B------:R-:W-:Y:S04]  /*d6d0*/  ISETP.LT.OR P0, PT, R165, 0x1, P0 ;  /* 0x00000001a500780c */ /* 0x000fe80000701670 */
[----:B------:R-:W-:Y:S02]  /*d6e0*/  FSEL R4, R4, -INF , !P0 ;  /* 0xff80000004047808 */ /* 0x000fe40004000000 */
[----:B------:R-:W-:Y:S04]  /*d6f0*/  ISETP.GE.AND P0, PT, R166, 0x2a, PT ;  /* 0x0000002aa600780c */ /* 0x000fe80003f06270 */
        /* <DEDUP_REMOVED lines=20> */
.L_x_1869:
[----:B------:R-:W-:Y:S04]  /*d840*/  MOV R20, c[0x0][0x32c] ;  /* 0x0000cb0000147a02 */ /* 0x000fe80000000f00 */
[----:B------:R-:W-:Y:S11]  /*d850*/  ISETP.NE.AND P2, PT, R20, 0x1, PT ;  /* 0x000000011400780c */ /* 0x000ff60003f45270 */
[----:B------:R-:W-:Y:S02]  /*d860*/  @!UPT UIADD3 URZ, URZ, URZ, URZ ;  /* 0x0000003f3f3ff290 */ /* 0x000fe4000fffe03f */
[----:B------:R-:W-:Y:S05]  /*d870*/  @P2 IMAD.HI.U32 R20, R32, c[0x0][0x330], RZ ;  /* 0x0000cc0020142a27 */ /* 0x000fea00078e00ff */
[----:B------:R-:W-:Y:S02]  /*d880*/  @P2 SHF.R.U32.HI R32, RZ, c[0x0][0x334], R20 ;  /* 0x0000cd00ff202a19 */ /* 0x000fe40000011614 */
.L_x_1870:
[----:B------:R-:W-:Y:S05]  /*d890*/  BSYNC B0 ;  /* 0x0000000000007941 */ /* 0x000fea0003800000 */
.L_x_1868:
[----:B------:R-:W-:Y:S05]  /*d8a0*/  IMAD R49, R32, c[0x0][0x32c], R157 ;  /* 0x0000cb0020317a24 */ /* 0x000fea00078e029d */
[----:B------:R-:W-:Y:S02]  /*d8b0*/  IADD3 R20, R49, c[0x0][0x32c], RZ ;  /* 0x0000cb0031147a10 */ /* 0x000fe40007ffe0ff */
[----:B------:R-:W-:Y:S02]  /*d8c0*/  IMNMX R36, R36, R49, !PT ;  /* 0x0000003124247217 */ /* 0x000fe40007800200 */
[----:B------:R-:W-:Y:S02]  /*d8d0*/  IMNMX R37, R37, R20, PT ;  /* 0x0000001425257217 */ /* 0x000fe40003800200 */
.L_x_1867:
[----:B------:R-:W-:Y:S02]  /*d8e0*/  ISETP.NE.AND P2, PT, R154, RZ, PT ;  /* 0x000000ff9a00720c */ /* 0x000fe40003f45270 */
[----:B------:R-:W-:Y:S02]  /*d8f0*/  P2R R165, PR, RZ, 0x40 ;  /* 0x00000040ffa57803 */ /* 0x000fe40000000000 */
[----:B------:R-:W-:Y:S02]  /*d900*/  ISETP.GT.AND P2, PT, R161, 0x8, !P2 ;  /* 0x00000008a100780c */ /* 0x000fe40005744270 */
[----:B------:R-:W-:Y:S02]  /*d910*/  ISETP.NE.AND P6, PT, R21, RZ, PT ;  /* 0x000000ff1500720c */ /* 0x000fe40003fc5270 */
[----:B------:R-:W-:Y:S02]  /*d920*/  ISETP.LT.OR P2, PT, R162, 0x9, P2 ;  /* 0x00000009a200780c */ /* 0x000fe40001741670 */
[----:B------:R-:W-:Y:S02]  /*d930*/  P2R R163, PR, RZ, 0x20 ;  /* 0x00000020ffa37803 */ /* 0x000fe40000000000 */
[----:B------:R-:W-:Y:S02]  /*d940*/  FSEL R20, R18, -INF , !P2 ;  /* 0xff80000012147808 */ /* 0x000fe40005000000 */
[----:B------:R-:W-:Y:S02]  /*d950*/  ISETP.NE.AND P2, PT, R153, RZ, PT ;  /* 0x000000ff9900720c */ /* 0x000fe40003f45270 */
[----:B------:R-:W-:Y:S02]  /*d960*/  ISETP.NE.AND P5, PT, R17, RZ, PT ;  /* 0x000000ff1100720c */ /* 0x000fe40003fa5270 */
[----:B------:R-:W-:Y:S02]  /*d970*/  ISETP.GT.AND P2, PT, R161, 0x9, !P2 ;  /* 0x00000009a100780c */ /* 0x000fe40005744270 */
[----:B------:R-:W-:Y:S02]  /*d980*/  P2R R49, PR, RZ, 0x10 ;  /* 0x00000010ff317803 */ /* 0x000fe40000000000 */
[C---:B------:R-:W-:Y:S02]  /*d990*/  ISETP.LT.OR P2, PT, R162.reuse, 0xa, P2 ;  /* 0x0000000aa200780c */ /* 0x040fe40001741670 */
[----:B------:R-:W-:Y:S02]  /*d9a0*/  ISETP.NE.AND P4, PT, R5, RZ, PT ;  /* 0x000000ff0500720c */ /* 0x000fe40003f85270 */
[----:B------:R-:W-:Y:S02]  /*d9b0*/  FSEL R18, R19, -INF , !P2 ;  /* 0xff80000013127808 */ /* 0x000fe40005000000 */
[----:B------:R-:W-:Y:S02]  /*d9c0*/  ISETP.NE.AND P2, PT, R151, RZ, PT ;  /* 0x000000ff9700720c */ /* 0x000fe40003f45270 */
[----:B------:R-:W-:Y:S02]  /*d9d0*/  P2R R48, PR, RZ, 0x8 ;  /* 0x00000008ff307803 */ /* 0x000fe40000000000 */
[----:B------:R-:W-:Y:S02]  /*d9e0*/  ISETP.GT.AND P2, PT, R161, 0x10, !P2 ;  /* 0x00000010a100780c */ /* 0x000fe40005744270 */
[----:B------:R-:W-:Y:S02]  /*d9f0*/  ISETP.NE.AND P3, PT, R3, RZ, PT ;  /* 0x000000ff0300720c */ /* 0x000fe40003f65270 */
[----:B------:R-:W-:Y:S02]  /*da00*/  ISETP.LT.OR P2, PT, R162, 0x11, P2 ;  /* 0x00000011a200780c */ /* 0x000fe40001741670 */
[----:B------:R-:W-:Y:S02]  /*da10*/  P2R R19, PR, RZ, 0x40 ;  /* 0x00000040ff137803 */ /* 0x000fe40000000000 */
[----:B------:R-:W-:Y:S02]  /*da20*/  FSEL R172, R22, -INF , !P2 ;  /* 0xff80000016ac7808 */ /* 0x000fe40005000000 */
[----:B------:R-:W-:Y:S04]  /*da30*/  ISETP.NE.AND P2, PT, R149, RZ, PT ;  /* 0x000000ff9500720c */ /* 0x000fe80003f45270 */
[----:B------:R-:W-:Y:S04]  /*da40*/  ISETP.GT.AND P2, PT, R161, 0x11, !P2 ;  /* 0x00000011a100780c */ /* 0x000fe80005744270 */
[C---:B------:R-:W-:Y:S04]  /*da50*/  ISETP.LT.OR P2, PT, R162.reuse, 0x12, P2 ;  /* 0x00000012a200780c */ /* 0x040fe80001741670 */
[----:B------:R-:W-:Y:S02]  /*da60*/  FSEL R196, R23, -INF , !P2 ;  /* 0xff80000017c47808 */ /* 0x000fe40005000000 */
[----:B------:R-:W-:Y:S02]  /*da70*/  ISETP.GT.AND P2, PT, R161, 0x18, !P6 ;  /* 0x00000018a100780c */ /* 0x000fe40007744270 */
[----:B------:R-:W-:Y:S02]  /*da80*/  ISETP.NE.AND P6, PT, R33, RZ, PT ;  /* 0x000000ff2100720c */ /* 0x000fe40003fc5270 */
        /* <DEDUP_REMOVED lines=11> */
[----:B------:R-:W-:Y:S04]  /*db40*/  ISETP.NE.AND P2, PT, R155, RZ, PT ;  /* 0x000000ff9b00720c */ /* 0x000fe80003f45270 */
[----:B------:R-:W-:Y:S04]  /*db50*/  ISETP.GT.AND P2, PT, R161, 0x1, !P2 ;  /* 0x00000001a100780c */ /* 0x000fe80005744270 */
[C---:B------:R-:W-:Y:S04]  /*db60*/  ISETP.LT.OR P2, PT, R162.reuse, 0x2, P2 ;  /* 0x00000002a200780c */ /* 0x040fe80001741670 */
[----:B------:R-:W-:Y:S02]  /*db70*/  FSEL R32, R7, -INF , !P2 ;  /* 0xff80000007207808 */ /* 0x000fe40005000000 */
[C---:B------:R-:W-:Y:S04]  /*db80*/  ISETP.GT.AND P2, PT, R161.reuse, RZ, !P6 ;  /* 0x000000ffa100720c */ /* 0x040fe80007744270 */
        /* <DEDUP_REMOVED lines=8> */
[----:B------:R-:W-:Y:S02]  /*dc10*/  ISETP.GT.AND P2, PT, R36, RZ, !P6 ;  /* 0x000000ff2400720c */ /* 0x000fe40007744270 */
[----:B------:R-:W-:Y:S02]  /*dc20*/  ISETP.NE.AND P6, PT, R19, RZ, PT ;  /* 0x000000ff1300720c */ /* 0x000fe40003fc5270 */
        /* <DEDUP_REMOVED lines=64> */
.L_x_1873:
[----:B------:R-:W-:Y:S04]  /*e030*/  MOV R9, c[0x0][0x32c] ;  /* 0x0000cb0000097a02 */ /* 0x000fe80000000f00 */
[----:B------:R-:W-:Y:S11]  /*e040*/  ISETP.NE.AND P2, PT, R9, 0x1, PT ;  /* 0x000000010900780c */ /* 0x000ff60003f45270 */
[----:B------:R-:W-:Y:S02]  /*e050*/  @!UPT UIADD3 URZ, URZ, URZ, URZ ;  /* 0x0000003f3f3ff290 */ /* 0x000fe4000fffe03f */
[----:B------:R-:W-:Y:S05]  /*e060*/  @P2 IMAD.HI.U32 R9, R24, c[0x0][0x330], RZ ;  /* 0x0000cc0018092a27 */ /* 0x000fea00078e00ff */
[----:B------:R-:W-:Y:S02]  /*e070*/  @P2 SHF.R.U32.HI R24, RZ, c[0x0][0x334], R9 ;  /* 0x0000cd00ff182a19 */ /* 0x000fe40000011609 */
.L_x_1874:
[----:B------:R-:W-:Y:S05]  /*e080*/  BSYNC B0 ;  /* 0x0000000000007941 */ /* 0x000fea0003800000 */
.L_x_1872:
[----:B------:R-:W-:Y:S05]  /*e090*/  IMAD R157, R24, c[0x0][0x32c], R157 ;  /* 0x0000cb00189d7a24 */ /* 0x000fea00078e029d */
[----:B------:R-:W-:Y:S02]  /*e0a0*/  IADD3 R24, R157, c[0x0][0x32c], RZ ;  /* 0x0000cb009d187a10 */ /* 0x000fe40007ffe0ff */
[----:B------:R-:W-:Y:S02]  /*e0b0*/  IMNMX R158, R158, R157, !PT ;  /* 0x0000009d9e9e7217 */ /* 0x000fe40007800200 */
[----:B------:R-:W-:Y:S02]  /*e0c0*/  IMNMX R159, R159, R24, PT ;  /* 0x000000189f9f7217 */ /* 0x000fe40003800200 */
.L_x_1871:
[----:B------:R-:W-:Y:S01]  /*e0d0*/  ISETP.NE.AND P2, PT, R33, RZ, PT ;  /* 0x000000ff2100720c */ /* 0x000fe20003f45270 */
[----:B------:R-:W-:Y:S01]  /*e0e0*/  LDSM.16.MT88.4 R36, [R214+0xd00] ;  /* 0x000d0000d624783b */ /* 0x000fe20000004200 */
[C---:B------:R-:W-:Y:S02]  /*e0f0*/  ISETP.GT.AND P1, PT, R158.reuse, 0x28, !P1 ;  /* 0x000000289e00780c */ /* 0x040fe40004f24270 */
[----:B------:R-:W-:Y:S02]  /*e100*/  ISETP.GT.AND P2, PT, R158, RZ, !P2 ;  /* 0x000000ff9e00720c */ /* 0x000fe40005744270 */
[C---:B------:R-:W-:Y:S02]  /*e110*/  ISETP.LT.OR P1, PT, R159.reuse, 0x29, P1 ;  /* 0x000000299f00780c */ /* 0x040fe40000f21670 */
[----:B------:R-:W-:Y:S02]  /*e120*/  ISETP.LT.OR P2, PT, R159, 0x1, P2 ;  /* 0x000000019f00780c */ /* 0x000fe40001741670 */
[----:B------:R-:W-:Y:S02]  /*e130*/  FSEL R46, R46, -INF , !P1 ;  /* 0xff8000002e2e7808 */ /* 0x000fe40004800000 */
[----:B------:R-:W-:Y:S02]  /*e140*/  FSEL R13, R10, -INF , !P2 ;  /* 0xff8000000a0d7808 */ /* 0x000fe40005000000 */
[----:B------:R-:W-:Y:S02]  /*e150*/  ISETP.NE.AND P2, PT, R155, RZ, PT ;  /* 0x000000ff9b00720c */ /* 0x000fe40003f45270 */
[C---:B------:R-:W-:Y:S02]  /*e160*/  ISETP.GT.AND P0, PT, R158.reuse, 0x29, !P0 ;  /* 0x000000299e00780c */ /* 0x040fe40004704270 */
[----:B------:R-:W-:Y:S02]  /*e170*/  ISETP.GT.AND P2, PT, R158, 0x1, !P2 ;  /* 0x000000019e00780c */ /* 0x000fe40005744270 */
[C---:B------:R-:W-:Y:S02]  /*e180*/  ISETP.LT.OR P0, PT, R159.reuse, 0x2a, P0 ;  /* 0x0000002a9f00780c */ /* 0x040fe40000701670 */
[----:B------:R-:W-:Y:S02]  /*e190*/  ISETP.LT.OR P2, PT, R159, 0x2, P2 ;  /* 0x000000029f00780c */ /* 0x000fe40001741670 */
[----:B------:R-:W-:Y:S02]  /*e1a0*/  FSEL R23, R47, -INF , !P0 ;  /* 0xff8000002f177808 */ /* 0x000fe40004000000 */
        /* <DEDUP_REMOVED lines=49> */
[----:B------:R-:W-:Y:S01]  /*e4c0*/  ISETP.GT.AND P2, PT, R158, 0x21, !P2 ;  /* 0x000000219e00780c */ /* 0x000fe20005744270 */
[----:B------:R-:W-:Y:S01]  /*e4d0*/  SHFL.BFLY PT, R149, R24, 0x2, 0x1f ;  /* 0x0c401f0018957f89 */ /* 0x000fe200000e0000 */
[----:B------:R-:W-:Y:S02]  /*e4e0*/  FMNMX.FTZ R3, R194, R3, !PT ;  /* 0x00000003c2037209 */ /* 0x000fe40007810000 */
[----:B------:R-:W-:Y:S02]  /*e4f0*/  ISETP.LT.OR P2, PT, R159, 0x22, P2 ;  /* 0x000000229f00780c */ /* 0x000fe40001741670 */
[----:B------:R-:W-:Y:S02]  /*e500*/  FMNMX.FTZ R10, R180, R3, !PT ;  /* 0x00000003b40a7209 */ /* 0x000fe40007810000 */
[----:B------:R-:W-:Y:S02]  /*e510*/  FSEL R49, R43, -INF , !P2 ;  /* 0xff8000002b317808 */ /* 0x000fe40005000000 */
[----:B------:R-:W-:Y:S04]  /*e520*/  FMNMX.FTZ R10, R177, R10, !PT ;  /* 0x0000000ab10a7209 */ /* 0x000fe80007810000 */
[----:B------:R-:W-:Y:S04]  /*e530*/  FMNMX.FTZ R3, R173, R10, !PT ;  /* 0x0000000aad037209 */ /* 0x000fe80007810000 */
[----:B------:R-:W-:Y:S02]  /*e540*/  FMNMX.FTZ R5, R170, R3, !PT ;  /* 0x00000003aa057209 */ /* 0x000fe40007810000 */
[----:B------:R-:W-:Y:S03]  /*e550*/  FMNMX.FTZ R3, R7, R2, !PT ;  /* 0x0000000207037209 */ /* 0x000fe60007810000 */
[----:B------:R-:W1:Y:S01]  /*e560*/  SHFL.BFLY PT, R10, R5, 0x2, 0x1f ;  /* 0x0c401f00050a7f89 */ /* 0x000e6200000e0000 */
        /* <DEDUP_REMOVED lines=8> */
[----:B------:R-:W-:Y:S01]  /*e5f0*/  FMNMX.FTZ R149, R24, R149, !PT ;  /* 0x0000009518957209 */ /* 0x000fe20007810000 */
[----:B------:R-:W1:Y:S01]  /*e600*/  SHFL.BFLY PT, R151, R10, 0x1, 0x1f ;  /* 0x0c201f000a977f89 */ /* 0x000e6200000e0000 */
[----:B------:R-:W-:Y:S04]  /*e610*/  FMNMX.FTZ R3, R171, R14, !PT ;  /* 0x0000000eab037209 */ /* 0x000fe80007810000 */
[----:B------:R-:W-:Y:S03]  /*e620*/  FMNMX.FTZ R3, R50, R3, !PT ;  /* 0x0000000332037209 */ /* 0x000fe60007810000 */
[----:B------:R-:W2:Y:S01]  /*e630*/  SHFL.BFLY PT, R14, R149, 0x1, 0x1f ;  /* 0x0c201f00950e7f89 */ /* 0x000ea200000e0000 */
[----:B------:R-:W-:Y:S02]  /*e640*/  FMNMX.FTZ R24, R48, R3, !PT ;  /* 0x0000000330187209 */ /* 0x000fe40007810000 */
[----:B-1----:R-:W-:Y:S02]  /*e650*/  FMNMX.FTZ R151, R10, R151, !PT ;  /* 0x000000970a977209 */ /* 0x002fe40007810000 */
[----:B------:R-:W-:Y:S02]  /*e660*/  FMNMX.FTZ R10, R45, R24, !PT ;  /* 0x000000182d0a7209 */ /* 0x000fe40007810000 */
[C---:B------:R-:W-:Y:S01]  /*e670*/  FSETP.NEU.FTZ.AND P2, PT, R151.reuse, -INF , PT ;  /* 0xff8000009700780b */ /* 0x040fe20003f5d000 */
[----:B------:R-:W-:Y:S02]  /*e680*/  FMUL.FTZ R185, R151, c[0x0][0x2d0] ;  /* 0x0000b40097b97a20 */ /* 0x000fe40000410000 */
[----:B------:R-:W1:Y:S01]  /*e690*/  SHFL.BFLY PT, R3, R10, 0x2, 0x1f ;  /* 0x0c401f000a037f89 */ /* 0x000e6200000e0000 */
[----:B--2---:R-:W-:Y:S02]  /*e6a0*/  FMNMX.FTZ R149, R149, R14, !PT ;  /* 0x0000000e95957209 */ /* 0x004fe40007810000 */
[----:B------:R-:W-:Y:S02]  /*e6b0*/  FSEL R185, R185, RZ, P2 ;  /* 0x000000ffb9b97208 */ /* 0x000fe40001000000 */
[C---:B------:R-:W-:Y:S01]  /*e6c0*/  FSETP.NEU.FTZ.AND P1, PT, R149.reuse, -INF , PT ;  /* 0xff8000009500780b */ /* 0x040fe20003f3d000 */
[----:B------:R-:W-:Y:S02]  /*e6d0*/  FMUL.FTZ R181, R149, c[0x0][0x2d0] ;  /* 0x0000b40095b57a20 */ /* 0x000fe40000410000 */
        /* <DEDUP_REMOVED lines=8> */
[--C-:B------:R-:W-:Y:S01]  /*e760*/  FFMA.FTZ R155, R6, c[0x0][0x2d0], -R181.reuse ;  /* 0x0000b400069b7a23 */ /* 0x100fe200000108b5 */
[----:B------:R-:W-:Y:S01]  /*e770*/  FMNMX.FTZ R4, R9, R4, !PT ;  /* 0x0000000409047209 */ /* 0x000fe20007810000 */
[--C-:B------:R-:W-:Y:S02]  /*e780*/  FFMA.FTZ R160, R18, c[0x0][0x2d0], -R181.reuse ;  /* 0x0000b40012a07a23 */ /* 0x100fe400000108b5 */
[----:B------:R-:W-:Y:S01]  /*e790*/  LDSM.16.MT88.4 R16, [R214+0x100] ;  /* 0x00010000d610783b */ /* 0x000fe20000004200 */
[----:B------:R-:W-:Y:S01]  /*e7a0*/  FMNMX.FTZ R4, R15, R4, !PT ;  /* 0x000000040f047209 */ /* 0x000fe20007810000 */
[--C-:B------:R-:W-:Y:S01]  /*e7b0*/  FFMA.FTZ R156, R32, c[0x0][0x2d0], -R181.reuse ;  /* 0x0000b400209c7a23 */ /* 0x100fe200000108b5 */
[----:B-1----:R-:W-:Y:S01]  /*e7c0*/  FMNMX.FTZ R10, R10, R3, !PT ;  /* 0x000000030a0a7209 */ /* 0x002fe20007810000 */
[----:B------:R-:W-:Y:S01]  /*e7d0*/  FFMA.FTZ R161, R20, c[0x0][0x2d0], -R181 ;  /* 0x0000b40014a17a23 */ /* 0x000fe200000108b5 */
[----:B------:R-:W-:Y:S01]  /*e7e0*/  FMNMX.FTZ R4, R195, R4, !PT ;  /* 0x00000004c3047209 */ /* 0x000fe20007810000 */
[----:B------:R-:W1:Y:S02]  /*e7f0*/  MUFU.EX2 R153, R153 ;  /* 0x0000009900997308 */ /* 0x000e640000000800 */
[----:B------:R-:W-:Y:S01]  /*e800*/  LDSM.16.MT88.4 R32, [R212+0x100] ;  /* 0x00010000d420783b */ /* 0x000fe20000004200 */
[----:B------:R-:W-:Y:S01]  /*e810*/  FFMA.FTZ R179, R194, c[0x0][0x2d0], -R185 ;  /* 0x0000b400c2b37a23 */ /* 0x000fe200000108b9 */
[----:B------:R-:W-:Y:S01]  /*e820*/  FMNMX.FTZ R4, R191, R4, !PT ;  /* 0x00000004bf047209 */ /* 0x000fe20007810000 */
[----:B------:R-:W-:Y:S02]  /*e830*/  FFMA.FTZ R183, R192, c[0x0][0x2d0], -R181 ;  /* 0x0000b400c0b77a23 */ /* 0x000fe400000108b5 */
[--C-:B------:R-:W-:Y:S01]  /*e840*/  FFMA.FTZ R164, R164, c[0x0][0x2d0], -R185.reuse ;  /* 0x0000b400a4a47a23 */ /* 0x100fe200000108b9 */
[----:B------:R-:W-:Y:S01]  /*e850*/  FMNMX.FTZ R4, R193, R4, !PT ;  /* 0x00000004c1047209 */ /* 0x000fe20007810000 */
[--C-:B------:R-:W-:Y:S01]  /*e860*/  FFMA.FTZ R169, R198, c[0x0][0x2d0], -R185.reuse ;  /* 0x0000b400c6a97a23 */ /* 0x100fe200000108b9 */
[----:B------:R-:W2:Y:S01]  /*e870*/  SHFL.BFLY PT, R3, R10, 0x1, 0x1f ;  /* 0x0c201f000a037f89 */ /* 0x000ea200000e0000 */
[----:B------:R-:W-:Y:S01]  /*e880*/  MUFU.EX2 R152, R152 ;  /* 0x0000009800987308 */ /* 0x000fe20000000800 */
[----:B------:R-:W-:Y:S01]  /*e890*/  FMNMX.FTZ R4, R41, R4, !PT ;  /* 0x0000000429047209 */ /* 0x000fe20007810000 */
[--C-:B------:R-:W-:Y:S02]  /*e8a0*/  FFMA.FTZ R174, R174, c[0x0][0x2d0], -R185.reuse ;  /* 0x0000b400aeae7a23 */ /* 0x100fe400000108b9 */
[--C-:B------:R-:W-:Y:S01]  /*e8b0*/  FFMA.FTZ R180, R180, c[0x0][0x2d0], -R185.reuse ;  /* 0x0000b400b4b47a23 */ /* 0x100fe200000108b9 */
[----:B------:R-:W-:Y:S01]  /*e8c0*/  FMNMX.FTZ R4, R51, R4, !PT ;  /* 0x0000000433047209 */ /* 0x000fe20007810000 */
[--C-:B------:R-:W-:Y:S02]  /*e8d0*/  FFMA.FTZ R177, R177, c[0x0][0x2d0], -R185.reuse ;  /* 0x0000b400b1b17a23 */ /* 0x100fe400000108b9 */
[--C-:B------:R-:W-:Y:S01]  /*e8e0*/  FFMA.FTZ R173, R173, c[0x0][0x2d0], -R185.reuse ;  /* 0x0000b400adad7a23 */ /* 0x100fe200000108b9 */
[----:B------:R-:W-:Y:S01]  /*e8f0*/  FMNMX.FTZ R5, R49, R4, !PT ;  /* 0x0000000431057209 */ /* 0x000fe20007810000 */
[----:B------:R-:W3:Y:S01]  /*e900*/  MUFU.EX2 R157, R157 ;  /* 0x0000009d009d7308 */ /* 0x000ee20000000800 */
[----:B------:R-:W-:Y:S02]  /*e910*/  FFMA.FTZ R185, R170, c[0x0][0x2d0], -R185 ;  /* 0x0000b400aab97a23 */ /* 0x000fe400000108b9 */
[----:B------:R-:W-:Y:S01]  /*e920*/  FMNMX.FTZ R6, R46, R5, !PT ;  /* 0x000000052e067209 */ /* 0x000fe20007810000 */
[--C-:B------:R-:W-:Y:S01]  /*e930*/  FFMA.FTZ R172, R172, c[0x0][0x2d0], -R181.reuse ;  /* 0x0000b400acac7a23 */ /* 0x100fe200000108b5 */
[----:B-1----:R-:W-:Y:S01]  /*e940*/  F2FP.BF16.PACK_AB R24, R153, R154 ;  /* 0x0000009a9918723e */ /* 0x002fe200000010ff */
[--C-:B------:R-:W-:Y:S01]  /*e950*/  FFMA.FTZ R175, R196, c[0x0][0x2d0], -R181.reuse ;  /* 0x0000b400c4af7a23 */ /* 0x100fe200000108b5 */
[----:B------:R-:W-:Y:S01]  /*e960*/  FMNMX.FTZ R4, R23, R6, !PT ;  /* 0x0000000617047209 */ /* 0x000fe20007810000 */
[--C-:B------:R-:W-:Y:S02]  /*e970*/  FFMA.FTZ R182, R182, c[0x0][0x2d0], -R181.reuse ;  /* 0x0000b400b6b67a23 */ /* 0x100fe400000108b5 */
[----:B------:R-:W-:Y:S01]  /*e980*/  MUFU.EX2 R155, R155 ;  /* 0x0000009b009b7308 */ /* 0x000fe20000000800 */
[--C-:B------:R-:W-:Y:S01]  /*e990*/  FFMA.FTZ R178, R178, c[0x0][0x2d0], -R181.reuse ;  /* 0x0000b400b2b27a23 */ /* 0x100fe200000108b5 */
[----:B------:R-:W1:Y:S01]  /*e9a0*/  SHFL.BFLY PT, R5, R4, 0x2, 0x1f ;  /* 0x0c401f0004057f89 */ /* 0x000e6200000e0000 */
[----:B--2---:R-:W-:Y:S01]  /*e9b0*/  FMNMX.FTZ R3, R10, R3, !PT ;  /* 0x000000030a037209 */ /* 0x004fe20007810000 */
[----:B------:R-:W-:Y:S03]  /*e9c0*/  FFMA.FTZ R168, R168, c[0x0][0x2d0], -R181 ;  /* 0x0000b400a8a87a23 */ /* 0x000fe600000108b5 */
[C---:B------:R-:W-:Y:S01]  /*e9d0*/  FSETP.NEU.FTZ.AND P0, PT, R3.reuse, -INF , PT ;  /* 0xff8000000300780b */ /* 0x040fe20003f1d000 */
[----:B------:R-:W-:Y:S02]  /*e9e0*/  FMUL.FTZ R47, R3, c[0x0][0x2d0] ;  /* 0x0000b400032f7a20 */ /* 0x000fe40000410000 */
[----:B------:R-:W2:Y:S03]  /*e9f0*/  MUFU.EX2 R156, R156 ;  /* 0x0000009c009c7308 */ /* 0x000ea60000000800 */
[----:B------:R-:W-:Y:S02]  /*ea00*/  FSEL R47, R47, RZ, P0 ;  /* 0x000000ff2f2f7208 */ /* 0x000fe40000000000 */
[----:B---3--:R-:W-:Y:S03]  /*ea10*/  F2FP.BF16.PACK_AB R26, R157, R152 ;  /* 0x000000989d1a723e */ /* 0x008fe600000010ff */
[--C-:B------:R-:W-:Y:S02]  /*ea20*/  FFMA.FTZ R158, R22, c[0x0][0x2d0], -R47.reuse ;  /* 0x0000b400169e7a23 */ /* 0x100fe4000001082f */
[--C-:B------:R-:W-:Y:S01]  /*ea30*/  FFMA.FTZ R159, R7, c[0x0][0x2d0], -R47.reuse ;  /* 0x0000b400079f7a23 */ /* 0x100fe2000001082f */
[----:B------:R-:W-:Y:S01]  /*ea40*/  FSEL R7, R151, RZ, P2 ;  /* 0x000000ff97077208 */ /* 0x000fe20001000000 */
[----:B------:R-:W-:Y:S01]  /*ea50*/  MUFU.EX2 R161, R161 ;  /* 0x000000a100a17308 */ /* 0x000fe20000000800 */
[--C-:B------:R-:W-:Y:S02]  /*ea60*/  FFMA.FTZ R163, R12, c[0x0][0x2d0], -R47.reuse ;  /* 0x0000b4000ca37a23 */ /* 0x100fe4000001082f */
[--C-:B------:R-:W-:Y:S01]  /*ea70*/  FFMA.FTZ R162, R8, c[0x0][0x2d0], -R47.reuse ;  /* 0x0000b40008a27a23 */ /* 0x100fe2000001082f */
[----:B-1----:R-:W-:Y:S01]  /*ea80*/  FMNMX.FTZ R5, R4, R5, !PT ;  /* 0x0000000504057209 */ /* 0x002fe20007810000 */
[----:B------:R-:W-:Y:S01]  /*ea90*/  FADD.FTZ R4, -R7, R150 ;  /* 0x0000009607047221 */ /* 0x000fe20000010100 */
[----:B------:R-:W-:Y:S01]  /*eaa0*/  FSEL R7, R149, RZ, P1 ;  /* 0x000000ff95077208 */ /* 0x000fe20000800000 */
[--C-:B------:R-:W-:Y:S02]  /*eab0*/  FFMA.FTZ R184, R184, c[0x0][0x2d0], -R47.reuse ;  /* 0x0000b400b8b87a23 */ /* 0x100fe4000001082f */
[----:B------:R-:W1:Y:S01]  /*eac0*/  SHFL.BFLY PT, R22, R5, 0x1, 0x1f ;  /* 0x0c201f0005167f89 */ /* 0x000e6200000e0000 */
[----:B------:R-:W-:Y:S01]  /*ead0*/  FMUL.FTZ R21, R4, c[0x0][0x2d0] ;  /* 0x0000b40004157a20 */ /* 0x000fe20000410000 */
[----:B------:R-:W3:Y:S01]  /*eae0*/  MUFU.EX2 R160, R160 ;  /* 0x000000a000a07308 */ /* 0x000ee20000000800 */
[----:B------:R-:W-:Y:S01]  /*eaf0*/  FADD.FTZ R4, -R7, R148 ;  /* 0x0000009407047221 */ /* 0x000fe20000010100 */
[----:B------:R-:W-:Y:S01]  /*eb00*/  FSEL R7, R3, RZ, P0 ;  /* 0x000000ff03077208 */ /* 0x000fe20000000000 */
[--C-:B------:R-:W-:Y:S01]  /*eb10*/  FFMA.FTZ R187, R190, c[0x0][0x2d0], -R47.reuse ;  /* 0x0000b400bebb7a23 */ /* 0x100fe2000001082f */
[----:B--2---:R-:W-:Y:S01]  /*eb20*/  F2FP.BF16.PACK_AB R25, R156, R155 ;  /* 0x0000009b9c19723e */ /* 0x004fe200000010ff */
[----:B------:R-:W-:Y:S02]  /*eb30*/  FMUL.FTZ R20, R4, c[0x0][0x2d0] ;  /* 0x0000b40004147a20 */ /* 0x000fe40000410000 */
[----:B------:R-:W-:Y:S02]  /*eb40*/  FADD.FTZ R2, -R7, R2 ;  /* 0x0000000207027221 */ /* 0x000fe40000010100 */
[--C-:B------:R-:W-:Y:S01]  /*eb50*/  FFMA.FTZ R186, R186, c[0x0][0x2d0], -R47.reuse ;  /* 0x0000b400baba7a23 */ /* 0x100fe2000001082f */
[----:B------:R-:W2:Y:S01]  /*eb60*/  MUFU.EX2 R21, R21 ;  /* 0x0000001500157308 */ /* 0x000ea20000000800 */
[----:B------:R-:W-:Y:S02]  /*eb70*/  FMUL.FTZ R6, R2, c[0x0][0x2d0] ;  /* 0x0000b40002067a20 */ /* 0x000fe40000410000 */
[----:B------:R-:W-:Y:S07]  /*eb80*/  FFMA.FTZ R189, R188, c[0x0][0x2d0], -R47 ;  /* 0x0000b400bcbd7a23 */ /* 0x000fee000001082f */
[----:B------:R-:W4:Y:S01]  /*eb90*/  MUFU.EX2 R20, R20 ;  /* 0x0000001400147308 */ /* 0x000f220000000800 */
[----:B-1----:R-:W-:Y:S02]  /*eba0*/  FMNMX.FTZ R22, R5, R22, !PT ;  /* 0x0000001605167209 */ /* 0x002fe40007810000 */
[----:B---3--:R-:W-:Y:S02]  /*ebb0*/  F2FP.BF16.PACK_AB R27, R160, R161 ;  /* 0x000000a1a01b723e */ /* 0x008fe400000010ff */
[C---:B------:R-:W-:Y:S01]  /*ebc0*/  FSETP.NEU.FTZ.AND P0, PT, R22.reuse, -INF , PT ;  /* 0xff8000001600780b */ /* 0x040fe20003f1d000 */
[C---:B------:R-:W-:Y:S03]  /*ebd0*/  FMUL.FTZ R44, R22.reuse, c[0x0][0x2d0] ;  /* 0x0000b400162c7a20 */ /* 0x040fe60000410000 */
[----:B------:R-:W-:Y:S01]  /*ebe0*/  FSEL R5, R22, RZ, P0 ;  /* 0x000000ff16057208 */ /* 0x000fe20000000000 */
[----:B------:R1:W3:Y:S01]  /*ebf0*/  MUFU.EX2 R2, R6 ;  /* 0x0000000600027308 */ /* 0x0002e20000000800 */
[----:B------:R-:W-:Y:S01]  /*ec00*/  FSEL R44, R44, RZ, P0 ;  /* 0x000000ff2c2c7208 */ /* 0x000fe20000000000 */
[----:B--2---:R-:W-:Y:S01]  /*ec10*/  FMUL.FTZ R4, R21, R144 ;  /* 0x0000009015047220 */ /* 0x004fe20000410000 */
[C---:B------:R-:W-:Y:S01]  /*ec20*/  ISETP.GT.AND P0, PT, R230.reuse, R219, PT ;  /* 0x000000dbe600720c */ /* 0x040fe20003f04270 */
[----:B------:R-:W-:Y:S01]  /*ec30*/  FADD.FTZ R5, -R5, R0 ;  /* 0x0000000005057221 */ /* 0x000fe20000010100 */
[----:B------:R-:W-:Y:S01]  /*ec40*/  IADD3 R230, R230, -0x1, RZ ;  /* 0xffffffffe6e67810 */ /* 0x000fe20007ffe0ff */
[--C-:B------:R-:W-:Y:S02]  /*ec50*/  FFMA.FTZ R167, R13, c[0x0][0x2d0], -R44.reuse ;  /* 0x0000b4000da77a23 */ /* 0x100fe4000001082c */
[--C-:B------:R-:W-:Y:S02]  /*ec60*/  FFMA.FTZ R150, R11, c[0x0][0x2d0], -R44.reuse ;  /* 0x0000b4000b967a23 */ /* 0x100fe4000001082c */
[----:B------:R-:W-:Y:S01]  /*ec70*/  MUFU.EX2 R159, R159 ;  /* 0x0000009f009f7308 */ /* 0x000fe20000000800 */
[--C-:B------:R-:W-:Y:S02]  /*ec80*/  FFMA.FTZ R165, R9, c[0x0][0x2d0], -R44.reuse ;  /* 0x0000b40009a57a23 */ /* 0x100fe4000001082c */
[--C-:B------:R-:W-:Y:S02]  /*ec90*/  FFMA.FTZ R148, R15, c[0x0][0x2d0], -R44.reuse ;  /* 0x0000b4000f947a23 */ /* 0x100fe4000001082c */
[----:B------:R-:W-:Y:S02]  /*eca0*/  FMUL.FTZ R0, R5, c[0x0][0x2d0] ;  /* 0x0000b40005007a20 */ /* 0x000fe40000410000 */
[C---:B------:R-:W-:Y:S02]  /*ecb0*/  FMUL.FTZ R5, R21.reuse, R145 ;  /* 0x0000009115057220 */ /* 0x040fe40000410000 */
[C---:B----4-:R-:W-:Y:S01]  /*ecc0*/  FMUL.FTZ R7, R20.reuse, R147 ;  /* 0x0000009314077220 */ /* 0x050fe20000410000 */
[----:B------:R-:W2:Y:S01]  /*ecd0*/  MUFU.EX2 R158, R158 ;  /* 0x0000009e009e7308 */ /* 0x000ea20000000800 */
[C---:B------:R-:W-:Y:S02]  /*ece0*/  FMUL.FTZ R100, R21.reuse, R100 ;  /* 0x0000006415647220 */ /* 0x040fe40000410000 */
[----:B------:R-:W-:Y:S02]  /*ecf0*/  FMUL.FTZ R101, R21, R101 ;  /* 0x0000006515657220 */ /* 0x000fe40000410000 */
[----:B-1----:R-:W-:Y:S02]  /*ed00*/  FMUL.FTZ R6, R20, R146 ;  /* 0x0000009214067220 */ /* 0x002fe40000410000 */
[--C-:B------:R-:W-:Y:S02]  /*ed10*/  FFMA.FTZ R190, R41, c[0x0][0x2d0], -R44.reuse ;  /* 0x0000b40029be7a23 */ /* 0x100fe4000001082c */
[----:B------:R-:W-:Y:S01]  /*ed20*/  LDSM.16.MT88.4 R40, [R212+0x500] ;  /* 0x00050000d428783b */ /* 0x000fe20000004200 */
[----:B------:R-:W-:Y:S01]  /*ed30*/  MUFU.EX2 R163, R163 ;  /* 0x000000a300a37308 */ /* 0x000fe20000000800 */
[--C-:B------:R-:W-:Y:S01]  /*ed40*/  FFMA.FTZ R192, R51, c[0x0][0x2d0], -R44.reuse ;  /* 0x0000b40033c07a23 */ /* 0x100fe2000001082c */
[-C--:B------:R-:W-:Y:S01]  /*ed50*/  HMMA.16816.F32.BF16 R4, R24, R16.reuse, R4 ;  /* 0x000000101804723c */ /* 0x080fe20000041804 */
[C---:B---3--:R-:W-:Y:S02]  /*ed60*/  FMUL.FTZ R8, R2.reuse, R140 ;  /* 0x0000008c02087220 */ /* 0x048fe40000410000 */
[C---:B------:R-:W-:Y:S02]  /*ed70*/  FMUL.FTZ R9, R2.reuse, R141 ;  /* 0x0000008d02097220 */ /* 0x040fe40000410000 */
[C---:B------:R-:W-:Y:S02]  /*ed80*/  FMUL.FTZ R12, R2.reuse, R136 ;  /* 0x00000088020c7220 */ /* 0x040fe40000410000 */
[----:B------:R-:W-:Y:S01]  /*ed90*/  FMUL.FTZ R13, R2, R137 ;  /* 0x00000089020d7220 */ /* 0x000fe20000410000 */
[----:B------:R-:W1:Y:S01]  /*eda0*/  MUFU.EX2 R162, R162 ;  /* 0x000000a200a27308 */ /* 0x000e620000000800 */
[----:B------:R-:W-:Y:S03]  /*edb0*/  FMUL.FTZ R102, R20, R102 ;  /* 0x0000006614667220 */ /* 0x000fe60000410000 */
[----:B--2---:R-:W-:Y:S01]  /*edc0*/  F2FP.BF16.PACK_AB R28, R158, R159 ;  /* 0x0000009f9e1c723e */ /* 0x004fe200000010ff */
[C---:B------:R-:W-:Y:S02]  /*edd0*/  FMUL.FTZ R103, R20.reuse, R103 ;  /* 0x0000006714677220 */ /* 0x040fe40000410000 */
[C---:B------:R-:W-:Y:S02]  /*ede0*/  FMUL.FTZ R104, R21.reuse, R104 ;  /* 0x0000006815687220 */ /* 0x040fe40000410000 */
[----:B------:R-:W-:Y:S01]  /*edf0*/  FMUL.FTZ R105, R21, R105 ;  /* 0x0000006915697220 */ /* 0x000fe20000410000 */
[----:B------:R-:W-:Y:S01]  /*ee00*/  MUFU.EX2 R167, R167 ;  /* 0x000000a700a77308 */ /* 0x000fe20000000800 */
[C---:B------:R-:W-:Y:S02]  /*ee10*/  FMUL.FTZ R106, R20.reuse, R106 ;  /* 0x0000006a146a7220 */ /* 0x040fe40000410000 */
[----:B------:R-:W-:Y:S02]  /*ee20*/  FMUL.FTZ R107, R20, R107 ;  /* 0x0000006b146b7220 */ /* 0x000fe40000410000 */
[C---:B------:R-:W-:Y:S02]  /*ee30*/  FMUL.FTZ R108, R2.reuse, R108 ;  /* 0x0000006c026c7220 */ /* 0x040fe40000410000 */
[----:B------:R-:W-:Y:S02]  /*ee40*/  FMUL.FTZ R109, R2, R109 ;  /* 0x0000006d026d7220 */ /* 0x000fe40000410000 */
[--C-:B------:R-:W-:Y:S01]  /*ee50*/  FFMA.FTZ R197, R49, c[0x0][0x2d0], -R44.reuse ;  /* 0x0000b40031c57a23 */ /* 0x100fe2000001082c */
[----:B------:R-:W2:Y:S01]  /*ee60*/  MUFU.EX2 R150, R150 ;  /* 0x0000009600967308 */ /* 0x000ea20000000800 */
[--C-:B------:R-:W-:Y:S02]  /*ee70*/  FFMA.FTZ R194, R46, c[0x0][0x2d0], -R44.reuse ;  /* 0x0000b4002ec27a23 */ /* 0x100fe4000001082c */
[----:B------:R-:W-:Y:S01]  /*ee80*/  FMUL.FTZ R112, R2, R112 ;  /* 0x0000007002707220 */ /* 0x000fe20000410000 */
[----:B-1----:R-:W-:Y:S01]  /*ee90*/  F2FP.BF16.PACK_AB R30, R162, R163 ;  /* 0x000000a3a21e723e */ /* 0x002fe200000010ff */
[----:B------:R-:W-:Y:S02]  /*eea0*/  FMUL.FTZ R113, R2, R113 ;  /* 0x0000007102717220 */ /* 0x000fe40000410000 */
        /* <DEDUP_REMOVED lines=8> */
[----:B------:R-:W1:Y:S01]  /*ef30*/  MUFU.EX2 R148, R148 ;  /* 0x0000009400947308 */ /* 0x000e620000000800 */
[----:B------:R-:W-:Y:S02]  /*ef40*/  FMUL.FTZ R123, R20, R123 ;  /* 0x0000007b147b7220 */ /* 0x000fe40000410000 */
[----:B------:R-:W-:Y:S01]  /*ef50*/  FMUL.FTZ R124, R2, R124 ;  /* 0x0000007c027c7220 */ /* 0x000fe20000410000 */
[----:B--2---:R-:W-:Y:S01]  /*ef60*/  F2FP.BF16.PACK_AB R29, R150, R167 ;  /* 0x000000a7961d723e */ /* 0x004fe200000010ff */
[----:B------:R-:W-:Y:S02]  /*ef70*/  FMUL.FTZ R125, R2, R125 ;  /* 0x0000007d027d7220 */ /* 0x000fe40000410000 */
        /* <DEDUP_REMOVED lines=11> */
[----:B-1----:R-:W-:Y:S01]  /*f030*/  F2FP.BF16.PACK_AB R31, R148, R165 ;  /* 0x000000a5941f723e */ /* 0x002fe200000010ff */
[C---:B------:R-:W-:Y:S02]  /*f040*/  FMUL.FTZ R57, R2.reuse, R57 ;  /* 0x0000003902397220 */ /* 0x040fe40000410000 */
[C---:B------:R-:W-:Y:S02]  /*f050*/  FMUL.FTZ R60, R2.reuse, R60 ;  /* 0x0000003c023c7220 */ /* 0x040fe40000410000 */
[----:B------:R-:W-:Y:S01]  /*f060*/  FMUL.FTZ R61, R2, R61 ;  /* 0x0000003d023d7220 */ /* 0x000fe20000410000 */
[----:B------:R-:W-:Y:S01]  /*f070*/  MUFU.EX2 R164, R164 ;  /* 0x000000a400a47308 */ /* 0x000fe20000000800 */
[C---:B------:R-:W-:Y:S02]  /*f080*/  FMUL.FTZ R64, R21.reuse, R64 ;  /* 0x0000004015407220 */ /* 0x040fe40000410000 */
[C---:B------:R-:W-:Y:S02]  /*f090*/  FMUL.FTZ R65, R21.reuse, R65 ;  /* 0x0000004115417220 */ /* 0x040fe40000410000 */
[C---:B--2---:R-:W-:Y:S02]  /*f0a0*/  FMUL.FTZ R10, R0.reuse, R142 ;  /* 0x0000008e000a7220 */ /* 0x044fe40000410000 */
[C---:B------:R-:W-:Y:S02]  /*f0b0*/  FMUL.FTZ R11, R0.reuse, R143 ;  /* 0x0000008f000b7220 */ /* 0x040fe40000410000 */
[C---:B------:R-:W-:Y:S01]  /*f0c0*/  FMUL.FTZ R110, R0.reuse, R110 ;  /* 0x0000006e006e7220 */ /* 0x040fe20000410000 */
[----:B------:R-:W-:Y:S01]  /*f0d0*/  MUFU.EX2 R169, R169 ;  /* 0x000000a900a97308 */ /* 0x000fe20000000800 */
[C---:B------:R-:W-:Y:S02]  /*f0e0*/  FMUL.FTZ R111, R0.reuse, R111 ;  /* 0x0000006f006f7220 */ /* 0x040fe40000410000 */
[C---:B------:R-:W-:Y:S01]  /*f0f0*/  FMUL.FTZ R114, R0.reuse, R114 ;  /* 0x0000007200727220 */ /* 0x040fe20000410000 */
[C---:B------:R-:W-:Y:S01]  /*f100*/  HMMA.16816.F32.BF16 R8, R28.reuse, R16, R8 ;  /* 0x000000101c08723c */ /* 0x040fe20000041808 */
[C---:B------:R-:W-:Y:S02]  /*f110*/  FMUL.FTZ R14, R0.reuse, R138 ;  /* 0x0000008a000e7220 */ /* 0x040fe40000410000 */
[C---:B------:R-:W-:Y:S02]  /*f120*/  FMUL.FTZ R15, R0.reuse, R139 ;  /* 0x0000008b000f7220 */ /* 0x040fe40000410000 */
[C---:B------:R-:W-:Y:S01]  /*f130*/  FMUL.FTZ R115, R0.reuse, R115 ;  /* 0x0000007300737220 */ /* 0x040fe20000410000 */
[----:B------:R-:W-:Y:S01]  /*f140*/  MUFU.EX2 R172, R172 ;  /* 0x000000ac00ac7308 */ /* 0x000fe20000000800 */
[C---:B------:R-:W-:Y:S02]  /*f150*/  FMUL.FTZ R126, R0.reuse, R126 ;  /* 0x0000007e007e7220 */ /* 0x040fe40000410000 */
[----:B------:R-:W-:Y:S01]  /*f160*/  FMUL.FTZ R127, R0, R127 ;  /* 0x0000007f007f7220 */ /* 0x000fe20000410000 */
[-C--:B------:R-:W-:Y:S02]  /*f170*/  HMMA.16816.F32.BF16 R12, R28, R18.reuse, R12 ;  /* 0x000000121c0c723c */ /* 0x080fe4000004180c */
[C---:B------:R-:W-:Y:S02]  /*f180*/  FMUL.FTZ R16, R2.reuse, R132 ;  /* 0x0000008402107220 */ /* 0x040fe40000410000 */
[----:B------:R-:W-:Y:S02]  /*f190*/  FMUL.FTZ R17, R2, R133 ;  /* 0x0000008502117220 */ /* 0x000fe40000410000 */
[C---:B------:R-:W-:Y:S01]  /*f1a0*/  FMUL.FTZ R58, R0.reuse, R58 ;  /* 0x0000003a003a7220 */ /* 0x040fe20000410000 */
[----:B------:R-:W-:Y:S01]  /*f1b0*/  MUFU.EX2 R175, R175 ;  /* 0x000000af00af7308 */ /* 0x000fe20000000800 */
[C---:B------:R-:W-:Y:S01]  /*f1c0*/  HMMA.16816.F32.BF16 R100, R24.reuse, R18, R100 ;  /* 0x000000121864723c */ /* 0x040fe20000041864 */
[C---:B------:R-:W-:Y:S03]  /*f1d0*/  FMUL.FTZ R59, R0.reuse, R59 ;  /* 0x0000003b003b7220 */ /* 0x040fe60000410000 */
[C---:B------:R-:W-:Y:S02]  /*f1e0*/  FMUL.FTZ R62, R0.reuse, R62 ;  /* 0x0000003e003e7220 */ /* 0x040fe40000410000 */
[C---:B------:R-:W-:Y:S02]  /*f1f0*/  FMUL.FTZ R63, R0.reuse, R63 ;  /* 0x0000003f003f7220 */ /* 0x040fe40000410000 */
[-C--:B------:R-:W-:Y:S01]  /*f200*/  HMMA.16816.F32.BF16 R104, R24, R32.reuse, R104 ;  /* 0x000000201868723c */ /* 0x080fe20000041868 */
[C---:B------:R-:W-:Y:S01]  /*f210*/  FMUL.FTZ R18, R0.reuse, R134 ;  /* 0x0000008600127220 */ /* 0x040fe20000410000 */
[----:B------:R-:W-:Y:S02]  /*f220*/  MUFU.EX2 R174, R174 ;  /* 0x000000ae00ae7308 */ /* 0x000fe40000000800 */
[----:B------:R-:W-:Y:S02]  /*f230*/  FMUL.FTZ R19, R0, R135 ;  /* 0x0000008700137220 */ /* 0x000fe40000410000 */
[C---:B------:R-:W-:Y:S02]  /*f240*/  FMUL.FTZ R66, R20.reuse, R66 ;  /* 0x0000004214427220 */ /* 0x040fe40000410000 */
[C---:B------:R-:W-:Y:S01]  /*f250*/  HMMA.16816.F32.BF16 R108, R28.reuse, R32, R108 ;  /* 0x000000201c6c723c */ /* 0x040fe2000004186c */
[C---:B------:R-:W-:Y:S03]  /*f260*/  FMUL.FTZ R67, R20.reuse, R67 ;  /* 0x0000004314437220 */ /* 0x040fe60000410000 */
[C---:B------:R-:W-:Y:S01]  /*f270*/  FMUL.FTZ R68, R21.reuse, R68 ;  /* 0x0000004415447220 */ /* 0x040fe20000410000 */
[----:B------:R-:W-:Y:S01]  /*f280*/  MUFU.EX2 R179, R179 ;  /* 0x000000b300b37308 */ /* 0x000fe20000000800 */
[C---:B------:R-:W-:Y:S02]  /*f290*/  FMUL.FTZ R69, R21.reuse, R69 ;  /* 0x0000004515457220 */ /* 0x040fe40000410000 */
[-C--:B------:R-:W-:Y:S01]  /*f2a0*/  HMMA.16816.F32.BF16 R112, R28, R34.reuse, R112 ;  /* 0x000000221c70723c */ /* 0x080fe20000041870 */
[C---:B------:R-:W-:Y:S03]  /*f2b0*/  FMUL.FTZ R70, R20.reuse, R70 ;  /* 0x0000004614467220 */ /* 0x040fe60000410000 */
[----:B------:R-:W-:Y:S02]  /*f2c0*/  FMUL.FTZ R71, R20, R71 ;  /* 0x0000004714477220 */ /* 0x000fe40000410000 */
[C---:B------:R-:W-:Y:S01]  /*f2d0*/  FMUL.FTZ R72, R2.reuse, R72 ;  /* 0x0000004802487220 */ /* 0x040fe20000410000 */
[----:B------:R-:W-:Y:S01]  /*f2e0*/  MUFU.EX2 R182, R182 ;  /* 0x000000b600b67308 */ /* 0x000fe20000000800 */
[C---:B------:R-:W-:Y:S01]  /*f2f0*/  HMMA.16816.F32.BF16 R116, R24.reuse, R34, R116 ;  /* 0x000000221874723c */ /* 0x040fe20000041874 */
[----:B------:R-:W1:Y:S03]  /*f300*/  LDSM.16.MT88.4 R32, [R212+0xd00] ;  /* 0x000d0000d420783b */ /* 0x000e660000004200 */
[----:B------:R-:W-:Y:S02]  /*f310*/  FMUL.FTZ R73, R2, R73 ;  /* 0x0000004902497220 */ /* 0x000fe40000410000 */
[C---:B------:R-:W-:Y:S02]  /*f320*/  FMUL.FTZ R74, R0.reuse, R74 ;  /* 0x0000004a004a7220 */ /* 0x040fe40000410000 */
[-C--:B------:R-:W-:Y:S01]  /*f330*/  HMMA.16816.F32.BF16 R120, R24, R36.reuse, R120 ;  /* 0x000000241878723c */ /* 0x080fe20000041878 */
[----:B------:R-:W-:Y:S01]  /*f340*/  FMUL.FTZ R75, R0, R75 ;  /* 0x0000004b004b7220 */ /* 0x000fe20000410000 */
[----:B------:R-:W-:Y:S02]  /*f350*/  MUFU.EX2 R183, R183 ;  /* 0x000000b700b77308 */ /* 0x000fe40000000800 */
[C---:B------:R-:W-:Y:S02]  /*f360*/  FMUL.FTZ R76, R2.reuse, R76 ;  /* 0x0000004c024c7220 */ /* 0x040fe40000410000 */
[----:B------:R-:W-:Y:S02]  /*f370*/  FMUL.FTZ R77, R2, R77 ;  /* 0x0000004d024d7220 */ /* 0x000fe40000410000 */
[C---:B------:R-:W-:Y:S01]  /*f380*/  HMMA.16816.F32.BF16 R124, R28.reuse, R36, R124 ;  /* 0x000000241c7c723c */ /* 0x040fe2000004187c */
[C---:B------:R-:W-:Y:S03]  /*f390*/  FMUL.FTZ R78, R0.reuse, R78 ;  /* 0x0000004e004e7220 */ /* 0x040fe60000410000 */
[----:B------:R-:W-:Y:S01]  /*f3a0*/  FMUL.FTZ R79, R0, R79 ;  /* 0x0000004f004f7220 */ /* 0x000fe20000410000 */
[----:B------:R-:W-:Y:S01]  /*f3b0*/  MUFU.EX2 R184, R184 ;  /* 0x000000b800b87308 */ /* 0x000fe20000000800 */
[C---:B------:R-:W-:Y:S02]  /*f3c0*/  FMUL.FTZ R80, R21.reuse, R80 ;  /* 0x0000005015507220 */ /* 0x040fe40000410000 */
[-C--:B------:R-:W-:Y:S01]  /*f3d0*/  HMMA.16816.F32.BF16 R16, R28, R38.reuse, R16 ;  /* 0x000000261c10723c */ /* 0x080fe20000041810 */
[C---:B------:R-:W-:Y:S03]  /*f3e0*/  FMUL.FTZ R81, R21.reuse, R81 ;  /* 0x0000005115517220 */ /* 0x040fe60000410000 */
[C---:B------:R-:W-:Y:S02]  /*f3f0*/  FMUL.FTZ R82, R20.reuse, R82 ;  /* 0x0000005214527220 */ /* 0x040fe40000410000 */
[C---:B------:R-:W-:Y:S01]  /*f400*/  FMUL.FTZ R83, R20.reuse, R83 ;  /* 0x0000005314537220 */ /* 0x040fe20000410000 */
[----:B------:R-:W2:Y:S01]  /*f410*/  MUFU.EX2 R187, R187 ;  /* 0x000000bb00bb7308 */ /* 0x000ea20000000800 */
[C---:B------:R-:W-:Y:S01]  /*f420*/  HMMA.16816.F32.BF16 R128, R24.reuse, R38, R128 ;  /* 0x000000261880723c */ /* 0x040fe20000041880 */
[----:B------:R-:W3:Y:S03]  /*f430*/  LDSM.16.MT88.4 R36, [R214+0x1900] ;  /* 0x00190000d624783b */ /* 0x000ee60000004200 */
[C---:B------:R-:W-:Y:S02]  /*f440*/  FMUL.FTZ R84, R21.reuse, R84 ;  /* 0x0000005415547220 */ /* 0x040fe40000410000 */
[----:B------:R-:W-:Y:S02]  /*f450*/  FMUL.FTZ R85, R21, R85 ;  /* 0x0000005515557220 */ /* 0x000fe40000410000 */
[C---:B------:R-:W-:Y:S01]  /*f460*/  FMUL.FTZ R86, R20.reuse, R86 ;  /* 0x0000005614567220 */ /* 0x040fe20000410000 */
[-C--:B-1----:R-:W-:Y:S01]  /*f470*/  HMMA.16816.F32.BF16 R52, R24, R32.reuse, R52 ;  /* 0x000000201834723c */ /* 0x082fe20000041834 */
[----:B------:R-:W-:Y:S02]  /*f480*/  MUFU.EX2 R186, R186 ;  /* 0x000000ba00ba7308 */ /* 0x000fe40000000800 */
[----:B------:R-:W-:Y:S02]  /*f490*/  FMUL.FTZ R87, R20, R87 ;  /* 0x0000005714577220 */ /* 0x000fe40000410000 */
[C---:B------:R-:W-:Y:S02]  /*f4a0*/  FMUL.FTZ R88, R2.reuse, R88 ;  /* 0x0000005802587220 */ /* 0x040fe40000410000 */
[----:B------:R-:W-:Y:S01]  /*f4b0*/  FMUL.FTZ R89, R2, R89 ;  /* 0x0000005902597220 */ /* 0x000fe20000410000 */
[C---:B------:R-:W-:Y:S01]  /*f4c0*/  HMMA.16816.F32.BF16 R56, R28.reuse, R32, R56 ;  /* 0x000000201c38723c */ /* 0x040fe20000041838 */
[C---:B------:R-:W-:Y:S02]  /*f4d0*/  FMUL.FTZ R90, R0.reuse, R90 ;  /* 0x0000005a005a7220 */ /* 0x040fe40000410000 */
[----:B------:R-:W1:Y:S01]  /*f4e0*/  MUFU.EX2 R189, R189 ;  /* 0x000000bd00bd7308 */ /* 0x000e620000000800 */
[----:B------:R-:W-:Y:S02]  /*f4f0*/  FMUL.FTZ R91, R0, R91 ;  /* 0x0000005b005b7220 */ /* 0x000fe40000410000 */
[--C-:B------:R-:W-:Y:S02]  /*f500*/  FFMA.FTZ R188, R195, c[0x0][0x2d0], -R44.reuse ;  /* 0x0000b400c3bc7a23 */ /* 0x100fe4000001082c */
[-C--:B------:R-:W-:Y:S01]  /*f510*/  HMMA.16816.F32.BF16 R60, R28, R34.reuse, R60 ;  /* 0x000000221c3c723c */ /* 0x080fe2000004183c */
[--C-:B------:R-:W-:Y:S03]  /*f520*/  FFMA.FTZ R191, R191, c[0x0][0x2d0], -R44.reuse ;  /* 0x0000b400bfbf7a23 */ /* 0x100fe6000001082c */
[--C-:B------:R-:W-:Y:S01]  /*f530*/  FFMA.FTZ R193, R193, c[0x0][0x2d0], -R44.reuse ;  /* 0x0000b400c1c17a23 */ /* 0x100fe2000001082c */
[----:B------:R-:W-:Y:S01]  /*f540*/  MUFU.EX2 R188, R188 ;  /* 0x000000bc00bc7308 */ /* 0x000fe20000000800 */
[----:B------:R-:W-:Y:S02]  /*f550*/  FFMA.FTZ R44, R23, c[0x0][0x2d0], -R44 ;  /* 0x0000b400172c7a23 */ /* 0x000fe4000001082c */
[C---:B------:R-:W-:Y:S01]  /*f560*/  HMMA.16816.F32.BF16 R64, R24.reuse, R34, R64 ;  /* 0x000000221840723c */ /* 0x040fe20000041840 */
[----:B------:R-:W4:Y:S03]  /*f570*/  LDSM.16.MT88.4 R32, [R212+0x1900] ;  /* 0x00190000d420783b */ /* 0x000f260000004200 */
[C---:B------:R-:W-:Y:S02]  /*f580*/  FMUL.FTZ R92, R2.reuse, R92 ;  /* 0x0000005c025c7220 */ /* 0x040fe40000410000 */
[----:B------:R-:W-:Y:S01]  /*f590*/  FMUL.FTZ R93, R2, R93 ;  /* 0x0000005d025d7220 */ /* 0x000fe20000410000 */
[----:B------:R-:W-:Y:S01]  /*f5a0*/  MUFU.EX2 R23, R44 ;  /* 0x0000002c00177308 */ /* 0x000fe20000000800 */
[-C--:B---3--:R-:W-:Y:S01]  /*f5b0*/  HMMA.16816.F32.BF16 R68, R24, R36.reuse, R68 ;  /* 0x000000241844723c */ /* 0x088fe20000041844 */
[C---:B------:R-:W-:Y:S03]  /*f5c0*/  FMUL.FTZ R94, R0.reuse, R94 ;  /* 0x0000005e005e7220 */ /* 0x040fe60000410000 */
[----:B------:R-:W-:Y:S02]  /*f5d0*/  FMUL.FTZ R95, R0, R95 ;  /* 0x0000005f005f7220 */ /* 0x000fe40000410000 */
[C---:B------:R-:W-:Y:S02]  /*f5e0*/  FMUL.FTZ R96, R21.reuse, R96 ;  /* 0x0000006015607220 */ /* 0x040fe40000410000 */
[C---:B------:R-:W-:Y:S01]  /*f5f0*/  HMMA.16816.F32.BF16 R72, R28.reuse, R36, R72 ;  /* 0x000000241c48723c */ /* 0x040fe20000041848 */
[----:B------:R-:W-:Y:S01]  /*f600*/  FMUL.FTZ R97, R21, R97 ;  /* 0x0000006115617220 */ /* 0x000fe20000410000 */
[----:B------:R-:W3:Y:S02]  /*f610*/  MUFU.EX2 R191, R191 ;  /* 0x000000bf00bf7308 */ /* 0x000ee40000000800 */
[C---:B------:R-:W-:Y:S02]  /*f620*/  FMUL.FTZ R98, R20.reuse, R98 ;  /* 0x0000006214627220 */ /* 0x040fe40000410000 */
[----:B------:R-:W-:Y:S02]  /*f630*/  FMUL.FTZ R99, R20, R99 ;  /* 0x0000006314637220 */ /* 0x000fe40000410000 */
[-C--:B------:R-:W-:Y:S01]  /*f640*/  HMMA.16816.F32.BF16 R76, R28, R38.reuse, R76 ;  /* 0x000000261c4c723c */ /* 0x080fe2000004184c */
[----:B------:R-:W-:Y:S03]  /*f650*/  FFMA.FTZ R195, R176, c[0x0][0x2d0], -R181 ;  /* 0x0000b400b0c37a23 */ /* 0x000fe600000108b5 */
[----:B------:R-:W-:Y:S01]  /*f660*/  FFMA.FTZ R176, R48, c[0x0][0x2d0], -R47 ;  /* 0x0000b40030b07a23 */ /* 0x000fe2000001082f */
[----:B------:R-:W-:Y:S01]  /*f670*/  MUFU.EX2 R193, R193 ;  /* 0x000000c100c17308 */ /* 0x000fe20000000800 */
[----:B------:R-:W-:Y:S02]  /*f680*/  FFMA.FTZ R181, R166, c[0x0][0x2d0], -R181 ;  /* 0x0000b400a6b57a23 */ /* 0x000fe400000108b5 */
[C---:B------:R-:W-:Y:S01]  /*f690*/  HMMA.16816.F32.BF16 R80, R24.reuse, R38, R80 ;  /* 0x000000261850723c */ /* 0x040fe20000041850 */
[----:B------:R-:W5:Y:S03]  /*f6a0*/  LDSM.16.MT88.4 R36, [R214+0x500] ;  /* 0x00050000d624783b */ /* 0x000f660000004200 */
[--C-:B------:R-:W-:Y:S02]  /*f6b0*/  FFMA.FTZ R166, R171, c[0x0][0x2d0], -R47.reuse ;  /* 0x0000b400aba67a23 */ /* 0x100fe4000001082f */
[--C-:B------:R-:W-:Y:S01]  /*f6c0*/  FFMA.FTZ R171, R50, c[0x0][0x2d0], -R47.reuse ;  /* 0x0000b40032ab7a23 */ /* 0x100fe2000001082f */
[----:B------:R-:W1:Y:S01]  /*f6d0*/  MUFU.EX2 R190, R190 ;  /* 0x000000be00be7308 */ /* 0x000e620000000800 */
[----:B------:R-:W-:Y:S01]  /*f6e0*/  FFMA.FTZ R47, R45, c[0x0][0x2d0], -R47 ;  /* 0x0000b4002d2f7a23 */ /* 0x000fe2000001082f */
[-C--:B----4-:R-:W-:Y:S01]  /*f6f0*/  HMMA.16816.F32.BF16 R84, R24, R32.reuse, R84 ;  /* 0x000000201854723c */ /* 0x090fe20000041854 */
[----:B------:R-:W-:Y:S02]  /*f700*/  LDSM.16.MT88.4 R48, [R212+0x1500] ;  /* 0x00150000d430783b */ /* 0x000fe40000004200 */
[----:B------:R-:W-:Y:S02]  /*f710*/  FFMA.FTZ R154, R21, R237, R154 ;  /* 0x000000ed159a7223 */ /* 0x000fe4000001009a */
[----:B------:R-:W-:Y:S02]  /*f720*/  FFMA.FTZ R155, R20, R235, R155 ;  /* 0x000000eb149b7223 */ /* 0x000fe4000001009b */
[----:B------:R-:W-:Y:S01]  /*f730*/  FFMA.FTZ R159, R2, R233, R159 ;  /* 0x000000e9029f7223 */ /* 0x000fe2000001009f */
[C---:B------:R-:W-:Y:S01]  /*f740*/  HMMA.16816.F32.BF16 R88, R28.reuse, R32, R88 ;  /* 0x000000201c58723c */ /* 0x040fe20000041858 */
[----:B------:R4:W-:Y:S03]  /*f750*/  MUFU.EX2 R185, R47 ;  /* 0x0000002f00b97308 */ /* 0x0009e60000000800 */
[----:B------:R-:W-:Y:S01]  /*f760*/  MOV R2, R3 ;  /* 0x0000000300027202 */ /* 0x000fe20000000f00 */
[----:B------:R-:W-:Y:S01]  /*f770*/  FFMA.FTZ R167, R0, R231, R167 ;  /* 0x000000e700a77223 */ /* 0x000fe200000100a7 */
[----:B------:R-:W-:Y:S01]  /*f780*/  MOV R0, R22 ;  /* 0x0000001600007202 */ /* 0x000fe20000000f00 */
[----:B------:R-:W-:Y:S01]  /*f790*/  FADD.FTZ R153, R153, R154 ;  /* 0x0000009a99997221 */ /* 0x000fe20000010000 */
[-C--:B------:R-:W-:Y:S01]  /*f7a0*/  HMMA.16816.F32.BF16 R92, R28, R34.reuse, R92 ;  /* 0x000000221c5c723c */ /* 0x080fe2000004185c */
[----:B------:R-:W-:Y:S02]  /*f7b0*/  FADD.FTZ R156, R156, R155 ;  /* 0x0000009b9c9c7221 */ /* 0x000fe40000010000 */
[----:B------:R-:W-:Y:S01]  /*f7c0*/  MUFU.EX2 R180, R180 ;  /* 0x000000b400b47308 */ /* 0x000fe20000000800 */
[----:B------:R-:W-:Y:S02]  /*f7d0*/  FADD.FTZ R158, R158, R159 ;  /* 0x0000009f9e9e7221 */ /* 0x000fe40000010000 */
[----:B------:R-:W-:Y:S01]  /*f7e0*/  FADD.FTZ R150, R150, R167 ;  /* 0x000000a796967221 */ /* 0x000fe20000010000 */
[----:B--2---:R-:W-:Y:S01]  /*f7f0*/  F2FP.BF16.PACK_AB R28, R187, R184 ;  /* 0x000000b8bb1c723e */ /* 0x004fe200000010ff */
[----:B------:R-:W-:Y:S01]  /*f800*/  HMMA.16816.F32.BF16 R96, R24, R34, R96 ;  /* 0x000000221860723c */ /* 0x000fe20000041860 */
[----:B-1----:R-:W-:Y:S01]  /*f810*/  F2FP.BF16.PACK_AB R30, R189, R186 ;  /* 0x000000babd1e723e */ /* 0x002fe200000010ff */
[----:B------:R-:W1:Y:S02]  /*f820*/  LDSM.16.MT88.4 R32, [R214+0x1100] ;  /* 0x00110000d620783b */ /* 0x000e640000004200 */
[----:B---3--:R-:W-:Y:S01]  /*f830*/  F2FP.BF16.PACK_AB R29, R191, R188 ;  /* 0x000000bcbf1d723e */ /* 0x008fe200000010ff */
[----:B------:R-:W-:Y:S01]  /*f840*/  MUFU.EX2 R177, R177 ;  /* 0x000000b100b17308 */ /* 0x000fe20000000800 */
[----:B------:R-:W-:Y:S01]  /*f850*/  F2FP.BF16.PACK_AB R31, R190, R193 ;  /* 0x000000c1be1f723e */ /* 0x000fe200000010ff */
[----:B------:R-:W-:Y:S01]  /*f860*/  FADD.FTZ R152, R152, R153 ;  /* 0x0000009998987221 */ /* 0x000fe20000010000 */
[----:B------:R-:W-:Y:S01]  /*f870*/  F2FP.BF16.PACK_AB R24, R169, R164 ;  /* 0x000000a4a918723e */ /* 0x000fe200000010ff */
[----:B------:R-:W-:Y:S01]  /*f880*/  FADD.FTZ R161, R161, R156 ;  /* 0x0000009ca1a17221 */ /* 0x000fe20000010000 */
[----:B----4-:R-:W-:Y:S02]  /*f890*/  LDSM.16.MT88.4 R44, [R214+0x1500] ;  /* 0x00150000d62c783b */ /* 0x010fe40000004200 */
[----:B------:R-:W-:Y:S01]  /*f8a0*/  F2FP.BF16.PACK_AB R25, R175, R172 ;  /* 0x000000acaf19723e */ /* 0x000fe200000010ff */
[----:B------:R-:W-:Y:S01]  /*f8b0*/  FADD.FTZ R163, R163, R158 ;  /* 0x0000009ea3a37221 */ /* 0x000fe20000010000 */
[----:B------:R-:W-:Y:S01]  /*f8c0*/  F2FP.BF16.PACK_AB R26, R179, R174 ;  /* 0x000000aeb31a723e */ /* 0x000fe200000010ff */
[----:B------:R-:W-:Y:S01]  /*f8d0*/  MUFU.EX2 R178, R178 ;  /* 0x000000b200b27308 */ /* 0x000fe20000000800 */
[----:B------:R-:W-:Y:S01]  /*f8e0*/  F2FP.BF16.PACK_AB R27, R183, R182 ;  /* 0x000000b6b71b723e */ /* 0x000fe200000010ff */
[----:B------:R-:W-:Y:S01]  /*f8f0*/  FADD.FTZ R165, R165, R150 ;  /* 0x00000096a5a57221 */ /* 0x000fe20000010000 */
[----:B------:R-:W-:Y:S01]  /*f900*/  MOV R150, R151 ;  /* 0x0000009700967202 */ /* 0x000fe20000000f00 */
[----:B------:R-:W-:Y:S01]  /*f910*/  FADD.FTZ R157, R157, R152 ;  /* 0x000000989d9d7221 */ /* 0x000fe20000010000 */
[----:B------:R-:W-:Y:S01]  /*f920*/  MOV R152, R22 ;  /* 0x0000001600987202 */ /* 0x000fe20000000f00 */
[----:B------:R-:W-:Y:S02]  /*f930*/  FADD.FTZ R161, R160, R161 ;  /* 0x000000a1a0a17221 */ /* 0x000fe40000010000 */
[-C--:B-----5:R-:W-:Y:S01]  /*f940*/  HMMA.16816.F32.BF16 R4, R24, R36.reuse, R4 ;  /* 0x000000241804723c */ /* 0x0a0fe20000041804 */
[----:B------:R-:W-:Y:S01]  /*f950*/  FADD.FTZ R163, R162, R163 ;  /* 0x000000a3a2a37221 */ /* 0x000fe20000010000 */
[----:B------:R-:W-:Y:S01]  /*f960*/  MUFU.EX2 R195, R195 ;  /* 0x000000c300c37308 */ /* 0x000fe20000000800 */
[----:B------:R-:W-:Y:S01]  /*f970*/  FADD.FTZ R165, R148, R165 ;  /* 0x000000a594a57221 */ /* 0x000fe20000010000 */
[----:B------:R-:W-:Y:S01]  /*f980*/  MOV R148, R149 ;  /* 0x0000009500947202 */ /* 0x000fe20000000f00 */
[----:B------:R-:W-:Y:S02]  /*f990*/  FADD.FTZ R164, R164, R157 ;  /* 0x0000009da4a47221 */ /* 0x000fe40000010000 */
[----:B------:R-:W-:Y:S01]  /*f9a0*/  FADD.FTZ R172, R172, R161 ;  /* 0x000000a1acac7221 */ /* 0x000fe20000010000 */
[C---:B------:R-:W-:Y:S01]  /*f9b0*/  HMMA.16816.F32.BF16 R8, R28.reuse, R36, R8 ;  /* 0x000000241c08723c */ /* 0x040fe20000041808 */
[----:B------:R-:W-:Y:S03]  /*f9c0*/  FADD.FTZ R184, R184, R163 ;  /* 0x000000a3b8b87221 */ /* 0x000fe60000010000 */
[----:B------:R-:W-:Y:S01]  /*f9d0*/  MUFU.EX2 R173, R173 ;  /* 0x000000ad00ad7308 */ /* 0x000fe20000000800 */
[----:B------:R-:W-:Y:S02]  /*f9e0*/  FADD.FTZ R188, R188, R165 ;  /* 0x000000a5bcbc7221 */ /* 0x000fe40000010000 */
[----:B------:R-:W-:Y:S01]  /*f9f0*/  FADD.FTZ R169, R169, R164 ;  /* 0x000000a4a9a97221 */ /* 0x000fe20000010000 */
[-C--:B------:R-:W-:Y:S01]  /*fa00*/  HMMA.16816.F32.BF16 R12, R28, R38.reuse, R12 ;  /* 0x000000261c0c723c */ /* 0x080fe2000004180c */
[----:B------:R-:W-:Y:S03]  /*fa10*/  FADD.FTZ R175, R175, R172 ;  /* 0x000000acafaf7221 */ /* 0x000fe60000010000 */
[----:B------:R-:W-:Y:S02]  /*fa20*/  FADD.FTZ R187, R187, R184 ;  /* 0x000000b8bbbb7221 */ /* 0x000fe40000010000 */
[----:B------:R-:W-:Y:S01]  /*fa30*/  MUFU.EX2 R168, R168 ;  /* 0x000000a800a87308 */ /* 0x000fe20000000800 */
[----:B------:R-:W-:Y:S01]  /*fa40*/  FADD.FTZ R188, R191, R188 ;  /* 0x000000bcbfbc7221 */ /* 0x000fe20000010000 */
[C---:B------:R-:W-:Y:S01]  /*fa50*/  HMMA.16816.F32.BF16 R100, R24.reuse, R38, R100 ;  /* 0x000000261864723c */ /* 0x040fe20000041864 */
[----:B------:R-:W2:Y:S03]  /*fa60*/  LDSM.16.MT88.4 R36, [R212+0x1100] ;  /* 0x00110000d424783b */ /* 0x000ea60000004200 */
[----:B------:R-:W-:Y:S02]  /*fa70*/  FADD.FTZ R174, R174, R169 ;  /* 0x000000a9aeae7221 */ /* 0x000fe40000010000 */
[----:B------:R-:W-:Y:S02]  /*fa80*/  FADD.FTZ R182, R182, R175 ;  /* 0x000000afb6b67221 */ /* 0x000fe40000010000 */
[-C--:B------:R-:W-:Y:S01]  /*fa90*/  HMMA.16816.F32.BF16 R104, R24, R40.reuse, R104 ;  /* 0x000000281868723c */ /* 0x080fe20000041868 */
[----:B------:R-:W-:Y:S03]  /*faa0*/  MUFU.EX2 R181, R181 ;  /* 0x000000b500b57308 */ /* 0x000fe60000000800 */
[----:B------:R-:W-:Y:S02]  /*fab0*/  FADD.FTZ R186, R186, R187 ;  /* 0x000000bbbaba7221 */ /* 0x000fe40000010000 */
[----:B------:R-:W-:Y:S02]  /*fac0*/  FADD.FTZ R193, R193, R188 ;  /* 0x000000bcc1c17221 */ /* 0x000fe40000010000 */
[C---:B------:R-:W-:Y:S01]  /*fad0*/  HMMA.16816.F32.BF16 R108, R28.reuse, R40, R108 ;  /* 0x000000281c6c723c */ /* 0x040fe2000004186c */
[----:B------:R-:W-:Y:S02]  /*fae0*/  FADD.FTZ R179, R179, R174 ;  /* 0x000000aeb3b37221 */ /* 0x000fe40000010000 */
[----:B------:R-:W-:Y:S01]  /*faf0*/  MUFU.EX2 R166, R166 ;  /* 0x000000a600a67308 */ /* 0x000fe20000000800 */
[----:B------:R-:W-:Y:S02]  /*fb00*/  FADD.FTZ R183, R183, R182 ;  /* 0x000000b6b7b77221 */ /* 0x000fe40000010000 */
[----:B------:R-:W-:Y:S02]  /*fb10*/  FADD.FTZ R189, R189, R186 ;  /* 0x000000babdbd7221 */ /* 0x000fe40000010000 */
[-C--:B------:R-:W-:Y:S01]  /*fb20*/  HMMA.16816.F32.BF16 R112, R28, R42.reuse, R112 ;  /* 0x0000002a1c70723c */ /* 0x080fe20000041870 */
[----:B------:R-:W-:Y:S04]  /*fb30*/  FADD.FTZ R193, R190, R193 ;  /* 0x000000c1bec17221 */ /* 0x000fe80000010000 */
[----:B------:R-:W3:Y:S03]  /*fb40*/  MUFU.EX2 R171, R171 ;  /* 0x000000ab00ab7308 */ /* 0x000ee60000000800 */
[C---:B------:R-:W-:Y:S01]  /*fb50*/  HMMA.16816.F32.BF16 R116, R24.reuse, R42, R116 ;  /* 0x0000002a1874723c */ /* 0x040fe20000041874 */
[----:B------:R-:W4:Y:S06]  /*fb60*/  LDSM.16.MT88.4 R40, [R214+0x1d00] ;  /* 0x001d0000d628783b */ /* 0x000f2c0000004200 */
[----:B------:R-:W5:Y:S01]  /*fb70*/  MUFU.EX2 R176, R176 ;  /* 0x000000b000b07308 */ /* 0x000f620000000800 */
[-C--:B-1----:R-:W-:Y:S08]  /*fb80*/  HMMA.16816.F32.BF16 R120, R24, R32.reuse, R120 ;  /* 0x000000201878723c */ /* 0x082ff00000041878 */
[C---:B------:R-:W-:Y:S01]  /*fb90*/  HMMA.16816.F32.BF16 R124, R28.reuse, R32, R124 ;  /* 0x000000201c7c723c */ /* 0x040fe2000004187c */
[----:B------:R-:W-:Y:S07]  /*fba0*/  MUFU.EX2 R192, R192 ;  /* 0x000000c000c07308 */ /* 0x000fee0000000800 */
[-C--:B------:R-:W-:Y:S03]  /*fbb0*/  HMMA.16816.F32.BF16 R16, R28, R34.reuse, R16 ;  /* 0x000000221c10723c */ /* 0x080fe60000041810 */
[----:B------:R-:W1:Y:S05]  /*fbc0*/  MUFU.EX2 R197, R197 ;  /* 0x000000c500c57308 */ /* 0x000e6a0000000800 */
[C---:B------:R-:W-:Y:S01]  /*fbd0*/  HMMA.16816.F32.BF16 R128, R24.reuse, R34, R128 ;  /* 0x000000221880723c */ /* 0x040fe20000041880 */
[----:B------:R-:W1:Y:S04]  /*fbe0*/  LDSM.16.MT88.4 R32, [R212+0x1d00] ;  /* 0x001d0000d420783b */ /* 0x000e680000004200 */
[----:B------:R-:W1:Y:S03]  /*fbf0*/  MUFU.EX2 R194, R194 ;  /* 0x000000c200c27308 */ /* 0x000e660000000800 */
[-C--:B--2---:R-:W-:Y:S08]  /*fc00*/  HMMA.16816.F32.BF16 R52, R24, R36.reuse, R52 ;  /* 0x000000241834723c */ /* 0x084ff00000041834 */
[C---:B------:R-:W-:Y:S08]  /*fc10*/  HMMA.16816.F32.BF16 R56, R28.reuse, R36, R56 ;  /* 0x000000241c38723c */ /* 0x040ff00000041838 */
[-C--:B------:R-:W-:Y:S08]  /*fc20*/  HMMA.16816.F32.BF16 R60, R28, R38.reuse, R60 ;  /* 0x000000261c3c723c */ /* 0x080ff0000004183c */
[C---:B------:R-:W-:Y:S01]  /*fc30*/  HMMA.16816.F32.BF16 R64, R24.reuse, R38, R64 ;  /* 0x000000261840723c */ /* 0x040fe20000041840 */
[----:B------:R-:W2:Y:S07]  /*fc40*/  LDSM.16.MT88.4 R36, [R214+0x900] ;  /* 0x00090000d624783b */ /* 0x000eae0000004200 */
[-C--:B----4-:R-:W-:Y:S08]  /*fc50*/  HMMA.16816.F32.BF16 R68, R24, R40.reuse, R68 ;  /* 0x000000281844723c */ /* 0x090ff00000041844 */
[C---:B------:R-:W-:Y:S08]  /*fc60*/  HMMA.16816.F32.BF16 R72, R28.reuse, R40, R72 ;  /* 0x000000281c48723c */ /* 0x040ff00000041848 */
[-C--:B------:R-:W-:Y:S08]  /*fc70*/  HMMA.16816.F32.BF16 R76, R28, R42.reuse, R76 ;  /* 0x0000002a1c4c723c */ /* 0x080ff0000004184c */
[C---:B------:R-:W-:Y:S01]  /*fc80*/  HMMA.16816.F32.BF16 R80, R24.reuse, R42, R80 ;  /* 0x0000002a1850723c */ /* 0x040fe20000041850 */
[----:B------:R-:W4:Y:S07]  /*fc90*/  LDSM.16.MT88.4 R40, [R212+0x900] ;  /* 0x00090000d428783b */ /* 0x000f2e0000004200 */
[-C--:B-1----:R-:W-:Y:S08]  /*fca0*/  HMMA.16816.F32.BF16 R84, R24, R32.reuse, R84 ;  /* 0x000000201854723c */ /* 0x082ff00000041854 */
[C---:B------:R-:W-:Y:S08]  /*fcb0*/  HMMA.16816.F32.BF16 R88, R28.reuse, R32, R88 ;  /* 0x000000201c58723c */ /* 0x040ff00000041858 */
[-C--:B------:R-:W-:Y:S07]  /*fcc0*/  HMMA.16816.F32.BF16 R92, R28, R34.reuse, R92 ;  /* 0x000000221c5c723c */ /* 0x080fee000004185c */
[----:B---3--:R-:W-:Y:S01]  /*fcd0*/  F2FP.BF16.PACK_AB R28, R171, R166 ;  /* 0x000000a6ab1c723e */ /* 0x008fe200000010ff */
[----:B------:R-:W-:Y:S01]  /*fce0*/  HMMA.16816.F32.BF16 R96, R24, R34, R96 ;  /* 0x000000221860723c */ /* 0x000fe20000041860 */
[----:B-----5:R-:W-:Y:S01]  /*fcf0*/  F2FP.BF16.PACK_AB R30, R185, R176 ;  /* 0x000000b0b91e723e */ /* 0x020fe200000010ff */
[----:B------:R-:W1:Y:S02]  /*fd00*/  LDSM.16.MT88.4 R32, [R214+0x2100] ;  /* 0x00210000d620783b */ /* 0x000e640000004200 */
[----:B------:R-:W-:Y:S01]  /*fd10*/  F2FP.BF16.PACK_AB R29, R197, R192 ;  /* 0x000000c0c51d723e */ /* 0x000fe200000010ff */
[----:B------:R-:W-:Y:S01]  /*fd20*/  FADD.FTZ R166, R166, R189 ;  /* 0x000000bda6a67221 */ /* 0x000fe20000010000 */
[----:B------:R-:W-:Y:S01]  /*fd30*/  F2FP.BF16.PACK_AB R31, R23, R194 ;  /* 0x000000c2171f723e */ /* 0x000fe200000010ff */
        /* <DEDUP_REMOVED lines=8> */
[----:B------:R-:W-:Y:S02]  /*fdc0*/  FADD.FTZ R195, R195, R178 ;  /* 0x000000b2c3c37221 */ /* 0x000fe40000010000 */
[----:B------:R-:W-:Y:S02]  /*fdd0*/  FADD.FTZ R171, R171, R166 ;  /* 0x000000a6abab7221 */ /* 0x000fe40000010000 */
[----:B------:R-:W-:Y:S02]  /*fde0*/  FADD.FTZ R197, R197, R192 ;  /* 0x000000c0c5c57221 */ /* 0x000fe40000010000 */
[-C--:B--2---:R-:W-:Y:S01]  /*fdf0*/  HMMA.16816.F32.BF16 R144, R24, R36.reuse, R4 ;  /* 0x000000241890723c */ /* 0x084fe20000041804 */
[----:B------:R-:W2:Y:S01]  /*fe00*/  LDSM.16.MT88.4 R4, [R212+0x2100] ;  /* 0x00210000d404783b */ /* 0x000ea20000004200 */
[----:B------:R-:W-:Y:S02]  /*fe10*/  FADD.FTZ R173, R173, R180 ;  /* 0x000000b4adad7221 */ /* 0x000fe40000010000 */
        /* <DEDUP_REMOVED lines=8> */
[----:B------:R-:W-:Y:S04]  /*fea0*/  FADD.FTZ R231, R23, R194 ;  /* 0x000000c217e77221 */ /* 0x000fe80000010000 */
[C---:B------:R-:W-:Y:S08]  /*feb0*/  HMMA.16816.F32.BF16 R100, R24.reuse, R38, R100 ;  /* 0x000000261864723c */ /* 0x040ff00000041864 */
        /* <DEDUP_REMOVED lines=19> */
[----:B------:R-:W-:Y:S01]  /*fff0*/  HMMA.16816.F32.BF16 R96, R24, R6, R96 ;  /* 0x000000061860723c */ /* 0x000fe20000041860 */
[----:B------:R-:W-:-:S07]  /*10000*/  @P0 BRA `(.L_x_1875) ;  /* 0xffffc2b000000947 */ /* 0x000fce000383ffff */
.L_x_1857:
[----:B------:R-:W1:Y:S01]  /*10010*/  SHFL.BFLY PT, R2, R237, 0x2, 0x1f ;  /* 0x0c401f00ed027f89 */ /* 0x000e6200000e0000 */
[----:B------:R-:W-:-:S02]  /*10020*/  MOV R10, 0xff800000 ;  /* 0xff800000000a7802 */ /* 0x000fc40000000f00 */
[----:B------:R-:W-:Y:S01]  /*10030*/  PLOP3.LUT P4, PT, PT, PT, PT, 0x8, 0x0 ;  /* 0x000000000000781c */ /* 0x000fe20003f8e170 */
[----:B------:R-:W2:Y:S04]  /*10040*/  SHFL.BFLY PT, R4, R235, 0x2, 0x1f ;  /* 0x0c401f00eb047f89 */ /* 0x000ea800000e0000 */
[----:B------:R-:W3:Y:S04]  /*10050*/  SHFL.BFLY PT, R0, R231, 0x2, 0x1f ;  /* 0x0c401f00e7007f89 */ /* 0x000ee800000e0000 */
[----:B------:R-:W4:Y:S01]  /*10060*/  SHFL.BFLY PT, R8, R233, 0x2, 0x1f ;  /* 0x0c401f00e9087f89 */ /* 0x000f2200000e0000 */
[----:B-1----:R-:W-:-:S02]  /*10070*/  FADD.FTZ R2, R2, R237 ;  /* 0x000000ed02027221 */ /* 0x002fc40000010000 */
[----:B--2---:R-:W-:-:S03]  /*10080*/  FADD.FTZ R13, R4, R235 ;  /* 0x000000eb040d7221 */ /* 0x004fc60000010000 */
[----:B------:R-:W1:Y:S01]  /*10090*/  SHFL.BFLY PT, R7, R2, 0x1, 0x1f ;  /* 0x0c201f0002077f89 */ /* 0x000e6200000e0000 */
[----:B------:R-:W-:Y:S01]  /*100a0*/  CS2R R4, SRZ ;  /* 0x0000000000047805 */ /* 0x000fe2000001ff00 */
[----:B---3--:R-:W-:Y:S02]  /*100b0*/  FADD.FTZ R9, R0, R231 ;  /* 0x000000e700097221 */ /* 0x008fe40000010000 */
[----:B------:R-:W2:Y:S01]  /*100c0*/  SHFL.BFLY PT, R6, R13, 0x1, 0x1f ;  /* 0x0c201f000d067f89 */ /* 0x000ea200000e0000 */
[----:B----4-:R-:W-:-:S03]  /*100d0*/  FADD.FTZ R8, R8, R233 ;  /* 0x000000e908087221 */ /* 0x010fc60000010000 */
[----:B------:R-:W3:Y:S04]  /*100e0*/  SHFL.BFLY PT, R0, R9, 0x1, 0x1f ;  /* 0x0c201f0009007f89 */ /* 0x000ee800000e0000 */
[----:B------:R-:W4:Y:S01]  /*100f0*/  SHFL.BFLY PT, R11, R8, 0x1, 0x1f ;  /* 0x0c201f00080b7f89 */ /* 0x000f2200000e0000 */
[----:B-1----:R-:W-:Y:S02]  /*10100*/  FADD.FTZ R7, R2, R7 ;  /* 0x0000000702077221 */ /* 0x002fe40000010000 */
[----:B--2---:R-:W-:-:S03]  /*10110*/  FADD.FTZ R6, R13, R6 ;  /* 0x000000060d067221 */ /* 0x004fc60000010000 */
[----:B------:R-:W-:Y:S01]  /*10120*/  FSETP.NE.FTZ.AND P3, PT, R7, RZ, PT ;  /* 0x000000ff0700720b */ /* 0x000fe20003f75000 */
[----:B---3--:R-:W-:Y:S01]  /*10130*/  FADD.FTZ R0, R0, R9 ;  /* 0x0000000900007221 */ /* 0x008fe20000010000 */
[----:B------:R-:W-:Y:S02]  /*10140*/  FSETP.NE.FTZ.AND P2, PT, R6, RZ, PT ;  /* 0x000000ff0600720b */ /* 0x000fe40003f55000 */
[----:B------:R-:W-:Y:S01]  /*10150*/  MOV R9, 0xff800000 ;  /* 0xff80000000097802 */ /* 0x000fe20000000f00 */
[----:B----4-:R-:W-:Y:S01]  /*10160*/  FADD.FTZ R2, R8, R11 ;  /* 0x0000000b08027221 */ /* 0x010fe20000010000 */
[----:B------:R-:W-:Y:S02]  /*10170*/  FSETP.NE.FTZ.AND P0, PT, R0, RZ, PT ;  /* 0x000000ff0000720b */ /* 0x000fe40003f15000 */
[----:B------:R-:W-:Y:S02]  /*10180*/  MOV R8, RZ ;  /* 0x000000ff00087202 */ /* 0x000fe40000000f00 */
[----:B------:R-:W-:-:S03]  /*10190*/  FSETP.NE.FTZ.AND P1, PT, R2, RZ, PT ;  /* 0x000000ff0200720b */ /* 0x000fc60003f35000 */
[----:B------:R-:W1:Y:S01]  /*101a0*/  @P3 MUFU.RCP R5, R7 ;  /* 0x0000000700053308 */ /* 0x000e620000001000 */
[----:B------:R-:W-:Y:S02]  /*101b0*/  @P3 MOV R15, 0x3f317218 ;  /* 0x3f317218000f3802 */ /* 0x000fe40000000f00 */
[----:B------:R-:W-:-:S03]  /*101c0*/  @P2 MOV R14, 0x3f317218 ;  /* 0x3f317218000e2802 */ /* 0x000fc60000000f00 */
[----:B------:R-:W-:Y:S02]  /*101d0*/  @P3 FMUL.FTZ R15, R15, c[0x0][0x2d0] ;  /* 0x0000b4000f0f3a20 */ /* 0x000fe40000410000 */
[----:B------:R-:W-:Y:S01]  /*101e0*/  @P2 MUFU.RCP R4, R6 ;  /* 0x0000000600042308 */ /* 0x000fe20000001000 */
[----:B------:R-:W-:Y:S01]  /*101f0*/  @P0 MOV R12, 0x3f317218 ;  /* 0x3f317218000c0802 */ /* 0x000fe20000000f00 */
[----:B------:R-:W-:Y:S01]  /*10200*/  @P2 FMUL.FTZ R14, R14, c[0x0][0x2d0] ;  /* 0x0000b4000e0e2a20 */ /* 0x000fe20000410000 */
[----:B------:R-:W-:-:S03]  /*10210*/  @P1 MOV R13, 0x3f317218 ;  /* 0x3f317218000d1802 */ /* 0x000fc60000000f00 */
[----:B------:R-:W-:Y:S02]  /*10220*/  @P0 FMUL.FTZ R12, R12, c[0x0][0x2d0] ;  /* 0x0000b4000c0c0a20 */ /* 0x000fe40000410000 */
[C---:B-1----:R-:W-:Y:S01]  /*10230*/  FMUL.FTZ R144, R5.reuse, R144 ;  /* 0x0000009005907220 */ /* 0x042fe20000410000 */
[----:B------:R-:W-:Y:S01]  /*10240*/  @P0 MUFU.RCP R8, R0 ;  /* 0x0000000000080308 */ /* 0x000fe20000001000 */
[C---:B------:R-:W-:Y:S02]  /*10250*/  FMUL.FTZ R145, R5.reuse, R145 ;  /* 0x0000009105917220 */ /* 0x040fe40000410000 */
[C---:B------:R-:W-:Y:S02]  /*10260*/  FMUL.FTZ R100, R5.reuse, R100 ;  /* 0x0000006405647220 */ /* 0x040fe40000410000 */
[C---:B------:R-:W-:Y:S02]  /*10270*/  FMUL.FTZ R101, R5.reuse, R101 ;  /* 0x0000006505657220 */ /* 0x040fe40000410000 */
[C---:B------:R-:W-:Y:S01]  /*10280*/  FMUL.FTZ R104, R5.reuse, R104 ;  /* 0x0000006805687220 */ /* 0x040fe20000410000 */
[----:B------:R-:W1:Y:S01]  /*10290*/  @P3 MUFU.LG2 R7, R7 ;  /* 0x0000000700073308 */ /* 0x000e620000000c00 */
[----:B------:R-:W-:-:S02]  /*102a0*/  FMUL.FTZ R105, R5, R105 ;  /* 0x0000006905697220 */ /* 0x000fc40000410000 */
[C---:B------:R-:W-:Y:S02]  /*102b0*/  FMUL.FTZ R116, R5.reuse, R116 ;  /* 0x0000007405747220 */ /* 0x040fe40000410000 */
[C---:B------:R-:W-:Y:S02]  /*102c0*/  FMUL.FTZ R117, R5.reuse, R117 ;  /* 0x0000007505757220 */ /* 0x040fe40000410000 */
[C---:B------:R-:W-:Y:S01]  /*102d0*/  FMUL.FTZ R120, R5.reuse, R120 ;  /* 0x0000007805787220 */ /* 0x040fe20000410000 */
[----:B------:R-:W2:Y:S01]  /*102e0*/  @P2 MUFU.LG2 R6, R6 ;  /* 0x0000000600062308 */ /* 0x000ea20000000c00 */
[C---:B------:R-:W-:Y:S02]  /*102f0*/  FMUL.FTZ R121, R5.reuse, R121 ;  /* 0x0000007905797220 */ /* 0x040fe40000410000 */
[C---:B------:R-:W-:Y:S02]  /*10300*/  FMUL.FTZ R128, R5.reuse, R128 ;  /* 0x0000008005807220 */ /* 0x040fe40000410000 */
[----:B------:R-:W-:-:S02]  /*10310*/  FMUL.FTZ R129, R5, R129 ;  /* 0x0000008105817220 */ /* 0x000fc40000410000 */
[C---:B------:R-:W-:Y:S01]  /*10320*/  FMUL.FTZ R52, R5.reuse, R52 ;  /* 0x0000003405347220 */ /* 0x040fe20000410000 */
[----:B------:R-:W3:Y:S01]  /*10330*/  @P1 MUFU.LG2 R11, R2 ;  /* 0x00000002000b1308 */ /* 0x000ee20000000c00 */
[C---:B------:R-:W-:Y:S02]  /*10340*/  FMUL.FTZ R53, R5.reuse, R53 ;  /* 0x0000003505357220 */ /* 0x040fe40000410000 */
[C---:B------:R-:W-:Y:S02]  /*10350*/  FMUL.FTZ R64, R5.reuse, R64 ;  /* 0x0000004005407220 */ /* 0x040fe40000410000 */
[C---:B------:R-:W-:Y:S02]  /*10360*/  FMUL.FTZ R65, R5.reuse, R65 ;  /* 0x0000004105417220 */ /* 0x040fe40000410000 */
[C---:B------:R-:W-:Y:S01]  /*10370*/  FMUL.FTZ R68, R5.reuse, R68 ;  /* 0x0000004405447220 */ /* 0x040fe20000410000 */
[----:B------:R-:W4:Y:S01]  /*10380*/  @P0 MUFU.LG2 R0, R0 ;  /* 0x0000000000000308 */ /* 0x000f220000000c00 */
[----:B------:R-:W-:-:S02]  /*10390*/  FMUL.FTZ R69, R5, R69 ;  /* 0x0000004505457220 */ /* 0x000fc40000410000 */
[C---:B------:R-:W-:Y:S02]  /*103a0*/  FMUL.FTZ R80, R5.reuse, R80 ;  /* 0x0000005005507220 */ /* 0x040fe40000410000 */
[C---:B------:R-:W-:Y:S02]  /*103b0*/  FMUL.FTZ R81, R5.reuse, R81 ;  /* 0x0000005105517220 */ /* 0x040fe40000410000 */
[C---:B------:R-:W-:Y:S02]  /*103c0*/  FMUL.FTZ R84, R5.reuse, R84 ;  /* 0x0000005405547220 */ /* 0x040fe40000410000 */
[C---:B------:R-:W-:Y:S02]  /*103d0*/  FMUL.FTZ R85, R5.reuse, R85 ;  /* 0x0000005505557220 */ /* 0x040fe40000410000 */
[C---:B------:R-:W-:Y:S02]  /*103e0*/  FMUL.FTZ R96, R5.reuse, R96 ;  /* 0x0000006005607220 */ /* 0x040fe40000410000 */
[----:B------:R-:W-:Y:S01]  /*103f0*/  FMUL.FTZ R97, R5, R97 ;  /* 0x0000006105617220 */ /* 0x000fe20000410000 */
[----:B------:R-:W-:Y:S01]  /*10400*/  MOV R5, RZ ;  /* 0x000000ff00057202 */ /* 0x000fe20000000f00 */
[----:B-1----:R-:W-:-:S02]  /*10410*/  @P3 FMUL.FTZ R16, R7, 0.69314718246459960938 ;  /* 0x3f31721807103820 */ /* 0x002fc40000410000 */
[----:B--2---:R-:W-:Y:S02]  /*10420*/  @P2 FMUL.FTZ R6, R6, 0.69314718246459960938 ;  /* 0x3f31721806062820 */ /* 0x004fe40000410000 */
[----:B---3--:R-:W-:Y:S01]  /*10430*/  @P1 FMUL.FTZ R18, R11, 0.69314718246459960938 ;  /* 0x3f3172180b121820 */ /* 0x008fe20000410000 */
[----:B------:R1:W2:Y:S01]  /*10440*/  @P1 MUFU.RCP R5, R2 ;  /* 0x0000000200051308 */ /* 0x0002a20000001000 */
[----:B------:R-:W-:Y:S02]  /*10450*/  @P1 FMUL.FTZ R13, R13, c[0x0][0x2d0] ;  /* 0x0000b4000d0d1a20 */ /* 0x000fe40000410000 */
[----:B----4-:R-:W-:Y:S02]  /*10460*/  @P0 FMUL.FTZ R7, R0, 0.69314718246459960938 ;  /* 0x3f31721800070820 */ /* 0x010fe40000410000 */
[C---:B------:R-:W-:Y:S02]  /*10470*/  FMUL.FTZ R146, R4.reuse, R146 ;  /* 0x0000009204927220 */ /* 0x040fe40000410000 */
[----:B------:R-:W-:-:S02]  /*10480*/  FMUL.FTZ R147, R4, R147 ;  /* 0x0000009304937220 */ /* 0x000fc40000410000 */
[C---:B------:R-:W-:Y:S02]  /*10490*/  FMUL.FTZ R102, R4.reuse, R102 ;  /* 0x0000006604667220 */ /* 0x040fe40000410000 */
[C---:B------:R-:W-:Y:S02]  /*104a0*/  FMUL.FTZ R103, R4.reuse, R103 ;  /* 0x0000006704677220 */ /* 0x040fe40000410000 */
[C---:B------:R-:W-:Y:S02]  /*104b0*/  FMUL.FTZ R106, R4.reuse, R106 ;  /* 0x0000006a046a7220 */ /* 0x040fe40000410000 */
[C---:B------:R-:W-:Y:S01]  /*104c0*/  FMUL.FTZ R107, R4.reuse, R107 ;  /* 0x0000006b046b7220 */ /* 0x040fe20000410000 */
[----:B-1----:R-:W-:Y:S01]  /*104d0*/  MOV R2, 0xff800000 ;  /* 0xff80000000027802 */ /* 0x002fe20000000f00 */
        /* <DEDUP_REMOVED lines=42> */
[----:B------:R-:W-:Y:S01]  /*10780*/  MOV R8, 0xff800000 ;  /* 0xff80000000087802 */ /* 0x000fe20000000f00 */
        /* <DEDUP_REMOVED lines=24> */
[----:B------:R-:W-:Y:S02]  /*10910*/  @P3 FFMA.FTZ R2, R15, R151, R16 ;  /* 0x000000970f023223 */ /* 0x000fe40000010010 */
[----:B------:R-:W-:-:S02]  /*10920*/  @P2 FFMA.FTZ R8, R14, R149, R6 ;  /* 0x000000950e082223 */ /* 0x000fc40000010006 */
[----:B------:R-:W-:Y:S02]  /*10930*/  @P1 FFMA.FTZ R9, R13, R3, R18 ;  /* 0x000000030d091223 */ /* 0x000fe40000010012 */
[----:B------:R-:W-:Y:S02]  /*10940*/  @P0 FFMA.FTZ R10, R12, R152, R7 ;  /* 0x000000980c0a0223 */ /* 0x000fe40000010007 */
.L_x_1803:
[----:B------:R-:W-:Y:S05]  /*10950*/  @P4 BRA `(.L_x_1876) ;  /* 0x00001a9000004947 */ /* 0x000fea0003800000 */
[----:B------:R-:W1:Y:S01]  /*10960*/  S2R R12, SR_TID.X ;  /* 0x00000000000c7919 */ /* 0x000e620000002100 */
[----:B------:R-:W-:Y:S01]  /*10970*/  USHF.R.S32.HI UR6, URZ, 0x1f, UR9 ;  /* 0x0000001f3f067899 */ /* 0x000fe20008011409 */
[----:B------:R-:W-:Y:S01]  /*10980*/  IMAD R18, RZ, RZ, -UR9 ;  /* 0x80000009ff127e24 */ /* 0x000fe2000f8e02ff */
[----:B------:R-:W-:Y:S01]  /*10990*/  ULDC.64 UR4, c[0x0][0x4d0] ;  /* 0x0001340000047ab9 */ /* 0x000fe20000000a00 */
[----:B------:R-:W2:Y:S01]  /*109a0*/  S2R R11, SR_CTAID.Y ;  /* 0x00000000000b7919 */ /* 0x000ea20000002600 */
[----:B------:R-:W-:Y:S01]  /*109b0*/  UIMAD UR7, UR6, UR4, URZ ;  /* 0x00000004060772a4 */ /* 0x000fe2000f8e023f */
[----:B------:R-:W-:Y:S01]  /*109c0*/  IMAD.MOV.U32 R14, RZ, RZ, c[0x0][0x4e8] ;  /* 0x00013a00ff0e7624 */ /* 0x000fe200078e00ff */
[----:B------:R-:W-:Y:S01]  /*109d0*/  UIMAD.WIDE.U32 UR12, UR9, UR4, URZ ;  /* 0x00000004090c72a5 */ /* 0x000fe2000f8e003f */
[----:B------:R-:W3:Y:S01]  /*109e0*/  S2R R24, SR_CTAID.Z ;  /* 0x0000000000187919 */ /* 0x000ee20000002700 */
[----:B------:R-:W-:Y:S01]  /*109f0*/  UIMAD UR5, UR9, UR5, UR7 ;  /* 0x00000005090572a4 */ /* 0x000fe2000f8e0207 */
[----:B------:R-:W-:Y:S02]  /*10a00*/  BSSY B0, `(.L_x_1877) ;  /* 0x00000c0000007945 */ /* 0x000fe40003800000 */
[----:B------:R-:W-:Y:S01]  /*10a10*/  BAR.SYNC.DEFER_BLOCKING 0x1, 0x80 ;  /* 0x0042000000007b1d */ /* 0x000fe20000010000 */
[----:B------:R-:W-:Y:S01]  /*10a20*/  UIADD3 UR5, UR13, UR5, URZ ;  /* 0x000000050d057290 */ /* 0x000fe2000fffe03f */
[----:B------:R-:W-:Y:S01]  /*10a30*/  IMAD.U32 R23, RZ, RZ, UR13 ;  /* 0x0000000dff177e24 */ /* 0x000fe2000f8e00ff */
[----:B------:R-:W-:Y:S01]  /*10a40*/  ISETP.NE.AND P0, PT, R14, 0x1, PT ;  /* 0x000000010e00780c */ /* 0x000fe20003f05270 */
[----:B------:R-:W-:-:S02]  /*10a50*/  IMAD.U32 R22, RZ, RZ, UR12 ;  /* 0x0000000cff167e24 */ /* 0x000fc4000f8e00ff */
[----:B------:R-:W4:Y:S01]  /*10a60*/  S2R R15, SR_CTAID.X ;  /* 0x00000000000f7919 */ /* 0x000f220000002500 */
[----:B------:R-:W-:Y:S01]  /*10a70*/  IMAD.U32 R23, RZ, RZ, UR5 ;  /* 0x00000005ff177e24 */ /* 0x000fe2000f8e00ff */
[----:B------:R-:W-:Y:S01]  /*10a80*/  ULDC.64 UR4, c[0x0][0x438] ;  /* 0x00010e0000047ab9 */ /* 0x000fe20000000a00 */
[----:B------:R-:W-:Y:S01]  /*10a90*/  IMAD R14, R14, c[0x0][0x388], RZ ;  /* 0x0000e2000e0e7a24 */ /* 0x000fe200078e02ff */
[----:B------:R-:W-:Y:S01]  /*10aa0*/  UIMAD UR6, UR6, UR4, URZ ;  /* 0x00000004060672a4 */ /* 0x000fe2000f8e023f */
[----:B-1----:R-:W-:Y:S01]  /*10ab0*/  SHF.R.S32.HI R7, RZ, 0x1f, R12 ;  /* 0x0000001fff077819 */ /* 0x002fe2000001140c */
[----:B------:R-:W-:Y:S02]  /*10ac0*/  UIMAD.WIDE.U32 UR12, UR9, UR4, URZ ;  /* 0x00000004090c72a5 */ /* 0x000fe4000f8e003f */
[----:B------:R-:W-:Y:S01]  /*10ad0*/  UIMAD UR4, UR9, UR5, UR6 ;  /* 0x00000005090472a4 */ /* 0x000fe2000f8e0206 */
[CC--:B------:R-:W-:Y:S01]  /*10ae0*/  LEA.HI R13, R7.reuse, R12.reuse, RZ, 0x2 ;  /* 0x0000000c070d7211 */ /* 0x0c0fe200078f10ff */
[----:B--2---:R-:W-:Y:S01]  /*10af0*/  IMAD R18, R18, c[0x0][0x550], R11 ;  /* 0x0001540012127a24 */ /* 0x004fe200078e020b */
[-C--:B------:R-:W-:Y:S01]  /*10b00*/  LEA.HI R7, R7, R12.reuse, RZ, 0x5 ;  /* 0x0000000c07077211 */ /* 0x080fe200078f28ff */
[----:B------:R-:W-:Y:S01]  /*10b10*/  UIADD3 UR4, UR13, UR4, URZ ;  /* 0x000000040d047290 */ /* 0x000fe2000fffe03f */
[----:B------:R-:W-:Y:S01]  /*10b20*/  LOP3.LUT R13, R13, 0xfffffffc, RZ, 0xc0, !PT ;  /* 0xfffffffc0d0d7812 */ /* 0x000fe200078ec0ff */
[----:B------:R-:W-:Y:S01]  /*10b30*/  IMAD.U32 R17, RZ, RZ, UR13 ;  /* 0x0000000dff117e24 */ /* 0x000fe2000f8e00ff */
[----:B------:R-:W-:Y:S01]  /*10b40*/  LOP3.LUT R3, R7, 0xffffffe0, RZ, 0xc0, !PT ;  /* 0xffffffe007037812 */ /* 0x000fe200078ec0ff */
[----:B---3--:R-:W-:Y:S01]  /*10b50*/  IMAD.WIDE.U32 R22, R24, c[0x0][0x4d8], R22 ;  /* 0x0001360018167a25 */ /* 0x008fe200078e0016 */
[----:B------:R-:W-:-:S02]  /*10b60*/  IADD3 R6, -R13, R12, RZ ;  /* 0x0000000c0d067210 */ /* 0x000fc40007ffe1ff */
[----:B------:R-:W-:Y:S01]  /*10b70*/  SHF.R.S32.HI R19, RZ, 0x5, R7 ;  /* 0x00000005ff137819 */ /* 0x000fe20000011407 */
[----:B------:R-:W-:Y:S01]  /*10b80*/  IMAD.IADD R3, R12, 0x1, -R3 ;  /* 0x000000010c037824 */ /* 0x000fe200078e0a03 */
[----:B------:R-:W-:Y:S01]  /*10b90*/  LEA.HI R0, R6, R6, RZ, 0x1 ;  /* 0x0000000606007211 */ /* 0x000fe200078f08ff */
[----:B------:R-:W-:Y:S01]  /*10ba0*/  IMAD.U32 R17, RZ, RZ, UR4 ;  /* 0x00000004ff117e24 */ /* 0x000fe2000f8e00ff */
[----:B------:R-:W-:Y:S02]  /*10bb0*/  SHF.R.S32.HI R12, RZ, 0x1f, R7 ;  /* 0x0000001fff0c7819 */ /* 0x000fe40000011407 */
[----:B------:R-:W-:Y:S02]  /*10bc0*/  LOP3.LUT R11, R0, 0x1ffffffe, RZ, 0xc0, !PT ;  /* 0x1ffffffe000b7812 */ /* 0x000fe400078ec0ff */
[----:B------:R-:W-:Y:S02]  /*10bd0*/  LEA.HI R12, R12, R19, RZ, 0x2 ;  /* 0x000000130c0c7211 */ /* 0x000fe400078f10ff */
[----:B------:R-:W-:Y:S01]  /*10be0*/  SHF.R.S32.HI R7, RZ, 0x1f, R24 ;  /* 0x0000001fff077819 */ /* 0x000fe20000011418 */
[----:B------:R-:W-:Y:S01]  /*10bf0*/  IMAD.IADD R6, R6, 0x1, -R11 ;  /* 0x0000000106067824 */ /* 0x000fe200078e0a0b */
[----:B------:R-:W-:-:S02]  /*10c00*/  SHF.L.U32 R11, R0, 0x5, RZ ;  /* 0x00000005000b7819 */ /* 0x000fc400000006ff */
[----:B------:R-:W-:Y:S01]  /*10c10*/  SHF.R.S32.HI R0, RZ, 0x1f, R3 ;  /* 0x0000001fff007819 */ /* 0x000fe20000011403 */
[C---:B------:R-:W-:Y:S01]  /*10c20*/  IMAD R13, R7.reuse, c[0x0][0x4d8], RZ ;  /* 0x00013600070d7a24 */ /* 0x040fe200078e02ff */
[----:B------:R-:W-:Y:S01]  /*10c30*/  LOP3.LUT R12, R12, 0xffffffc, RZ, 0xc0, !PT ;  /* 0x0ffffffc0c0c7812 */ /* 0x000fe200078ec0ff */
[----:B------:R-:W-:Y:S01]  /*10c40*/  IMAD R7, R7, c[0x0][0x440], RZ ;  /* 0x0001100007077a24 */ /* 0x000fe200078e02ff */
[----:B------:R-:W-:Y:S01]  /*10c50*/  LEA.HI R0, R0, R3, RZ, 0x2 ;  /* 0x0000000300007211 */ /* 0x000fe200078f10ff */
[C---:B------:R-:W-:Y:S01]  /*10c60*/  IMAD R13, R24.reuse, c[0x0][0x4dc], R13 ;  /* 0x00013700180d7a24 */ /* 0x040fe200078e020d */
[----:B------:R-:W-:Y:S01]  /*10c70*/  LOP3.LUT R11, R11, 0xffffffc0, RZ, 0xc0, !PT ;  /* 0xffffffc00b0b7812 */ /* 0x000fe200078ec0ff */
[----:B------:R-:W-:Y:S01]  /*10c80*/  IMAD.IADD R19, R19, 0x1, -R12 ;  /* 0x0000000113137824 */ /* 0x000fe200078e0a0c */
[----:B------:R-:W-:Y:S01]  /*10c90*/  SHF.R.S32.HI R12, RZ, 0x2, R0 ;  /* 0x00000002ff0c7819 */ /* 0x000fe20000011400 */
[----:B------:R-:W-:Y:S01]  /*10ca0*/  IMAD R7, R24, c[0x0][0x444], R7 ;  /* 0x0001110018077a24 */ /* 0x000fe200078e0207 */
[----:B------:R-:W-:Y:S01]  /*10cb0*/  MOV R16, UR12 ;  /* 0x0000000c00107c02 */ /* 0x000fe20008000f00 */
[----:B------:R-:W-:Y:S01]  /*10cc0*/  IMAD R11, R6, 0x8, R11 ;  /* 0x00000008060b7824 */ /* 0x000fe200078e020b */
[----:B------:R-:W-:Y:S01]  /*10cd0*/  LEA R12, R19, R12, 0x4 ;  /* 0x0000000c130c7211 */ /* 0x000fe200078e20ff */
[----:B------:R-:W-:Y:S01]  /*10ce0*/  IMAD.IADD R23, R23, 0x1, R13 ;  /* 0x0000000117177824 */ /* 0x000fe200078e020d */
[----:B------:R-:W-:Y:S01]  /*10cf0*/  SHF.R.S32.HI R13, RZ, 0x1f, R18 ;  /* 0x0000001fff0d7819 */ /* 0x000fe20000011412 */
[----:B------:R-:W-:Y:S01]  /*10d00*/  IMAD.WIDE.U32 R24, R24, c[0x0][0x440], R16 ;  /* 0x0001100018187a25 */ /* 0x000fe200078e0010 */
[----:B------:R-:W-:-:S02]  /*10d10*/  LOP3.LUT P1, RZ, R3, 0x3, RZ, 0xc0, !PT ;  /* 0x0000000303ff7812 */ /* 0x000fc4000782c0ff */
[----:B------:R-:W-:Y:S01]  /*10d20*/  LOP3.LUT R0, R0, 0x7ffffffc, RZ, 0xc0, !PT ;  /* 0x7ffffffc00007812 */ /* 0x000fe200078ec0ff */
[----:B------:R-:W-:Y:S02]  /*10d30*/  IMAD.IADD R20, R12, 0x1, R11 ;  /* 0x000000010c147824 */ /* 0x000fe400078e020b */
[----:B------:R-:W-:Y:S01]  /*10d40*/  IMAD.IADD R25, R25, 0x1, R7 ;  /* 0x0000000119197824 */ /* 0x000fe200078e0207 */
[----:B------:R-:W-:Y:S01]  /*10d50*/  IADD3 R3, R3, -R0, RZ ;  /* 0x8000000003037210 */ /* 0x000fe20007ffe0ff */
[----:B------:R-:W-:Y:S01]  /*10d60*/  IMAD R17, R13, c[0x0][0x448], RZ ;  /* 0x000112000d117a24 */ /* 0x000fe200078e02ff */
[----:B----4-:R-:W-:Y:S01]  /*10d70*/  LEA R20, R15, R20, 0x7 ;  /* 0x000000140f147211 */ /* 0x010fe200078e38ff */
[----:B------:R-:W-:Y:S01]  /*10d80*/  IMAD R13, R13, c[0x0][0x4e0], RZ ;  /* 0x000138000d0d7a24 */ /* 0x000fe200078e02ff */
[----:B------:R-:W-:Y:S01]  /*10d90*/  LEA R15, R15, R12, 0x7 ;  /* 0x0000000c0f0f7211 */ /* 0x000fe200078e38ff */
[----:B------:R-:W-:Y:S01]  /*10da0*/  IMAD R17, R18, c[0x0][0x44c], R17 ;  /* 0x0001130012117a24 */ /* 0x000fe200078e0211 */
[----:B------:R-:W-:Y:S01]  /*10db0*/  MOV R7, R20 ;  /* 0x0000001400077202 */ /* 0x000fe20000000f00 */
[----:B------:R-:W-:Y:S01]  /*10dc0*/  @P0 IMAD.HI.U32 R16, R20, c[0x0][0x4ec], RZ ;  /* 0x00013b0014100a27 */ /* 0x000fe200078e00ff */
[----:B------:R-:W-:-:S03]  /*10dd0*/  ISETP.GE.OR P4, PT, R15, R14, P1 ;  /* 0x0000000e0f00720c */ /* 0x000fc60000f86670 */
[----:B------:R-:W-:Y:S01]  /*10de0*/  IMAD.MOV.U32 R6, RZ, RZ, R20 ;  /* 0x000000ffff067224 */ /* 0x000fe200078e0014 */
[----:B------:R-:W-:Y:S01]  /*10df0*/  @P0 SHF.R.U32.HI R6, RZ, c[0x0][0x4f0], R16 ;  /* 0x00013c00ff060a19 */ /* 0x000fe20000011610 */
[----:B------:R-:W-:-:S03]  /*10e00*/  @P0 IMAD.HI.U32 R11, R20, c[0x0][0x4ec], RZ ;  /* 0x00013b00140b0a27 */ /* 0x000fc600078e00ff */
[----:B------:R-:W-:Y:S01]  /*10e10*/  SHF.R.S32.HI R16, RZ, 0x1f, R6 ;  /* 0x0000001fff107819 */ /* 0x000fe20000011406 */
[----:B------:R-:W-:Y:S01]  /*10e20*/  IMAD.WIDE.U32 R24, R18, c[0x0][0x448], R24 ;  /* 0x0001120012187a25 */ /* 0x000fe200078e0018 */
[----:B------:R-:W-:-:S03]  /*10e30*/  @P0 SHF.R.U32.HI R7, RZ, c[0x0][0x4f0], R11 ;  /* 0x00013c00ff070a19 */ /* 0x000fc6000001160b */
[----:B------:R-:W-:Y:S02]  /*10e40*/  IMAD.MOV R11, RZ, RZ, -R6 ;  /* 0x000000ffff0b7224 */ /* 0x000fe400078e0a06 */
[C---:B------:R-:W-:Y:S02]  /*10e50*/  IMAD R13, R18.reuse, c[0x0][0x4e4], R13 ;  /* 0x00013900120d7a24 */ /* 0x040fe400078e020d */
[----:B------:R-:W-:Y:S01]  /*10e60*/  IMAD.WIDE.U32 R18, R18, c[0x0][0x4e0], R22 ;  /* 0x0001380012127a25 */ /* 0x000fe200078e0016 */
[----:B------:R-:W-:-:S03]  /*10e70*/  SHF.R.S32.HI R22, RZ, 0x1f, R7 ;  /* 0x0000001fff167819 */ /* 0x000fc60000011407 */
[----:B------:R-:W-:Y:S01]  /*10e80*/  IMAD R11, R11, c[0x0][0x4e8], R20 ;  /* 0x00013a000b0b7a24 */ /* 0x000fe200078e0214 */
[----:B------:R-:W-:Y:S01]  /*10e90*/  IADD3 R18, P0, R6, R18, RZ ;  /* 0x0000001206127210 */ /* 0x000fe20007f1e0ff */
[----:B------:R-:W-:Y:S02]  /*10ea0*/  IMAD.IADD R25, R25, 0x1, R17 ;  /* 0x0000000119197824 */ /* 0x000fe400078e0211 */
[----:B------:R-:W-:Y:S01]  /*10eb0*/  IMAD R22, R22, c[0x0][0x430], RZ ;  /* 0x00010c0016167a24 */ /* 0x000fe200078e02ff */
[----:B------:R-:W-:Y:S01]  /*10ec0*/  SHF.R.S32.HI R6, RZ, 0x1f, R11 ;  /* 0x0000001fff067819 */ /* 0x000fe2000001140b */
[----:B------:R-:W-:Y:S01]  /*10ed0*/  IMAD.SHL.U32 R3, R3, 0x2, RZ ;  /* 0x0000000203037824 */ /* 0x000fe200078e00ff */
[----:B------:R-:W-:Y:S01]  /*10ee0*/  IADD3.X R19, R16, R19, R13, P0, !PT ;  /* 0x0000001310137210 */ /* 0x000fe200007fe40d */
[----:B------:R-:W-:-:S04]  /*10ef0*/  IMAD.WIDE.U32 R16, R7, c[0x0][0x430], R24 ;  /* 0x00010c0007107a25 */ /* 0x000fc800078e0018 */
[----:B------:R-:W-:Y:S02]  /*10f00*/  IMAD R6, R6, c[0x0][0x4c8], RZ ;  /* 0x0001320006067a24 */ /* 0x000fe400078e02ff */
[----:B------:R-:W-:-:S04]  /*10f10*/  IMAD.WIDE.U32 R18, R11, c[0x0][0x4c8], R18 ;  /* 0x000132000b127a25 */ /* 0x000fc800078e0012 */
[----:B------:R-:W-:Y:S01]  /*10f20*/  IMAD R6, R11, c[0x0][0x4cc], R6 ;  /* 0x000133000b067a24 */ /* 0x000fe200078e0206 */
[C---:B------:R-:W-:Y:S01]  /*10f30*/  LEA R25, P0, R18.reuse, c[0x0][0x4a8], 0x2 ;  /* 0x00012a0012197a11 */ /* 0x040fe200078010ff */
[C---:B------:R-:W-:Y:S01]  /*10f40*/  IMAD R13, R7.reuse, c[0x0][0x434], R22 ;  /* 0x00010d00070d7a24 */ /* 0x040fe200078e0216 */
[----:B------:R-:W-:Y:S01]  /*10f50*/  IADD3 R7, -R7, RZ, RZ ;  /* 0x000000ff07077210 */ /* 0x000fe20007ffe1ff */
[----:B------:R-:W-:Y:S02]  /*10f60*/  IMAD.IADD R11, R19, 0x1, R6 ;  /* 0x00000001130b7824 */ /* 0x000fe400078e0206 */
[----:B------:R-:W-:Y:S01]  /*10f70*/  SHFL.IDX PT, R22, R25, RZ, 0x1c1f ;  /* 0x001c1fff19167589 */ /* 0x000fe200000e0000 */
[----:B------:R-:W-:Y:S02]  /*10f80*/  IMAD.IADD R13, R17, 0x1, R13 ;  /* 0x00000001110d7824 */ /* 0x000fe400078e020d */
[----:B------:R-:W-:Y:S01]  /*10f90*/  LEA.HI.X R24, R18, c[0x0][0x4ac], R11, 0x2, P0 ;  /* 0x00012b0012187a11 */ /* 0x000fe200000f140b */
[----:B------:R-:W-:Y:S01]  /*10fa0*/  IMAD R7, R7, c[0x0][0x4e8], R20 ;  /* 0x00013a0007077a24 */ /* 0x000fe200078e0214 */
[----:B------:R-:W-:Y:S01]  /*10fb0*/  SHFL.IDX PT, R18, R25, 0x2, 0x1c1f ;  /* 0x005c1f0019127f89 */ /* 0x000fe200000e0000 */
[----:B------:R-:W-:Y:S01]  /*10fc0*/  IMAD.MOV.U32 R12, RZ, RZ, R16 ;  /* 0x000000ffff0c7224 */ /* 0x000fe200078e0010 */
[----:B------:R-:W-:-:S02]  /*10fd0*/  IADD3 R11, R15, 0x48, RZ ;  /* 0x000000480f0b7810 */ /* 0x000fc40007ffe0ff */
[----:B------:R-:W1:Y:S01]  /*10fe0*/  SHFL.IDX PT, R23, R24, RZ, 0x1c1f ;  /* 0x001c1fff18177589 */ /* 0x000e6200000e0000 */
[----:B------:R-:W-:Y:S01]  /*10ff0*/  IMAD.WIDE.U32 R26, R7, c[0x0][0x428], R12 ;  /* 0x00010a00071a7a25 */ /* 0x000fe200078e000c */
[C---:B------:R-:W-:Y:S02]  /*11000*/  IADD3 R13, R15.reuse, 0x8, RZ ;  /* 0x000000080f0d7810 */ /* 0x040fe40007ffe0ff */
[----:B------:R-:W-:Y:S01]  /*11010*/  SHFL.IDX PT, R20, R25, 0x1, 0x1c1f ;  /* 0x003c1f0019147f89 */ /* 0x000fe200000e0000 */
[----:B------:R-:W-:Y:S02]  /*11020*/  IADD3 R12, R15, 0x40, RZ ;  /* 0x000000400f0c7810 */ /* 0x000fe40007ffe0ff */
[-C--:B------:R-:W-:Y:S01]  /*11030*/  ISETP.GE.OR P3, PT, R13, R14.reuse, P1 ;  /* 0x0000000e0d00720c */ /* 0x080fe20000f66670 */
[----:B------:R-:W2:Y:S01]  /*11040*/  SHFL.IDX PT, R21, R24, 0x1, 0x1c1f ;  /* 0x003c1f0018157f89 */ /* 0x000ea200000e0000 */
[-C--:B------:R-:W-:Y:S02]  /*11050*/  ISETP.GE.OR P2, PT, R12, R14.reuse, P1 ;  /* 0x0000000e0c00720c */ /* 0x080fe40000f46670 */
[----:B------:R-:W-:Y:S01]  /*11060*/  ISETP.GE.OR P1, PT, R11, R14, P1 ;  /* 0x0000000e0b00720c */ /* 0x000fe20000f26670 */
[----:B------:R-:W3:Y:S01]  /*11070*/  SHFL.IDX PT, R19, R24, 0x2, 0x1c1f ;  /* 0x005c1f0018137f89 */ /* 0x000ee200000e0000 */
[----:B------:R-:W-:-:S02]  /*11080*/  SHF.R.S32.HI R6, RZ, 0x1f, R7 ;  /* 0x0000001fff067819 */ /* 0x000fc40000011407 */
[-C--:B------:R-:W-:Y:S01]  /*11090*/  ISETP.GE.AND P5, PT, R12, R14.reuse, PT ;  /* 0x0000000e0c00720c */ /* 0x080fe20003fa6270 */
[----:B------:R-:W-:Y:S01]  /*110a0*/  SHFL.IDX PT, R16, R25, 0x3, 0x1c1f ;  /* 0x007c1f0019107f89 */ /* 0x000fe200000e0000 */
[----:B------:R-:W-:Y:S01]  /*110b0*/  ISETP.GE.AND P6, PT, R11, R14, PT ;  /* 0x0000000e0b00720c */ /* 0x000fe20003fc6270 */
[----:B------:R-:W-:Y:S02]  /*110c0*/  IMAD R6, R6, c[0x0][0x428], RZ ;  /* 0x00010a0006067a24 */ /* 0x000fe400078e02ff */
[----:B------:R-:W4:Y:S02]  /*110d0*/  SHFL.IDX PT, R17, R24, 0x3, 0x1c1f ;  /* 0x007c1f0018117f89 */ /* 0x000f2400000e0000 */
[----:B------:R-:W-:Y:S01]  /*110e0*/  IMAD R6, R7, c[0x0][0x42c], R6 ;  /* 0x00010b0007067a24 */ /* 0x000fe200078e0206 */
[----:B------:R-:W-:Y:S01]  /*110f0*/  LEA R7, P0, R26, c[0x0][0x400], 0x2 ;  /* 0x000100001a077a11 */ /* 0x000fe200078010ff */
[----:B-1----:R1:W-:Y:S02]  /*11100*/  @!P4 ST.E [R22.64], R2 ;  /* 0x000000021600c985 */ /* 0x0023e4000c10190a */
[----:B------:R-:W-:-:S02]  /*11110*/  IMAD.IADD R6, R27, 0x1, R6 ;  /* 0x000000011b067824 */ /* 0x000fc400078e0206 */
[----:B------:R1:W1:Y:S03]  /*11120*/  SHFL.IDX PT, R24, R7, RZ, 0x1c1f ;  /* 0x001c1fff07187589 */ /* 0x00026600000e0000 */
[----:B------:R-:W-:Y:S01]  /*11130*/  LEA.HI.X R6, R26, c[0x0][0x404], R6, 0x2, P0 ;  /* 0x000101001a067a11 */ /* 0x000fe200000f1406 */
[----:B--2---:R2:W-:Y:S01]  /*11140*/  @!P3 ST.E [R20.64], R8 ;  /* 0x000000081400b985 */ /* 0x0045e2000c10190a */
[----:B------:R-:W-:-:S03]  /*11150*/  ISETP.GE.AND P0, PT, R13, R14, PT ;  /* 0x0000000e0d00720c */ /* 0x000fc60003f06270 */
[----:B---3--:R2:W-:Y:S04]  /*11160*/  @!P2 ST.E [R18.64], R9 ;  /* 0x000000091200a985 */ /* 0x0085e8000c10190a */
[----:B------:R2:W3:Y:S04]  /*11170*/  SHFL.IDX PT, R25, R6, RZ, 0x1c1f ;  /* 0x001c1fff06197589 */ /* 0x0004e800000e0000 */
[----:B----4-:R2:W-:Y:S01]  /*11180*/  @!P1 ST.E [R16.64], R10 ;  /* 0x0000000a10009985 */ /* 0x0105e2000c10190a */
[----:B------:R-:W-:-:S13]  /*11190*/  ISETP.GE.AND P1, PT, R15, R14, PT ;  /* 0x0000000e0f00720c */ /* 0x000fda0003f26270 */
[----:B------:R-:W-:Y:S05]  /*111a0*/  @P1 BRA `(.L_x_1878) ;  /* 0x0000045000001947 */ /* 0x000fea0003800000 */
[C---:B-1----:R-:W-:Y:S02]  /*111b0*/  IADD3 R11, R3.reuse, 0x8, RZ ;  /* 0x00000008030b7810 */ /* 0x042fe40007ffe0ff */
[C---:B--2---:R-:W-:Y:S02]  /*111c0*/  IADD3 R9, R3.reuse, 0x10, RZ ;  /* 0x0000001003097810 */ /* 0x044fe40007ffe0ff */
        /* <DEDUP_REMOVED lines=11> */
[--C-:B---3--:R-:W-:Y:S01]  /*11280*/  @!P4 IMAD.WIDE R12, R3, 0x4, R24.reuse ;  /* 0x00000004030cc825 */ /* 0x108fe200078e0218 */
        /* <DEDUP_REMOVED lines=55> */
.L_x_1878:
[----:B-1----:R-:W-:Y:S05]  /*11600*/  BSYNC B0 ;  /* 0x0000000000007941 */ /* 0x002fea0003800000 */
.L_x_1877:
[----:B------:R1:W4:Y:S01]  /*11610*/  SHFL.IDX PT, R13, R6, 0x1, 0x1c1f ;  /* 0x003c1f00060d7f89 */ /* 0x00032200000e0000 */
[----:B------:R-:W-:Y:S03]  /*11620*/  BSSY B0, `(.L_x_1879) ;  /* 0x0000048000007945 */ /* 0x000fe60003800000 */
[----:B------:R1:W2:Y:S01]  /*11630*/  SHFL.IDX PT, R12, R7, 0x1, 0x1c1f ;  /* 0x003c1f00070c7f89 */ /* 0x0002a200000e0000 */
[----:B------:R-:W-:Y:S05]  /*11640*/  @P0 BRA `(.L_x_1880) ;  /* 0x0000045000000947 */ /* 0x000fea0003800000 */
[C---:B------:R-:W-:Y:S02]  /*11650*/  IADD3 R11, R3.reuse, 0x8, RZ ;  /* 0x00000008030b7810 */ /* 0x040fe40007ffe0ff */
[----:B------:R-:W-:-:S02]  /*11660*/  ISETP.GE.AND P1, PT, R3, c[0x0][0x3c8], PT ;  /* 0x0000f20003007a0c */ /* 0x000fc40003f26270 */
[----:B------:R-:W-:Y:S02]  /*11670*/  ISETP.GE.AND P0, PT, R11, c[0x0][0x3c8], PT ;  /* 0x0000f2000b007a0c */ /* 0x000fe40003f06270 */
[C---:B--2---:R-:W-:Y:S02]  /*11680*/  IADD3 R10, R3.reuse, 0x10, RZ ;  /* 0x00000010030a7810 */ /* 0x044fe40007ffe0ff */
[C---:B------:R-:W-:Y:S02]  /*11690*/  IADD3 R9, R3.reuse, 0x18, RZ ;  /* 0x0000001803097810 */ /* 0x040fe40007ffe0ff */
[----:B------:R-:W-:Y:S02]  /*116a0*/  ISETP.GE.AND P4, PT, R10, c[0x0][0x3c8], PT ;  /* 0x0000f2000a007a0c */ /* 0x000fe40003f86270 */
[----:B------:R-:W-:Y:S02]  /*116b0*/  IADD3 R8, R3, 0x20, RZ ;  /* 0x0000002003087810 */ /* 0x000fe40007ffe0ff */
[----:B------:R-:W-:Y:S01]  /*116c0*/  ISETP.GE.AND P3, PT, R9, c[0x0][0x3c8], PT ;  /* 0x0000f20009007a0c */ /* 0x000fe20003f66270 */
[C---:B----4-:R-:W-:Y:S01]  /*116d0*/  @!P1 IMAD.WIDE R14, R3.reuse, 0x4, R12 ;  /* 0x00000004030e9825 */ /* 0x050fe200078e020c */
        /* <DEDUP_REMOVED lines=23> */
[----:B--2---:R-:W-:Y:S02]  /*11850*/  @!P2 LOP3.LUT R15, R8, 0xfffffffe, RZ, 0xc0, !PT ;  /* 0xfffffffe080fa812 */ /* 0x004fe400078ec0ff */
[----:B------:R-:W-:-:S03]  /*11860*/  IADD3 R20, R3, 0x50, RZ ;  /* 0x0000005003147810 */ /* 0x000fc60007ffe0ff */
[----:B------:R-:W-:-:S04]  /*11870*/  @!P2 IMAD.WIDE R14, R15, 0x4, R12 ;  /* 0x000000040f0ea825 */ /* 0x000fc800078e020c */
[--C-:B----4-:R-:W-:Y:S01]  /*11880*/  @!P3 IMAD.WIDE R16, R9, 0x4, R12.reuse ;  /* 0x000000040910b825 */ /* 0x110fe200078e020c */
        /* <DEDUP_REMOVED lines=9> */
[----:B-----5:R-:W-:Y:S02]  /*11920*/  IADD3 R18, R3, 0x58, RZ ;  /* 0x0000005803127810 */ /* 0x020fe40007ffe0ff */
        /* <DEDUP_REMOVED lines=9> */
[----:B--2---:R-:W-:Y:S02]  /*119c0*/  @!P0 LOP3.LUT R17, R18, 0xfffffffe, RZ, 0xc0, !PT ;  /* 0xfffffffe12118812 */ /* 0x004fe400078ec0ff */
[----:B----4-:R-:W-:Y:S01]  /*119d0*/  @!P1 LOP3.LUT R15, R20, 0xfffffffe, RZ, 0xc0, !PT ;  /* 0xfffffffe140f9812 */ /* 0x010fe200078ec0ff */
[----:B------:R-:W-:Y:S01]  /*119e0*/  @!P2 IMAD.WIDE R18, R21, 0x4, R12 ;  /* 0x000000041512a825 */ /* 0x000fe200078e020c */
[----:B-1----:R-:W-:-:S03]  /*119f0*/  @!P3 LOP3.LUT R11, R2, 0xfffffffe, RZ, 0xc0, !PT ;  /* 0xfffffffe020bb812 */ /* 0x002fc600078ec0ff */
[----:B------:R-:W-:Y:S01]  /*11a00*/  @!P1 IMAD.WIDE R14, R15, 0x4, R12 ;  /* 0x000000040f0e9825 */ /* 0x000fe200078e020c */
[----:B-----5:R-:W-:-:S03]  /*11a10*/  @!P4 LOP3.LUT R9, R0, 0xfffffffe, RZ, 0xc0, !PT ;  /* 0xfffffffe0009c812 */ /* 0x020fc600078ec0ff */
        /* <DEDUP_REMOVED lines=8> */
.L_x_1880:
[----:B------:R-:W-:Y:S05]  /*11aa0*/  BSYNC B0 ;  /* 0x0000000000007941 */ /* 0x000fea0003800000 */
.L_x_1879:
[----:B-1--4-:R1:W4:Y:S01]  /*11ab0*/  SHFL.IDX PT, R13, R6, 0x2, 0x1c1f ;  /* 0x005c1f00060d7f89 */ /* 0x01232200000e0000 */
[----:B------:R-:W-:Y:S03]  /*11ac0*/  BSSY B0, `(.L_x_1881) ;  /* 0x0000048000007945 */ /* 0x000fe60003800000 */
[----:B--2---:R1:W2:Y:S01]  /*11ad0*/  SHFL.IDX PT, R12, R7, 0x2, 0x1c1f ;  /* 0x005c1f00070c7f89 */ /* 0x0042a200000e0000 */
[----:B------:R-:W-:Y:S05]  /*11ae0*/  @P5 BRA `(.L_x_1882) ;  /* 0x0000045000005947 */ /* 0x000fea0003800000 */
[C---:B------:R-:W-:Y:S02]  /*11af0*/  IADD3 R10, R3.reuse, 0x8, RZ ;  /* 0x00000008030a7810 */ /* 0x040fe40007ffe0ff */
        /* <DEDUP_REMOVED lines=15> */
[--C-:B--2-4-:R-:W-:Y:S01]  /*11bf0*/  @!P4 IMAD.WIDE R18, R11, 0x4, R12.reuse ;  /* 0x000000040b12c825 */ /* 0x114fe200078e020c */
        /* <DEDUP_REMOVED lines=28> */
[----:B----4-:R-:W-:Y:S01]  /*11dc0*/  @!P3 IMAD.WIDE R20, R23, 0x4, R12 ;  /* 0x000000041714b825 */ /* 0x010fe200078e020c */
        /* <DEDUP_REMOVED lines=11> */
[----:B----4-:R-:W-:-:S03]  /*11e80*/  @!P4 LOP3.LUT R11, R2, 0xfffffffe, RZ, 0xc0, !PT ;  /* 0xfffffffe020bc812 */ /* 0x010fc600078ec0ff */
        /* <DEDUP_REMOVED lines=11> */
.L_x_1882:
[----:B------:R-:W-:Y:S05]  /*11f40*/  BSYNC B0 ;  /* 0x0000000000007941 */ /* 0x000fea0003800000 */
.L_x_1881:
[----:B--2---:R2:W1:Y:S04]  /*11f50*/  SHFL.IDX PT, R9, R6, 0x3, 0x1c1f ;  /* 0x007c1f0006097f89 */ /* 0x00446800000e0000 */
[----:B------:R2:W4:Y:S01]  /*11f60*/  SHFL.IDX PT, R8, R7, 0x3, 0x1c1f ;  /* 0x007c1f0007087f89 */ /* 0x00052200000e0000 */
[----:B------:R-:W-:Y:S05]  /*11f70*/  @P6 EXIT ;  /* 0x000000000000694d */ /* 0x000fea0003800000 */
[C---:B-12---:R-:W-:Y:S02]  /*11f80*/  IADD3 R6, R3.reuse, 0x8, RZ ;  /* 0x0000000803067810 */ /* 0x046fe40007ffe0ff */
        /* <DEDUP_REMOVED lines=12> */
[----:B----4-:R-:W-:Y:S01]  /*12050*/  @!P3 IMAD.WIDE R10, R3, 0x4, R8 ;  /* 0x00000004030ab825 */ /* 0x010fe200078e0208 */
[----:B------:R-:W-:-:S02]  /*12060*/  @!P2 LOP3.LUT R6, R6, 0xfffffffe, RZ, 0xc0, !PT ;  /* 0xfffffffe0606a812 */ /* 0x000fc400078ec0ff */
[----:B------:R-:W-:Y:S02]  /*12070*/  @!P1 LOP3.LUT R5, R5, 0xfffffffe, RZ, 0xc0, !PT ;  /* 0xfffffffe05059812 */ /* 0x000fe400078ec0ff */
[----:B------:R-:W-:Y:S01]  /*12080*/  @!P0 LOP3.LUT R4, R4, 0xfffffffe, RZ, 0xc0, !PT ;  /* 0xfffffffe04048812 */ /* 0x000fe200078ec0ff */
[--C-:B------:R-:W-:Y:S01]  /*12090*/  @!P2 IMAD.WIDE R6, R6, 0x4, R8.reuse ;  /* 0x000000040606a825 */ /* 0x100fe200078e0208 */
[----:B------:R-:W-:Y:S01]  /*120a0*/  ISETP.GE.AND P5, PT, R0, c[0x0][0x3c8], PT ;  /* 0x0000f20000007a0c */ /* 0x000fe20003fa6270 */
[----:B------:R-:W-:Y:S01]  /*120b0*/  @!P3 ST.E.64 [R10.64], R142 ;  /* 0x0000008e0a00b985 */ /* 0x000fe2000c101b0a */
[----:B------:R-:W-:Y:S01]  /*120c0*/  IADD3 R18, R3, 0x30, RZ ;  /* 0x0000003003127810 */ /* 0x000fe20007ffe0ff */
[--C-:B------:R-:W-:Y:S01]  /*120d0*/  @!P1 IMAD.WIDE R12, R5, 0x4, R8.reuse ;  /* 0x00000004050c9825 */ /* 0x100fe200078e0208 */
[C---:B------:R-:W-:Y:S01]  /*120e0*/  IADD3 R17, R3.reuse, 0x38, RZ ;  /* 0x0000003803117810 */ /* 0x040fe20007ffe0ff */
[----:B------:R1:W-:Y:S01]  /*120f0*/  @!P2 ST.E.64 [R6.64], R138 ;  /* 0x0000008a0600a985 */ /* 0x0003e2000c101b0a */
[C---:B------:R-:W-:Y:S01]  /*12100*/  IADD3 R16, R3.reuse, 0x40, RZ ;  /* 0x0000004003107810 */ /* 0x040fe20007ffe0ff */
[----:B------:R-:W-:Y:S01]  /*12110*/  @!P0 IMAD.WIDE R4, R4, 0x4, R8 ;  /* 0x0000000404048825 */ /* 0x000fe200078e0208 */
[C---:B------:R-:W-:Y:S01]  /*12120*/  IADD3 R15, R3.reuse, 0x48, RZ ;  /* 0x00000048030f7810 */ /* 0x040fe20007ffe0ff */
[----:B------:R-:W-:Y:S01]  /*12130*/  @!P1 ST.E.64 [R12.64], R110 ;  /* 0x0000006e0c009985 */ /* 0x000fe2000c101b0a */
        /* <DEDUP_REMOVED lines=11> */
[----:B------:R-:W-:Y:S02]  /*121f0*/  @!P2 LEA.HI R16, R16, R16, RZ, 0x1 ;  /* 0x000000101010a211 */ /* 0x000fe400078f08ff */
[----:B------:R-:W-:Y:S02]  /*12200*/  @!P1 LEA.HI R15, R15, R15, RZ, 0x1 ;  /* 0x0000000f0f0f9211 */ /* 0x000fe400078f08ff */
[----:B-1----:R-:W-:-:S02]  /*12210*/  @!P5 LOP3.LUT R7, R0, 0xfffffffe, RZ, 0xc0, !PT ;  /* 0xfffffffe0007d812 */ /* 0x002fc400078ec0ff */
[----:B------:R-:W-:Y:S02]  /*12220*/  @!P0 LEA.HI R14, R14, R14, RZ, 0x1 ;  /* 0x0000000e0e0e8211 */ /* 0x000fe400078f08ff */
[----:B------:R-:W-:Y:S01]  /*12230*/  @!P4 LOP3.LUT R11, R18, 0xfffffffe, RZ, 0xc0, !PT ;  /* 0xfffffffe120bc812 */ /* 0x000fe200078ec0ff */
[--C-:B------:R-:W-:Y:S01]  /*12240*/  @!P5 IMAD.WIDE R6, R7, 0x4, R8.reuse ;  /* 0x000000040706d825 */ /* 0x100fe200078e0208 */
[----:B------:R-:W-:Y:S02]  /*12250*/  @!P3 LOP3.LUT R17, R17, 0xfffffffe, RZ, 0xc0, !PT ;  /* 0xfffffffe1111b812 */ /* 0x000fe400078ec0ff */
[----:B--2---:R-:W-:Y:S02]  /*12260*/  @!P6 LOP3.LUT R5, R2, 0xfffffffe, RZ, 0xc0, !PT ;  /* 0xfffffffe0205e812 */ /* 0x004fe400078ec0ff */
[----:B------:R-:W-:Y:S02]  /*12270*/  @!P2 LOP3.LUT R13, R16, 0xfffffffe, RZ, 0xc0, !PT ;  /* 0xfffffffe100da812 */ /* 0x000fe400078ec0ff */
[----:B------:R-:W-:Y:S01]  /*12280*/  @!P1 LOP3.LUT R15, R15, 0xfffffffe, RZ, 0xc0, !PT ;  /* 0xfffffffe0f0f9812 */ /* 0x000fe200078ec0ff */
[----:B------:R-:W-:Y:S01]  /*12290*/  @!P6 IMAD.WIDE R4, R5, 0x4, R8 ;  /* 0x000000040504e825 */ /* 0x000fe200078e0208 */
[----:B------:R-:W-:-:S03]  /*122a0*/  IADD3 R3, R3, 0x58, RZ ;  /* 0x0000005803037810 */ /* 0x000fc60007ffe0ff */
[--C-:B------:R-:W-:Y:S01]  /*122b0*/  @!P2 IMAD.WIDE R12, R13, 0x4, R8.reuse ;  /* 0x000000040d0ca825 */ /* 0x100fe200078e0208 */
[----:B------:R1:W-:Y:S04]  /*122c0*/  @!P6 ST.E.64 [R4.64], R126 ;  /* 0x0000007e0400e985 */ /* 0x0003e8000c101b0a */
[----:B------:R2:W-:Y:S01]  /*122d0*/  @!P5 ST.E.64 [R6.64], R134 ;  /* 0x000000860600d985 */ /* 0x0005e2000c101b0a */
[----:B-1----:R-:W-:Y:S01]  /*122e0*/  @!P0 LOP3.LUT R5, R14, 0xfffffffe, RZ, 0xc0, !PT ;  /* 0xfffffffe0e058812 */ /* 0x002fe200078ec0ff */
[----:B------:R-:W-:-:S04]  /*122f0*/  @!P1 IMAD.WIDE R14, R15, 0x4, R8 ;  /* 0x000000040f0e9825 */ /* 0x000fc800078e0208 */
[----:B--2---:R-:W-:-:S04]  /*12300*/  @!P4 IMAD.WIDE R6, R11, 0x4, R8 ;  /* 0x000000040b06c825 */ /* 0x004fc800078e0208 */
[--C-:B------:R-:W-:Y:S01]  /*12310*/  @!P3 IMAD.WIDE R10, R17, 0x4, R8.reuse ;  /* 0x00000004110ab825 */ /* 0x100fe200078e0208 */
[----:B------:R1:W-:Y:S03]  /*12320*/  @!P4 ST.E.64 [R6.64], R58 ;  /* 0x0000003a0600c985 */ /* 0x0003e6000c101b0a */
[----:B------:R-:W-:Y:S01]  /*12330*/  @!P0 IMAD.WIDE R4, R5, 0x4, R8 ;  /* 0x0000000405048825 */ /* 0x000fe200078e0208 */
[----:B------:R1:W-:Y:S04]  /*12340*/  @!P3 ST.E.64 [R10.64], R62 ;  /* 0x0000003e0a00b985 */ /* 0x0003e8000c101b0a */
[----:B------:R1:W-:Y:S04]  /*12350*/  @!P2 ST.E.64 [R12.64], R74 ;  /* 0x0000004a0c00a985 */ /* 0x0003e8000c101b0a */
        /* <DEDUP_REMOVED lines=9> */
.L_x_1876:
        /* <DEDUP_REMOVED lines=50> */
.L_x_1883:
        /* <DEDUP_REMOVED lines=15> */
.L_x_2894:


//--------------------- .text._ZN7cutlass13device_kernelIN5flash19enable_sm80_to_sm89INS1_16FlashAttnFwdSm80INS1_25CollectiveMainloopFwdSm80ILi4ELi1ELb0EN4cute5tupleIJNS5_1CILi128EEENS7_ILi48EEENS7_ILi96EEEEEELi96ENS_10bfloat16_tEfNS_4arch4Sm80ELb0ELb1ELb0ELb1ELb0ELb0ELb1ELb1EEENS1_21CollectiveEpilogueFwdINS6_IJS8_SA_S9_EEENS6_IJNS7_ILi1EEESI_SI_EEESC_SE_Li128ELb1ELb1ELb1ELb0EEENS1_36VarlenDynamicPersistentTileSchedulerILi128ELi48ELi128ELi128ELb1ELb1ELb0ELb1ELb0ELb1EEEEEEEEEvNT_6ParamsE --------------------------
	.section	.text._ZN7cutlass13device_kernelIN5flash19enable_sm80_to_sm89INS1_16FlashAttnFwdSm80INS1_25CollectiveMainloopFwdSm80ILi4ELi1ELb0EN4cute5tupleIJNS5_1CILi128EEENS7_ILi48EEENS7_ILi96EEEEEELi96ENS_10bfloat16_tEfNS_4arch4Sm80ELb0ELb1ELb0ELb1ELb0ELb0ELb1ELb1EEENS1_21CollectiveEpilogueFwdINS6_IJS8_SA_S9_EEENS6_IJNS7_ILi1EEESI_SI_EEESC_SE_Li128ELb1ELb1ELb1ELb0EEENS1_36VarlenDynamicPersistentTileSchedulerILi128ELi48ELi128ELi128ELb1ELb1ELb0ELb1ELb0ELb1EEEEEEEEEvNT_6ParamsE,"ax",@progbits
	.sectioninfo	@"SHI_REGISTERS=255"
	.align	128
.text._ZN7cutlass13device_kernelIN5flash19enable_sm80_to_sm89INS1_16FlashAttnFwdSm80INS1_25CollectiveMainloopFwdSm80ILi4ELi1ELb0EN4cute5tupleIJNS5_1CILi128EEENS7_ILi48EEENS7_ILi96EEEEEELi96ENS_10bfloat16_tEfNS_4arch4Sm80ELb0ELb1ELb0ELb1ELb0ELb0ELb1ELb1EEENS1_21CollectiveEpilogueFwdINS6_IJS8_SA_S9_EEENS6_IJNS7_ILi1EEESI_SI_EEESC_SE_Li128ELb1ELb1ELb1ELb0EEENS1_36VarlenDynamicPersistentTileSchedulerILi128ELi48ELi128ELi128ELb1ELb1ELb0ELb1ELb0ELb1EEEEEEEEEvNT_6ParamsE:
        .type           _ZN7cutlass13device_kernelIN5flash19enable_sm80_to_sm89INS1_16FlashAttnFwdSm80INS1_25CollectiveMainloopFwdSm80ILi4ELi1ELb0EN4cute5tupleIJNS5_1CILi128EEENS7_ILi48EEENS7_ILi96EEEEEELi96ENS_10bfloat16_tEfNS_4arch4Sm80ELb0ELb1ELb0ELb1ELb0ELb0ELb1ELb1EEENS1_21CollectiveEpilogueFwdINS6_IJS8_SA_S9_EEENS6_IJNS7_ILi1EEESI_SI_EEESC_SE_Li128ELb1ELb1ELb1ELb0EEENS1_36VarlenDynamicPersistentTileSchedulerILi128ELi48ELi128ELi128ELb1ELb1ELb0ELb1ELb0ELb1EEEEEEEEEvNT_6ParamsE,@function
        .size           _ZN7cutlass13device_kernelIN5flash19enable_sm80_to_sm89INS1_16FlashAttnFwdSm80INS1_25CollectiveMainloopFwdSm80ILi4ELi1ELb0EN4cute5tupleIJNS5_1CILi128EEENS7_ILi48EEENS7_ILi96EEEEEELi96ENS_10bfloat16_tEfNS_4arch4Sm80ELb0ELb1ELb0ELb1ELb0ELb0ELb1ELb1EEENS1_21CollectiveEpilogueFwdINS6_IJS8_SA_S9_EEENS6_IJNS7_ILi1EEESI_SI_EEESC_SE_Li128ELb1ELb1ELb1ELb0EEENS1_36VarlenDynamicPersistentTileSchedulerILi128ELi48ELi128ELi128ELb1ELb1ELb0ELb1ELb0ELb1EEEEEEEEEvNT_6ParamsE,(.L_x_2895 - _ZN7cutlass13device_kernelIN5flash19enable_sm80_to_sm89INS1_16FlashAttnFwdSm80INS1_25CollectiveMainloopFwdSm80ILi4ELi1ELb0EN4cute5tupleIJNS5_1CILi128EEENS7_ILi48EEENS7_ILi96EEEEEELi96ENS_10bfloat16_tEfNS_4arch4Sm80ELb0ELb1ELb0ELb1ELb0ELb0ELb1ELb1EEENS1_21CollectiveEpilogueFwdINS6_IJS8_SA_S9_EEENS6_IJNS7_ILi1EEESI_SI_EEESC_SE_Li128ELb1ELb1ELb1ELb0EEENS1_36VarlenDynamicPersistentTileSchedulerILi128ELi48ELi128ELi128ELb1ELb1ELb0ELb1ELb0ELb1EEEEEEEEEvNT_6ParamsE)
        .other          _ZN7cutlass13device_kernelIN5flash19enable_sm80_to_sm89INS1_16FlashAttnFwdSm80INS1_25CollectiveMainloopFwdSm80ILi4ELi1ELb0EN4cute5tupleIJNS5_1CILi128EEENS7_ILi48EEENS7_ILi96EEEEEELi96ENS_10bfloat16_tEfNS_4arch4Sm80ELb0ELb1ELb0ELb1ELb0ELb0ELb1ELb1EEENS1_21CollectiveEpilogueFwdINS6_IJS8_SA_S9_EEENS6_IJNS7_ILi1EEESI_SI_EEESC_SE_Li128ELb1ELb1ELb1ELb0EEENS1_36VarlenDynamicPersistentTileSchedulerILi128ELi48ELi128ELi128ELb1ELb1ELb0ELb1ELb0ELb1EEEEEEEEEvNT_6ParamsE,@"STO_CUDA_ENTRY STV_DEFAULT"
_ZN7cutlass13device_kernelIN5flash19enable_sm80_to_sm89INS1_16FlashAttnFwdSm80INS1_25CollectiveMainloopFwdSm80ILi4ELi1ELb0EN4cute5tupleIJNS5_1CILi128EEENS7_ILi48EEENS7_ILi96EEEEEELi96ENS_10bfloat16_tEfNS_4arch4Sm80ELb0ELb1ELb0ELb1ELb0ELb0ELb1ELb1EEENS1_21CollectiveEpilogueFwdINS6_IJS8_SA_S9_EEENS6_IJNS7_ILi1EEESI_SI_EEESC_SE_Li128ELb1ELb1ELb1ELb0EEENS1_36VarlenDynamicPersistentTileSchedulerILi128ELi48ELi128ELi128ELb1ELb1ELb0ELb1ELb0ELb1EEEEEEEEEvNT_6ParamsE:
        /* <DEDUP_REMOVED lines=54> */
.L_x_1889:
        /* <DEDUP_REMOVED lines=16> */
.L_x_2069:
        /* <DEDUP_REMOVED lines=16> */
.L_x_2070:
[----:B--2---:R-:W-:-:S05]  /*0560*/  IMAD R0, R0, c[0x0][0x538], RZ ;  /* 0x00014e0000007a24 */ /* 0x004fca00078e02ff */
[----:B------:R-:W-:-:S04]  /*0570*/  IADD3 R6, R0, R6, RZ ;  /* 0x0000000600067210 */ /* 0x000fc80007ffe0ff */
[----:B------:R-:W-:-:S13]  /*0580*/  ISETP.GT.AND P0, PT, R6, UR4, PT ;  /* 0x0000000406007c0c */ /* 0x000fda000bf04270 */
[----:B-1----:R-:W-:Y:S05]  /*0590*/  @!P0 BRA `(.L_x_1889) ;  /* 0xfffffdc000008947 */ /* 0x002fea000383ffff */
.L_x_1885:
[----:B------:R-:W-:-:S05]  /*05a0*/  IADD3 R11, -R0, R6, RZ ;  /* 0x00000006000b7210 */ /* 0x000fca0007ffe1ff */
[----:B------:R-:W-:-:S05]  /*05b0*/  IMAD R0, R4, c[0x0][0x538], R11 ;  /* 0x00014e0004007a24 */ /* 0x000fca00078e020b */
[----:B------:R-:W-:Y:S01]  /*05c0*/  ISETP.GT.AND P0, PT, R0, UR4, PT ;  /* 0x0000000400007c0c */ /* 0x000fe2000bf04270 */
[----:B------:R-:W-:-:S12]  /*05d0*/  BRA.DIV ~URZ, `(.L_x_1890) ;  /* 0x000169127f007947 */ /* 0x000fd8000b800000 */
[----:B------:R-:W-:-:S04]  /*05e0*/  VOTE.ANY R10, PT, !P0 ;  /* 0x00000000000a7806 */ /* 0x000fc800040e0100 */
.L_x_2071:
[----:B------:R-:W1:Y:S02]  /*05f0*/  POPC R6, R10 ;  /* 0x0000000a00067309 */ /* 0x000e640000000000 */
[----:B-1----:R-:W-:-:S05]  /*0600*/  IADD3 R0, R6, R7, RZ ;  /* 0x0000000706007210 */ /* 0x002fca0007ffe0ff */
[----:B------:R1:W-:Y:S01]  /*0610*/  STL [R1+0x24], R0 ;  /* 0x0000240001007387 */ /* 0x0003e20000100800 */
[----:B------:R-:W-:Y:S05]  /*0620*/  BRA.DIV ~URZ, `(.L_x_1891) ;  /* 0x000169127f007947 */ /* 0x000fea000b800000 */
[----:B------:R2:W3:Y:S01]  /*0630*/  SHFL.IDX PT, R12, R9, R6, 0x1f ;  /* 0x00001f06090c7589 */ /* 0x0004e200000e0000 */
[----:B------:R-:W-:-:S03]  /*0640*/  MOV R7, RZ ;  /* 0x000000ff00077202 */ /* 0x000fc60000000f00 */
[----:B------:R2:W4:Y:S04]  /*0650*/  SHFL.IDX PT, R9, R8, R6, 0x1f ;  /* 0x00001f0608097589 */ /* 0x00052800000e0000 */
.L_x_2072:
[----:B------:R-:W-:Y:S01]  /*0660*/  ISETP.NE.AND P0, PT, R10, RZ, PT ;  /* 0x000000ff0a00720c */ /* 0x000fe20003f05270 */
[----:B------:R-:W-:-:S12]  /*0670*/  BSSY B0, `(.L_x_1892) ;  /* 0x0000005000007945 */ /* 0x000fd80003800000 */
[----:B------:R-:W-:Y:S05]  /*0680*/  @!P0 BRA `(.L_x_1893) ;  /* 0x0000003000008947 */ /* 0x000fea0003800000 */
[----:B------:R-:W-:Y:S01]  /*0690*/  IADD3 R3, R6, -0x1, RZ ;  /* 0xffffffff06037810 */ /* 0x000fe20007ffe0ff */
[----:B------:R-:W-:Y:S05]  /*06a0*/  BRA.DIV ~URZ, `(.L_x_1894) ;  /* 0x000169727f007947 */ /* 0x000fea000b800000 */
[----:B------:R1:W2:Y:S02]  /*06b0*/  SHFL.IDX PT, R7, R4, R3, 0x1f ;  /* 0x00001f0304077589 */ /* 0x0002a400000e0000 */
.L_x_1893:
[----:B------:R-:W-:Y:S05]  /*06c0*/  BSYNC B0 ;  /* 0x0000000000007941 */ /* 0x000fea0003800000 */
.L_x_1892:
        /* <DEDUP_REMOVED lines=69> */
.L_x_1896:
        /* <DEDUP_REMOVED lines=70> */
.L_x_1897:
[----:B------:R-:W-:Y:S05]  /*0f80*/  BSYNC B0 ;  /* 0x0000000000007941 */ /* 0x000fea0003800000 */
.L_x_1895:
[----:B------:R-:W-:-:S04]  /*0f90*/  LOP3.LUT R0, RZ, R0, RZ, 0x33, !PT ;  /* 0x00000000ff007212 */ /* 0x000fc800078e33ff */
[----:B------:R-:W-:-:S05]  /*0fa0*/  IADD3 R0, R0, R12, RZ ;  /* 0x0000000c00007210 */ /* 0x000fca0007ffe0ff */
[----:B------:R2:W-:Y:S01]  /*0fb0*/  STL [R1+0x1c], R0 ;  /* 0x00001c0001007387 */ /* 0x0005e20000100800 */
[----:B------:R-:W-:Y:S05]  /*0fc0*/  BRA `(.L_x_1898) ;  /* 0x0000006000007947 */ /* 0x000fea0003800000 */
.L_x_1886:
[----:B------:R-:W-:Y:S01]  /*0fd0*/  MOV R0, UR4 ;  /* 0x0000000400007c02 */ /* 0x000fe20008000f00 */
[----:B------:R-:W-:Y:S04]  /*0fe0*/  STL [R1+0x1c], RZ ;  /* 0x00001cff01007387 */ /* 0x000fe80000100800 */
[----:B------:R-:W-:Y:S04]  /*0ff0*/  STL [R1+0x20], RZ ;  /* 0x000020ff01007387 */ /* 0x000fe80000100800 */
[----:B------:R1:W-:Y:S02]  /*1000*/  STL [R1+0x18], R0 ;  /* 0x0000180001007387 */ /* 0x0003e40000100800 */
[----:B-1----:R-:W-:-:S05]  /*1010*/  MOV R0, c[0x0][0x53c] ;  /* 0x00014f0000007a02 */ /* 0x002fca0000000f00 */
[----:B------:R1:W-:Y:S02]  /*1020*/  STL [R1+0x24], R0 ;  /* 0x0000240001007387 */ /* 0x0003e40000100800 */
.L_x_1898:
        /* <DEDUP_REMOVED lines=8> */
.L_x_1884:
        /* <DEDUP_REMOVED lines=49> */
[----:B------:R-:W-:Y:S01]  /*13c0*/  IMAD.U32 R5, R0, 0x20, R5 ;  /* 0x0000002000057824 */ /* 0x000fe200078e0005 */
[----:B------:R-:W-:Y:S01]  /*13d0*/  LOP3.LUT R2, R2, 0xfffffff8, RZ, 0xc0, !PT ;  /* 0xfffffff802027812 */ /* 0x000fe200078ec0ff */
[C---:B------:R-:W-:Y:S01]  /*13e0*/  IMAD.IADD R4, R8.reuse, 0x1, -R3 ;  /* 0x0000000108047824 */ /* 0x040fe200078e0a03 */
[----:B------:R-:W-:Y:S01]  /*13f0*/  SHF.R.S32.HI R3, RZ, 0x2, R11 ;  /* 0x00000002ff037819 */ /* 0x000fe2000001140b */
[----:B------:R-:W-:Y:S01]  /*1400*/  IMAD.SHL.U32 R8, R8, 0x200, RZ ;  /* 0x0000020008087824 */ /* 0x000fe200078e00ff */
[----:B------:R-:W-:Y:S01]  /*1410*/  LEA.HI R0, R18, R18, RZ, 0x1 ;  /* 0x0000001212007211 */ /* 0x000fe200078f08ff */
[----:B------:R1:W-:Y:S01]  /*1420*/  STL [R1+0x58], R5 ;  /* 0x0000580501007387 */ /* 0x0003e20000100800 */
[----:B------:R-:W-:Y:S01]  /*1430*/  IADD3 R20, R22, 0x20, RZ ;  /* 0x0000002016147810 */ /* 0x000fe20007ffe0ff */
[----:B------:R-:W-:Y:S01]  /*1440*/  IMAD R19, R4, 0x10, R3 ;  /* 0x0000001004137824 */ /* 0x000fe200078e0203 */
[----:B------:R-:W-:-:S02]  /*1450*/  SHF.R.S32.HI R3, RZ, 0x1, R7 ;  /* 0x00000001ff037819 */ /* 0x000fc40000011407 */
[--C-:B------:R-:W-:Y:S02]  /*1460*/  SHF.R.S32.HI R7, RZ, 0x1, R10.reuse ;  /* 0x00000001ff077819 */ /* 0x100fe4000001140a */
[----:B------:R-:W-:Y:S01]  /*1470*/  SHF.R.S32.HI R10, RZ, 0x1f, R10 ;  /* 0x0000001fff0a7819 */ /* 0x000fe2000001140a */
[----:B------:R-:W-:Y:S01]  /*1480*/  STL [R1+0x60], R19 ;  /* 0x0000601301007387 */ /* 0x000fe20000100800 */
[----:B------:R-:W-:Y:S02]  /*1490*/  LOP3.LUT P2, RZ, R3, 0x2, RZ, 0xc0, !PT ;  /* 0x0000000203ff7812 */ /* 0x000fe4000784c0ff */
[----:B------:R-:W-:Y:S01]  /*14a0*/  SHF.R.S32.HI R23, RZ, 0x1f, R22 ;  /* 0x0000001fff177819 */ /* 0x000fe20000011416 */
[----:B-1----:R-:W-:Y:S01]  /*14b0*/  IMAD.IADD R5, R14, 0x1, -R2 ;  /* 0x000000010e057824 */ /* 0x002fe200078e0a02 */
[C---:B------:R-:W-:Y:S01]  /*14c0*/  LOP3.LUT R2, R0.reuse, 0x1ffffffe, RZ, 0xc0, !PT ;  /* 0x1ffffffe00027812 */ /* 0x040fe200078ec0ff */
[----:B------:R-:W-:-:S03]  /*14d0*/  IMAD.SHL.U32 R0, R0, 0x20, RZ ;  /* 0x0000002000007824 */ /* 0x000fc600078e00ff */
[----:B------:R-:W-:Y:S01]  /*14e0*/  LEA.HI R6, R5, R5, RZ, 0x1 ;  /* 0x0000000505067211 */ /* 0x000fe200078f08ff */
[----:B------:R-:W-:Y:S01]  /*14f0*/  IMAD.IADD R4, R18, 0x1, -R2 ;  /* 0x0000000112047824 */ /* 0x000fe200078e0a02 */
[----:B------:R-:W-:Y:S01]  /*1500*/  LOP3.LUT R0, R0, 0xffffffc0, RZ, 0xc0, !PT ;  /* 0xffffffc000007812 */ /* 0x000fe200078ec0ff */
[----:B------:R-:W-:Y:S01]  /*1510*/  IMAD.SHL.U32 R2, R3, 0x40, RZ ;  /* 0x0000004003027824 */ /* 0x000fe200078e00ff */
[----:B------:R-:W-:Y:S02]  /*1520*/  LOP3.LUT R9, R6, 0x3fffffe, RZ, 0xc0, !PT ;  /* 0x03fffffe06097812 */ /* 0x000fe400078ec0ff */
[----:B------:R-:W-:Y:S01]  /*1530*/  LEA.HI R3, R10, R7, RZ, 0x2 ;  /* 0x000000070a037211 */ /* 0x000fe200078f10ff */
[----:B------:R-:W-:Y:S01]  /*1540*/  IMAD R14, R4, 0x8, R0 ;  /* 0x00000008040e7824 */ /* 0x000fe200078e0200 */
[----:B------:R-:W-:Y:S01]  /*1550*/  LOP3.LUT R0, R2, 0xc0, RZ, 0xc0, !PT ;  /* 0x000000c002007812 */ /* 0x000fe200078ec0ff */
[----:B------:R-:W-:Y:S01]  /*1560*/  IMAD.IADD R9, R5, 0x1, -R9 ;  /* 0x0000000105097824 */ /* 0x000fe200078e0a09 */
[----:B------:R-:W-:Y:S01]  /*1570*/  LOP3.LUT R2, R3, 0xfffffffc, RZ, 0xc0, !PT ;  /* 0xfffffffc03027812 */ /* 0x000fe200078ec0ff */
[----:B------:R-:W-:Y:S01]  /*1580*/  IMAD R3, R18, 0x2, R8 ;  /* 0x0000000212037824 */ /* 0x000fe200078e0208 */
[----:B------:R-:W-:-:S02]  /*1590*/  LOP3.LUT R5, R0, 0x8, R17, 0xf8, !PT ;  /* 0x0000000800057812 */ /* 0x000fc400078ef811 */
[----:B------:R-:W-:Y:S01]  /*15a0*/  SHF.R.U32.HI R4, RZ, 0x3, R0 ;  /* 0x00000003ff047819 */ /* 0x000fe20000011600 */
[----:B------:R-:W-:Y:S01]  /*15b0*/  IMAD.IADD R2, R7, 0x1, -R2 ;  /* 0x0000000107027824 */ /* 0x000fe200078e0a02 */
[----:B------:R-:W-:Y:S01]  /*15c0*/  SHF.R.S32.HI R0, RZ, 0x1, R6 ;  /* 0x00000001ff007819 */ /* 0x000fe20000011406 */
[----:B------:R-:W-:Y:S01]  /*15d0*/  IMAD R6, R9, 0x20, R3 ;  /* 0x0000002009067824 */ /* 0x000fe200078e0203 */
[----:B------:R-:W-:Y:S01]  /*15e0*/  LOP3.LUT R10, R5, R4, RZ, 0x3c, !PT ;  /* 0x00000004050a7212 */ /* 0x000fe200078e3cff */
[----:B------:R-:W-:Y:S01]  /*15f0*/  IMAD.SHL.U32 R5, R16, 0x20, RZ ;  /* 0x0000002010057824 */ /* 0x000fe200078e00ff */
[----:B------:R-:W-:Y:S01]  /*1600*/  LOP3.LUT P3, RZ, R2, 0x2, RZ, 0xc0, !PT ;  /* 0x0000000202ff7812 */ /* 0x000fe2000786c0ff */
[C---:B------:R-:W-:Y:S01]  /*1610*/  IMAD.SHL.U32 R3, R0.reuse, 0x40, RZ ;  /* 0x0000004000037824 */ /* 0x040fe200078e00ff */
[----:B------:R-:W-:Y:S01]  /*1620*/  LOP3.LUT P0, RZ, R0, 0x2, RZ, 0xc0, !PT ;  /* 0x0000000200ff7812 */ /* 0x000fe2000780c0ff */
[----:B------:R-:W-:Y:S01]  /*1630*/  IMAD.SHL.U32 R2, R2, 0x40, RZ ;  /* 0x0000004002027824 */ /* 0x000fe200078e00ff */
[----:B------:R-:W-:Y:S01]  /*1640*/  LOP3.LUT R4, R0, 0x1, RZ, 0xc0, !PT ;  /* 0x0000000100047812 */ /* 0x000fe200078ec0ff */
[C---:B------:R-:W-:Y:S01]  /*1650*/  IMAD.SHL.U32 R7, R12.reuse, 0x8, RZ ;  /* 0x000000080c077824 */ /* 0x040fe200078e00ff */
        /* <DEDUP_REMOVED lines=11> */
[----:B------:R-:W-:Y:S01]  /*1710*/  IMAD R2, R13, 0x20, R4 ;  /* 0x000000200d027824 */ /* 0x000fe200078e0204 */
[----:B------:R-:W-:Y:S01]  /*1720*/  LOP3.LUT R4, R11, 0x7ffffffc, RZ, 0xc0, !PT ;  /* 0x7ffffffc0b047812 */ /* 0x000fe200078ec0ff */
[----:B------:R-:W-:Y:S01]  /*1730*/  IMAD R7, R13, 0x20, R0 ;  /* 0x000000200d077824 */ /* 0x000fe200078e0200 */
[----:B------:R-:W-:Y:S01]  /*1740*/  LOP3.LUT R3, R6, R5, RZ, 0x3c, !PT ;  /* 0x0000000506037212 */ /* 0x000fe200078e3cff */
[----:B------:R-:W-:Y:S01]  /*1750*/  IMAD.MOV.U32 R6, RZ, RZ, 0x20 ;  /* 0x00000020ff067424 */ /* 0x000fe200078e00ff */
[C---:B------:R-:W-:Y:S01]  /*1760*/  IADD3 R5, R18.reuse, 0x80, RZ ;  /* 0x0000008012057810 */ /* 0x040fe20007ffe0ff */
[----:B------:R-:W-:Y:S01]  /*1770*/  IMAD.IADD R4, R21, 0x1, -R4 ;  /* 0x0000000115047824 */ /* 0x000fe200078e0a04 */
[----:B------:R-:W-:Y:S01]  /*1780*/  IADD3 R17, R18, 0x70, RZ ;  /* 0x0000007012117810 */ /* 0x000fe20007ffe0ff */
[----:B------:R-:W-:Y:S01]  /*1790*/  STL [R1+0x40], R18 ;  /* 0x0000401201007387 */ /* 0x000fe20000100800 */
[----:B------:R-:W-:Y:S01]  /*17a0*/  @P1 IADD3 R17, R5, 0x10, RZ ;  /* 0x0000001005111810 */ /* 0x000fe20007ffe0ff */
[----:B------:R-:W-:Y:S01]  /*17b0*/  IMAD.SHL.U32 R235, R4, 0x2, RZ ;  /* 0x0000000204eb7824 */ /* 0x000fe200078e00ff */
[----:B------:R-:W-:Y:S01]  /*17c0*/  IADD3 R5, R22, 0x40, RZ ;  /* 0x0000004016057810 */ /* 0x000fe20007ffe0ff */
[----:B------:R-:W-:-:S02]  /*17d0*/  IMAD.IADD R2, R3, 0x1, R2 ;  /* 0x0000000103027824 */ /* 0x000fc400078e0202 */
[----:B------:R-:W-:Y:S01]  /*17e0*/  IMAD.U32 R0, R9, 0x20, R10 ;  /* 0x0000002009007824 */ /* 0x000fe200078e000a */
[----:B------:R-:W-:Y:S01]  /*17f0*/  STL [R1+0x44], R17 ;  /* 0x0000441101007387 */ /* 0x000fe20000100800 */
[----:B------:R-:W-:Y:S01]  /*1800*/  IMAD.IADD R3, R3, 0x1, R7 ;  /* 0x0000000103037824 */ /* 0x000fe200078e0207 */
[----:B------:R-:W-:Y:S02]  /*1810*/  SHF.R.S32.HI R7, RZ, 0x1f, R20 ;  /* 0x0000001fff077819 */ /* 0x000fe40000011414 */
[----:B------:R-:W-:Y:S01]  /*1820*/  STL [R1+0x30], R20 ;  /* 0x0000301401007387 */ /* 0x000fe20000100800 */
[----:B------:R-:W-:Y:S02]  /*1830*/  SHF.R.S32.HI R4, RZ, 0x1f, R5 ;  /* 0x0000001fff047819 */ /* 0x000fe40000011405 */
[C---:B------:R-:W-:Y:S01]  /*1840*/  IADD3 R10, R235.reuse, 0x40, RZ ;  /* 0x00000040eb0a7810 */ /* 0x040fe20007ffe0ff */
[----:B------:R1:W-:Y:S01]  /*1850*/  STL [R1+0x34], R5 ;  /* 0x0000340501007387 */ /* 0x0003e20000100800 */
[----:B------:R-:W-:-:S02]  /*1860*/  IADD3 R8, R235, 0x50, RZ ;  /* 0x00000050eb087810 */ /* 0x000fc40007ffe0ff */
[----:B------:R-:W-:Y:S01]  /*1870*/  LEA R180, R0, 0x3c80, 0x1 ;  /* 0x00003c8000b47811 */ /* 0x000fe200078e08ff */
[----:B------:R-:W-:Y:S01]  /*1880*/  STL.64 [R1+0x28], R22 ;  /* 0x0000281601007387 */ /* 0x000fe20000100a00 */
[----:B------:R-:W-:Y:S02]  /*1890*/  SHF.R.S32.HI R0, RZ, 0x1f, R10 ;  /* 0x0000001fff007819 */ /* 0x000fe4000001140a */
[----:B------:R-:W-:Y:S01]  /*18a0*/  SHF.R.S32.HI R0, RZ, 0x1f, R8 ;  /* 0x0000001fff007819 */ /* 0x000fe20000011408 */
[----:B------:R2:W-:Y:S01]  /*18b0*/  STL [R1+0x54], R7 ;  /* 0x0000540701007387 */ /* 0x0005e20000100800 */
[C---:B------:R-:W-:Y:S02]  /*18c0*/  IADD3 R16, R235.reuse, 0x10, RZ ;  /* 0x00000010eb107810 */ /* 0x040fe40007ffe0ff */
[C---:B------:R-:W-:Y:S01]  /*18d0*/  IADD3 R13, R235.reuse, 0x28, RZ ;  /* 0x00000028eb0d7810 */ /* 0x040fe20007ffe0ff */
[----:B------:R3:W-:Y:S01]  /*18e0*/  STL [R1+0x50], R4 ;  /* 0x0000500401007387 */ /* 0x0007e20000100800 */
[----:B------:R-:W-:-:S02]  /*18f0*/  IADD3 R11, R235, 0x38, RZ ;  /* 0x00000038eb0b7810 */ /* 0x000fc40007ffe0ff */
[----:B------:R-:W-:Y:S02]  /*1900*/  IADD3 R185, R180, 0x20, RZ ;  /* 0x00000020b4b97810 */ /* 0x000fe40007ffe0ff */
[----:B------:R-:W-:Y:S02]  /*1910*/  LEA R183, R2, 0x6080, 0x1 ;  /* 0x0000608002b77811 */ /* 0x000fe400078e08ff */
[----:B------:R-:W-:Y:S02]  /*1920*/  LEA R181, R3, 0x1880, 0x1 ;  /* 0x0000188003b57811 */ /* 0x000fe400078e08ff */
[C---:B------:R-:W-:Y:S02]  /*1930*/  IADD3 R15, R235.reuse, 0x18, RZ ;  /* 0x00000018eb0f7810 */ /* 0x040fe40007ffe0ff */
[----:B------:R-:W-:Y:S02]  /*1940*/  IADD3 R12, R235, 0x30, RZ ;  /* 0x00000030eb0c7810 */ /* 0x000fe40007ffe0ff */
[----:B-1----:R-:W-:-:S02]  /*1950*/  SEL R5, R6, 0xffffffe0, !P0 ;  /* 0xffffffe006057807 */ /* 0x002fc40004000000 */
[----:B------:R-:W-:Y:S02]  /*1960*/  IADD3 R9, R235, 0x48, RZ ;  /* 0x00000048eb097810 */ /* 0x000fe40007ffe0ff */
[----:B------:R-:W-:Y:S01]  /*1970*/  @P2 IADD3 R185, R180, -0x20, RZ ;  /* 0xffffffe0b4b92810 */ /* 0x000fe20007ffe0ff */
[----:B------:R-:W-:Y:S01]  /*1980*/  IMAD.IADD R0, R18, 0x1, R5 ;  /* 0x0000000112007824 */ /* 0x000fe200078e0205 */
[----:B------:R-:W-:Y:S01]  /*1990*/  SHF.R.S32.HI R15, RZ, 0x1f, R15 ;  /* 0x0000001fff0f7819 */ /* 0x000fe2000001140f */
[----:B--2---:R-:W-:Y:S01]  /*19a0*/  IMAD.IADD R7, R19, 0x1, R14 ;  /* 0x0000000113077824 */ /* 0x004fe200078e020e */
[C---:B------:R-:W-:Y:S02]  /*19b0*/  IADD3 R19, R235.reuse, 0x8, RZ ;  /* 0x00000008eb137810 */ /* 0x040fe40007ffe0ff */
[----:B------:R-:W-:Y:S02]  /*19c0*/  IADD3 R14, R235, 0x20, RZ ;  /* 0x00000020eb0e7810 */ /* 0x000fe40007ffe0ff */
[----:B------:R1:W-:Y:S01]  /*19d0*/  STL [R1+0x38], R7 ;  /* 0x0000380701007387 */ /* 0x0003e20000100800 */
[----:B---3--:R-:W-:-:S02]  /*19e0*/  SHF.R.S32.HI R4, RZ, 0x1f, R235 ;  /* 0x0000001fff047819 */ /* 0x008fc400000114eb */
[----:B------:R-:W-:Y:S01]  /*19f0*/  SEL R4, R6, 0xffffffe0, !P3 ;  /* 0xffffffe006047807 */ /* 0x000fe20005800000 */
[----:B------:R2:W-:Y:S01]  /*1a00*/  STL [R1+0x4c], R0 ;  /* 0x00004c0001007387 */ /* 0x0005e20000100800 */
[----:B------:R-:W-:Y:S02]  /*1a10*/  SHF.R.S32.HI R6, RZ, 0x1f, R16 ;  /* 0x0000001fff067819 */ /* 0x000fe40000011410 */
[----:B------:R-:W-:Y:S01]  /*1a20*/  SHF.R.S32.HI R6, RZ, 0x1f, R13 ;  /* 0x0000001fff067819 */ /* 0x000fe2000001140d */
[----:B------:R-:W-:Y:S01]  /*1a30*/  IMAD.IADD R184, R183, 0x1, R4 ;  /* 0x00000001b7b87824 */ /* 0x000fe200078e0204 */
[----:B------:R-:W-:Y:S01]  /*1a40*/  SHF.R.S32.HI R6, RZ, 0x1f, R11 ;  /* 0x0000001fff067819 */ /* 0x000fe2000001140b */
[----:B------:R-:W-:Y:S01]  /*1a50*/  IMAD.IADD R182, R4, 0x1, R181 ;  /* 0x0000000104b67824 */ /* 0x000fe200078e02b5 */
[----:B------:R-:W-:Y:S02]  /*1a60*/  SHF.R.S32.HI R19, RZ, 0x1f, R19 ;  /* 0x0000001fff137819 */ /* 0x000fe40000011413 */
[----:B------:R-:W-:-:S02]  /*1a70*/  SHF.R.S32.HI R14, RZ, 0x1f, R14 ;  /* 0x0000001fff0e7819 */ /* 0x000fc4000001140e */
[----:B------:R-:W-:Y:S02]  /*1a80*/  SHF.R.S32.HI R12, RZ, 0x1f, R12 ;  /* 0x0000001fff0c7819 */ /* 0x000fe4000001140c */
[----:B------:R-:W-:Y:S02]  /*1a90*/  SHF.R.S32.HI R9, RZ, 0x1f, R9 ;  /* 0x0000001fff097819 */ /* 0x000fe40000011409 */
[C---:B------:R-:W-:Y:S02]  /*1aa0*/  IADD3 R193, R185.reuse, 0x400, RZ ;  /* 0x00000400b9c17810 */ /* 0x040fe40007ffe0ff */
[C---:B------:R-:W-:Y:S02]  /*1ab0*/  IADD3 R192, R185.reuse, 0x800, RZ ;  /* 0x00000800b9c07810 */ /* 0x040fe40007ffe0ff */
[----:B------:R-:W-:Y:S02]  /*1ac0*/  IADD3 R191, R185, 0xc00, RZ ;  /* 0x00000c00b9bf7810 */ /* 0x000fe40007ffe0ff */
[----:B-1----:R-:W-:-:S02]  /*1ad0*/  IADD3 R7, R235, 0x58, RZ ;  /* 0x00000058eb077810 */ /* 0x002fc40007ffe0ff */
[----:B------:R-:W-:Y:S01]  /*1ae0*/  IADD3 R190, R185, 0x1000, RZ ;  /* 0x00001000b9be7810 */ /* 0x000fe20007ffe0ff */
[----:B--2---:R-:W-:Y:S01]  /*1af0*/  IMAD.IADD R0, R5, 0x1, R17 ;  /* 0x0000000105007824 */ /* 0x004fe200078e0211 */
[----:B------:R-:W-:Y:S02]  /*1b00*/  SHF.R.S32.HI R6, RZ, 0x1f, R7 ;  /* 0x0000001fff067819 */ /* 0x000fe40000011407 */
[C---:B------:R-:W-:Y:S02]  /*1b10*/  IADD3 R189, R185.reuse, 0x1400, RZ ;  /* 0x00001400b9bd7810 */ /* 0x040fe40007ffe0ff */
[----:B------:R1:W-:Y:S01]  /*1b20*/  STL [R1+0x48], R0 ;  /* 0x0000480001007387 */ /* 0x0003e20000100800 */
[C---:B------:R-:W-:Y:S02]  /*1b30*/  IADD3 R188, R185.reuse, 0x1800, RZ ;  /* 0x00001800b9bc7810 */ /* 0x040fe40007ffe0ff */
[C---:B------:R-:W-:Y:S02]  /*1b40*/  IADD3 R187, R185.reuse, 0x1c00, RZ ;  /* 0x00001c00b9bb7810 */ /* 0x040fe40007ffe0ff */
[----:B------:R-:W-:-:S02]  /*1b50*/  IADD3 R186, R185, 0x2000, RZ ;  /* 0x00002000b9ba7810 */ /* 0x000fc40007ffe0ff */
.L_x_2068:
        /* <DEDUP_REMOVED lines=30> */
.L_x_1899:
[----:B------:R-:W-:-:S04]  /*1d40*/  ISETP.NE.U32.AND P0, PT, RZ, c[0x0][0x368], PT ;  /* 0x0000da00ff007a0c */ /* 0x000fc80003f05070 */
[----:B------:R-:W-:-:S13]  /*1d50*/  ISETP.NE.AND.EX P0, PT, RZ, c[0x0][0x36c], PT, P0 ;  /* 0x0000db00ff007a0c */ /* 0x000fda0003f05300 */
[----:B------:R-:W-:Y:S05]  /*1d60*/  @!P0 BRA `(.L_x_1900) ;  /* 0x0000003000008947 */ /* 0x000fea0003800000 */
[----:B--2---:R-:W-:-:S05]  /*1d70*/  IMAD.WIDE R2, R77, R14, c[0x0][0x368] ;  /* 0x0000da004d027625 */ /* 0x004fca00078e020e */
[----:B-1----:R1:W5:Y:S01]  /*1d80*/  LDG.E R0, [R2.64] ;  /* 0x0000000602007981 */ /* 0x002362000c1e1900 */
[----:B------:R-:W-:Y:S05]  /*1d90*/  BRA `(.L_x_1901) ;  /* 0x0000005000007947 */ /* 0x000fea0003800000 */
.L_x_1900:
[----:B-1----:R-:W-:Y:S01]  /*1da0*/  MOV R0, c[0x0][0x1d0] ;  /* 0x0000740000007a02 */ /* 0x002fe20000000f00 */
[----:B------:R-:W-:Y:S05]  /*1db0*/  @!P4 BRA `(.L_x_1901) ;  /* 0x000000300000c947 */ /* 0x000fea0003800000 */
[----:B------:R-:W3:Y:S04]  /*1dc0*/  LDG.E R5, [R2.64] ;  /* 0x0000000602057981 */ /* 0x000ee8000c1e1900 */
[----:B------:R-:W3:Y:S02]  /*1dd0*/  LDG.E R0, [R2.64+0x4] ;  /* 0x0000040602007981 */ /* 0x000ee4000c1e1900 */
[----:B---3--:R-:W-:Y:S02]  /*1de0*/  IADD3 R0, -R5, R0, RZ ;  /* 0x0000000005007210 */ /* 0x008fe40007ffe1ff */
.L_x_1901:
        /* <DEDUP_REMOVED lines=31> */
.L_x_1904:
[----:B------:R-:W-:-:S13]  /*1fe0*/  ISETP.NE.AND P0, PT, R6, 0x1, PT ;  /* 0x000000010600780c */ /* 0x000fda0003f05270 */
[----:B------:R-:W-:-:S05]  /*1ff0*/  @P0 IMAD.HI.U32 R0, R2, c[0x0][0x330], RZ ;  /* 0x0000cc0002000a27 */ /* 0x000fca00078e00ff */
[----:B------:R-:W-:Y:S02]  /*2000*/  @P0 SHF.R.U32.HI R2, RZ, c[0x0][0x334], R0 ;  /* 0x0000cd00ff020a19 */ /* 0x000fe40000011600 */
.L_x_1905:
[----:B------:R-:W-:Y:S05]  /*2010*/  BSYNC B0 ;  /* 0x0000000000007941 */ /* 0x000fea0003800000 */
.L_x_1903:
[----:B------:R-:W-:-:S05]  /*2020*/  IMAD R2, R2, R6, c[0x0][0x32c] ;  /* 0x0000cb0002027624 */ /* 0x000fca00078e0206 */
[----:B------:R-:W-:-:S04]  /*2030*/  IMNMX R3, R3, R2, PT ;  /* 0x0000000203037217 */ /* 0x000fc80003800200 */
.L_x_1902:
        /* <DEDUP_REMOVED lines=25> */
.L_x_1908:
[----:B------:R-:W-:-:S13]  /*21d0*/  ISETP.NE.AND P0, PT, R6, 0x1, PT ;  /* 0x000000010600780c */ /* 0x000fda0003f05270 */
[----:B------:R-:W-:-:S05]  /*21e0*/  @P0 IMAD.HI.U32 R3, R0, c[0x0][0x330], RZ ;  /* 0x0000cc0000030a27 */ /* 0x000fca00078e00ff */
[----:B------:R-:W-:Y:S02]  /*21f0*/  @P0 SHF.R.U32.HI R0, RZ, c[0x0][0x334], R3 ;  /* 0x0000cd00ff000a19 */ /* 0x000fe40000011603 */
.L_x_1909:
[----:B------:R-:W-:Y:S05]  /*2200*/  BSYNC B0 ;  /* 0x0000000000007941 */ /* 0x000fea0003800000 */
.L_x_1907:
[----:B------:R-:W-:-:S05]  /*2210*/  IMAD R0, R0, c[0x0][0x32c], RZ ;  /* 0x0000cb0000007a24 */ /* 0x000fca00078e02ff */
[----:B------:R-:W-:-:S05]  /*2220*/  IMNMX R2, R2, R0, !PT ;  /* 0x0000000002027217 */ /* 0x000fca0007800200 */
.L_x_1906:
        /* <DEDUP_REMOVED lines=47> */
.L_x_1911:
[----:B------:R-:W-:Y:S05]  /*2520*/  BSYNC B0 ;  /* 0x0000000000007941 */ /* 0x000fea0003800000 */
.L_x_1910:
        /* <DEDUP_REMOVED lines=101> */
[----:B------:R-:W-:Y:S01]  /*2b80*/  LOP3.LUT R194, R194, 0xffffff7f, RZ, 0xc0, !PT ;  /* 0xffffff7fc2c27812 */ /* 0x000fe200078ec0ff */
        /* <DEDUP_REMOVED lines=14> */
[----:B------:R-:W-:Y:S02]  /*2c70*/  IMAD.IADD R5, R3, 0x1, R5 ;  /* 0x0000000103057824 */ /* 0x000fe400078e0205 */
[----:B------:R-:W-:Y:S01]  /*2c80*/  IMAD.MOV.U32 R4, RZ, RZ, R2 ;  /* 0x000000ffff047224 */ /* 0x000fe200078e0002 */
[----:B-----5:R-:W-:Y:S01]  /*2c90*/  @P0 SHF.R.S32.HI R3, RZ, 0x1f, R15 ;  /* 0x0000001fff030819 */ /* 0x020fe2000001140f */
[----:B------:R-:W-:Y:S02]  /*2ca0*/  IMAD.IADD R9, R7, 0x1, R13 ;  /* 0x0000000107097824 */ /* 0x000fe400078e020d */
[----:B------:R-:W-:-:S02]  /*2cb0*/  IMAD.MOV.U32 R8, RZ, RZ, R6 ;  /* 0x000000ffff087224 */ /* 0x000fc400078e0006 */
[----:B------:R-:W-:Y:S01]  /*2cc0*/  @P0 IMAD.MOV.U32 R2, RZ, RZ, R15 ;  /* 0x000000ffff020224 */ /* 0x000fe200078e000f */
[----:B------:R-:W-:Y:S01]  /*2cd0*/  @!P0 MOV R2, R77 ;  /* 0x0000004d00028202 */ /* 0x000fe20000000f00 */
[----:B------:R-:W-:Y:S01]  /*2ce0*/  IMAD R0, R0, c[0x0][0x1a8], RZ ;  /* 0x00006a0000007a24 */ /* 0x000fe200078e02ff */
[----:B------:R-:W-:Y:S01]  /*2cf0*/  IADD3 R7, R11, R16, RZ ;  /* 0x000000100b077210 */ /* 0x000fe20007ffe0ff */
[----:B------:R-:W-:Y:S01]  /*2d00*/  @!P0 IMAD.MOV.U32 R3, RZ, RZ, R14 ;  /* 0x000000ffff038224 */ /* 0x000fe200078e000e */
[----:B------:R-:W-:Y:S01]  /*2d10*/  MOV R6, R10 ;  /* 0x0000000a00067202 */ /* 0x000fe20000000f00 */
[----:B------:R-:W-:Y:S01]  /*2d20*/  IMAD.WIDE.U32 R10, R12, c[0x0][0x1a8], R4 ;  /* 0x00006a000c0a7a25 */ /* 0x000fe200078e0004 */
[----:B------:R-:W-:-:S03]  /*2d30*/  ISETP.GE.AND P1, PT, R18, c[0x0][0x1d4], PT ;  /* 0x0000750012007a0c */ /* 0x000fc60003f26270 */
[----:B------:R-:W-:Y:S01]  /*2d40*/  IMAD.WIDE.U32 R4, R76, c[0x0][0x1e8], R8 ;  /* 0x00007a004c047a25 */ /* 0x000fe200078e0008 */
[----:B------:R-:W-:Y:S02]  /*2d50*/  SEL R8, R2, RZ, !P4 ;  /* 0x000000ff02087207 */ /* 0x000fe40006000000 */
[----:B------:R-:W-:Y:S01]  /*2d60*/  @P3 LOP3.LUT R194, R194, 0x80, RZ, 0xfc, !PT ;  /* 0x00000080c2c23812 */ /* 0x000fe200078efcff */
[----:B------:R-:W-:Y:S01]  /*2d70*/  IMAD R13, R12, c[0x0][0x1ac], R0 ;  /* 0x00006b000c0d7a24 */ /* 0x000fe200078e0200 */
[----:B------:R-:W-:Y:S01]  /*2d80*/  SEL R2, RZ, 0x4, P1 ;  /* 0x00000004ff027807 */ /* 0x000fe20000800000 */
[----:B------:R-:W-:Y:S01]  /*2d90*/  IMAD.WIDE.U32 R6, R76, c[0x0][0x210], R6 ;  /* 0x000084004c067a25 */ /* 0x000fe200078e0006 */
[----:B------:R-:W-:Y:S02]  /*2da0*/  SEL R0, R3, RZ, !P4 ;  /* 0x000000ff03007207 */ /* 0x000fe40006000000 */
[----:B------:R-:W-:Y:S02]  /*2db0*/  LOP3.LUT R194, R194, 0xfffffeff, RZ, 0xc0, !PT ;  /* 0xfffffeffc2c27812 */ /* 0x000fe400078ec0ff */
[----:B------:R-:W-:Y:S01]  /*2dc0*/  LOP3.LUT R36, R17, R2, RZ, 0xfc, !PT ;  /* 0x0000000211247212 */ /* 0x000fe200078efcff */
[----:B------:R-:W-:-:S02]  /*2dd0*/  IMAD.MOV.U32 R2, RZ, RZ, R6 ;  /* 0x000000ffff027224 */ /* 0x000fc400078e0006 */
[----:B------:R-:W-:Y:S01]  /*2de0*/  IMAD R6, R0, c[0x0][0x1f0], RZ ;  /* 0x00007c0000067a24 */ /* 0x000fe200078e02ff */
[----:B------:R-:W-:Y:S01]  /*2df0*/  @P2 LOP3.LUT R194, R194, 0x100, RZ, 0xfc, !PT ;  /* 0x00000100c2c22812 */ /* 0x000fe200078efcff */
[----:B------:R-:W-:Y:S02]  /*2e00*/  IMAD R3, R76, c[0x0][0x214], R7 ;  /* 0x000085004c037a24 */ /* 0x000fe400078e0207 */
[----:B------:R-:W-:Y:S02]  /*2e10*/  IMAD R0, R0, c[0x0][0x218], RZ ;  /* 0x0000860000007a24 */ /* 0x000fe400078e02ff */
[----:B------:R-:W-:Y:S01]  /*2e20*/  IMAD R5, R76, c[0x0][0x1ec], R5 ;  /* 0x00007b004c057a24 */ /* 0x000fe200078e0205 */
[----:B------:R-:W-:Y:S01]  /*2e30*/  LOP3.LUT R194, R194, 0xffffffbf, RZ, 0xc0, !PT ;  /* 0xffffffbfc2c27812 */ /* 0x000fe200078ec0ff */
[----:B------:R-:W-:Y:S01]  /*2e40*/  IMAD.WIDE.U32 R220, R8, c[0x0][0x218], R2 ;  /* 0x0000860008dc7a25 */ /* 0x000fe200078e0002 */
[----:B------:R-:W-:Y:S02]  /*2e50*/  IADD3 R7, R11, R13, RZ ;  /* 0x0000000d0b077210 */ /* 0x000fe40007ffe0ff */
[----:B------:R-:W-:Y:S01]  /*2e60*/  LEA R12, P0, R10, c[0x0][0x160], 0x1 ;  /* 0x000058000a0c7a11 */ /* 0x000fe200078008ff */
[----:B------:R-:W-:-:S02]  /*2e70*/  IMAD R0, R8, c[0x0][0x21c], R0 ;  /* 0x0000870008007a24 */ /* 0x000fc400078e0200 */
[----:B------:R-:W-:Y:S01]  /*2e80*/  IMAD.WIDE.U32 R236, R8, c[0x0][0x1f0], R4 ;  /* 0x00007c0008ec7a25 */ /* 0x000fe200078e0004 */
[----:B------:R-:W-:-:S03]  /*2e90*/  ISETP.GE.AND P3, PT, R21, c[0x0][0x198], PT ;  /* 0x0000660015007a0c */ /* 0x000fc60003f66270 */
[----:B------:R-:W-:Y:S01]  /*2ea0*/  IMAD R2, R8, c[0x0][0x1f4], R6 ;  /* 0x00007d0008027a24 */ /* 0x000fe200078e0206 */
[----:B------:R-:W-:Y:S02]  /*2eb0*/  @P1 LOP3.LUT R194, R194, 0x40, RZ, 0xfc, !PT ;  /* 0x00000040c2c21812 */ /* 0x000fe400078efcff */
[----:B------:R-:W-:Y:S01]  /*2ec0*/  LEA.HI.X R11, R10, c[0x0][0x164], R7, 0x1, P0 ;  /* 0x000059000a0b7a11 */ /* 0x000fe200000f0c07 */
[----:B------:R-:W-:Y:S01]  /*2ed0*/  IMAD.IADD R238, R237, 0x1, R2 ;  /* 0x00000001edee7824 */ /* 0x000fe200078e0202 */
[----:B------:R-:W-:Y:S02]  /*2ee0*/  ISETP.GE.AND P4, PT, R74, c[0x0][0x198], PT ;  /* 0x000066004a007a0c */ /* 0x000fe40003f86270 */
[----:B------:R-:W-:Y:S02]  /*2ef0*/  IADD3 R21, R204, -0x1, RZ ;  /* 0xffffffffcc157810 */ /* 0x000fe40007ffe0ff */
[----:B------:R-:W-:Y:S02]  /*2f00*/  IADD3 R9, R19, R20, RZ ;  /* 0x0000001413097210 */ /* 0x000fe40007ffe0ff */
[----:B------:R-:W-:-:S02]  /*2f10*/  IADD3 R222, R221, R0, RZ ;  /* 0x00000000ddde7210 */ /* 0x000fc40007ffe0ff */
[----:B------:R-:W-:Y:S01]  /*2f20*/  ISETP.GE.AND P2, PT, R18, c[0x0][0x198], PT ;  /* 0x0000660012007a0c */ /* 0x000fe20003f46270 */
[----:B------:R-:W-:Y:S10]  /*2f30*/  BRA.DIV ~URZ, `(.L_x_1913) ;  /* 0x000141427f007947 */ /* 0x000ff4000b800000 */
[----:B------:R1:W2:Y:S02]  /*2f40*/  SHFL.IDX PT, R8, R11, RZ, 0x1c1f ;  /* 0x001c1fff0b087589 */ /* 0x0002a400000e0000 */
.L_x_2073:
[----:B------:R-:W-:Y:S05]  /*2f50*/  BRA.DIV ~URZ, `(.L_x_1914) ;  /* 0x000141927f007947 */ /* 0x000fea000b800000 */
[----:B------:R3:W4:Y:S02]  /*2f60*/  SHFL.IDX PT, R0, R12, RZ, 0x1c1f ;  /* 0x001c1fff0c007589 */ /* 0x00072400000e0000 */
.L_x_2074:
        /* <DEDUP_REMOVED lines=23> */
.L_x_1916:
[----:B------:R-:W-:Y:S05]  /*30e0*/  BSYNC B0 ;  /* 0x0000000000007941 */ /* 0x000fea0003800000 */
.L_x_1915:
[----:B------:R-:W-:Y:S05]  /*30f0*/  BRA.DIV ~URZ, `(.L_x_1917) ;  /* 0x000140527f007947 */ /* 0x000fea000b800000 */
[----:B--2---:R2:W1:Y:S04]  /*3100*/  SHFL.IDX PT, R8, R11, 0x1, 0x1c1f ;  /* 0x003c1f000b087f89 */ /* 0x00446800000e0000 */
[----:B----4-:R2:W4:Y:S02]  /*3110*/  SHFL.IDX PT, R0, R12, 0x1, 0x1c1f ;  /* 0x003c1f000c007f89 */ /* 0x01052400000e0000 */
.L_x_2075:
        /* <DEDUP_REMOVED lines=23> */
.L_x_1919:
[----:B------:R-:W-:Y:S05]  /*3290*/  BSYNC B0 ;  /* 0x0000000000007941 */ /* 0x000fea0003800000 */
.L_x_1918:
[----:B------:R-:W-:Y:S05]  /*32a0*/  BRA.DIV ~URZ, `(.L_x_1920) ;  /* 0x00013f627f007947 */ /* 0x000fea000b800000 */
[----:B-1----:R1:W2:Y:S02]  /*32b0*/  SHFL.IDX PT, R8, R11, 0x2, 0x1c1f ;  /* 0x005c1f000b087f89 */ /* 0x0022a400000e0000 */
.L_x_2076:
[----:B------:R-:W-:Y:S05]  /*32c0*/  BRA.DIV ~URZ, `(.L_x_1921) ;  /* 0x00013fb27f007947 */ /* 0x000fea000b800000 */
[----:B----4-:R4:W1:Y:S02]  /*32d0*/  SHFL.IDX PT, R0, R12, 0x2, 0x1c1f ;  /* 0x005c1f000c007f89 */ /* 0x01086400000e0000 */
.L_x_2077:
        /* <DEDUP_REMOVED lines=23> */
.L_x_1923:
[----:B------:R-:W-:Y:S05]  /*3450*/  BSYNC B0 ;  /* 0x0000000000007941 */ /* 0x000fea0003800000 */
.L_x_1922:
[----:B------:R-:W-:Y:S05]  /*3460*/  BRA.DIV ~URZ, `(.L_x_1924) ;  /* 0x00013e727f007947 */ /* 0x000fea000b800000 */
[----:B-1----:R1:W3:Y:S04]  /*3470*/  SHFL.IDX PT, R7, R11, 0x3, 0x1c1f ;  /* 0x007c1f000b077f89 */ /* 0x0022e800000e0000 */
[----:B------:R1:W4:Y:S02]  /*3480*/  SHFL.IDX PT, R0, R12, 0x3, 0x1c1f ;  /* 0x007c1f000c007f89 */ /* 0x00032400000e0000 */
.L_x_2078:
[----:B------:R-:W5:Y:S04]  /*3490*/  LDL.64 R14, [R1+0x28] ;  /* 0x00002800010e7983 */ /* 0x000f680000100a00 */
[----:B----4-:R-:W4:Y:S04]  /*34a0*/  LDL R6, [R1+0x30] ;  /* 0x0000300001067983 */ /* 0x010f280000100800 */
[----:B---3--:R-:W3:Y:S04]  /*34b0*/  LDL R13, [R1+0x54] ;  /* 0x00005400010d7983 */ /* 0x008ee80000100800 */
[----:B-12---:R-:W2:Y:S04]  /*34c0*/  LDL R11, [R1+0x34] ;  /* 0x00003400010b7983 */ /* 0x006ea80000100800 */
[----:B------:R-:W2:Y:S04]  /*34d0*/  LDL R8, [R1+0x58] ;  /* 0x0000580001087983 */ /* 0x000ea80000100800 */
[----:B------:R-:W2:Y:S04]  /*34e0*/  LDL R12, [R1+0x50] ;  /* 0x00005000010c7983 */ /* 0x000ea80000100800 */
[----:B------:R-:W1:Y:S01]  /*34f0*/  S2R R37, SR_TID.X ;  /* 0x0000000000257919 */ /* 0x000e620000002100 */
[----:B------:R-:W-:Y:S01]  /*3500*/  IADD3 R2, R9, 0x60, RZ ;  /* 0x0000006009027810 */ /* 0x000fe20007ffe0ff */
[----:B------:R-:W-:-:S02]  /*3510*/  IMAD.MOV.U32 R20, RZ, RZ, 0x30 ;  /* 0x00000030ff147424 */ /* 0x000fc400078e00ff */
[----:B------:R-:W2:Y:S01]  /*3520*/  LDL R242, [R1+0x8] ;  /* 0x0000080001f27983 */ /* 0x000ea20000100800 */
[----:B------:R-:W-:Y:S01]  /*3530*/  ISETP.GE.AND P0, PT, R2, R10, PT ;  /* 0x0000000a0200720c */ /* 0x000fe20003f06270 */
[----:B------:R-:W-:-:S04]  /*3540*/  IMAD R20, R204, -0x30, R20 ;  /* 0xffffffd0cc147824 */ /* 0x000fc800078e0214 */
[----:B------:R-:W-:Y:S01]  /*3550*/  IMAD.IADD R120, R219, 0x1, R20 ;  /* 0x00000001db787824 */ /* 0x000fe200078e0214 */
[----:B------:R-:W-:Y:S02]  /*3560*/  SHF.R.S32.HI R9, RZ, 0x1f, R21 ;  /* 0x0000001fff097819 */ /* 0x000fe40000011415 */
[----:B-1----:R-:W-:-:S04]  /*3570*/  SHF.R.S32.HI R121, RZ, 0x1f, R37 ;  /* 0x0000001fff797819 */ /* 0x002fc80000011425 */
[----:B------:R-:W-:-:S04]  /*3580*/  LEA.HI R121, R121, R37, RZ, 0x2 ;  /* 0x0000002579797211 */ /* 0x000fc800078f10ff */
[----:B------:R-:W-:Y:S01]  /*3590*/  SHF.R.S32.HI R121, RZ, 0x2, R121 ;  /* 0x00000002ff797819 */ /* 0x000fe20000011479 */
[----:B------:R-:W-:Y:S02]  /*35a0*/  IMAD.MOV.U32 R122, RZ, RZ, R236 ;  /* 0x000000ffff7a7224 */ /* 0x000fe400078e00ec */
[----:B------:R-:W-:Y:S01]  /*35b0*/  IMAD.MOV.U32 R123, RZ, RZ, R238 ;  /* 0x000000ffff7b7224 */ /* 0x000fe200078e00ee */
[C---:B------:R-:W-:Y:S02]  /*35c0*/  LOP3.LUT P6, RZ, R194.reuse, 0x80, RZ, 0xc0, !PT ;  /* 0x00000080c2ff7812 */ /* 0x040fe400078cc0ff */
[----:B------:R-:W-:Y:S02]  /*35d0*/  LOP3.LUT P5, RZ, R194, 0x40, RZ, 0xc0, !PT ;  /* 0x00000040c2ff7812 */ /* 0x000fe400078ac0ff */
[----:B-----5:R-:W-:-:S04]  /*35e0*/  @!P0 LEA R4, P1, R14, R0, 0x1 ;  /* 0x000000000e048211 */ /* 0x020fc800078208ff */
[----:B------:R-:W-:Y:S02]  /*35f0*/  @!P0 LEA.HI.X R5, R14, R7, R15, 0x1, P1 ;  /* 0x000000070e058211 */ /* 0x000fe400008f0c0f */
[----:B----4-:R-:W-:-:S04]  /*3600*/  @!P0 LEA R2, P1, R6, R0, 0x1 ;  /* 0x0000000006028211 */ /* 0x010fc800078208ff */
[----:B---3--:R-:W-:Y:S02]  /*3610*/  @!P0 LEA.HI.X R3, R6, R7, R13, 0x1, P1 ;  /* 0x0000000706038211 */ /* 0x008fe400008f0c0d */
[----:B--2---:R-:W-:Y:S02]  /*3620*/  @!P0 LEA R6, P1, R11, R0, 0x1 ;  /* 0x000000000b068211 */ /* 0x004fe400078208ff */
[----:B------:R-:W-:Y:S01]  /*3630*/  IMNMX R0, R120, 0x30, PT ;  /* 0x0000003078007817 */ /* 0x000fe20003800200 */
[----:B------:R-:W-:-:S04]  /*3640*/  IMAD.SHL.U32 R195, R8, 0x2, RZ ;  /* 0x0000000208c37824 */ /* 0x000fc800078e00ff */
[----:B------:R-:W-:Y:S01]  /*3650*/  IMAD.IADD R8, R0, 0x1, -R121 ;  /* 0x0000000100087824 */ /* 0x000fe200078e0a79 */
[----:B------:R-:W-:Y:S01]  /*3660*/  @!P0 LEA.HI.X R7, R11, R7, R12, 0x1, P1 ;  /* 0x000000070b078211 */ /* 0x000fe200008f0c0c */
[----:B------:R-:W-:Y:S01]  /*3670*/  @!PT LDS RZ, [RZ] ;  /* 0x00000000fffff984 */ /* 0x000fe20000000800 */
[----:B------:R-:W-:Y:S01]  /*3680*/  @!PT LDS RZ, [RZ] ;  /* 0x00000000fffff984 */ /* 0x000fe20000000800 */
[----:B------:R-:W-:Y:S01]  /*3690*/  @!PT LDS RZ, [RZ] ;  /* 0x00000000fffff984 */ /* 0x000fe20000000800 */
[----:B------:R1:W-:Y:S03]  /*36a0*/  @!P0 LDGSTS.E.BYPASS.LTC128B.128 [R195+0x7880], [R4.64], !P4 ;  /* 0x0788000004c38fae */ /* 0x0003e6000e101d46 */
[----:B------:R-:W-:Y:S01]  /*36b0*/  ISETP.GE.AND P1, PT, R8, 0x1, PT ;  /* 0x000000010800780c */ /* 0x000fe20003f26270 */
[----:B------:R2:W-:Y:S04]  /*36c0*/  @!P0 LDGSTS.E.BYPASS.LTC128B.128 [R195+0x9880], [R2.64], !P3 ;  /* 0x0988000002c38fae */ /* 0x0005e8000d901d46 */
[----:B------:R3:W-:Y:S04]  /*36d0*/  @!P0 LDGSTS.E.BYPASS.LTC128B.128 [R195+0xb880], [R6.64], !P2 ;  /* 0x0b88000006c38fae */ /* 0x0007e8000d101d46 */
[----:B------:R-:W0:Y:S01]  /*36e0*/  LDGDEPBAR ;  /* 0x00000000000079af */ /* 0x000e220000000000 */
[----:B------:R-:W-:Y:S03]  /*36f0*/  WARPSYNC 0xffffffff ;  /* 0xffffffff00007948 */ /* 0x000fe60003800000 */
[----:B------:R-:W-:Y:S01]  /*3700*/  BAR.SYNC.DEFER_BLOCKING 0x0 ;  /* 0x0000000000007b1d */ /* 0x000fe20000010000 */
[----:B-1----:R-:W-:-:S02]  /*3710*/  IMAD R4, R9, c[0x0][0x1e0], RZ ;  /* 0x0000780009047a24 */ /* 0x002fc400078e02ff */
[----:B--2---:R-:W-:-:S04]  /*3720*/  IMAD.WIDE.U32 R2, R21, c[0x0][0x1e0], RZ ;  /* 0x0000780015027a25 */ /* 0x004fc800078e00ff */
[----:B------:R-:W-:-:S04]  /*3730*/  IMAD R0, R21, c[0x0][0x1e4], R4 ;  /* 0x0000790015007a24 */ /* 0x000fc800078e0204 */
[----:B------:R-:W-:Y:S02]  /*3740*/  IMAD.IADD R0, R3, 0x1, R0 ;  /* 0x0000000103007824 */ /* 0x000fe400078e0200 */
[----:B------:R-:W-:-:S04]  /*3750*/  IMAD.WIDE.U32 R2, R2, 0x30, R122 ;  /* 0x0000003002027825 */ /* 0x000fc800078e007a */
[----:B------:R-:W-:Y:S01]  /*3760*/  IMAD R0, R0, 0x30, RZ ;  /* 0x0000003000007824 */ /* 0x000fe200078e02ff */
[----:B------:R-:W-:-:S03]  /*3770*/  @P1 LEA R4, P0, R2, c[0x0][0x1c8], 0x1 ;  /* 0x0000720002041a11 */ /* 0x000fc600078008ff */
[----:B------:R-:W-:Y:S01]  /*3780*/  IMAD.IADD R0, R3, 0x1, R0 ;  /* 0x0000000103007824 */ /* 0x000fe200078e0200 */
[----:B------:R-:W-:-:S04]  /*3790*/  LOP3.LUT P4, RZ, R194, 0x100, RZ, 0xc0, !PT ;  /* 0x00000100c2ff7812 */ /* 0x000fc8000788c0ff */
[----:B------:R-:W-:Y:S02]  /*37a0*/  @P1 LEA.HI.X R5, R2, c[0x0][0x1cc], R0, 0x1, P0 ;  /* 0x0000730002051a11 */ /* 0x000fe400000f0c00 */
[----:B------:R-:W-:Y:S01]  /*37b0*/  ISETP.GE.AND P0, PT, R8, 0x21, PT ;  /* 0x000000210800780c */ /* 0x000fe20003f06270 */
[----:B------:R-:W-:-:S04]  /*37c0*/  IMAD.MOV.U32 R3, RZ, RZ, 0x20 ;  /* 0x00000020ff037424 */ /* 0x000fc800078e00ff */
[C---:B---3--:R-:W-:Y:S02]  /*37d0*/  IMAD.WIDE.U32 R6, R3.reuse, c[0x0][0x1e0], RZ ;  /* 0x0000780003067a25 */ /* 0x048fe400078e00ff */
[----:B------:R-:W-:Y:S01]  /*37e0*/  @!PT LDS RZ, [RZ] ;  /* 0x00000000fffff984 */ /* 0x000fe20000000800 */
[----:B------:R-:W-:Y:S01]  /*37f0*/  @!PT LDS RZ, [RZ] ;  /* 0x00000000fffff984 */ /* 0x000fe20000000800 */
[----:B------:R-:W-:Y:S01]  /*3800*/  @!PT LDS RZ, [RZ] ;  /* 0x00000000fffff984 */ /* 0x000fe20000000800 */
[----:B------:R1:W-:Y:S04]  /*3810*/  @P1 LDGSTS.E.BYPASS.LTC128B.128 [R195+0x3c80], [R4.64], !P4 ;  /* 0x03c8000004c31fae */ /* 0x0003e8000e101d46 */
        /* <DEDUP_REMOVED lines=11> */
[----:B------:R-:W-:Y:S01]  /*38d0*/  IMAD R6, R9, c[0x0][0x208], RZ ;  /* 0x0000820009067a24 */ /* 0x000fe200078e02ff */
[----:B------:R-:W-:Y:S01]  /*38e0*/  ISETP.GT.AND P3, PT, R37, 0x3f, PT ;  /* 0x0000003f2500780c */ /* 0x000fe20003f64270 */
[----:B------:R-:W-:-:S04]  /*38f0*/  IMAD.WIDE.U32 R4, R21, c[0x0][0x208], RZ ;  /* 0x0000820015047a25 */ /* 0x000fc800078e00ff */
[----:B------:R-:W-:-:S04]  /*3900*/  IMAD R0, R21, c[0x0][0x20c], R6 ;  /* 0x0000830015007a24 */ /* 0x000fc800078e0206 */
[----:B------:R-:W-:-:S04]  /*3910*/  IMAD.IADD R0, R5, 0x1, R0 ;  /* 0x0000000105007824 */ /* 0x000fc800078e0200 */
[----:B------:R-:W-:Y:S02]  /*3920*/  IMAD R0, R0, 0x30, RZ ;  /* 0x0000003000007824 */ /* 0x000fe400078e02ff */
[----:B-1----:R-:W-:Y:S01]  /*3930*/  IMAD.MOV.U32 R2, RZ, RZ, R220 ;  /* 0x000000ffff027224 */ /* 0x002fe200078e00dc */
[----:B------:R-:W-:-:S04]  /*3940*/  DEPBAR.LE SB0, 0x1 ;  /* 0x000080400000791a */ /* 0x000fc80000000000 */
[----:B------:R-:W-:Y:S01]  /*3950*/  IMAD.MOV.U32 R3, RZ, RZ, R222 ;  /* 0x000000ffff037224 */ /* 0x000fe200078e00de */
[----:B------:R-:W-:-:S04]  /*3960*/  DEPBAR.LE SB0, 0x0 ;  /* 0x000080000000791a */ /* 0x000fc80000000000 */
[----:B------:R-:W-:Y:S01]  /*3970*/  IMAD.WIDE.U32 R4, R4, 0x30, R2 ;  /* 0x0000003004047825 */ /* 0x000fe200078e0002 */
[----:B------:R-:W-:Y:S03]  /*3980*/  BAR.SYNC.DEFER_BLOCKING 0x0 ;  /* 0x0000000000007b1d */ /* 0x000fe60000010000 */
[----:B------:R-:W-:Y:S01]  /*3990*/  IMAD.IADD R3, R5, 0x1, R0 ;  /* 0x0000000105037824 */ /* 0x000fe200078e0200 */
[----:B------:R-:W-:Y:S01]  /*39a0*/  LEA R2, P0, R4, c[0x0][0x1f8], 0x1 ;  /* 0x00007e0004027a11 */ /* 0x000fe200078008ff */
[----:B------:R-:W-:-:S03]  /*39b0*/  @!P3 IMAD.MOV.U32 R0, RZ, RZ, c[0x0][0x208] ;  /* 0x00008200ff00b624 */ /* 0x000fc600078e00ff */
[----:B------:R-:W-:Y:S01]  /*39c0*/  LEA.HI.X R3, R4, c[0x0][0x1fc], R3, 0x1, P0 ;  /* 0x00007f0004037a11 */ /* 0x000fe200000f0c03 */
[----:B------:R-:W-:Y:S01]  /*39d0*/  @!P3 IMAD.MOV.U32 R4, RZ, RZ, c[0x0][0x20c] ;  /* 0x00008300ff04b624 */ /* 0x000fe200078e00ff */
[----:B------:R-:W-:Y:S02]  /*39e0*/  @!P3 LEA R22, P0, R0, R2, 0x6 ;  /* 0x000000020016b211 */ /* 0x000fe400078030ff */
[----:B------:R-:W-:Y:S02]  /*39f0*/  LOP3.LUT P2, RZ, R36, 0x1, RZ, 0xc0, !PT ;  /* 0x0000000124ff7812 */ /* 0x000fe4000784c0ff */
[----:B------:R-:W-:Y:S02]  /*3a00*/  @!P3 LEA.HI.X R23, R0, R3, R4, 0x6, P0 ;  /* 0x000000030017b211 */ /* 0x000fe400000f3404 */
[----:B------:R-:W-:-:S04]  /*3a10*/  IADD3 R0, R20, R219, -R121 ;  /* 0x000000db14007210 */ /* 0x000fc80007ffe879 */
        /* <DEDUP_REMOVED lines=9> */
[----:B------:R-:W5:Y:S04]  /*3ab0*/  LDSM.16.M88.4 R44, [R193] ;  /* 0x00000000c12c783b */ /* 0x000f680000000200 */
[----:B------:R-:W1:Y:S04]  /*3ac0*/  LDSM.16.M88.4 R48, [R192] ;  /* 0x00000000c030783b */ /* 0x000e680000000200 */
        /* <DEDUP_REMOVED lines=12> */
[----:B------:R-:W-:Y:S01]  /*3b90*/  ISETP.GT.AND P3, PT, R37, 0x3f, PT ;  /* 0x0000003f2500780c */ /* 0x000fe20003f64270 */
[C---:B-1----:R-:W-:Y:S08]  /*3ba0*/  HMMA.16816.F32.BF16 R64, R8.reuse, R32, RZ ;  /* 0x000000200840723c */ /* 0x042ff000000418ff */
[----:B--2---:R-:W-:Y:S04]  /*3bb0*/  HMMA.16816.F32.BF16 R56, R8, R28, RZ ;  /* 0x0000001c0838723c */ /* 0x004fe800000418ff */
[----:B------:R-:W-:-:S02]  /*3bc0*/  @!P3 ISETP.LT.OR P2, PT, R0, 0x21, !P2 ;  /* 0x000000210000b80c */ /* 0x000fc40005741670 */
[C---:B------:R-:W-:Y:S02]  /*3bd0*/  @!P3 ISETP.LT.OR P0, PT, R0.reuse, 0x21, !P0 ;  /* 0x000000210000b80c */ /* 0x040fe40004701670 */
[C---:B---3--:R-:W-:Y:S08]  /*3be0*/  HMMA.16816.F32.BF16 R36, R8.reuse, R24, RZ ;  /* 0x000000180824723c */ /* 0x048ff000000418ff */
[C---:B------:R-:W-:Y:S01]  /*3bf0*/  HMMA.16816.F32.BF16 R60, R8.reuse, R34, RZ ;  /* 0x00000022083c723c */ /* 0x040fe200000418ff */
[----:B------:R1:W-:Y:S04]  /*3c00*/  @!P3 LDGSTS.E.BYPASS.LTC128B.128 [R195+0x2080], [R22.64], !P2 ;  /* 0x0208000016c3bfae */ /* 0x0003e8000d101d46 */
[----:B------:R1:W-:Y:S03]  /*3c10*/  @!P3 LDGSTS.E.BYPASS.LTC128B.128 [R195+0x2c80], [R22.64+0x40], !P0 ;  /* 0x02c8004016c3bfae */ /* 0x0003e6000c101d46 */
[C---:B------:R-:W-:Y:S08]  /*3c20*/  HMMA.16816.F32.BF16 R52, R8.reuse, R30, RZ ;  /* 0x0000001e0834723c */ /* 0x040ff000000418ff */
[----:B------:R-:W-:Y:S01]  /*3c30*/  HMMA.16816.F32.BF16 R8, R8, R26, RZ ;  /* 0x0000001a0808723c */ /* 0x000fe200000418ff */
[----:B------:R-:W-:-:S07]  /*3c40*/  @!P3 ISETP.LT.OR P0, PT, R0, 0x21, !P1 ;  /* 0x000000210000b80c */ /* 0x000fce0004f01670 */
[C---:B------:R-:W-:Y:S06]  /*3c50*/  HMMA.16816.F32.BF16 R68, R12.reuse, R32, RZ ;  /* 0x000000200c44723c */ /* 0x040fec00000418ff */
[----:B------:R1:W-:Y:S02]  /*3c60*/  @!P3 LDGSTS.E.BYPASS.LTC128B.128 [R195+0x3880], [R22.64+0x80], !P0 ;  /* 0x0388008016c3bfae */ /* 0x0003e4000c101d46 */
[C---:B------:R-:W-:Y:S02]  /*3c70*/  HMMA.16816.F32.BF16 R88, R12.reuse, R34, RZ ;  /* 0x000000220c58723c */ /* 0x040fe400000418ff */
[----:B------:R-:W-:Y:S04]  /*3c80*/  LDSM.16.M88.4 R32, [R180+0x1000] ;  /* 0x00100000b420783b */ /* 0x000fe80000000200 */
[----:B------:R-:W0:Y:S02]  /*3c90*/  LDGDEPBAR ;  /* 0x00000000000079af */ /* 0x000e240000000000 */
[C---:B------:R-:W-:Y:S08]  /*3ca0*/  HMMA.16816.F32.BF16 R76, R12.reuse, R28, RZ ;  /* 0x0000001c0c4c723c */ /* 0x040ff000000418ff */
[C---:B------:R-:W-:Y:S08]  /*3cb0*/  HMMA.16816.F32.BF16 R84, R12.reuse, R30, RZ ;  /* 0x0000001e0c54723c */ /* 0x040ff000000418ff */
[C---:B------:R-:W-:Y:S08]  /*3cc0*/  HMMA.16816.F32.BF16 R28, R12.reuse, R24, RZ ;  /* 0x000000180c1c723c */ /* 0x040ff000000418ff */
[----:B------:R-:W-:Y:S01]  /*3cd0*/  HMMA.16816.F32.BF16 R96, R12, R26, RZ ;  /* 0x0000001a0c60723c */ /* 0x000fe200000418ff */
[----:B------:R-:W-:Y:S04]  /*3ce0*/  LDSM.16.M88.4 R12, [R180+0x1400] ;  /* 0x00140000b40c783b */ /* 0x000fe80000000200 */
[----:B------:R-:W-:Y:S03]  /*3cf0*/  LDSM.16.M88.4 R24, [R184+0x3000] ;  /* 0x00300000b818783b */ /* 0x000fe60000000200 */
[C---:B----4-:R-:W-:Y:S08]  /*3d00*/  HMMA.16816.F32.BF16 R112, R4.reuse, R40, R64 ;  /* 0x000000280470723c */ /* 0x050ff00000041840 */
[C---:B-----5:R-:W-:Y:S01]  /*3d10*/  HMMA.16816.F32.BF16 R108, R4.reuse, R44, R56 ;  /* 0x0000002c046c723c */ /* 0x060fe20000041838 */
[----:B------:R-:W-:Y:S07]  /*3d20*/  LDSM.16.M88.4 R56, [R191] ;  /* 0x00000000bf38783b */ /* 0x000fee0000000200 */
[C---:B------:R-:W-:Y:S01]  /*3d30*/  HMMA.16816.F32.BF16 R104, R4.reuse, R48, R36 ;  /* 0x000000300468723c */ /* 0x040fe20000041824 */
[----:B------:R-:W-:Y:S07]  /*3d40*/  LDSM.16.M88.4 R36, [R180+0xc00] ;  /* 0x000c0000b424783b */ /* 0x000fee0000000200 */
[C---:B------:R-:W-:Y:S01]  /*3d50*/  HMMA.16816.F32.BF16 R100, R4.reuse, R42, R60 ;  /* 0x0000002a0464723c */ /* 0x040fe2000004183c */
[----:B------:R-:W-:Y:S07]  /*3d60*/  LDSM.16.M88.4 R60, [R189] ;  /* 0x00000000bd3c783b */ /* 0x000fee0000000200 */
[C---:B------:R-:W-:Y:S01]  /*3d70*/  HMMA.16816.F32.BF16 R92, R4.reuse, R46, R52 ;  /* 0x0000002e045c723c */ /* 0x040fe20000041834 */
[----:B------:R-:W-:Y:S07]  /*3d80*/  LDSM.16.M88.4 R52, [R190] ;  /* 0x00000000be34783b */ /* 0x000fee0000000200 */
[----:B------:R-:W-:Y:S01]  /*3d90*/  HMMA.16816.F32.BF16 R80, R4, R50, R8 ;  /* 0x000000320450723c */ /* 0x000fe20000041808 */
[----:B------:R-:W2:Y:S04]  /*3da0*/  LDSM.16.M88.4 R4, [R183+0x3000] ;  /* 0x00300000b704783b */ /* 0x000ea80000000200 */
[----:B------:R-:W3:Y:S03]  /*3db0*/  LDSM.16.M88.4 R8, [R183+0x2000] ;  /* 0x00200000b708783b */ /* 0x000ee60000000200 */
[C---:B------:R-:W-:Y:S08]  /*3dc0*/  HMMA.16816.F32.BF16 R72, R16.reuse, R40, R68 ;  /* 0x000000281048723c */ /* 0x040ff00000041844 */
[C---:B------:R-:W-:Y:S08]  /*3dd0*/  HMMA.16816.F32.BF16 R40, R16.reuse, R42, R88 ;  /* 0x0000002a1028723c */ /* 0x040ff00000041858 */
[C---:B------:R-:W-:Y:S08]  /*3de0*/  HMMA.16816.F32.BF16 R64, R16.reuse, R44, R76 ;  /* 0x0000002c1040723c */ /* 0x040ff0000004184c */
[C---:B------:R-:W-:Y:S01]  /*3df0*/  HMMA.16816.F32.BF16 R68, R16.reuse, R48, R28 ;  /* 0x000000301044723c */ /* 0x040fe2000004181c */
[----:B------:R-:W4:Y:S07]  /*3e00*/  LDSM.16.M88.4 R28, [R184+0x2000] ;  /* 0x00200000b81c783b */ /* 0x000f2e0000000200 */
[C---:B------:R-:W-:Y:S08]  /*3e10*/  HMMA.16816.F32.BF16 R44, R16.reuse, R46, R84 ;  /* 0x0000002e102c723c */ /* 0x040ff00000041854 */
[----:B------:R-:W-:Y:S01]  /*3e20*/  HMMA.16816.F32.BF16 R16, R16, R50, R96 ;  /* 0x000000321010723c */ /* 0x000fe20000041860 */
[----:B------:R-:W-:Y:S07]  /*3e30*/  LDSM.16.M88.4 R48, [R180+0x1800] ;  /* 0x00180000b430783b */ /* 0x000fee0000000200 */
[----:B--2---:R-:W-:Y:S08]  /*3e40*/  HMMA.16816.F32.BF16 R108, R4, R32, R108 ;  /* 0x00000020046c723c */ /* 0x004ff0000004186c */
[-C--:B---3--:R-:W-:Y:S08]  /*3e50*/  HMMA.16816.F32.BF16 R76, R8, R36.reuse, R72 ;  /* 0x00000024084c723c */ /* 0x088ff00000041848 */
[C---:B------:R-:W-:Y:S08]  /*3e60*/  HMMA.16816.F32.BF16 R84, R4.reuse, R36, R112 ;  /* 0x000000240454723c */ /* 0x040ff00000041870 */
[C---:B------:R-:W-:Y:S08]  /*3e70*/  HMMA.16816.F32.BF16 R104, R4.reuse, R12, R104 ;  /* 0x0000000c0468723c */ /* 0x040ff00000041868 */
[C---:B------:R-:W-:Y:S08]  /*3e80*/  HMMA.16816.F32.BF16 R100, R4.reuse, R38, R100 ;  /* 0x000000260464723c */ /* 0x040ff00000041864 */
[----:B------:R-:W-:Y:S08]  /*3e90*/  HMMA.16816.F32.BF16 R92, R4, R34, R92 ;  /* 0x00000022045c723c */ /* 0x000ff0000004185c */
[----:B------:R-:W-:Y:S01]  /*3ea0*/  HMMA.16816.F32.BF16 R72, R8, R38, R40 ;  /* 0x000000260848723c */ /* 0x000fe20000041828 */
[----:B------:R-:W-:Y:S07]  /*3eb0*/  LDSM.16.M88.4 R40, [R180+0x2000] ;  /* 0x00200000b428783b */ /* 0x000fee0000000200 */
[----:B------:R-:W-:Y:S08]  /*3ec0*/  HMMA.16816.F32.BF16 R80, R4, R14, R80 ;  /* 0x0000000e0450723c */ /* 0x000ff00000041850 */
[C---:B------:R-:W-:Y:S08]  /*3ed0*/  HMMA.16816.F32.BF16 R36, R8.reuse, R32, R64 ;  /* 0x000000200824723c */ /* 0x040ff00000041840 */
[C---:B------:R-:W-:Y:S01]  /*3ee0*/  HMMA.16816.F32.BF16 R32, R8.reuse, R34, R44 ;  /* 0x000000220820723c */ /* 0x040fe2000004182c */
[----:B------:R-:W-:Y:S07]  /*3ef0*/  LDSM.16.M88.4 R44, [R180+0x1c00] ;  /* 0x001c0000b42c783b */ /* 0x000fee0000000200 */
[C---:B------:R-:W-:Y:S08]  /*3f00*/  HMMA.16816.F32.BF16 R4, R8.reuse, R12, R68 ;  /* 0x0000000c0804723c */ /* 0x040ff00000041844 */
[----:B------:R-:W-:Y:S01]  /*3f10*/  HMMA.16816.F32.BF16 R8, R8, R14, R16 ;  /* 0x0000000e0808723c */ /* 0x000fe20000041810 */
[----:B------:R-:W2:Y:S04]  /*3f20*/  LDSM.16.M88.4 R12, [R183+0x5000] ;  /* 0x00500000b70c783b */ /* 0x000ea80000000200 */
        /* <DEDUP_REMOVED lines=17> */
[----:B------:R-:W5:Y:S01]  /*4040*/  LDSM.16.M88.4 R8, [R184+0x4000] ;  /* 0x00400000b808783b */ /* 0x000f620000000200 */
[----:B------:R-:W-:Y:S01]  /*4050*/  ISETP.GT.AND P0, PT, R21, R242, PT ;  /* 0x000000f21500720c */ /* 0x000fe20003f04270 */
[----:B------:R-:W-:-:S05]  /*4060*/  DEPBAR.LE SB0, 0x0 ;  /* 0x000080000000791a */ /* 0x000fca0000000000 */
[C---:B--2---:R-:W-:Y:S08]  /*4070*/  HMMA.16816.F32.BF16 R76, R12.reuse, R48, R68 ;  /* 0x000000300c4c723c */ /* 0x044ff00000041844 */
        /* <DEDUP_REMOVED lines=10> */
[----:B------:R-:W-:Y:S01]  /*4120*/  HMMA.16816.F32.BF16 R16, R16, R42, R80 ;  /* 0x0000002a1010723c */ /* 0x000fe20000041850 */
[----:B------:R-:W-:Y:S07]  /*4130*/  BSSY B0, `(.L_x_1925) ;  /* 0x0000031000007945 */ /* 0x000fee0003800000 */
[C---:B----4-:R-:W-:Y:S08]  /*4140*/  HMMA.16816.F32.BF16 R76, R4.reuse, R36, R76 ;  /* 0x00000024044c723c */ /* 0x050ff0000004184c */
[----:B------:R-:W-:Y:S08]  /*4150*/  HMMA.16816.F32.BF16 R72, R4, R38, R72 ;  /* 0x000000260448723c */ /* 0x000ff00000041848 */
[C---:B-----5:R-:W-:Y:S08]  /*4160*/  HMMA.16816.F32.BF16 R52, R8.reuse, R36, R52 ;  /* 0x000000240834723c */ /* 0x060ff00000041834 */
        /* <DEDUP_REMOVED lines=14> */
[----:B------:R-:W-:Y:S02]  /*4250*/  ISETP.GE.AND P0, PT, R6, 0x21, PT ;  /* 0x000000210600780c */ /* 0x000fe40003f06270 */
[----:B------:R-:W-:-:S05]  /*4260*/  SHF.R.S32.HI R2, RZ, 0x1f, R0 ;  /* 0x0000001fff027819 */ /* 0x000fca0000011400 */
        /* <DEDUP_REMOVED lines=29> */
.L_x_1926:
[----:B-1----:R-:W-:Y:S05]  /*4440*/  BSYNC B0 ;  /* 0x0000000000007941 */ /* 0x002fea0003800000 */
.L_x_1925:
[----:B------:R-:W2:Y:S01]  /*4450*/  LDL R0, [R1+0x38] ;  /* 0x0000380001007983 */ /* 0x000ea20000100800 */
[----:B------:R-:W-:-:S03]  /*4460*/  IMAD.MOV.U32 R245, RZ, RZ, c[0x0][0x2c4] ;  /* 0x0000b100fff57624 */ /* 0x000fc600078e00ff */
[----:B------:R-:W2:Y:S01]  /*4470*/  LDL R244, [R1+0x10] ;  /* 0x0000100001f47983 */ /* 0x000ea20000100800 */
[----:B------:R-:W-:Y:S01]  /*4480*/  IMAD.MOV.U32 R243, RZ, RZ, c[0x0][0x32c] ;  /* 0x0000cb00fff37624 */ /* 0x000fe200078e00ff */
[----:B------:R-:W-:Y:S01]  /*4490*/  ISETP.NE.AND P0, PT, R245, 0x1, PT ;  /* 0x00000001f500780c */ /* 0x000fe20003f05270 */
[----:B------:R-:W-:Y:S01]  /*44a0*/  ULDC UR4, c[0x0][0x324] ;  /* 0x0000c90000047ab9 */ /* 0x000fe20000000800 */
[--C-:B------:R-:W-:Y:S01]  /*44b0*/  IMAD.IADD R9, R120, 0x1, -R235.reuse ;  /* 0x0000000178097824 */ /* 0x100fe200078e0aeb */
[----:B------:R-:W-:Y:S01]  /*44c0*/  ULOP3.LUT UR4, URZ, UR4, URZ, 0x33, !UPT ;  /* 0x000000043f047292 */ /* 0x000fe2000f8e333f */
[----:B------:R-:W-:Y:S01]  /*44d0*/  ISETP.GE.AND P1, PT, R243, 0x1, PT ;  /* 0x00000001f300780c */ /* 0x000fe20003f26270 */
[----:B------:R-:W0:Y:S01]  /*44e0*/  LDGDEPBAR ;  /* 0x00000000000079af */ /* 0x000e220000000000 */
[----:B------:R-:W-:Y:S02]  /*44f0*/  IMAD.IADD R10, R20, 0x1, -R235 ;  /* 0x00000001140a7824 */ /* 0x000fe400078e0aeb */
[----:B--2---:R-:W-:-:S05]  /*4500*/  IMAD.IADD R0, R0, 0x1, R244 ;  /* 0x0000000100007824 */ /* 0x004fca00078e02f4 */
[----:B------:R-:W-:-:S04]  /*4510*/  @P0 IMAD.HI.U32 R2, R0, c[0x0][0x2c8], RZ ;  /* 0x0000b20000020a27 */ /* 0x000fc800078e00ff */
[----:B------:R-:W-:Y:S01]  /*4520*/  IMAD.MOV.U32 R6, RZ, RZ, R0 ;  /* 0x000000ffff067224 */ /* 0x000fe200078e0000 */
[----:B------:R-:W-:Y:S02]  /*4530*/  @P0 SHF.R.U32.HI R6, RZ, c[0x0][0x2cc], R2 ;  /* 0x0000b300ff060a19 */ /* 0x000fe40000011602 */
[----:B------:R-:W-:-:S03]  /*4540*/  IADD3 R0, -R235, 0x1, R120 ;  /* 0x00000001eb007810 */ /* 0x000fc60007ffe178 */
        /* <DEDUP_REMOVED lines=19> */
.L_x_1929:
[----:B------:R-:W-:-:S04]  /*4680*/  MOV R4, c[0x0][0x32c] ;  /* 0x0000cb0000047a02 */ /* 0x000fc80000000f00 */
[----:B------:R-:W-:-:S13]  /*4690*/  ISETP.NE.AND P0, PT, R4, 0x1, PT ;  /* 0x000000010400780c */ /* 0x000fda0003f05270 */
[----:B------:R-:W-:-:S05]  /*46a0*/  @P0 IMAD.HI.U32 R4, R3, c[0x0][0x330], RZ ;  /* 0x0000cc0003040a27 */ /* 0x000fca00078e00ff */
[----:B------:R-:W-:Y:S02]  /*46b0*/  @P0 SHF.R.U32.HI R3, RZ, c[0x0][0x334], R4 ;  /* 0x0000cd00ff030a19 */ /* 0x000fe40000011604 */
.L_x_1930:
[----:B------:R-:W-:Y:S05]  /*46c0*/  BSYNC B0 ;  /* 0x0000000000007941 */ /* 0x000fea0003800000 */
.L_x_1928:
[----:B------:R-:W-:-:S05]  /*46d0*/  IMAD R3, R3, c[0x0][0x32c], R10 ;  /* 0x0000cb0003037a24 */ /* 0x000fca00078e020a */
[----:B------:R-:W-:Y:S02]  /*46e0*/  IADD3 R4, R3, c[0x0][0x32c], RZ ;  /* 0x0000cb0003047a10 */ /* 0x000fe40007ffe0ff */
[----:B------:R-:W-:Y:S02]  /*46f0*/  IMNMX R0, R0, R3, !PT ;  /* 0x0000000300007217 */ /* 0x000fe40007800200 */
[----:B------:R-:W-:Y:S02]  /*4700*/  IMNMX R2, R2, R4, PT ;  /* 0x0000000402027217 */ /* 0x000fe40003800200 */
.L_x_1927:
[----:B------:R-:W1:Y:S02]  /*4710*/  SHFL.IDX PT, R5, R6, 0x1, 0x1c1f ;  /* 0x003c1f0006057f89 */ /* 0x000e6400000e0000 */
[----:B-1----:R-:W-:Y:S01]  /*4720*/  IMAD.IADD R4, R7, 0x1, R5 ;  /* 0x0000000107047824 */ /* 0x002fe200078e0205 */
[----:B------:R-:W-:-:S04]  /*4730*/  IADD3 R3, R8, R5, RZ ;  /* 0x0000000508037210 */ /* 0x000fc80007ffe0ff */
        /* <DEDUP_REMOVED lines=13> */
.L_x_1933:
[----:B------:R-:W-:-:S04]  /*4810*/  MOV R11, c[0x0][0x32c] ;  /* 0x0000cb00000b7a02 */ /* 0x000fc80000000f00 */
[----:B------:R-:W-:-:S13]  /*4820*/  ISETP.NE.AND P0, PT, R11, 0x1, PT ;  /* 0x000000010b00780c */ /* 0x000fda0003f05270 */
[----:B------:R-:W-:-:S05]  /*4830*/  @P0 IMAD.HI.U32 R11, R5, c[0x0][0x330], RZ ;  /* 0x0000cc00050b0a27 */ /* 0x000fca00078e00ff */
[----:B------:R-:W-:Y:S02]  /*4840*/  @P0 SHF.R.U32.HI R5, RZ, c[0x0][0x334], R11 ;  /* 0x0000cd00ff050a19 */ /* 0x000fe4000001160b */
.L_x_1934:
[----:B------:R-:W-:Y:S05]  /*4850*/  BSYNC B0 ;  /* 0x0000000000007941 */ /* 0x000fea0003800000 */
.L_x_1932:
[----:B------:R-:W-:-:S05]  /*4860*/  IMAD R5, R5, c[0x0][0x32c], R10 ;  /* 0x0000cb0005057a24 */ /* 0x000fca00078e020a */
[----:B------:R-:W-:Y:S02]  /*4870*/  IADD3 R11, R5, c[0x0][0x32c], RZ ;  /* 0x0000cb00050b7a10 */ /* 0x000fe40007ffe0ff */
[----:B------:R-:W-:Y:S02]  /*4880*/  IMNMX R3, R3, R5, !PT ;  /* 0x0000000503037217 */ /* 0x000fe40007800200 */
[----:B------:R-:W-:Y:S02]  /*4890*/  IMNMX R4, R4, R11, PT ;  /* 0x0000000b04047217 */ /* 0x000fe40003800200 */
.L_x_1931:
        /* <DEDUP_REMOVED lines=12> */
[----:B------:R-:W-:Y:S02]  /*4960*/  ISETP.GE.AND P5, PT, R20, 0x12, PT ;  /* 0x000000121400780c */ /* 0x000fe40003fa6270 */
        /* <DEDUP_REMOVED lines=9> */
[----:B------:R-:W-:-:S02]  /*4a00*/  P2R R13, PR, RZ, 0x2 ;  /* 0x00000002ff0d7803 */ /* 0x000fc40000000000 */
[----:B------:R-:W-:Y:S02]  /*4a10*/  FSEL R23, R28, -INF , !P0 ;  /* 0xff8000001c177808 */ /* 0x000fe40004000000 */
        /* <DEDUP_REMOVED lines=47> */
.L_x_1937:
[----:B------:R-:W-:-:S04]  /*4d10*/  MOV R16, c[0x0][0x32c] ;  /* 0x0000cb0000107a02 */ /* 0x000fc80000000f00 */
[----:B------:R-:W-:-:S13]  /*4d20*/  ISETP.NE.AND P0, PT, R16, 0x1, PT ;  /* 0x000000011000780c */ /* 0x000fda0003f05270 */
[----:B------:R-:W-:-:S05]  /*4d30*/  @P0 IMAD.HI.U32 R16, R5, c[0x0][0x330], RZ ;  /* 0x0000cc0005100a27 */ /* 0x000fca00078e00ff */
[----:B------:R-:W-:Y:S02]  /*4d40*/  @P0 SHF.R.U32.HI R5, RZ, c[0x0][0x334], R16 ;  /* 0x0000cd00ff050a19 */ /* 0x000fe40000011610 */
.L_x_1938:
[----:B------:R-:W-:Y:S05]  /*4d50*/  BSYNC B0 ;  /* 0x0000000000007941 */ /* 0x000fea0003800000 */
.L_x_1936:
[----:B------:R-:W-:-:S05]  /*4d60*/  IMAD R5, R5, c[0x0][0x32c], R10 ;  /* 0x0000cb0005057a24 */ /* 0x000fca00078e020a */
[----:B------:R-:W-:Y:S02]  /*4d70*/  IADD3 R16, R5, c[0x0][0x32c], RZ ;  /* 0x0000cb0005107a10 */ /* 0x000fe40007ffe0ff */
[----:B------:R-:W-:Y:S02]  /*4d80*/  IMNMX R0, R0, R5, !PT ;  /* 0x0000000500007217 */ /* 0x000fe40007800200 */
[----:B------:R-:W-:Y:S02]  /*4d90*/  IMNMX R2, R2, R16, PT ;  /* 0x0000001002027217 */ /* 0x000fe40003800200 */
.L_x_1935:
[----:B------:R-:W-:Y:S02]  /*4da0*/  ISETP.NE.AND P0, PT, R14, RZ, PT ;  /* 0x000000ff0e00720c */ /* 0x000fe40003f05270 */
[----:B------:R-:W-:Y:S02]  /*4db0*/  P2R R5, PR, RZ, 0x40 ;  /* 0x00000040ff057803 */ /* 0x000fe40000000000 */
        /* <DEDUP_REMOVED lines=33> */
[----:B------:R-:W-:-:S04]  /*4fd0*/  ISETP.NE.AND P0, PT, R12, RZ, PT ;  /* 0x000000ff0c00720c */ /* 0x000fc80003f05270 */
[----:B------:R-:W-:-:S04]  /*4fe0*/  ISETP.GT.AND P0, PT, R3, 0x28, !P0 ;  /* 0x000000280300780c */ /* 0x000fc80004704270 */
[----:B------:R-:W-:-:S04]  /*4ff0*/  ISETP.LT.OR P0, PT, R4, 0x29, P0 ;  /* 0x000000290400780c */ /* 0x000fc80000701670 */
[----:B------:R-:W-:Y:S02]  /*5000*/  FSEL R116, R38, -INF , !P0 ;  /* 0xff80000026747808 */ /* 0x000fe40004000000 */
[----:B------:R-:W-:-:S04]  /*5010*/  ISETP.NE.AND P0, PT, R11, RZ, PT ;  /* 0x000000ff0b00720c */ /* 0x000fc80003f05270 */
[----:B------:R-:W-:Y:S02]  /*5020*/  ISETP.GT.AND P0, PT, R3, 0x29, !P0 ;  /* 0x000000290300780c */ /* 0x000fe40004704270 */
[----:B------:R-:W1:Y:S02]  /*5030*/  SHFL.IDX PT, R3, R6, 0x3, 0x1c1f ;  /* 0x007c1f0006037f89 */ /* 0x000e6400000e0000 */
        /* <DEDUP_REMOVED lines=60> */
.L_x_1941:
[----:B------:R-:W-:-:S04]  /*5400*/  MOV R4, c[0x0][0x32c] ;  /* 0x0000cb0000047a02 */ /* 0x000fc80000000f00 */
[----:B------:R-:W-:-:S13]  /*5410*/  ISETP.NE.AND P0, PT, R4, 0x1, PT ;  /* 0x000000010400780c */ /* 0x000fda0003f05270 */
[----:B------:R-:W-:-:S05]  /*5420*/  @P0 IMAD.HI.U32 R4, R3, c[0x0][0x330], RZ ;  /* 0x0000cc0003040a27 */ /* 0x000fca00078e00ff */
[----:B------:R-:W-:Y:S02]  /*5430*/  @P0 SHF.R.U32.HI R3, RZ, c[0x0][0x334], R4 ;  /* 0x0000cd00ff030a19 */ /* 0x000fe40000011604 */
.L_x_1942:
[----:B------:R-:W-:Y:S05]  /*5440*/  BSYNC B0 ;  /* 0x0000000000007941 */ /* 0x000fea0003800000 */
.L_x_1940:
[----:B------:R-:W-:-:S05]  /*5450*/  IMAD R3, R3, c[0x0][0x32c], R10 ;  /* 0x0000cb0003037a24 */ /* 0x000fca00078e020a */
[----:B------:R-:W-:Y:S02]  /*5460*/  IADD3 R4, R3, c[0x0][0x32c], RZ ;  /* 0x0000cb0003047a10 */ /* 0x000fe40007ffe0ff */
[----:B------:R-:W-:Y:S02]  /*5470*/  IMNMX R0, R0, R3, !PT ;  /* 0x0000000300007217 */ /* 0x000fe40007800200 */
[----:B------:R-:W-:Y:S02]  /*5480*/  IMNMX R2, R2, R4, PT ;  /* 0x0000000402027217 */ /* 0x000fe40003800200 */
.L_x_1939:
[----:B------:R-:W-:Y:S01]  /*5490*/  ISETP.NE.AND P0, PT, R14, RZ, PT ;  /* 0x000000ff0e00720c */ /* 0x000fe20003f05270 */
[----:B------:R-:W-:Y:S01]  /*54a0*/  LDSM.16.MT88.4 R44, [R181] ;  /* 0x00000000b52c783b */ /* 0x000fe20000004200 */
[----:B------:R-:W-:Y:S02]  /*54b0*/  FMNMX.FTZ R3, R18, R19, !PT ;  /* 0x0000001312037209 */ /* 0x000fe40007810000 */
[----:B------:R-:W-:Y:S01]  /*54c0*/  ISETP.GT.AND P0, PT, R0, 0x8, !P0 ;  /* 0x000000080000780c */ /* 0x000fe20004704270 */
[----:B------:R-:W-:Y:S01]  /*54d0*/  LDSM.16.MT88.4 R40, [R182] ;  /* 0x00000000b628783b */ /* 0x000fe20000004200 */
        /* <DEDUP_REMOVED lines=13> */
[----:B------:R-:W-:Y:S02]  /*55b0*/  ISETP.GT.AND P0, PT, R0, 0x10, !P6 ;  /* 0x000000100000780c */ /* 0x000fe40007704270 */
[----:B------:R-:W-:-:S02]  /*55c0*/  FMNMX.FTZ R3, R29, R3, !PT ;  /* 0x000000031d037209 */ /* 0x000fc40007810000 */
[----:B------:R-:W-:Y:S02]  /*55d0*/  ISETP.LT.OR P0, PT, R2, 0x11, P0 ;  /* 0x000000110200780c */ /* 0x000fe40000701670 */
[----:B------:R-:W-:Y:S02]  /*55e0*/  FMNMX.FTZ R3, R126, R3, !PT ;  /* 0x000000037e037209 */ /* 0x000fe40007810000 */
[----:B------:R-:W-:Y:S02]  /*55f0*/  FSEL R50, R70, -INF , !P0 ;  /* 0xff80000046327808 */ /* 0x000fe40004000000 */
[----:B------:R-:W-:Y:S02]  /*5600*/  ISETP.GT.AND P0, PT, R0, 0x11, !P5 ;  /* 0x000000110000780c */ /* 0x000fe40006f04270 */
[----:B------:R-:W-:Y:S02]  /*5610*/  FMNMX.FTZ R3, R125, R3, !PT ;  /* 0x000000037d037209 */ /* 0x000fe40007810000 */
[----:B------:R-:W-:-:S02]  /*5620*/  ISETP.LT.OR P0, PT, R2, 0x12, P0 ;  /* 0x000000120200780c */ /* 0x000fc40000701670 */
[----:B------:R-:W-:Y:S02]  /*5630*/  FMNMX.FTZ R3, R124, R3, !PT ;  /* 0x000000037c037209 */ /* 0x000fe40007810000 */
[----:B------:R-:W-:Y:S02]  /*5640*/  FSEL R49, R71, -INF , !P0 ;  /* 0xff80000047317808 */ /* 0x000fe40004000000 */
[----:B------:R-:W-:Y:S02]  /*5650*/  FMNMX.FTZ R3, R119, R3, !PT ;  /* 0x0000000377037209 */ /* 0x000fe40007810000 */
[----:B------:R-:W-:Y:S02]  /*5660*/  ISETP.GT.AND P0, PT, R0, 0x18, !P4 ;  /* 0x000000180000780c */ /* 0x000fe40006704270 */
[----:B------:R-:W-:Y:S01]  /*5670*/  ISETP.NE.AND P4, PT, R15, RZ, PT ;  /* 0x000000ff0f00720c */ /* 0x000fe20003f85270 */
[----:B------:R-:W1:Y:S01]  /*5680*/  SHFL.BFLY PT, R4, R3, 0x2, 0x1f ;  /* 0x0c401f0003047f89 */ /* 0x000e6200000e0000 */
[----:B------:R-:W-:-:S02]  /*5690*/  ISETP.LT.OR P0, PT, R2, 0x19, P0 ;  /* 0x000000190200780c */ /* 0x000fc40000701670 */
[----:B------:R-:W-:Y:S02]  /*56a0*/  ISETP.NE.AND P5, PT, R17, RZ, PT ;  /* 0x000000ff1100720c */ /* 0x000fe40003fa5270 */
[----:B------:R-:W-:Y:S02]  /*56b0*/  FSEL R68, R66, -INF , !P0 ;  /* 0xff80000042447808 */ /* 0x000fe40004000000 */
[----:B------:R-:W-:Y:S02]  /*56c0*/  ISETP.GT.AND P0, PT, R0, 0x19, !P3 ;  /* 0x000000190000780c */ /* 0x000fe40005f04270 */
[----:B------:R-:W-:Y:S02]  /*56d0*/  ISETP.NE.AND P6, PT, R12, RZ, PT ;  /* 0x000000ff0c00720c */ /* 0x000fe40003fc5270 */
[----:B------:R-:W-:-:S04]  /*56e0*/  ISETP.LT.OR P0, PT, R2, 0x1a, P0 ;  /* 0x0000001a0200780c */ /* 0x000fc80000701670 */
[----:B------:R-:W-:Y:S02]  /*56f0*/  FSEL R69, R67, -INF , !P0 ;  /* 0xff80000043457808 */ /* 0x000fe40004000000 */
[----:B------:R-:W-:Y:S01]  /*5700*/  ISETP.GT.AND P0, PT, R0, 0x20, !P2 ;  /* 0x000000200000780c */ /* 0x000fe20005704270 */
[----:B------:R-:W-:Y:S03]  /*5710*/  LDSM.16.MT88.4 R64, [R182+0xc00] ;  /* 0x000c0000b640783b */ /* 0x000fe60000004200 */
[----:B------:R-:W-:Y:S02]  /*5720*/  ISETP.LT.OR P0, PT, R2, 0x21, P0 ;  /* 0x000000210200780c */ /* 0x000fe40000701670 */
[----:B-1----:R-:W-:Y:S02]  /*5730*/  FMNMX.FTZ R3, R3, R4, !PT ;  /* 0x0000000403037209 */ /* 0x002fe40007810000 */
[----:B------:R-:W-:-:S02]  /*5740*/  FSEL R109, R62, -INF , !P0 ;  /* 0xff8000003e6d7808 */ /* 0x000fc40004000000 */
[----:B------:R-:W-:Y:S01]  /*5750*/  ISETP.GT.AND P0, PT, R0, 0x21, !P1 ;  /* 0x000000210000780c */ /* 0x000fe20004f04270 */
[----:B------:R-:W1:Y:S03]  /*5760*/  SHFL.BFLY PT, R4, R3, 0x1, 0x1f ;  /* 0x0c201f0003047f89 */ /* 0x000e6600000e0000 */
[----:B------:R-:W-:-:S04]  /*5770*/  ISETP.LT.OR P0, PT, R2, 0x22, P0 ;  /* 0x000000220200780c */ /* 0x000fc80000701670 */
[----:B------:R-:W-:Y:S02]  /*5780*/  FSEL R110, R63, -INF , !P0 ;  /* 0xff8000003f6e7808 */ /* 0x000fe40004000000 */
[----:B------:R-:W-:Y:S01]  /*5790*/  ISETP.GT.AND P0, PT, R0, 0x1, !P4 ;  /* 0x000000010000780c */ /* 0x000fe20006704270 */
[----:B------:R-:W-:Y:S03]  /*57a0*/  LDSM.16.MT88.4 R60, [R181+0x1800] ;  /* 0x00180000b53c783b */ /* 0x000fe60000004200 */
[----:B------:R-:W-:-:S04]  /*57b0*/  ISETP.LT.OR P0, PT, R2, 0x2, P0 ;  /* 0x000000020200780c */ /* 0x000fc80000701670 */
[----:B------:R-:W-:Y:S02]  /*57c0*/  FSEL R9, R79, -INF , !P0 ;  /* 0xff8000004f097808 */ /* 0x000fe40004000000 */
[----:B------:R-:W-:-:S04]  /*57d0*/  ISETP.GT.AND P0, PT, R0, RZ, !P5 ;  /* 0x000000ff0000720c */ /* 0x000fc80006f04270 */
[----:B------:R-:W-:Y:S02]  /*57e0*/  ISETP.LT.OR P0, PT, R2, 0x1, P0 ;  /* 0x000000010200780c */ /* 0x000fe40000701670 */
[----:B-1----:R-:W-:Y:S02]  /*57f0*/  FMNMX.FTZ R138, R3, R4, !PT ;  /* 0x00000004038a7209 */ /* 0x002fe40007810000 */
[----:B------:R-:W-:Y:S02]  /*5800*/  FSEL R8, R78, -INF , !P0 ;  /* 0xff8000004e087808 */ /* 0x000fe40004000000 */
[----:B------:R-:W-:Y:S01]  /*5810*/  ISETP.GT.AND P0, PT, R0, 0x28, !P6 ;  /* 0x000000280000780c */ /* 0x000fe20007704270 */
[----:B------:R-:W-:Y:S01]  /*5820*/  FMUL.FTZ R3, R138, c[0x0][0x2d0] ;  /* 0x0000b4008a037a20 */ /* 0x000fe20000410000 */
[----:B------:R-:W-:Y:S02]  /*5830*/  FMNMX.FTZ R6, R8, R9, !PT ;  /* 0x0000000908067209 */ /* 0x000fe40007810000 */
[----:B------:R-:W-:-:S02]  /*5840*/  ISETP.LT.OR P0, PT, R2, 0x29, P0 ;  /* 0x000000290200780c */ /* 0x000fc40000701670 */
[----:B------:R-:W-:Y:S02]  /*5850*/  FMNMX.FTZ R6, R14, R6, !PT ;  /* 0x000000060e067209 */ /* 0x000fe40007810000 */
[----:B------:R-:W-:Y:S02]  /*5860*/  FSEL R108, R58, -INF , !P0 ;  /* 0xff8000003a6c7808 */ /* 0x000fe40004000000 */
[----:B------:R-:W-:Y:S02]  /*5870*/  FSETP.NEU.FTZ.AND P0, PT, R138, -INF , PT ;  /* 0xff8000008a00780b */ /* 0x000fe40003f1d000 */
[----:B------:R-:W-:Y:S02]  /*5880*/  FMNMX.FTZ R6, R10, R6, !PT ;  /* 0x000000060a067209 */ /* 0x000fe40007810000 */
[----:B------:R-:W-:Y:S02]  /*5890*/  FSEL R20, R3, RZ, P0 ;  /* 0x000000ff03147208 */ /* 0x000fe40000000000 */
[----:B------:R-:W-:-:S02]  /*58a0*/  FMNMX.FTZ R3, R16, R25, !PT ;  /* 0x0000001910037209 */ /* 0x000fc40007810000 */
[----:B------:R-:W-:Y:S01]  /*58b0*/  FMNMX.FTZ R6, R50, R6, !PT ;  /* 0x0000000632067209 */ /* 0x000fe20007810000 */
[----:B------:R-:W-:Y:S01]  /*58c0*/  FFMA.FTZ R5, R18, c[0x0][0x2d0], -R20 ;  /* 0x0000b40012057a23 */ /* 0x000fe20000010814 */
[----:B------:R-:W-:Y:S02]  /*58d0*/  FMNMX.FTZ R3, R27, R3, !PT ;  /* 0x000000031b037209 */ /* 0x000fe40007810000 */
[----:B------:R-:W-:Y:S01]  /*58e0*/  FMNMX.FTZ R6, R49, R6, !PT ;  /* 0x0000000631067209 */ /* 0x000fe20007810000 */
[----:B------:R1:W-:Y:S01]  /*58f0*/  MUFU.EX2 R234, R5 ;  /* 0x0000000500ea7308 */ /* 0x0003e20000000800 */
[----:B------:R-:W-:Y:S02]  /*5900*/  FMNMX.FTZ R3, R28, R3, !PT ;  /* 0x000000031c037209 */ /* 0x000fe40007810000 */
[----:B------:R-:W-:Y:S02]  /*5910*/  FMNMX.FTZ R6, R68, R6, !PT ;  /* 0x0000000644067209 */ /* 0x000fe40007810000 */
[----:B------:R-:W-:-:S02]  /*5920*/  FMNMX.FTZ R3, R30, R3, !PT ;  /* 0x000000031e037209 */ /* 0x000fc40007810000 */
[----:B------:R-:W-:Y:S02]  /*5930*/  ISETP.NE.AND P6, PT, R11, RZ, PT ;  /* 0x000000ff0b00720c */ /* 0x000fe40003fc5270 */
[----:B------:R-:W-:-:S04]  /*5940*/  FMNMX.FTZ R3, R31, R3, !PT ;  /* 0x000000031f037209 */ /* 0x000fc80007810000 */
[----:B------:R-:W-:Y:S01]  /*5950*/  FMNMX.FTZ R3, R33, R3, !PT ;  /* 0x0000000321037209 */ /* 0x000fe20007810000 */
[----:B-1----:R-:W-:-:S03]  /*5960*/  FFMA.FTZ R5, R19, c[0x0][0x2d0], -R20 ;  /* 0x0000b40013057a23 */ /* 0x002fc60000010814 */
[----:B------:R-:W-:Y:S01]  /*5970*/  FMNMX.FTZ R3, R35, R3, !PT ;  /* 0x0000000323037209 */ /* 0x000fe20007810000 */
[----:B------:R1:W-:Y:S03]  /*5980*/  MUFU.EX2 R231, R5 ;  /* 0x0000000500e77308 */ /* 0x0003e60000000800 */
[----:B------:R-:W-:-:S04]  /*5990*/  FMNMX.FTZ R3, R118, R3, !PT ;  /* 0x0000000376037209 */ /* 0x000fc80007810000 */
[----:B------:R-:W-:-:S04]  /*59a0*/  FMNMX.FTZ R3, R117, R3, !PT ;  /* 0x0000000375037209 */ /* 0x000fc80007810000 */
[----:B------:R-:W-:-:S04]  /*59b0*/  FMNMX.FTZ R3, R116, R3, !PT ;  /* 0x0000000374037209 */ /* 0x000fc80007810000 */
[----:B------:R-:W-:Y:S01]  /*59c0*/  FMNMX.FTZ R3, R115, R3, !PT ;  /* 0x0000000373037209 */ /* 0x000fe20007810000 */
[----:B-1----:R-:W-:-:S04]  /*59d0*/  FFMA.FTZ R5, R21, c[0x0][0x2d0], -R20 ;  /* 0x0000b40015057a23 */ /* 0x002fc80000010814 */
        /* <DEDUP_REMOVED lines=11> */
[C---:B------:R-:W-:Y:S01]  /*5a90*/  FSETP.NEU.FTZ.AND P0, PT, R137.reuse, -INF , PT ;  /* 0xff8000008900780b */ /* 0x040fe20003f1d000 */
[----:B--2---:R-:W-:Y:S01]  /*5aa0*/  FFMA.FTZ R5, R24, c[0x0][0x2d0], -R20 ;  /* 0x0000b40018057a23 */ /* 0x004fe20000010814 */
[----:B------:R-:W-:Y:S01]  /*5ab0*/  FMNMX.FTZ R4, R36, R4, !PT ;  /* 0x0000000424047209 */ /* 0x000fe20007810000 */
[----:B------:R-:W-:Y:S02]  /*5ac0*/  FMUL.FTZ R3, R137, c[0x0][0x2d0] ;  /* 0x0000b40089037a20 */ /* 0x000fe40000410000 */
[----:B------:R1:W-:Y:S01]  /*5ad0*/  MUFU.EX2 R232, R5 ;  /* 0x0000000500e87308 */ /* 0x0003e20000000800 */
[----:B------:R-:W-:-:S02]  /*5ae0*/  FMNMX.FTZ R4, R37, R4, !PT ;  /* 0x0000000425047209 */ /* 0x000fc40007810000 */
[----:B------:R-:W-:Y:S02]  /*5af0*/  FSEL R3, R3, RZ, P0 ;  /* 0x000000ff03037208 */ /* 0x000fe40000000000 */
[----:B------:R-:W-:Y:S02]  /*5b00*/  FMNMX.FTZ R4, R38, R4, !PT ;  /* 0x0000000426047209 */ /* 0x000fe40007810000 */
[----:B------:R-:W-:Y:S02]  /*5b10*/  ISETP.GT.AND P0, PT, R0, 0x29, !P6 ;  /* 0x000000290000780c */ /* 0x000fe40007704270 */
[----:B------:R-:W-:Y:S02]  /*5b20*/  FMNMX.FTZ R4, R39, R4, !PT ;  /* 0x0000000427047209 */ /* 0x000fe40007810000 */
[----:B------:R-:W-:Y:S02]  /*5b30*/  ISETP.LT.OR P0, PT, R2, 0x2a, P0 ;  /* 0x0000002a0200780c */ /* 0x000fe40000701670 */
[----:B------:R-:W-:-:S02]  /*5b40*/  FMNMX.FTZ R4, R48, R4, !PT ;  /* 0x0000000430047209 */ /* 0x000fc40007810000 */
[----:B------:R-:W-:Y:S01]  /*5b50*/  FSEL R21, R59, -INF , !P0 ;  /* 0xff8000003b157808 */ /* 0x000fe20004000000 */
[----:B-1----:R-:W-:Y:S01]  /*5b60*/  FFMA.FTZ R5, R26, c[0x0][0x2d0], -R20 ;  /* 0x0000b4001a057a23 */ /* 0x002fe20000010814 */
[----:B------:R-:W-:Y:S01]  /*5b70*/  FMNMX.FTZ R4, R51, R4, !PT ;  /* 0x0000000433047209 */ /* 0x000fe20007810000 */
[----:B------:R-:W-:Y:S01]  /*5b80*/  LDSM.16.MT88.4 R56, [R181+0xc00] ;  /* 0x000c0000b538783b */ /* 0x000fe20000004200 */
[----:B------:R-:W-:Y:S01]  /*5b90*/  ISETP.NE.AND P6, PT, R245, 0x1, PT ;  /* 0x00000001f500780c */ /* 0x000fe20003fc5270 */
[----:B------:R1:W-:Y:S01]  /*5ba0*/  MUFU.EX2 R239, R5 ;  /* 0x0000000500ef7308 */ /* 0x0003e20000000800 */
[----:B------:R-:W-:-:S04]  /*5bb0*/  FMNMX.FTZ R4, R114, R4, !PT ;  /* 0x0000000472047209 */ /* 0x000fc80007810000 */
[----:B------:R-:W-:-:S04]  /*5bc0*/  FMNMX.FTZ R4, R113, R4, !PT ;  /* 0x0000000471047209 */ /* 0x000fc80007810000 */
[----:B------:R-:W-:-:S04]  /*5bd0*/  FMNMX.FTZ R4, R112, R4, !PT ;  /* 0x0000000470047209 */ /* 0x000fc80007810000 */
[----:B------:R-:W-:Y:S02]  /*5be0*/  FMNMX.FTZ R4, R111, R4, !PT ;  /* 0x000000046f047209 */ /* 0x000fe40007810000 */
[----:B-1----:R-:W-:Y:S01]  /*5bf0*/  FMNMX.FTZ R5, R69, R6, !PT ;  /* 0x0000000645057209 */ /* 0x002fe20007810000 */
[----:B------:R-:W-:Y:S02]  /*5c00*/  FFMA.FTZ R6, R29, c[0x0][0x2d0], -R20 ;  /* 0x0000b4001d067a23 */ /* 0x000fe40000010814 */
[----:B------:R-:W1:Y:S01]  /*5c10*/  SHFL.BFLY PT, R7, R4, 0x2, 0x1f ;  /* 0x0c401f0004077f89 */ /* 0x000e6200000e0000 */
[----:B------:R-:W-:Y:S01]  /*5c20*/  FMNMX.FTZ R0, R109, R5, !PT ;  /* 0x000000056d007209 */ /* 0x000fe20007810000 */
[----:B------:R-:W-:Y:S03]  /*5c30*/  MUFU.EX2 R241, R6 ;  /* 0x0000000600f17308 */ /* 0x000fe60000000800 */
[----:B------:R-:W-:Y:S01]  /*5c40*/  FMNMX.FTZ R2, R110, R0, !PT ;  /* 0x000000006e027209 */ /* 0x000fe20007810000 */
[----:B------:R-:W-:Y:S01]  /*5c50*/  FFMA.FTZ R0, R16, c[0x0][0x2d0], -R3 ;  /* 0x0000b40010007a23 */ /* 0x000fe20000010803 */
[----:B------:R-:W-:-:S02]  /*5c60*/  F2FP.BF16.PACK_AB R16, R231, R234 ;  /* 0x000000eae710723e */ /* 0x000fc400000010ff */
[----:B------:R-:W-:Y:S01]  /*5c70*/  FMNMX.FTZ R2, R108, R2, !PT ;  /* 0x000000026c027209 */ /* 0x000fe20007810000 */
[----:B------:R1:W-:Y:S03]  /*5c80*/  MUFU.EX2 R224, R0 ;  /* 0x0000000000e07308 */ /* 0x0003e60000000800 */
[----:B------:R-:W-:-:S05]  /*5c90*/  FMNMX.FTZ R2, R21, R2, !PT ;  /* 0x0000000215027209 */ /* 0x000fca0007810000 */
[----:B------:R-:W-:Y:S01]  /*5ca0*/  SHFL.BFLY PT, R5, R2, 0x2, 0x1f ;  /* 0x0c401f0002057f89 */ /* 0x000fe200000e0000 */
[----:B-1----:R-:W-:Y:S01]  /*5cb0*/  FMNMX.FTZ R0, R4, R7, !PT ;  /* 0x0000000704007209 */ /* 0x002fe20007810000 */
[----:B------:R-:W-:-:S04]  /*5cc0*/  FFMA.FTZ R4, R25, c[0x0][0x2d0], -R3 ;  /* 0x0000b40019047a23 */ /* 0x000fc80000010803 */
[----:B------:R-:W1:Y:S01]  /*5cd0*/  SHFL.BFLY PT, R6, R0, 0x1, 0x1f ;  /* 0x0c201f0000067f89 */ /* 0x000e6200000e0000 */
[----:B------:R2:W3:Y:S02]  /*5ce0*/  MUFU.EX2 R216, R4 ;  /* 0x0000000400d87308 */ /* 0x0004e40000000800 */
[----:B--2---:R-:W-:Y:S01]  /*5cf0*/  FFMA.FTZ R4, R27, c[0x0][0x2d0], -R3 ;  /* 0x0000b4001b047a23 */ /* 0x004fe20000010803 */
[----:B---3--:R-:W-:Y:S01]  /*5d00*/  F2FP.BF16.PACK_AB R17, R216, R224 ;  /* 0x000000e0d811723e */ /* 0x008fe200000010ff */
[----:B------:R-:W-:Y:S04]  /*5d10*/  LDSM.16.MT88.4 R24, [R182+0x1800] ;  /* 0x00180000b618783b */ /* 0x000fe80000004200 */
[----:B------:R2:W-:Y:S01]  /*5d20*/  MUFU.EX2 R217, R4 ;  /* 0x0000000400d97308 */ /* 0x0005e20000000800 */
[----:B-1----:R-:W-:-:S02]  /*5d30*/  FMNMX.FTZ R136, R0, R6, !PT ;  /* 0x0000000600887209 */ /* 0x002fc40007810000 */
[----:B------:R-:W-:Y:S02]  /*5d40*/  FMNMX.FTZ R0, R2, R5, !PT ;  /* 0x0000000502007209 */ /* 0x000fe40007810000 */
[C---:B------:R-:W-:Y:S01]  /*5d50*/  FSETP.NEU.FTZ.AND P0, PT, R136.reuse, -INF , PT ;  /* 0xff8000008800780b */ /* 0x040fe20003f1d000 */
[----:B------:R-:W-:Y:S02]  /*5d60*/  FMUL.FTZ R2, R136, c[0x0][0x2d0] ;  /* 0x0000b40088027a20 */ /* 0x000fe40000410000 */
[----:B------:R-:W1:Y:S03]  /*5d70*/  SHFL.BFLY PT, R5, R0, 0x1, 0x1f ;  /* 0x0c201f0000057f89 */ /* 0x000e6600000e0000 */
[----:B------:R-:W-:Y:S01]  /*5d80*/  FSEL R2, R2, RZ, P0 ;  /* 0x000000ff02027208 */ /* 0x000fe20000000000 */
[----:B--2---:R-:W-:-:S04]  /*5d90*/  FFMA.FTZ R4, R28, c[0x0][0x2d0], -R3 ;  /* 0x0000b4001c047a23 */ /* 0x004fc80000010803 */
        /* <DEDUP_REMOVED lines=13> */
[C---:B------:R-:W-:Y:S01]  /*5e70*/  HMMA.16816.F32.BF16 R88, R16.reuse, R60, RZ ;  /* 0x0000003c1058723c */ /* 0x040fe200000418ff */
[----:B------:R-:W-:Y:S01]  /*5e80*/  FSEL R0, R0, RZ, P0 ;  /* 0x000000ff00007208 */ /* 0x000fe20000000000 */
[--C-:B--2---:R-:W-:Y:S02]  /*5e90*/  FFMA.FTZ R4, R31, c[0x0][0x2d0], -R3.reuse ;  /* 0x0000b4001f047a23 */ /* 0x104fe40000010803 */
[----:B------:R-:W1:Y:S02]  /*5ea0*/  LDSM.16.MT88.4 R28, [R181+0x1000] ;  /* 0x00100000b51c783b */ /* 0x000e640000004200 */
[----:B------:R2:W-:Y:S02]  /*5eb0*/  MUFU.EX2 R227, R4 ;  /* 0x0000000400e37308 */ /* 0x0005e40000000800 */
[C---:B------:R-:W-:Y:S08]  /*5ec0*/  HMMA.16816.F32.BF16 R104, R16.reuse, R44, RZ ;  /* 0x0000002c1068723c */ /* 0x040ff000000418ff */
[----:B------:R-:W-:Y:S01]  /*5ed0*/  HMMA.16816.F32.BF16 R100, R16, R40, RZ ;  /* 0x000000281064723c */ /* 0x000fe200000418ff */
[----:B--2---:R-:W-:-:S04]  /*5ee0*/  FFMA.FTZ R4, R33, c[0x0][0x2d0], -R3 ;  /* 0x0000b40021047a23 */ /* 0x004fc80000010803 */
[----:B------:R2:W-:Y:S02]  /*5ef0*/  MUFU.EX2 R226, R4 ;  /* 0x0000000400e27308 */ /* 0x0005e40000000800 */
[----:B--2---:R-:W-:-:S06]  /*5f00*/  FFMA.FTZ R4, R35, c[0x0][0x2d0], -R3 ;  /* 0x0000b40023047a23 */ /* 0x004fcc0000010803 */
[----:B------:R2:W3:Y:S02]  /*5f10*/  MUFU.EX2 R228, R4 ;  /* 0x0000000400e47308 */ /* 0x0004e40000000800 */
[----:B--2---:R-:W-:Y:S01]  /*5f20*/  FFMA.FTZ R4, R32, c[0x0][0x2d0], -R2 ;  /* 0x0000b40020047a23 */ /* 0x004fe20000010802 */
[----:B---3--:R-:W-:-:S05]  /*5f30*/  F2FP.BF16.PACK_AB R11, R228, R226 ;  /* 0x000000e2e40b723e */ /* 0x008fca00000010ff */
[----:B------:R2:W-:Y:S02]  /*5f40*/  MUFU.EX2 R210, R4 ;  /* 0x0000000400d27308 */ /* 0x0005e40000000800 */
[--C-:B--2---:R-:W-:Y:S02]  /*5f50*/  FFMA.FTZ R4, R34, c[0x0][0x2d0], -R2.reuse ;  /* 0x0000b40022047a23 */ /* 0x104fe40000010802 */
[----:B------:R-:W2:Y:S04]  /*5f60*/  LDSM.16.MT88.4 R32, [R182+0x400] ;  /* 0x00040000b620783b */ /* 0x000ea80000004200 */
[----:B------:R3:W4:Y:S02]  /*5f70*/  MUFU.EX2 R208, R4 ;  /* 0x0000000400d07308 */ /* 0x0007240000000800 */
[----:B---3--:R-:W-:Y:S01]  /*5f80*/  FFMA.FTZ R4, R36, c[0x0][0x2d0], -R2 ;  /* 0x0000b40024047a23 */ /* 0x008fe20000010802 */
[----:B----4-:R-:W-:-:S05]  /*5f90*/  F2FP.BF16.PACK_AB R12, R208, R210 ;  /* 0x000000d2d00c723e */ /* 0x010fca00000010ff */
[----:B------:R3:W4:Y:S02]  /*5fa0*/  MUFU.EX2 R209, R4 ;  /* 0x0000000400d17308 */ /* 0x0007240000000800 */
[----:B---3--:R-:W-:-:S06]  /*5fb0*/  FFMA.FTZ R4, R38, c[0x0][0x2d0], -R2 ;  /* 0x0000b40026047a23 */ /* 0x008fcc0000010802 */
[----:B------:R3:W-:Y:S02]  /*5fc0*/  MUFU.EX2 R214, R4 ;  /* 0x0000000400d67308 */ /* 0x0007e40000000800 */
[----:B---3--:R-:W-:Y:S01]  /*5fd0*/  FFMA.FTZ R4, R8, c[0x0][0x2d0], -R0 ;  /* 0x0000b40008047a23 */ /* 0x008fe20000010800 */
[----:B------:R-:W-:-:S05]  /*5fe0*/  F2FP.BF16.PACK_AB R8, R232, R233 ;  /* 0x000000e9e808723e */ /* 0x000fca00000010ff */
[----:B------:R3:W-:Y:S02]  /*5ff0*/  MUFU.EX2 R23, R4 ;  /* 0x0000000400177308 */ /* 0x0007e40000000800 */
[----:B---3--:R-:W-:Y:S01]  /*6000*/  FFMA.FTZ R4, R9, c[0x0][0x2d0], -R0 ;  /* 0x0000b40009047a23 */ /* 0x008fe20000010800 */
[----:B------:R-:W-:-:S05]  /*6010*/  F2FP.BF16.PACK_AB R9, R227, R225 ;  /* 0x000000e1e309723e */ /* 0x000fca00000010ff */
[----:B------:R3:W5:Y:S02]  /*6020*/  MUFU.EX2 R22, R4 ;  /* 0x0000000400167308 */ /* 0x0007640000000800 */
[----:B---3--:R-:W-:Y:S01]  /*6030*/  FFMA.FTZ R4, R14, c[0x0][0x2d0], -R0 ;  /* 0x0000b4000e047a23 */ /* 0x008fe20000010800 */
[----:B----4-:R-:W-:Y:S02]  /*6040*/  F2FP.BF16.PACK_AB R14, R213, R209 ;  /* 0x000000d1d50e723e */ /* 0x010fe400000010ff */
[----:B-----5:R-:W-:-:S03]  /*6050*/  F2FP.BF16.PACK_AB R13, R22, R23 ;  /* 0x00000017160d723e */ /* 0x020fc600000010ff */
[----:B------:R3:W-:Y:S02]  /*6060*/  MUFU.EX2 R207, R4 ;  /* 0x0000000400cf7308 */ /* 0x0007e40000000800 */
[----:B---3--:R-:W-:Y:S01]  /*6070*/  FFMA.FTZ R4, R10, c[0x0][0x2d0], -R0 ;  /* 0x0000b4000a047a23 */ /* 0x008fe20000010800 */
[----:B------:R-:W-:-:S05]  /*6080*/  F2FP.BF16.PACK_AB R10, R241, R239 ;  /* 0x000000eff10a723e */ /* 0x000fca00000010ff */
[----:B------:R3:W4:Y:S02]  /*6090*/  MUFU.EX2 R140, R4 ;  /* 0x00000004008c7308 */ /* 0x0007240000000800 */
[C---:B-1----:R-:W-:Y:S08]  /*60a0*/  HMMA.16816.F32.BF16 R164, R8.reuse, R28, R96 ;  /* 0x0000001c08a4723c */ /* 0x042ff00000041860 */
[C---:B------:R-:W-:Y:S01]  /*60b0*/  HMMA.16816.F32.BF16 R104, R8.reuse, R52, R104 ;  /* 0x000000340868723c */ /* 0x040fe20000041868 */
[--C-:B---3--:R-:W-:Y:S01]  /*60c0*/  FFMA.FTZ R4, R39, c[0x0][0x2d0], -R2.reuse ;  /* 0x0000b40027047a23 */ /* 0x108fe20000010802 */
[----:B----4-:R-:W-:Y:S01]  /*60d0*/  F2FP.BF16.PACK_AB R15, R140, R207 ;  /* 0x000000cf8c0f723e */ /* 0x010fe200000010ff */
[----:B------:R-:W1:Y:S02]  /*60e0*/  LDSM.16.MT88.4 R36, [R182+0x1000] ;  /* 0x00100000b624783b */ /* 0x000e640000004200 */
[----:B------:R3:W-:Y:S03]  /*60f0*/  MUFU.EX2 R211, R4 ;  /* 0x0000000400d37308 */ /* 0x0007e60000000800 */
[----:B--2---:R-:W-:Y:S08]  /*6100*/  HMMA.16816.F32.BF16 R100, R8, R32, R100 ;  /* 0x000000200864723c */ /* 0x004ff00000041864 */
[----:B------:R-:W-:Y:S01]  /*6110*/  HMMA.16816.F32.BF16 R84, R12, R44, RZ ;  /* 0x0000002c0c54723c */ /* 0x000fe200000418ff */
[----:B---3--:R-:W-:-:S07]  /*6120*/  FFMA.FTZ R4, R48, c[0x0][0x2d0], -R2 ;  /* 0x0000b40030047a23 */ /* 0x008fce0000010802 */
[C---:B------:R-:W-:Y:S01]  /*6130*/  HMMA.16816.F32.BF16 R80, R12.reuse, R40, RZ ;  /* 0x000000280c50723c */ /* 0x040fe200000418ff */
[----:B------:R2:W3:Y:S07]  /*6140*/  MUFU.EX2 R212, R4 ;  /* 0x0000000400d47308 */ /* 0x0004ee0000000800 */
[C---:B------:R-:W-:Y:S08]  /*6150*/  HMMA.16816.F32.BF16 R76, R12.reuse, R56, RZ ;  /* 0x000000380c4c723c */ /* 0x040ff000000418ff */
[----:B------:R-:W-:Y:S01]  /*6160*/  HMMA.16816.F32.BF16 R72, R12, R64, RZ ;  /* 0x000000400c48723c */ /* 0x000fe200000418ff */
[----:B--2---:R-:W-:Y:S01]  /*6170*/  FFMA.FTZ R4, R50, c[0x0][0x2d0], -R0 ;  /* 0x0000b40032047a23 */ /* 0x004fe20000010800 */
[----:B---3--:R-:W-:-:S03]  /*6180*/  F2FP.BF16.PACK_AB R6, R215, R212 ;  /* 0x000000d4d706723e */ /* 0x008fc600000010ff */
[----:B------:R2:W-:Y:S03]  /*6190*/  MUFU.EX2 R133, R4 ;  /* 0x0000000400857308 */ /* 0x0005e60000000800 */
[----:B-1----:R-:W-:Y:S08]  /*61a0*/  HMMA.16816.F32.BF16 R176, R8, R36, R92 ;  /* 0x0000002408b0723c */ /* 0x002ff0000004185c */
[----:B------:R-:W-:Y:S01]  /*61b0*/  HMMA.16816.F32.BF16 R96, R12, R62, RZ ;  /* 0x0000003e0c60723c */ /* 0x000fe200000418ff */
[----:B--2---:R-:W-:-:S07]  /*61c0*/  FFMA.FTZ R4, R49, c[0x0][0x2d0], -R0 ;  /* 0x0000b40031047a23 */ /* 0x004fce0000010800 */
[----:B------:R-:W-:Y:S01]  /*61d0*/  HMMA.16816.F32.BF16 R92, R12, R26, RZ ;  /* 0x0000001a0c5c723c */ /* 0x000fe200000418ff */
[----:B------:R-:W1:Y:S01]  /*61e0*/  LDSM.16.MT88.4 R48, [R181+0x1c00] ;  /* 0x001c0000b530783b */ /* 0x000e620000004200 */
[----:B------:R2:W3:Y:S02]  /*61f0*/  MUFU.EX2 R132, R4 ;  /* 0x0000000400847308 */ /* 0x0004e40000000800 */
[----:B--2---:R-:W-:Y:S01]  /*6200*/  FFMA.FTZ R4, R68, c[0x0][0x2d0], -R0 ;  /* 0x0000b40044047a23 */ /* 0x004fe20000010800 */
[----:B---3--:R-:W-:-:S05]  /*6210*/  F2FP.BF16.PACK_AB R5, R132, R133 ;  /* 0x000000858405723e */ /* 0x008fca00000010ff */
[----:B------:R2:W-:Y:S02]  /*6220*/  MUFU.EX2 R139, R4 ;  /* 0x00000004008b7308 */ /* 0x0005e40000000800 */
[----:B--2---:R-:W-:Y:S02]  /*6230*/  FFMA.FTZ R4, R69, c[0x0][0x2d0], -R0 ;  /* 0x0000b40045047a23 */ /* 0x004fe40000010800 */
[----:B------:R-:W-:Y:S04]  /*6240*/  HMMA.16816.F32.BF16 R68, R12, R60, RZ ;  /* 0x0000003c0c44723c */ /* 0x000fe800000418ff */
[----:B------:R2:W3:Y:S04]  /*6250*/  MUFU.EX2 R135, R4 ;  /* 0x0000000400877308 */ /* 0x0004e80000000800 */
[----:B-1----:R-:W-:Y:S08]  /*6260*/  HMMA.16816.F32.BF16 R172, R8, R48, R88 ;  /* 0x0000003008ac723c */ /* 0x002ff00000041858 */
[----:B------:R-:W-:Y:S01]  /*6270*/  HMMA.16816.F32.BF16 R88, R12, R66, RZ ;  /* 0x000000420c58723c */ /* 0x000fe200000418ff */
[----:B--2---:R-:W-:-:S02]  /*6280*/  F2FP.BF16.PACK_AB R4, R211, R214 ;  /* 0x000000d6d304723e */ /* 0x004fc400000010ff */
[----:B---3--:R-:W-:-:S05]  /*6290*/  F2FP.BF16.PACK_AB R7, R135, R139 ;  /* 0x0000008b8707723e */ /* 0x008fca00000010ff */
        /* <DEDUP_REMOVED lines=50> */
[----:B------:R-:W-:Y:S01]  /*65c0*/  LDSM.16.MT88.4 R124, [R181+0x1400] ;  /* 0x00140000b57c783b */ /* 0x000fe20000004200 */
[----:B------:R1:W-:Y:S05]  /*65d0*/  MUFU.EX2 R206, R8 ;  /* 0x0000000800ce7308 */ /* 0x0003ea0000000800 */
        /* <DEDUP_REMOVED lines=12> */
[----:B------:R-:W-:-:S04]  /*66a0*/  FFMA.FTZ R3, R115, c[0x0][0x2d0], -R3 ;  /* 0x0000b40073037a23 */ /* 0x000fc80000010803 */
[----:B------:R-:W-:Y:S08]  /*66b0*/  MUFU.EX2 R142, R8 ;  /* 0x00000008008e7308 */ /* 0x000ff00000000800 */
[----:B------:R1:W3:Y:S02]  /*66c0*/  MUFU.EX2 R246, R3 ;  /* 0x0000000300f67308 */ /* 0x0002e40000000800 */
[----:B-1----:R-:W-:Y:S01]  /*66d0*/  FFMA.FTZ R3, R114, c[0x0][0x2d0], -R2 ;  /* 0x0000b40072037a23 */ /* 0x002fe20000010802 */
[----:B---3--:R-:W-:-:S05]  /*66e0*/  F2FP.BF16.PACK_AB R99, R246, R142 ;  /* 0x0000008ef663723e */ /* 0x008fca00000010ff */
[----:B------:R1:W-:Y:S02]  /*66f0*/  MUFU.EX2 R20, R3 ;  /* 0x0000000300147308 */ /* 0x0003e40000000800 */
[C---:B------:R-:W-:Y:S08]  /*6700*/  HMMA.16816.F32.BF16 R144, R96.reuse, R152, R104 ;  /* 0x000000986090723c */ /* 0x040ff00000041868 */
[----:B------:R-:W-:Y:S01]  /*6710*/  HMMA.16816.F32.BF16 R156, R96, R154, R68 ;  /* 0x0000009a609c723c */ /* 0x000fe20000041844 */
[----:B-1----:R-:W-:-:S04]  /*6720*/  FFMA.FTZ R3, R113, c[0x0][0x2d0], -R2 ;  /* 0x0000b40071037a23 */ /* 0x002fc80000010802 */
[----:B------:R1:W3:Y:S03]  /*6730*/  MUFU.EX2 R36, R3 ;  /* 0x0000000300247308 */ /* 0x0002e60000000800 */
[C---:B--2---:R-:W-:Y:S08]  /*6740*/  HMMA.16816.F32.BF16 R84, R96.reuse, R4, R128 ;  /* 0x000000046054723c */ /* 0x044ff00000041880 */
[----:B------:R-:W-:Y:S01]  /*6750*/  HMMA.16816.F32.BF16 R128, R96, R126, R56 ;  /* 0x0000007e6080723c */ /* 0x000fe20000041838 */
[--C-:B-1----:R-:W-:Y:S01]  /*6760*/  FFMA.FTZ R3, R112, c[0x0][0x2d0], -R2.reuse ;  /* 0x0000b40070037a23 */ /* 0x102fe20000010802 */
[----:B---3--:R-:W-:Y:S01]  /*6770*/  F2FP.BF16.PACK_AB R92, R36, R20 ;  /* 0x00000014245c723e */ /* 0x008fe200000010ff */
        /* <DEDUP_REMOVED lines=14> */
[----:B------:R-:W1:Y:S01]  /*6860*/  LDSM.16.MT88.4 R108, [R182+0x800] ;  /* 0x00080000b66c783b */ /* 0x000e620000004200 */
[----:B------:R-:W-:-:S03]  /*6870*/  FFMA.FTZ R0, R21, c[0x0][0x2d0], -R0 ;  /* 0x0000b40015007a23 */ /* 0x000fc60000010800 */
[----:B------:R2:W-:Y:S08]  /*6880*/  MUFU.EX2 R3, R2 ;  /* 0x0000000200037308 */ /* 0x0005f00000000800 */
[----:B------:R3:W4:Y:S01]  /*6890*/  MUFU.EX2 R8, R0 ;  /* 0x0000000000087308 */ /* 0x0007220000000800 */
[----:B--2---:R-:W-:-:S04]  /*68a0*/  @P6 IMAD.HI.U32 R2, R244, c[0x0][0x2c8], RZ ;  /* 0x0000b200f4026a27 */ /* 0x004fc800078e00ff */
[----:B---3--:R-:W-:Y:S01]  /*68b0*/  IMAD.MOV.U32 R0, RZ, RZ, R244 ;  /* 0x000000ffff007224 */ /* 0x008fe200078e00f4 */
[----:B------:R-:W-:Y:S02]  /*68c0*/  @P6 SHF.R.U32.HI R0, RZ, c[0x0][0x2cc], R2 ;  /* 0x0000b300ff006a19 */ /* 0x000fe40000011602 */
[----:B----4-:R-:W-:Y:S02]  /*68d0*/  F2FP.BF16.PACK_AB R95, R8, R3 ;  /* 0x00000003085f723e */ /* 0x010fe400000010ff */
[----:B------:R-:W-:Y:S01]  /*68e0*/  ISETP.GE.AND P6, PT, R243, 0x1, PT ;  /* 0x00000001f300780c */ /* 0x000fe20003fc6270 */
[----:B------:R-:W-:Y:S02]  /*68f0*/  IMAD.IADD R2, R240, 0x1, R0 ;  /* 0x00000001f0027824 */ /* 0x000fe400078e0200 */
[----:B------:R-:W-:Y:S02]  /*6900*/  FADD.FTZ R0, R23, R22 ;  /* 0x0000001617007221 */ /* 0x000fe40000010000 */
[----:B------:R-:W-:Y:S02]  /*6910*/  HMMA.16816.F32.BF16 R148, R92, R152, R148 ;  /* 0x000000985c94723c */ /* 0x000fe40000041894 */
[----:B------:R-:W-:-:S04]  /*6920*/  FADD.FTZ R0, R207, R0 ;  /* 0x00000000cf007221 */ /* 0x000fc80000010000 */
[----:B------:R-:W-:Y:S02]  /*6930*/  FADD.FTZ R0, R140, R0 ;  /* 0x000000008c007221 */ /* 0x000fe40000010000 */
[----:B------:R-:W-:Y:S08]  /*6940*/  HMMA.16816.F32.BF16 R152, R92, R154, R52 ;  /* 0x0000009a5c98723c */ /* 0x000ff00000041834 */
[-C--:B------:R-:W-:Y:S08]  /*6950*/  HMMA.16816.F32.BF16 R52, R96, R60.reuse, R176 ;  /* 0x0000003c6034723c */ /* 0x080ff000000418b0 */
[C---:B------:R-:W-:Y:S08]  /*6960*/  HMMA.16816.F32.BF16 R56, R92.reuse, R60, R200 ;  /* 0x0000003c5c38723c */ /* 0x040ff000000418c8 */
[C---:B------:R-:W-:Y:S08]  /*6970*/  HMMA.16816.F32.BF16 R60, R92.reuse, R62, R88 ;  /* 0x0000003e5c3c723c */ /* 0x040ff00000041858 */
[C---:B------:R-:W-:Y:S07]  /*6980*/  HMMA.16816.F32.BF16 R88, R92.reuse, R4, R168 ;  /* 0x000000045c58723c */ /* 0x040fee00000418a8 */
[----:B------:R-:W-:Y:S01]  /*6990*/  FADD.FTZ R5, R133, R0 ;  /* 0x0000000085057221 */ /* 0x000fe20000010000 */
[----:B-1----:R-:W-:Y:S01]  /*69a0*/  HMMA.16816.F32.BF16 R104, R92, R108, R120 ;  /* 0x0000006c5c68723c */ /* 0x002fe20000041878 */
        /* <DEDUP_REMOVED lines=14> */
[C---:B------:R-:W-:Y:S08]  /*6a90*/  HMMA.16816.F32.BF16 R120, R92.reuse, R124, R160 ;  /* 0x0000007c5c78723c */ /* 0x040ff000000418a0 */
[C---:B------:R-:W-:Y:S07]  /*6aa0*/  HMMA.16816.F32.BF16 R72, R92.reuse, R76, R196 ;  /* 0x0000004c5c48723c */ /* 0x040fee00000418c4 */
[----:B------:R-:W-:Y:S01]  /*6ab0*/  IADD3 R196, R204, -0x2, RZ ;  /* 0xfffffffeccc47810 */ /* 0x000fe20007ffe0ff */
        /* <DEDUP_REMOVED lines=19> */
[----:B------:R-:W-:Y:S01]  /*6bf0*/  IADD3 R3, R2, c[0x0][0x328], RZ ;  /* 0x0000ca0002037a10 */ /* 0x000fe20007ffe0ff */
[----:B------:R-:W-:Y:S01]  /*6c00*/  FADD.FTZ R246, R246, R5 ;  /* 0x00000005f6f67221 */ /* 0x000fe20000010000 */
[----:B------:R1:W-:Y:S04]  /*6c10*/  STL [R1], R4 ;  /* 0x0000000401007387 */ /* 0x0003e80000100800 */
[----:B------:R1:W-:Y:S01]  /*6c20*/  STL [R1+0x4], R0 ;  /* 0x0000040001007387 */ /* 0x0003e20000100800 */
[----:B------:R-:W-:Y:S05]  /*6c30*/  @!P6 BRA `(.L_x_1943) ;  /* 0x000001100000e947 */ /* 0x000fea0003800000 */
[C---:B------:R-:W-:Y:S01]  /*6c40*/  ISETP.GT.AND P0, PT, R2.reuse, RZ, PT ;  /* 0x000000ff0200720c */ /* 0x040fe20003f04270 */
[----:B------:R-:W-:Y:S01]  /*6c50*/  BSSY B0, `(.L_x_1944) ;  /* 0x000000d000007945 */ /* 0x000fe20003800000 */
[----:B-1----:R-:W-:Y:S01]  /*6c60*/  IADD3 R0, R2, -0x1, RZ ;  /* 0xffffffff02007810 */ /* 0x002fe20007ffe0ff */
        /* <DEDUP_REMOVED lines=8> */
.L_x_1945:
[----:B------:R-:W-:-:S13]  /*6cf0*/  ISETP.NE.AND P0, PT, R4, 0x1, PT ;  /* 0x000000010400780c */ /* 0x000fda0003f05270 */
[----:B------:R-:W-:-:S05]  /*6d00*/  @P0 IMAD.HI.U32 R2, R0, c[0x0][0x330], RZ ;  /* 0x0000cc0000020a27 */ /* 0x000fca00078e00ff */
[----:B------:R-:W-:Y:S02]  /*6d10*/  @P0 SHF.R.U32.HI R0, RZ, c[0x0][0x334], R2 ;  /* 0x0000cd00ff000a19 */ /* 0x000fe40000011602 */
.L_x_1946:
[----:B------:R-:W-:Y:S05]  /*6d20*/  BSYNC B0 ;  /* 0x0000000000007941 */ /* 0x000fea0003800000 */
.L_x_1944:
[----:B------:R-:W-:-:S05]  /*6d30*/  IMAD R0, R0, R4, c[0x0][0x32c] ;  /* 0x0000cb0000007624 */ /* 0x000fca00078e0204 */
[----:B------:R-:W-:-:S05]  /*6d40*/  IMNMX R3, R3, R0, PT ;  /* 0x0000000003037217 */ /* 0x000fca0003800200 */
.L_x_1943:
[----:B------:R-:W-:-:S05]  /*6d50*/  IMAD.HI R3, R3, 0x2aaaaaab, RZ ;  /* 0x2aaaaaab03037827 */ /* 0x000fca00078e02ff */
[----:B-1----:R-:W-:-:S04]  /*6d60*/  SHF.R.U32.HI R0, RZ, 0x1f, R3 ;  /* 0x0000001fff007819 */ /* 0x002fc80000011603 */
        /* <DEDUP_REMOVED lines=9> */
.L_x_1968:
        /* <DEDUP_REMOVED lines=52> */
.L_x_1949:
[----:B-1-34-:R-:W-:Y:S05]  /*7140*/  BSYNC B0 ;  /* 0x0000000000007941 */ /* 0x01afea0003800000 */
.L_x_1948:
        /* <DEDUP_REMOVED lines=81> */
[----:B------:R-:W3:Y:S07]  /*7660*/  LDSM.16.M88.4 R140, [R187] ;  /* 0x00000000bb8c783b */ /* 0x000eee0000000200 */
[-C--:B-1----:R-:W-:Y:S01]  /*7670*/  HMMA.16816.F32.BF16 R4, R160, R164.reuse, R4 ;  /* 0x000000a4a004723c */ /* 0x082fe20000041804 */
[----:B------:R-:W1:Y:S01]  /*7680*/  LDSM.16.M88.4 R172, [R186] ;  /* 0x00000000baac783b */ /* 0x000e620000000200 */
[----:B------:R-:W-:Y:S07]  /*7690*/  DEPBAR.LE SB0, 0x0 ;  /* 0x000080000000791a */ /* 0x000fee0000000000 */
[----:B------:R-:W-:Y:S01]  /*76a0*/  BAR.SYNC.DEFER_BLOCKING 0x0 ;  /* 0x0000000000007b1d */ /* 0x000fe20000010000 */
[C---:B--2---:R-:W-:Y:S08]  /*76b0*/  HMMA.16816.F32.BF16 R8, R168.reuse, R164, R8 ;  /* 0x000000a4a808723c */ /* 0x044ff00000041808 */
[-C--:B------:R-:W-:Y:S08]  /*76c0*/  HMMA.16816.F32.BF16 R12, R168, R166.reuse, R12 ;  /* 0x000000a6a80c723c */ /* 0x080ff0000004180c */
[C---:B------:R-:W-:Y:S08]  /*76d0*/  HMMA.16816.F32.BF16 R16, R160.reuse, R166, R16 ;  /* 0x000000a6a010723c */ /* 0x040ff00000041810 */
[-C--:B---3--:R-:W-:Y:S08]  /*76e0*/  HMMA.16816.F32.BF16 R20, R160, R140.reuse, R20 ;  /* 0x0000008ca014723c */ /* 0x088ff00000041814 */
[C---:B------:R-:W-:Y:S08]  /*76f0*/  HMMA.16816.F32.BF16 R24, R168.reuse, R140, R24 ;  /* 0x0000008ca818723c */ /* 0x040ff00000041818 */
[-C--:B------:R-:W-:Y:S08]  /*7700*/  HMMA.16816.F32.BF16 R28, R168, R142.reuse, R28 ;  /* 0x0000008ea81c723c */ /* 0x080ff0000004181c */
[C---:B------:R-:W-:Y:S08]  /*7710*/  HMMA.16816.F32.BF16 R32, R160.reuse, R142, R32 ;  /* 0x0000008ea020723c */ /* 0x040ff00000041820 */
[-C--:B-1----:R-:W-:Y:S08]  /*7720*/  HMMA.16816.F32.BF16 R36, R160, R172.reuse, R36 ;  /* 0x000000aca024723c */ /* 0x082ff00000041824 */
[C---:B------:R-:W-:Y:S08]  /*7730*/  HMMA.16816.F32.BF16 R40, R168.reuse, R172, R40 ;  /* 0x000000aca828723c */ /* 0x040ff00000041828 */
[-C--:B------:R-:W-:Y:S08]  /*7740*/  HMMA.16816.F32.BF16 R44, R168, R174.reuse, R44 ;  /* 0x000000aea82c723c */ /* 0x080ff0000004182c */
[----:B------:R-:W-:Y:S01]  /*7750*/  HMMA.16816.F32.BF16 R48, R160, R174, R48 ;  /* 0x000000aea030723c */ /* 0x000fe20000041830 */
[----:B------:R-:W-:Y:S07]  /*7760*/  @!UPT UIADD3 URZ, URZ, URZ, URZ ;  /* 0x0000003f3f3ff290 */ /* 0x000fee000fffe03f */
[----:B------:R-:W-:-:S11]  /*7770*/  @!P0 BRA `(.L_x_1951) ;  /* 0x0000025000008947 */ /* 0x000fd60003800000 */
[----:B------:R-:W-:Y:S02]  /*7780*/  SHF.R.S32.HI R3, RZ, 0x1f, R134 ;  /* 0x0000001fff037819 */ /* 0x000fe40000011486 */
[----:B------:R-:W-:Y:S02]  /*7790*/  IADD3 R0, R196, -0x1, RZ ;  /* 0xffffffffc4007810 */ /* 0x000fe40007ffe0ff */
        /* <DEDUP_REMOVED lines=35> */
.L_x_1951:
[----:B------:R-:W-:Y:S05]  /*79d0*/  BSYNC B0 ;  /* 0x0000000000007941 */ /* 0x000fea0003800000 */
.L_x_1950:
[----:B-1----:R-:W2:Y:S01]  /*79e0*/  LDL R2, [R1+0x10] ;  /* 0x0000100001027983 */ /* 0x002ea20000100800 */
[----:B------:R-:W-:Y:S01]  /*79f0*/  IMAD.MOV.U32 R3, RZ, RZ, c[0x0][0x2c4] ;  /* 0x0000b100ff037624 */ /* 0x000fe200078e00ff */
[----:B------:R-:W-:Y:S01]  /*7a00*/  ULDC UR4, c[0x0][0x324] ;  /* 0x0000c90000047ab9 */ /* 0x000fe20000000800 */
[----:B------:R-:W-:Y:S01]  /*7a10*/  IMAD.MOV.U32 R167, RZ, RZ, c[0x0][0x32c] ;  /* 0x0000cb00ffa77624 */ /* 0x000fe200078e00ff */
[----:B------:R-:W2:Y:S01]  /*7a20*/  LDL R0, [R1+0x38] ;  /* 0x0000380001007983 */ /* 0x000ea20000100800 */
[----:B------:R-:W-:Y:S01]  /*7a30*/  ULOP3.LUT UR4, URZ, UR4, URZ, 0x33, !UPT ;  /* 0x000000043f047292 */ /* 0x000fe2000f8e333f */
[----:B------:R-:W-:Y:S01]  /*7a40*/  ISETP.NE.AND P0, PT, R3, 0x1, PT ;  /* 0x000000010300780c */ /* 0x000fe20003f05270 */
[----:B------:R-:W-:Y:S01]  /*7a50*/  IMAD R3, R196, -0x30, RZ ;  /* 0xffffffd0c4037824 */ /* 0x000fe200078e02ff */
[----:B------:R-:W-:Y:S01]  /*7a60*/  ISETP.GE.AND P1, PT, R167, 0x1, PT ;  /* 0x00000001a700780c */ /* 0x000fe20003f26270 */
[----:B------:R-:W0:Y:S01]  /*7a70*/  LDGDEPBAR ;  /* 0x00000000000079af */ /* 0x000e220000000000 */
[----:B--2---:R-:W-:Y:S09]  /*7a80*/  IMAD.IADD R141, R0, 0x1, R2 ;  /* 0x00000001008d7824 */ /* 0x004ff200078e0202 */
[----:B------:R-:W-:Y:S05]  /*7a90*/  @P0 IMAD.HI.U32 R0, R141, c[0x0][0x2c8], RZ ;  /* 0x0000b2008d000a27 */ /* 0x000fea00078e00ff */
[----:B------:R-:W-:Y:S02]  /*7aa0*/  @P0 SHF.R.U32.HI R141, RZ, c[0x0][0x2cc], R0 ;  /* 0x0000b300ff8d0a19 */ /* 0x000fe40000011600 */
[----:B------:R-:W-:Y:S03]  /*7ab0*/  IADD3 R0, -R235, 0x1, R3 ;  /* 0x00000001eb007810 */ /* 0x000fe60007ffe103 */
[----:B------:R-:W1:Y:S01]  /*7ac0*/  SHFL.IDX PT, R2, R141, RZ, 0x1c1f ;  /* 0x001c1fff8d027589 */ /* 0x000e6200000e0000 */
        /* <DEDUP_REMOVED lines=19> */
.L_x_1954:
[----:B------:R-:W-:Y:S04]  /*7c00*/  MOV R134, c[0x0][0x32c] ;  /* 0x0000cb0000867a02 */ /* 0x000fe80000000f00 */
[----:B------:R-:W-:Y:S11]  /*7c10*/  ISETP.NE.AND P0, PT, R134, 0x1, PT ;  /* 0x000000018600780c */ /* 0x000ff60003f05270 */
[----:B------:R-:W-:Y:S02]  /*7c20*/  @!UPT UIADD3 URZ, URZ, URZ, URZ ;  /* 0x0000003f3f3ff290 */ /* 0x000fe4000fffe03f */
[----:B------:R-:W-:Y:S05]  /*7c30*/  @P0 IMAD.HI.U32 R134, R2, c[0x0][0x330], RZ ;  /* 0x0000cc0002860a27 */ /* 0x000fea00078e00ff */
[----:B------:R-:W-:Y:S02]  /*7c40*/  @P0 SHF.R.U32.HI R2, RZ, c[0x0][0x334], R134 ;  /* 0x0000cd00ff020a19 */ /* 0x000fe40000011686 */
.L_x_1955:
[----:B------:R-:W-:Y:S05]  /*7c50*/  BSYNC B0 ;  /* 0x0000000000007941 */ /* 0x000fea0003800000 */
.L_x_1953:
[----:B------:R-:W-:Y:S04]  /*7c60*/  IMAD.IADD R134, R3, 0x1, -R235 ;  /* 0x0000000103867824 */ /* 0x000fe800078e0aeb */
[----:B------:R-:W-:Y:S05]  /*7c70*/  IMAD R2, R2, c[0x0][0x32c], R134 ;  /* 0x0000cb0002027a24 */ /* 0x000fea00078e0286 */
[----:B------:R-:W-:Y:S02]  /*7c80*/  IADD3 R134, R2, c[0x0][0x32c], RZ ;  /* 0x0000cb0002867a10 */ /* 0x000fe40007ffe0ff */
[----:B------:R-:W-:Y:S02]  /*7c90*/  IMNMX R0, R0, R2, !PT ;  /* 0x0000000200007217 */ /* 0x000fe40007800200 */
[----:B------:R-:W-:Y:S02]  /*7ca0*/  IMNMX R138, R138, R134, PT ;  /* 0x000000868a8a7217 */ /* 0x000fe40003800200 */
.L_x_1952:
[----:B------:R-:W1:Y:S02]  /*7cb0*/  SHFL.IDX PT, R2, R141, 0x1, 0x1c1f ;  /* 0x003c1f008d027f89 */ /* 0x000e6400000e0000 */
[-C--:B-1----:R-:W-:Y:S02]  /*7cc0*/  IADD3 R137, R142, R2.reuse, RZ ;  /* 0x000000028e897210 */ /* 0x082fe40007ffe0ff */
[----:B------:R-:W-:Y:S01]  /*7cd0*/  IADD3 R134, R143, R2, RZ ;  /* 0x000000028f867210 */ /* 0x000fe20007ffe0ff */
        /* <DEDUP_REMOVED lines=14> */
.L_x_1958:
[----:B------:R-:W-:Y:S04]  /*7dc0*/  MOV R136, c[0x0][0x32c] ;  /* 0x0000cb0000887a02 */ /* 0x000fe80000000f00 */
[----:B------:R-:W-:Y:S11]  /*7dd0*/  ISETP.NE.AND P0, PT, R136, 0x1, PT ;  /* 0x000000018800780c */ /* 0x000ff60003f05270 */
[----:B------:R-:W-:Y:S02]  /*7de0*/  @!UPT UIADD3 URZ, URZ, URZ, URZ ;  /* 0x0000003f3f3ff290 */ /* 0x000fe4000fffe03f */
[----:B------:R-:W-:Y:S05]  /*7df0*/  @P0 IMAD.HI.U32 R136, R2, c[0x0][0x330], RZ ;  /* 0x0000cc0002880a27 */ /* 0x000fea00078e00ff */
[----:B------:R-:W-:Y:S02]  /*7e00*/  @P0 SHF.R.U32.HI R2, RZ, c[0x0][0x334], R136 ;  /* 0x0000cd00ff020a19 */ /* 0x000fe40000011688 */
.L_x_1959:
[----:B------:R-:W-:Y:S05]  /*7e10*/  BSYNC B0 ;  /* 0x0000000000007941 */ /* 0x000fea0003800000 */
.L_x_1957:
[----:B------:R-:W-:Y:S04]  /*7e20*/  IMAD.IADD R136, R3, 0x1, -R235 ;  /* 0x0000000103887824 */ /* 0x000fe800078e0aeb */
[----:B------:R-:W-:Y:S05]  /*7e30*/  IMAD R2, R2, c[0x0][0x32c], R136 ;  /* 0x0000cb0002027a24 */ /* 0x000fea00078e0288 */
[----:B------:R-:W-:Y:S02]  /*7e40*/  IADD3 R136, R2, c[0x0][0x32c], RZ ;  /* 0x0000cb0002887a10 */ /* 0x000fe40007ffe0ff */
[----:B------:R-:W-:Y:S02]  /*7e50*/  IMNMX R134, R134, R2, !PT ;  /* 0x0000000286867217 */ /* 0x000fe40007800200 */
[----:B------:R-:W-:Y:S02]  /*7e60*/  IMNMX R137, R137, R136, PT ;  /* 0x0000008889897217 */ /* 0x000fe40003800200 */
.L_x_1956:
        /* <DEDUP_REMOVED lines=17> */
.L_x_1962:
[----:B------:R-:W-:Y:S04]  /*7f80*/  MOV R160, c[0x0][0x32c] ;  /* 0x0000cb0000a07a02 */ /* 0x000fe80000000f00 */
[----:B------:R-:W-:Y:S11]  /*7f90*/  ISETP.NE.AND P0, PT, R160, 0x1, PT ;  /* 0x00000001a000780c */ /* 0x000ff60003f05270 */
[----:B------:R-:W-:Y:S02]  /*7fa0*/  @!UPT UIADD3 URZ, URZ, URZ, URZ ;  /* 0x0000003f3f3ff290 */ /* 0x000fe4000fffe03f */
[----:B------:R-:W-:Y:S05]  /*7fb0*/  @P0 IMAD.HI.U32 R160, R140, c[0x0][0x330], RZ ;  /* 0x0000cc008ca00a27 */ /* 0x000fea00078e00ff */
[----:B------:R-:W-:Y:S02]  /*7fc0*/  @P0 SHF.R.U32.HI R140, RZ, c[0x0][0x334], R160 ;  /* 0x0000cd00ff8c0a19 */ /* 0x000fe400000116a0 */
.L_x_1963:
[----:B------:R-:W-:Y:S05]  /*7fd0*/  BSYNC B0 ;  /* 0x0000000000007941 */ /* 0x000fea0003800000 */
.L_x_1961:
[----:B------:R-:W-:Y:S04]  /*7fe0*/  IMAD.IADD R160, R3, 0x1, -R235 ;  /* 0x0000000103a07824 */ /* 0x000fe800078e0aeb */
[----:B------:R-:W-:Y:S05]  /*7ff0*/  IMAD R140, R140, c[0x0][0x32c], R160 ;  /* 0x0000cb008c8c7a24 */ /* 0x000fea00078e02a0 */
[----:B------:R-:W-:Y:S02]  /*8000*/  IADD3 R160, R140, c[0x0][0x32c], RZ ;  /* 0x0000cb008ca07a10 */ /* 0x000fe40007ffe0ff */
[----:B------:R-:W-:Y:S02]  /*8010*/  IMNMX R2, R2, R140, !PT ;  /* 0x0000008c02027217 */ /* 0x000fe40007800200 */
[----:B------:R-:W-:Y:S02]  /*8020*/  IMNMX R136, R136, R160, PT ;  /* 0x000000a088887217 */ /* 0x000fe40003800200 */
.L_x_1960:
[C---:B------:R-:W-:Y:S02]  /*8030*/  ISETP.GE.AND P2, PT, R3.reuse, 0x9, PT ;  /* 0x000000090300780c */ /* 0x040fe40003f46270 */
[C---:B------:R-:W-:Y:S02]  /*8040*/  ISETP.GE.AND P1, PT, R3.reuse, 0xa, PT ;  /* 0x0000000a0300780c */ /* 0x040fe40003f26270 */
[----:B------:R-:W-:Y:S02]  /*8050*/  ISETP.GT.AND P0, PT, R0, 0x8, !P2 ;  /* 0x000000080000780c */ /* 0x000fe40005704270 */
[----:B------:R-:W-:Y:S02]  /*8060*/  LOP3.LUT R194, R194, 0xffffffdf, RZ, 0xc0, !PT ;  /* 0xffffffdfc2c27812 */ /* 0x000fe400078ec0ff */
[----:B------:R-:W-:Y:S02]  /*8070*/  ISETP.LT.OR P0, PT, R138, 0x9, P0 ;  /* 0x000000098a00780c */ /* 0x000fe40000701670 */
[----:B------:R-:W-:Y:S02]  /*8080*/  ISETP.GE.AND P5, PT, R3, 0x21, PT ;  /* 0x000000210300780c */ /* 0x000fe40003fa6270 */
[----:B------:R-:W-:Y:S02]  /*8090*/  FSEL R160, R16, -INF , !P0 ;  /* 0xff80000010a07808 */ /* 0x000fe40004000000 */
[----:B------:R-:W-:Y:S02]  /*80a0*/  ISETP.GT.AND P0, PT, R0, 0x9, !P1 ;  /* 0x000000090000780c */ /* 0x000fe40004f04270 */
[----:B------:R-:W-:Y:S02]  /*80b0*/  @P2 LOP3.LUT R194, R194, 0x20, RZ, 0xfc, !PT ;  /* 0x00000020c2c22812 */ /* 0x000fe400078efcff */
[----:B------:R-:W-:Y:S02]  /*80c0*/  ISETP.LT.OR P0, PT, R138, 0xa, P0 ;  /* 0x0000000a8a00780c */ /* 0x000fe40000701670 */
[----:B------:R-:W-:Y:S02]  /*80d0*/  LOP3.LUT R194, R194, 0xffffffef, RZ, 0xc0, !PT ;  /* 0xffffffefc2c27812 */ /* 0x000fe400078ec0ff */
[----:B------:R-:W-:Y:S02]  /*80e0*/  FSEL R161, R17, -INF , !P0 ;  /* 0xff80000011a17808 */ /* 0x000fe40004000000 */
[----:B------:R-:W-:Y:S02]  /*80f0*/  ISETP.GT.AND P0, PT, R134, 0x8, !P2 ;  /* 0x000000088600780c */ /* 0x000fe40005704270 */
[----:B------:R-:W-:Y:S02]  /*8100*/  ISETP.GE.AND P2, PT, R3, 0x11, PT ;  /* 0x000000110300780c */ /* 0x000fe40003f46270 */
        /* <DEDUP_REMOVED lines=9> */
[----:B------:R-:W-:Y:S02]  /*81a0*/  @P2 LOP3.LUT R194, R194, 0x8, RZ, 0xfc, !PT ;  /* 0x00000008c2c22812 */ /* 0x000fe400078efcff */
[----:B------:R-:W-:Y:S02]  /*81b0*/  ISETP.LT.OR P0, PT, R138, 0x11, P0 ;  /* 0x000000118a00780c */ /* 0x000fe40000701670 */
[----:B------:R-:W-:Y:S02]  /*81c0*/  LOP3.LUT R194, R194, 0xfffffffb, RZ, 0xc0, !PT ;  /* 0xfffffffbc2c27812 */ /* 0x000fe400078ec0ff */
[----:B------:R-:W-:Y:S02]  /*81d0*/  FSEL R165, R20, -INF , !P0 ;  /* 0xff80000014a57808 */ /* 0x000fe40004000000 */
[----:B------:R-:W-:Y:S02]  /*81e0*/  ISETP.GT.AND P0, PT, R0, 0x11, !P1 ;  /* 0x000000110000780c */ /* 0x000fe40004f04270 */
[----:B------:R-:W-:Y:S02]  /*81f0*/  @P1 LOP3.LUT R194, R194, 0x4, RZ, 0xfc, !PT ;  /* 0x00000004c2c21812 */ /* 0x000fe400078efcff */
[----:B------:R-:W-:Y:S02]  /*8200*/  ISETP.LT.OR P0, PT, R138, 0x12, P0 ;  /* 0x000000128a00780c */ /* 0x000fe40000701670 */
[----:B------:R-:W-:Y:S02]  /*8210*/  ISETP.GE.AND P4, PT, R3, 0x22, PT ;  /* 0x000000220300780c */ /* 0x000fe40003f86270 */
        /* <DEDUP_REMOVED lines=12> */
[----:B------:R-:W-:Y:S02]  /*82e0*/  LOP3.LUT R194, R194, 0xfffffffe, RZ, 0xc0, !PT ;  /* 0xfffffffec2c27812 */ /* 0x000fe400078ec0ff */
[----:B------:R-:W-:Y:S02]  /*82f0*/  ISETP.LT.OR P0, PT, R138, 0x19, P0 ;  /* 0x000000198a00780c */ /* 0x000fe40000701670 */
[----:B------:R-:W-:Y:S02]  /*8300*/  @P1 LOP3.LUT R194, R194, 0x1, RZ, 0xfc, !PT ;  /* 0x00000001c2c21812 */ /* 0x000fe400078efcff */
[----:B------:R-:W-:Y:S02]  /*8310*/  FSEL R174, R32, -INF , !P0 ;  /* 0xff80000020ae7808 */ /* 0x000fe40004000000 */
[----:B------:R-:W-:Y:S02]  /*8320*/  ISETP.GT.AND P0, PT, R0, 0x19, !P1 ;  /* 0x000000190000780c */ /* 0x000fe40004f04270 */
[C---:B------:R-:W-:Y:S02]  /*8330*/  ISETP.GE.AND P3, PT, R3.reuse, 0x29, PT ;  /* 0x000000290300780c */ /* 0x040fe40003f66270 */
[----:B------:R-:W-:Y:S02]  /*8340*/  ISETP.LT.OR P0, PT, R138, 0x1a, P0 ;  /* 0x0000001a8a00780c */ /* 0x000fe40000701670 */
[----:B------:R-:W-:Y:S02]  /*8350*/  ISETP.GE.AND P6, PT, R3, 0x2a, PT ;  /* 0x0000002a0300780c */ /* 0x000fe40003fc6270 */
[----:B------:R-:W-:Y:S02]  /*8360*/  FSEL R179, R33, -INF , !P0 ;  /* 0xff80000021b37808 */ /* 0x000fe40004000000 */
[----:B------:R-:W-:Y:S02]  /*8370*/  ISETP.GT.AND P0, PT, R134, 0x18, !P2 ;  /* 0x000000188600780c */ /* 0x000fe40005704270 */
[----:B------:R-:W-:Y:S02]  /*8380*/  ISETP.GE.AND P2, PT, R3, 0x1, PT ;  /* 0x000000010300780c */ /* 0x000fe40003f46270 */
[----:B------:R-:W-:Y:S04]  /*8390*/  ISETP.LT.OR P0, PT, R137, 0x19, P0 ;  /* 0x000000198900780c */ /* 0x000fe80000701670 */
[----:B------:R-:W-:Y:S02]  /*83a0*/  FSEL R178, R34, -INF , !P0 ;  /* 0xff80000022b27808 */ /* 0x000fe40004000000 */
[----:B------:R-:W-:Y:S02]  /*83b0*/  ISETP.GT.AND P0, PT, R134, 0x19, !P1 ;  /* 0x000000198600780c */ /* 0x000fe40004f04270 */
[----:B------:R-:W-:Y:S02]  /*83c0*/  ISETP.GE.AND P1, PT, R3, 0x2, PT ;  /* 0x000000020300780c */ /* 0x000fe40003f26270 */
[----:B------:R-:W-:Y:S04]  /*83d0*/  ISETP.LT.OR P0, PT, R137, 0x1a, P0 ;  /* 0x0000001a8900780c */ /* 0x000fe80000701670 */
[----:B------:R-:W-:Y:S02]  /*83e0*/  FSEL R177, R35, -INF , !P0 ;  /* 0xff80000023b17808 */ /* 0x000fe40004000000 */
[----:B------:R-:W-:Y:S04]  /*83f0*/  ISETP.GT.AND P0, PT, R0, 0x20, !P5 ;  /* 0x000000200000780c */ /* 0x000fe80006f04270 */
[----:B------:R-:W-:Y:S04]  /*8400*/  ISETP.LT.OR P0, PT, R138, 0x21, P0 ;  /* 0x000000218a00780c */ /* 0x000fe80000701670 */
[----:B------:R-:W-:Y:S02]  /*8410*/  FSEL R199, R36, -INF , !P0 ;  /* 0xff80000024c77808 */ /* 0x000fe40004000000 */
        /* <DEDUP_REMOVED lines=10> */
[----:B------:R-:W-:Y:S04]  /*84c0*/  ISETP.LT.OR P0, PT, R138, 0x1, P0 ;  /* 0x000000018a00780c */ /* 0x000fe80000701670 */
[----:B------:R-:W-:Y:S02]  /*84d0*/  FSEL R16, R4, -INF , !P0 ;  /* 0xff80000004107808 */ /* 0x000fe40004000000 */
[----:B------:R-:W-:Y:S01]  /*84e0*/  ISETP.GT.AND P0, PT, R0, 0x1, !P1 ;  /* 0x000000010000780c */ /* 0x000fe20004f04270 */
[----:B------:R-:W1:Y:S03]  /*84f0*/  SHFL.IDX PT, R4, R141, 0x3, 0x1c1f ;  /* 0x007c1f008d047f89 */ /* 0x000e6600000e0000 */
        /* <DEDUP_REMOVED lines=9> */
[----:B------:R-:W-:Y:S04]  /*8590*/  ISETP.LT.OR P0, PT, R138, 0x29, P0 ;  /* 0x000000298a00780c */ /* 0x000fe80000701670 */
[----:B------:R-:W-:Y:S02]  /*85a0*/  FSEL R198, R48, -INF , !P0 ;  /* 0xff80000030c67808 */ /* 0x000fe40004000000 */
[----:B------:R-:W-:Y:S01]  /*85b0*/  ISETP.GT.AND P0, PT, R0, 0x29, !P6 ;  /* 0x000000290000780c */ /* 0x000fe20007704270 */
[--C-:B-1----:R-:W-:Y:S03]  /*85c0*/  IMAD.IADD R0, R143, 0x1, R4.reuse ;  /* 0x000000018f007824 */ /* 0x102fe600078e0204 */
        /* <DEDUP_REMOVED lines=48> */
[----:B------:R-:W-:Y:S03]  /*88d0*/  IMAD.IADD R2, R142, 0x1, R4 ;  /* 0x000000018e027824 */ /* 0x000fe600078e0204 */
[----:B------:R-:W-:Y:S04]  /*88e0*/  ISETP.LT.OR P0, PT, R136, 0x2a, P0 ;  /* 0x0000002a8800780c */ /* 0x000fe80000701670 */
        /* <DEDUP_REMOVED lines=17> */
.L_x_1966:
[----:B------:R-:W-:Y:S04]  /*8a00*/  MOV R5, c[0x0][0x32c] ;  /* 0x0000cb0000057a02 */ /* 0x000fe80000000f00 */
[----:B------:R-:W-:Y:S11]  /*8a10*/  ISETP.NE.AND P0, PT, R5, 0x1, PT ;  /* 0x000000010500780c */ /* 0x000ff60003f05270 */
[----:B------:R-:W-:Y:S02]  /*8a20*/  @!UPT UIADD3 URZ, URZ, URZ, URZ ;  /* 0x0000003f3f3ff290 */ /* 0x000fe4000fffe03f */
[----:B------:R-:W-:Y:S05]  /*8a30*/  @P0 IMAD.HI.U32 R5, R4, c[0x0][0x330], RZ ;  /* 0x0000cc0004050a27 */ /* 0x000fea00078e00ff */
[----:B------:R-:W-:Y:S02]  /*8a40*/  @P0 SHF.R.U32.HI R4, RZ, c[0x0][0x334], R5 ;  /* 0x0000cd00ff040a19 */ /* 0x000fe40000011605 */
.L_x_1967:
[----:B------:R-:W-:Y:S05]  /*8a50*/  BSYNC B0 ;  /* 0x0000000000007941 */ /* 0x000fea0003800000 */
.L_x_1965:
[----:B------:R-:W-:Y:S04]  /*8a60*/  IMAD.IADD R3, R3, 0x1, -R235 ;  /* 0x0000000103037824 */ /* 0x000fe800078e0aeb */
[----:B------:R-:W-:Y:S05]  /*8a70*/  IMAD R3, R4, c[0x0][0x32c], R3 ;  /* 0x0000cb0004037a24 */ /* 0x000fea00078e0203 */
[----:B------:R-:W-:Y:S02]  /*8a80*/  IADD3 R4, R3, c[0x0][0x32c], RZ ;  /* 0x0000cb0003047a10 */ /* 0x000fe40007ffe0ff */
[----:B------:R-:W-:Y:S02]  /*8a90*/  IMNMX R0, R0, R3, !PT ;  /* 0x0000000300007217 */ /* 0x000fe40007800200 */
[----:B------:R-:W-:Y:S02]  /*8aa0*/  IMNMX R2, R2, R4, PT ;  /* 0x0000000402027217 */ /* 0x000fe40003800200 */
.L_x_1964:
[----:B------:R-:W-:Y:S01]  /*8ab0*/  ISETP.GT.AND P0, PT, R0, RZ, !P2 ;  /* 0x000000ff0000720c */ /* 0x000fe20005704270 */
[----:B------:R-:W-:Y:S01]  /*8ac0*/  LDSM.16.MT88.4 R36, [R182] ;  /* 0x00000000b624783b */ /* 0x000fe20000004200 */
        /* <DEDUP_REMOVED lines=28> */
[----:B------:R-:W-:Y:S01]  /*8c90*/  FMNMX.FTZ R4, R18, R133, !PT ;  /* 0x0000008512047209 */ /* 0x000fe20007810000 */
[----:B------:R-:W1:Y:S01]  /*8ca0*/  SHFL.BFLY PT, R6, R3, 0x2, 0x1f ;  /* 0x0c401f0003067f89 */ /* 0x000e6200000e0000 */
[----:B------:R-:W-:Y:S02]  /*8cb0*/  FSEL R167, R26, -INF , !P0 ;  /* 0xff8000001aa77808 */ /* 0x000fe40004000000 */
[C---:B------:R-:W-:Y:S02]  /*8cc0*/  LOP3.LUT P0, RZ, R194.reuse, 0x4, RZ, 0xc0, !PT ;  /* 0x00000004c2ff7812 */ /* 0x040fe4000780c0ff */
[----:B------:R-:W-:Y:S02]  /*8cd0*/  LOP3.LUT P1, RZ, R194, 0x2, RZ, 0xc0, !PT ;  /* 0x00000002c2ff7812 */ /* 0x000fe4000782c0ff */
[----:B------:R-:W-:Y:S02]  /*8ce0*/  ISETP.GT.AND P0, PT, R0, 0x11, !P0 ;  /* 0x000000110000780c */ /* 0x000fe40004704270 */
[----:B------:R-:W-:Y:S02]  /*8cf0*/  FMNMX.FTZ R4, R19, R4, !PT ;  /* 0x0000000413047209 */ /* 0x000fe40007810000 */
[----:B------:R-:W-:Y:S02]  /*8d00*/  ISETP.LT.OR P0, PT, R2, 0x12, P0 ;  /* 0x000000120200780c */ /* 0x000fe40000701670 */
[----:B------:R-:W-:Y:S02]  /*8d10*/  FMNMX.FTZ R4, R162, R4, !PT ;  /* 0x00000004a2047209 */ /* 0x000fe40007810000 */
[----:B------:R-:W-:Y:S02]  /*8d20*/  FSEL R172, R27, -INF , !P0 ;  /* 0xff8000001bac7808 */ /* 0x000fe40004000000 */
[----:B------:R-:W-:Y:S02]  /*8d30*/  ISETP.GT.AND P0, PT, R0, 0x18, !P1 ;  /* 0x000000180000780c */ /* 0x000fe40004f04270 */
        /* <DEDUP_REMOVED lines=18> */
[----:B------:R-:W-:Y:S02]  /*8e60*/  FMNMX.FTZ R5, R8, R135, !PT ;  /* 0x0000008708057209 */ /* 0x000fe40007810000 */
[----:B------:R-:W-:Y:S02]  /*8e70*/  ISETP.LT.OR P0, PT, R2, 0x22, P0 ;  /* 0x000000220200780c */ /* 0x000fe40000701670 */
[----:B------:R-:W-:Y:S02]  /*8e80*/  FMNMX.FTZ R4, R211, R4, !PT ;  /* 0x00000004d3047209 */ /* 0x000fe40007810000 */
        /* <DEDUP_REMOVED lines=8> */
[----:B------:R-:W-:Y:S01]  /*8f10*/  FSEL R205, R46, -INF , !P0 ;  /* 0xff8000002ecd7808 */ /* 0x000fe20004000000 */
[----:B------:R-:W2:Y:S01]  /*8f20*/  SHFL.BFLY PT, R7, R4, 0x2, 0x1f ;  /* 0x0c401f0004077f89 */ /* 0x000ea200000e0000 */
[----:B------:R-:W-:Y:S02]  /*8f30*/  ISETP.GT.AND P0, PT, R0, 0x29, !P6 ;  /* 0x000000290000780c */ /* 0x000fe40007704270 */
[----:B-1----:R-:W-:Y:S02]  /*8f40*/  FMNMX.FTZ R138, R3, R6, !PT ;  /* 0x00000006038a7209 */ /* 0x002fe40007810000 */
[----:B------:R-:W-:Y:S02]  /*8f50*/  FMNMX.FTZ R5, R171, R5, !PT ;  /* 0x00000005ab057209 */ /* 0x000fe40007810000 */
[----:B------:R-:W-:Y:S01]  /*8f60*/  ISETP.LT.OR P0, PT, R2, 0x2a, P0 ;  /* 0x0000002a0200780c */ /* 0x000fe20000701670 */
[----:B------:R-:W-:Y:S01]  /*8f70*/  FMUL.FTZ R3, R138, c[0x0][0x2d0] ;  /* 0x0000b4008a037a20 */ /* 0x000fe20000410000 */
[----:B------:R-:W-:Y:S02]  /*8f80*/  FMNMX.FTZ R5, R170, R5, !PT ;  /* 0x00000005aa057209 */ /* 0x000fe40007810000 */
[----:B------:R-:W-:Y:S02]  /*8f90*/  FSEL R140, R47, -INF , !P0 ;  /* 0xff8000002f8c7808 */ /* 0x000fe40004000000 */
[----:B------:R-:W-:Y:S02]  /*8fa0*/  FSETP.NEU.FTZ.AND P0, PT, R138, -INF , PT ;  /* 0xff8000008a00780b */ /* 0x000fe40003f1d000 */
[----:B------:R-:W-:Y:S02]  /*8fb0*/  FMNMX.FTZ R5, R169, R5, !PT ;  /* 0x00000005a9057209 */ /* 0x000fe40007810000 */
[----:B------:R-:W-:Y:S02]  /*8fc0*/  FSEL R141, R3, RZ, P0 ;  /* 0x000000ff038d7208 */ /* 0x000fe40000000000 */
[----:B------:R-:W-:Y:S03]  /*8fd0*/  FMNMX.FTZ R5, R175, R5, !PT ;  /* 0x00000005af057209 */ /* 0x000fe60007810000 */
[--C-:B------:R-:W-:Y:S01]  /*8fe0*/  FFMA.FTZ R3, R16, c[0x0][0x2d0], -R141.reuse ;  /* 0x0000b40010037a23 */ /* 0x100fe2000001088d */
[----:B------:R-:W-:Y:S03]  /*8ff0*/  FMNMX.FTZ R5, R209, R5, !PT ;  /* 0x00000005d1057209 */ /* 0x000fe60007810000 */
[----:B------:R1:W-:Y:S01]  /*9000*/  MUFU.EX2 R248, R3 ;  /* 0x0000000300f87308 */ /* 0x0003e20000000800 */
[----:B------:R-:W-:Y:S04]  /*9010*/  FMNMX.FTZ R0, R208, R5, !PT ;  /* 0x00000005d0007209 */ /* 0x000fe80007810000 */
[----:B------:R-:W-:Y:S02]  /*9020*/  FMNMX.FTZ R2, R207, R0, !PT ;  /* 0x00000000cf027209 */ /* 0x000fe40007810000 */
[----:B--2---:R-:W-:Y:S01]  /*9030*/  FMNMX.FTZ R0, R4, R7, !PT ;  /* 0x0000000704007209 */ /* 0x004fe20007810000 */
[--C-:B------:R-:W-:Y:S01]  /*9040*/  FFMA.FTZ R4, R17, c[0x0][0x2d0], -R141.reuse ;  /* 0x0000b40011047a23 */ /* 0x100fe2000001088d */
[----:B------:R-:W-:Y:S03]  /*9050*/  FMNMX.FTZ R2, R206, R2, !PT ;  /* 0x00000002ce027209 */ /* 0x000fe60007810000 */
[----:B------:R2:W3:Y:S01]  /*9060*/  MUFU.EX2 R251, R4 ;  /* 0x0000000400fb7308 */ /* 0x0004e20000000800 */
[----:B------:R-:W4:Y:S08]  /*9070*/  SHFL.BFLY PT, R5, R0, 0x1, 0x1f ;  /* 0x0c201f0000057f89 */ /* 0x000f3000000e0000 */
[----:B------:R-:W5:Y:S01]  /*9080*/  SHFL.BFLY PT, R6, R2, 0x2, 0x1f ;  /* 0x0c401f0002067f89 */ /* 0x000f6200000e0000 */
[----:B-1----:R-:W-:Y:S04]  /*9090*/  FMNMX.FTZ R3, R10, R139, !PT ;  /* 0x0000008b0a037209 */ /* 0x002fe80007810000 */
[----:B------:R-:W-:Y:S04]  /*90a0*/  FMNMX.FTZ R3, R11, R3, !PT ;  /* 0x000000030b037209 */ /* 0x000fe80007810000 */
[----:B------:R-:W-:Y:S01]  /*90b0*/  FMNMX.FTZ R3, R9, R3, !PT ;  /* 0x0000000309037209 */ /* 0x000fe20007810000 */
[----:B--2---:R-:W-:Y:S01]  /*90c0*/  FFMA.FTZ R4, R160, c[0x0][0x2d0], -R141 ;  /* 0x0000b400a0047a23 */ /* 0x004fe2000001088d */
[----:B----4-:R-:W-:Y:S02]  /*90d0*/  FMNMX.FTZ R137, R0, R5, !PT ;  /* 0x0000000500897209 */ /* 0x010fe40007810000 */
[----:B------:R-:W-:Y:S01]  /*90e0*/  FMNMX.FTZ R0, R15, R3, !PT ;  /* 0x000000030f007209 */ /* 0x000fe20007810000 */
[----:B------:R1:W-:Y:S01]  /*90f0*/  MUFU.EX2 R249, R4 ;  /* 0x0000000400f97308 */ /* 0x0003e20000000800 */
[----:B------:R-:W-:Y:S02]  /*9100*/  FSEL R3, R138, RZ, P0 ;  /* 0x000000ff8a037208 */ /* 0x000fe40000000000 */
[----:B------:R-:W-:Y:S01]  /*9110*/  FMNMX.FTZ R5, R167, R0, !PT ;  /* 0x00000000a7057209 */ /* 0x000fe20007810000 */
[C---:B------:R-:W-:Y:S01]  /*9120*/  FMUL.FTZ R0, R137.reuse, c[0x0][0x2d0] ;  /* 0x0000b40089007a20 */ /* 0x040fe20000410000 */
[----:B------:R-:W-:Y:S02]  /*9130*/  FSETP.NEU.FTZ.AND P0, PT, R137, -INF , PT ;  /* 0xff8000008900780b */ /* 0x000fe40003f1d000 */
[----:B-----5:R-:W-:Y:S02]  /*9140*/  FMNMX.FTZ R2, R2, R6, !PT ;  /* 0x0000000602027209 */ /* 0x020fe40007810000 */
[----:B------:R-:W-:Y:S02]  /*9150*/  FSEL R143, R0, RZ, P0 ;  /* 0x000000ff008f7208 */ /* 0x000fe40000000000 */
[----:B------:R-:W-:Y:S02]  /*9160*/  FMNMX.FTZ R6, R172, R5, !PT ;  /* 0x00000005ac067209 */ /* 0x000fe40007810000 */
[----:B------:R-:W2:Y:S01]  /*9170*/  SHFL.BFLY PT, R5, R2, 0x1, 0x1f ;  /* 0x0c201f0002057f89 */ /* 0x000ea200000e0000 */
[----:B------:R-:W-:Y:S01]  /*9180*/  FFMA.FTZ R0, R18, c[0x0][0x2d0], -R143 ;  /* 0x0000b40012007a23 */ /* 0x000fe2000001088f */
[----:B---3--:R-:W-:Y:S03]  /*9190*/  F2FP.BF16.PACK_AB R160, R251, R248 ;  /* 0x000000f8fba0723e */ /* 0x008fe600000010ff */
[----:B------:R3:W-:Y:S01]  /*91a0*/  MUFU.EX2 R241, R0 ;  /* 0x0000000000f17308 */ /* 0x0007e20000000800 */
[----:B-1----:R-:W-:Y:S09]  /*91b0*/  FFMA.FTZ R4, R161, c[0x0][0x2d0], -R141 ;  /* 0x0000b400a1047a23 */ /* 0x002ff2000001088d */
[----:B------:R1:W4:Y:S01]  /*91c0*/  MUFU.EX2 R25, R4 ;  /* 0x0000000400197308 */ /* 0x0003220000000800 */
[----:B--2---:R-:W-:Y:S02]  /*91d0*/  FMNMX.FTZ R136, R2, R5, !PT ;  /* 0x0000000502887209 */ /* 0x004fe40007810000 */
[----:B------:R-:W-:Y:S02]  /*91e0*/  FSEL R5, R137, RZ, P0 ;  /* 0x000000ff89057208 */ /* 0x000fe40000000000 */
[----:B------:R-:W-:Y:S01]  /*91f0*/  FSETP.NEU.FTZ.AND P0, PT, R136, -INF , PT ;  /* 0xff8000008800780b */ /* 0x000fe20003f1d000 */
[--C-:B---3--:R-:W-:Y:S04]  /*9200*/  FFMA.FTZ R0, R19, c[0x0][0x2d0], -R143.reuse ;  /* 0x0000b40013007a23 */ /* 0x108fe8000001088f */
[----:B------:R2:W3:Y:S01]  /*9210*/  MUFU.EX2 R242, R0 ;  /* 0x0000000000f27308 */ /* 0x0004e20000000800 */
[----:B-1----:R-:W-:Y:S01]  /*9220*/  FMNMX.FTZ R4, R173, R6, !PT ;  /* 0x00000006ad047209 */ /* 0x002fe20007810000 */
[--C-:B------:R-:W-:Y:S03]  /*9230*/  FFMA.FTZ R6, R163, c[0x0][0x2d0], -R143.reuse ;  /* 0x0000b400a3067a23 */ /* 0x100fe6000001088f */
[----:B------:R-:W-:Y:S05]  /*9240*/  FMNMX.FTZ R4, R176, R4, !PT ;  /* 0x00000004b0047209 */ /* 0x000fea0007810000 */
[----:B------:R-:W-:Y:S01]  /*9250*/  MUFU.EX2 R24, R6 ;  /* 0x0000000600187308 */ /* 0x000fe20000000800 */
[----:B------:R-:W-:Y:S04]  /*9260*/  FMNMX.FTZ R4, R203, R4, !PT ;  /* 0x00000004cb047209 */ /* 0x000fe80007810000 */
[----:B------:R-:W-:Y:S04]  /*9270*/  FMNMX.FTZ R4, R204, R4, !PT ;  /* 0x00000004cc047209 */ /* 0x000fe80007810000 */
[----:B--2---:R-:W-:Y:S01]  /*9280*/  FMNMX.FTZ R0, R205, R4, !PT ;  /* 0x00000004cd007209 */ /* 0x004fe20007810000 */
[----:B------:R-:W-:Y:S01]  /*9290*/  FFMA.FTZ R4, R162, c[0x0][0x2d0], -R143 ;  /* 0x0000b400a2047a23 */ /* 0x000fe2000001088f */
[----:B----4-:R-:W-:Y:S02]  /*92a0*/  F2FP.BF16.PACK_AB R162, R25, R249 ;  /* 0x000000f919a2723e */ /* 0x010fe400000010ff */
[----:B------:R-:W-:Y:S01]  /*92b0*/  FMNMX.FTZ R0, R140, R0, !PT ;  /* 0x000000008c007209 */ /* 0x000fe20007810000 */
[----:B------:R1:W2:Y:S01]  /*92c0*/  MUFU.EX2 R243, R4 ;  /* 0x0000000400f37308 */ /* 0x0002a20000000800 */
[----:B---3--:R-:W-:Y:S03]  /*92d0*/  F2FP.BF16.PACK_AB R161, R242, R241 ;  /* 0x000000f1f2a1723e */ /* 0x008fe600000010ff */
[----:B------:R-:W3:Y:S01]  /*92e0*/  SHFL.BFLY PT, R2, R0, 0x2, 0x1f ;  /* 0x0c401f0000027f89 */ /* 0x000ee200000e0000 */
[----:B-1----:R-:W-:Y:S01]  /*92f0*/  FMUL.FTZ R4, R136, c[0x0][0x2d0] ;  /* 0x0000b40088047a20 */ /* 0x002fe20000410000 */
[----:B--2---:R-:W-:Y:S04]  /*9300*/  F2FP.BF16.PACK_AB R163, R24, R243 ;  /* 0x000000f318a3723e */ /* 0x004fe800000010ff */
[----:B------:R-:W-:Y:S05]  /*9310*/  FSEL R142, R4, RZ, P0 ;  /* 0x000000ff048e7208 */ /* 0x000fea0000000000 */
[--C-:B------:R-:W-:Y:S04]  /*9320*/  FFMA.FTZ R4, R8, c[0x0][0x2d0], -R142.reuse ;  /* 0x0000b40008047a23 */ /* 0x100fe8000001088e */
[----:B------:R1:W-:Y:S02]  /*9330*/  MUFU.EX2 R239, R4 ;  /* 0x0000000400ef7308 */ /* 0x0003e40000000800 */
[--C-:B-1----:R-:W-:Y:S02]  /*9340*/  FFMA.FTZ R4, R20, c[0x0][0x2d0], -R142.reuse ;  /* 0x0000b40014047a23 */ /* 0x102fe4000001088e */
[----:B------:R-:W-:Y:S06]  /*9350*/  LDSM.16.MT88.4 R20, [R181] ;  /* 0x00000000b514783b */ /* 0x000fec0000004200 */
        /* <DEDUP_REMOVED lines=27> */
[----:B------:R-:W-:Y:S01]  /*9510*/  FMUL.FTZ R33, R132, R113 ;  /* 0x0000007184217220 */ /* 0x000fe20000410000 */
[----:B------:R-:W-:Y:S01]  /*9520*/  LDSM.16.MT88.4 R156, [R181+0x800] ;  /* 0x00080000b59c783b */ /* 0x000fe20000004200 */
[----:B------:R-:W-:Y:S02]  /*9530*/  FMUL.FTZ R0, R0, c[0x0][0x2d0] ;  /* 0x0000b40000007a20 */ /* 0x000fe40000410000 */
[--C-:B------:R-:W-:Y:S02]  /*9540*/  FFMA.FTZ R5, R9, c[0x0][0x2d0], -R133.reuse ;  /* 0x0000b40009057a23 */ /* 0x100fe40000010885 */
[----:B------:R1:W2:Y:S01]  /*9550*/  MUFU.EX2 R2, R0 ;  /* 0x0000000000027308 */ /* 0x0002a20000000800 */
[--C-:B------:R-:W-:Y:S02]  /*9560*/  FFMA.FTZ R4, R15, c[0x0][0x2d0], -R133.reuse ;  /* 0x0000b4000f047a23 */ /* 0x100fe40000010885 */
        /* <DEDUP_REMOVED lines=9> */
[C---:B------:R-:W-:Y:S02]  /*9600*/  FMUL.FTZ R53, R132.reuse, R53 ;  /* 0x0000003584357220 */ /* 0x040fe40000410000 */
[C---:B------:R-:W-:Y:S01]  /*9610*/  FMUL.FTZ R54, R3.reuse, R54 ;  /* 0x0000003603367220 */ /* 0x040fe20000410000 */
[----:B------:R-:W4:Y:S01]  /*9620*/  MUFU.EX2 R245, R4 ;  /* 0x0000000400f57308 */ /* 0x000f220000000800 */
[----:B------:R-:W-:Y:S02]  /*9630*/  FMUL.FTZ R55, R3, R55 ;  /* 0x0000003703377220 */ /* 0x000fe40000410000 */
[----:B------:R-:W-:Y:S02]  /*9640*/  FMUL.FTZ R64, R132, R64 ;  /* 0x0000004084407220 */ /* 0x000fe40000410000 */
[----:B-1----:R-:W-:Y:S02]  /*9650*/  FFMA.FTZ R0, R10, c[0x0][0x2d0], -R133 ;  /* 0x0000b4000a007a23 */ /* 0x002fe40000010885 */
[C---:B--2---:R-:W-:Y:S02]  /*9660*/  FMUL.FTZ R8, R2.reuse, R148 ;  /* 0x0000009402087220 */ /* 0x044fe40000410000 */
[C---:B------:R-:W-:Y:S01]  /*9670*/  FMUL.FTZ R9, R2.reuse, R149 ;  /* 0x0000009502097220 */ /* 0x040fe20000410000 */
[----:B------:R1:W-:Y:S01]  /*9680*/  MUFU.EX2 R201, R0 ;  /* 0x0000000000c97308 */ /* 0x0003e20000000800 */
[C---:B------:R-:W-:Y:S01]  /*9690*/  FMUL.FTZ R12, R2.reuse, R152 ;  /* 0x00000098020c7220 */ /* 0x040fe20000410000 */
[----:B------:R-:W-:Y:S01]  /*96a0*/  MOV R149, R25 ;  /* 0x0000001900957202 */ /* 0x000fe20000000f00 */
[----:B------:R-:W-:Y:S01]  /*96b0*/  FMUL.FTZ R13, R2, R153 ;  /* 0x00000099020d7220 */ /* 0x000fe20000410000 */
[----:B------:R-:W2:Y:S01]  /*96c0*/  LDL.LU R148, [R1+0x4] ;  /* 0x0000040001947983 */ /* 0x000ea20000300800 */
[----:B---3--:R-:W-:Y:S02]  /*96d0*/  FMUL.FTZ R5, R132, R145 ;  /* 0x0000009184057220 */ /* 0x008fe40000410000 */
[C---:B------:R-:W-:Y:S02]  /*96e0*/  FMUL.FTZ R25, R2.reuse, R105 ;  /* 0x0000006902197220 */ /* 0x040fe40000410000 */
[C---:B------:R-:W-:Y:S02]  /*96f0*/  FMUL.FTZ R28, R2.reuse, R108 ;  /* 0x0000006c021c7220 */ /* 0x040fe40000410000 */
[C---:B------:R-:W-:Y:S02]  /*9700*/  FMUL.FTZ R29, R2.reuse, R109 ;  /* 0x0000006d021d7220 */ /* 0x040fe40000410000 */
[----:B------:R-:W-:Y:S01]  /*9710*/  FMUL.FTZ R40, R2, R120 ;  /* 0x0000007802287220 */ /* 0x000fe20000410000 */
[----:B----4-:R-:W-:Y:S01]  /*9720*/  F2FP.BF16.PACK_AB R147, R245, R244 ;  /* 0x000000f4f593723e */ /* 0x010fe200000010ff */
[----:B------:R-:W-:Y:S01]  /*9730*/  FMUL.FTZ R4, R132, R144 ;  /* 0x0000009084047220 */ /* 0x000fe20000410000 */
[----:B------:R-:W-:Y:S01]  /*9740*/  F2FP.BF16.PACK_AB R144, R240, R239 ;  /* 0x000000eff090723e */ /* 0x000fe200000010ff */
[--C-:B------:R-:W-:Y:S02]  /*9750*/  FFMA.FTZ R114, R198, c[0x0][0x2d0], -R141.reuse ;  /* 0x0000b400c6727a23 */ /* 0x100fe4000001088d */
[----:B------:R-:W-:Y:S02]  /*9760*/  FFMA.FTZ R113, R199, c[0x0][0x2d0], -R141 ;  /* 0x0000b400c7717a23 */ /* 0x000fe4000001088d */
[C---:B------:R-:W-:Y:S01]  /*9770*/  FMUL.FTZ R41, R2.reuse, R121 ;  /* 0x0000007902297220 */ /* 0x040fe20000410000 */
[-C--:B------:R-:W-:Y:S01]  /*9780*/  HMMA.16816.F32.BF16 R4, R160, R20.reuse, R4 ;  /* 0x00000014a004723c */ /* 0x080fe20000041804 */
[C---:B------:R-:W-:Y:S01]  /*9790*/  FMUL.FTZ R44, R2.reuse, R124 ;  /* 0x0000007c022c7220 */ /* 0x040fe20000410000 */
[----:B------:R-:W-:Y:S01]  /*97a0*/  MUFU.EX2 R215, R113 ;  /* 0x0000007100d77308 */ /* 0x000fe20000000800 */
[----:B-1----:R-:W-:Y:S02]  /*97b0*/  FFMA.FTZ R0, R11, c[0x0][0x2d0], -R133 ;  /* 0x0000b4000b007a23 */ /* 0x002fe40000010885 */
[C---:B------:R-:W-:Y:S02]  /*97c0*/  FMUL.FTZ R45, R2.reuse, R125 ;  /* 0x0000007d022d7220 */ /* 0x040fe40000410000 */
[C---:B------:R-:W-:Y:S02]  /*97d0*/  FMUL.FTZ R56, R2.reuse, R56 ;  /* 0x0000003802387220 */ /* 0x040fe40000410000 */
[C---:B------:R-:W-:Y:S03]  /*97e0*/  FMUL.FTZ R57, R2.reuse, R57 ;  /* 0x0000003902397220 */ /* 0x040fe60000410000 */
[----:B------:R1:W3:Y:S01]  /*97f0*/  MUFU.EX2 R202, R0 ;  /* 0x0000000000ca7308 */ /* 0x0002e20000000800 */
[C---:B------:R-:W-:Y:S02]  /*9800*/  FMUL.FTZ R60, R2.reuse, R60 ;  /* 0x0000003c023c7220 */ /* 0x040fe40000410000 */
[----:B------:R-:W-:Y:S02]  /*9810*/  FMUL.FTZ R61, R2, R61 ;  /* 0x0000003d023d7220 */ /* 0x000fe40000410000 */
[C---:B------:R-:W-:Y:S02]  /*9820*/  FMUL.FTZ R65, R132.reuse, R65 ;  /* 0x0000004184417220 */ /* 0x040fe40000410000 */
[C---:B------:R-:W-:Y:S02]  /*9830*/  FMUL.FTZ R66, R3.reuse, R66 ;  /* 0x0000004203427220 */ /* 0x040fe40000410000 */
[C---:B------:R-:W-:Y:S02]  /*9840*/  FMUL.FTZ R67, R3.reuse, R67 ;  /* 0x0000004303437220 */ /* 0x040fe40000410000 */
[C---:B------:R-:W-:Y:S02]  /*9850*/  FMUL.FTZ R68, R132.reuse, R68 ;  /* 0x0000004484447220 */ /* 0x040fe40000410000 */
[----:B------:R-:W-:Y:S02]  /*9860*/  FMUL.FTZ R69, R132, R69 ;  /* 0x0000004584457220 */ /* 0x000fe40000410000 */
[C---:B------:R-:W-:Y:S02]  /*9870*/  FMUL.FTZ R70, R3.reuse, R70 ;  /* 0x0000004603467220 */ /* 0x040fe40000410000 */
[C---:B------:R-:W-:Y:S02]  /*9880*/  FMUL.FTZ R71, R3.reuse, R71 ;  /* 0x0000004703477220 */ /* 0x040fe40000410000 */
[C---:B------:R-:W-:Y:S02]  /*9890*/  FMUL.FTZ R72, R2.reuse, R72 ;  /* 0x0000004802487220 */ /* 0x040fe40000410000 */
[C---:B------:R-:W-:Y:S02]  /*98a0*/  FMUL.FTZ R73, R2.reuse, R73 ;  /* 0x0000004902497220 */ /* 0x040fe40000410000 */
[----:B------:R-:W-:Y:S01]  /*98b0*/  FMUL.FTZ R76, R2, R76 ;  /* 0x0000004c024c7220 */ /* 0x000fe20000410000 */
[----:B-1----:R-:W-:Y:S01]  /*98c0*/  FSEL R0, R134, RZ, P0 ;  /* 0x000000ff86007208 */ /* 0x002fe20000000000 */
[----:B------:R-:W-:Y:S01]  /*98d0*/  FMUL.FTZ R77, R2, R77 ;  /* 0x0000004d024d7220 */ /* 0x000fe20000410000 */
[----:B---3--:R-:W-:Y:S01]  /*98e0*/  F2FP.BF16.PACK_AB R145, R202, R201 ;  /* 0x000000c9ca91723e */ /* 0x008fe200000010ff */
[----:B------:R-:W-:Y:S02]  /*98f0*/  FMUL.FTZ R80, R132, R80 ;  /* 0x0000005084507220 */ /* 0x000fe40000410000 */
[----:B------:R-:W-:Y:S02]  /*9900*/  FADD.FTZ R0, -R0, R139 ;  /* 0x0000008b00007221 */ /* 0x000fe40000010100 */
[----:B------:R-:W-:Y:S02]  /*9910*/  FMUL.FTZ R81, R132, R81 ;  /* 0x0000005184517220 */ /* 0x000fe40000410000 */
[----:B------:R-:W-:Y:S02]  /*9920*/  FMUL.FTZ R0, R0, c[0x0][0x2d0] ;  /* 0x0000b40000007a20 */ /* 0x000fe40000410000 */
[C---:B------:R-:W-:Y:S02]  /*9930*/  FMUL.FTZ R82, R3.reuse, R82 ;  /* 0x0000005203527220 */ /* 0x040fe40000410000 */
[C---:B------:R-:W-:Y:S02]  /*9940*/  FMUL.FTZ R83, R3.reuse, R83 ;  /* 0x0000005303537220 */ /* 0x040fe40000410000 */
[----:B------:R-:W1:Y:S01]  /*9950*/  MUFU.EX2 R0, R0 ;  /* 0x0000000000007308 */ /* 0x000e620000000800 */
[C---:B------:R-:W-:Y:S02]  /*9960*/  FMUL.FTZ R84, R132.reuse, R84 ;  /* 0x0000005484547220 */ /* 0x040fe40000410000 */
[----:B------:R-:W-:Y:S02]  /*9970*/  FMUL.FTZ R85, R132, R85 ;  /* 0x0000005584557220 */ /* 0x000fe40000410000 */
[C---:B------:R-:W-:Y:S02]  /*9980*/  FMUL.FTZ R86, R3.reuse, R86 ;  /* 0x0000005603567220 */ /* 0x040fe40000410000 */
[C---:B------:R-:W-:Y:S02]  /*9990*/  FMUL.FTZ R87, R3.reuse, R87 ;  /* 0x0000005703577220 */ /* 0x040fe40000410000 */
        /* <DEDUP_REMOVED lines=8> */
[C---:B-1----:R-:W-:Y:S02]  /*9a20*/  FMUL.FTZ R11, R0.reuse, R151 ;  /* 0x00000097000b7220 */ /* 0x042fe40000410000 */
[C---:B------:R-:W-:Y:S01]  /*9a30*/  FMUL.FTZ R10, R0.reuse, R150 ;  /* 0x00000096000a7220 */ /* 0x040fe20000410000 */
[----:B------:R-:W3:Y:S01]  /*9a40*/  LDL.LU R151, [R1] ;  /* 0x0000000001977983 */ /* 0x000ee20000300800 */
[C---:B------:R-:W-:Y:S01]  /*9a50*/  FMUL.FTZ R26, R0.reuse, R106 ;  /* 0x0000006a001a7220 */ /* 0x040fe20000410000 */
[----:B------:R-:W-:Y:S01]  /*9a60*/  MOV R150, R24 ;  /* 0x0000001800967202 */ /* 0x000fe20000000f00 */
[----:B------:R-:W-:Y:S02]  /*9a70*/  FMUL.FTZ R27, R0, R107 ;  /* 0x0000006b001b7220 */ /* 0x000fe40000410000 */
[----:B------:R-:W-:Y:S01]  /*9a80*/  FMUL.FTZ R24, R2, R104 ;  /* 0x0000006802187220 */ /* 0x000fe20000410000 */
[C---:B------:R-:W-:Y:S01]  /*9a90*/  HMMA.16816.F32.BF16 R8, R144.reuse, R20, R8 ;  /* 0x000000149008723c */ /* 0x040fe20000041808 */
[C---:B------:R-:W-:Y:S02]  /*9aa0*/  FMUL.FTZ R14, R0.reuse, R154 ;  /* 0x0000009a000e7220 */ /* 0x040fe40000410000 */
[----:B------:R-:W-:Y:S02]  /*9ab0*/  FMUL.FTZ R15, R0, R155 ;  /* 0x0000009b000f7220 */ /* 0x000fe40000410000 */
[--C-:B------:R-:W-:Y:S02]  /*9ac0*/  FFMA.FTZ R104, R165, c[0x0][0x2d0], -R141.reuse ;  /* 0x0000b400a5687a23 */ /* 0x100fe4000001088d */
[C---:B------:R-:W-:Y:S02]  /*9ad0*/  FMUL.FTZ R20, R132.reuse, R100 ;  /* 0x0000006484147220 */ /* 0x040fe40000410000 */
[----:B------:R-:W-:Y:S01]  /*9ae0*/  FMUL.FTZ R21, R132, R101 ;  /* 0x0000006584157220 */ /* 0x000fe20000410000 */
[-C--:B------:R-:W-:Y:S01]  /*9af0*/  HMMA.16816.F32.BF16 R12, R144, R22.reuse, R12 ;  /* 0x00000016900c723c */ /* 0x080fe2000004180c */
[----:B------:R1:W-:Y:S01]  /*9b00*/  MUFU.EX2 R233, R104 ;  /* 0x0000006800e97308 */ /* 0x0003e20000000800 */
[C---:B------:R-:W-:Y:S02]  /*9b10*/  FMUL.FTZ R42, R0.reuse, R122 ;  /* 0x0000007a002a7220 */ /* 0x040fe40000410000 */
[C---:B------:R-:W-:Y:S02]  /*9b20*/  FMUL.FTZ R43, R0.reuse, R123 ;  /* 0x0000007b002b7220 */ /* 0x040fe40000410000 */
[C---:B------:R-:W-:Y:S02]  /*9b30*/  FMUL.FTZ R46, R0.reuse, R126 ;  /* 0x0000007e002e7220 */ /* 0x040fe40000410000 */
[C---:B------:R-:W-:Y:S01]  /*9b40*/  HMMA.16816.F32.BF16 R16, R160.reuse, R22, R16 ;  /* 0x00000016a010723c */ /* 0x040fe20000041810 */
[C---:B------:R-:W-:Y:S03]  /*9b50*/  FMUL.FTZ R30, R0.reuse, R110 ;  /* 0x0000006e001e7220 */ /* 0x040fe60000410000 */
[C---:B------:R-:W-:Y:S02]  /*9b60*/  FMUL.FTZ R31, R0.reuse, R111 ;  /* 0x0000006f001f7220 */ /* 0x040fe40000410000 */
[C---:B------:R-:W-:Y:S02]  /*9b70*/  FMUL.FTZ R47, R0.reuse, R127 ;  /* 0x0000007f002f7220 */ /* 0x040fe40000410000 */
[C---:B------:R-:W-:Y:S04]  /*9b80*/  FMUL.FTZ R22, R3.reuse, R102 ;  /* 0x0000006603167220 */ /* 0x040fe80000410000 */
[C---:B------:R-:W-:Y:S02]  /*9b90*/  FMUL.FTZ R23, R3.reuse, R103 ;  /* 0x0000006703177220 */ /* 0x040fe40000410000 */
[----:B------:R-:W4:Y:S01]  /*9ba0*/  LDSM.16.MT88.4 R100, [R181+0xc00] ;  /* 0x000c0000b564783b */ /* 0x000f220000004200 */
[----:B------:R-:W-:Y:S02]  /*9bb0*/  FMUL.FTZ R58, R0, R58 ;  /* 0x0000003a003a7220 */ /* 0x000fe40000410000 */
[--C-:B-1----:R-:W-:Y:S02]  /*9bc0*/  FFMA.FTZ R104, R164, c[0x0][0x2d0], -R141.reuse ;  /* 0x0000b400a4687a23 */ /* 0x102fe4000001088d */
[-C--:B------:R-:W-:Y:S01]  /*9bd0*/  HMMA.16816.F32.BF16 R20, R160, R36.reuse, R20 ;  /* 0x00000024a014723c */ /* 0x080fe20000041814 */
[C---:B------:R-:W-:Y:S01]  /*9be0*/  FMUL.FTZ R59, R0.reuse, R59 ;  /* 0x0000003b003b7220 */ /* 0x040fe20000410000 */
[----:B------:R1:W-:Y:S01]  /*9bf0*/  MUFU.EX2 R234, R104 ;  /* 0x0000006800ea7308 */ /* 0x0003e20000000800 */
[C---:B------:R-:W-:Y:S02]  /*9c00*/  FMUL.FTZ R62, R0.reuse, R62 ;  /* 0x0000003e003e7220 */ /* 0x040fe40000410000 */
[C---:B------:R-:W-:Y:S02]  /*9c10*/  FMUL.FTZ R63, R0.reuse, R63 ;  /* 0x0000003f003f7220 */ /* 0x040fe40000410000 */
[C---:B------:R-:W-:Y:S01]  /*9c20*/  FMUL.FTZ R74, R0.reuse, R74 ;  /* 0x0000004a004a7220 */ /* 0x040fe20000410000 */
[C---:B------:R-:W-:Y:S01]  /*9c30*/  HMMA.16816.F32.BF16 R24, R144.reuse, R36, R24 ;  /* 0x000000249018723c */ /* 0x040fe20000041818 */
[C---:B------:R-:W-:Y:S03]  /*9c40*/  FMUL.FTZ R75, R0.reuse, R75 ;  /* 0x0000004b004b7220 */ /* 0x040fe60000410000 */
[C---:B------:R-:W-:Y:S02]  /*9c50*/  FMUL.FTZ R78, R0.reuse, R78 ;  /* 0x0000004e004e7220 */ /* 0x040fe40000410000 */
[----:B------:R-:W-:Y:S02]  /*9c60*/  FMUL.FTZ R79, R0, R79 ;  /* 0x0000004f004f7220 */ /* 0x000fe40000410000 */
[-C--:B------:R-:W-:Y:S01]  /*9c70*/  HMMA.16816.F32.BF16 R28, R144, R38.reuse, R28 ;  /* 0x00000026901c723c */ /* 0x080fe2000004181c */
[C---:B------:R-:W-:Y:S03]  /*9c80*/  FMUL.FTZ R36, R132.reuse, R116 ;  /* 0x0000007484247220 */ /* 0x040fe60000410000 */
[----:B------:R-:W-:Y:S02]  /*9c90*/  FMUL.FTZ R37, R132, R117 ;  /* 0x0000007584257220 */ /* 0x000fe40000410000 */
[----:B------:R-:W-:Y:S02]  /*9ca0*/  FFMA.FTZ R112, R200, c[0x0][0x2d0], -R141 ;  /* 0x0000b400c8707a23 */ /* 0x000fe4000001088d */
[C---:B------:R-:W-:Y:S01]  /*9cb0*/  HMMA.16816.F32.BF16 R32, R160.reuse, R38, R32 ;  /* 0x00000026a020723c */ /* 0x040fe20000041820 */
[----:B------:R-:W-:Y:S01]  /*9cc0*/  FMUL.FTZ R90, R0, R90 ;  /* 0x0000005a005a7220 */ /* 0x000fe20000410000 */
[----:B------:R5:W-:Y:S02]  /*9cd0*/  MUFU.EX2 R216, R112 ;  /* 0x0000007000d87308 */ /* 0x000be40000000800 */
[----:B-1----:R-:W-:Y:S02]  /*9ce0*/  FFMA.FTZ R104, R166, c[0x0][0x2d0], -R143 ;  /* 0x0000b400a6687a23 */ /* 0x002fe4000001088f */
[C---:B------:R-:W-:Y:S02]  /*9cf0*/  FMUL.FTZ R91, R0.reuse, R91 ;  /* 0x0000005b005b7220 */ /* 0x040fe40000410000 */
[C---:B------:R-:W-:Y:S04]  /*9d00*/  FMUL.FTZ R38, R3.reuse, R118 ;  /* 0x0000007603267220 */ /* 0x040fe80000410000 */
[C---:B------:R-:W-:Y:S01]  /*9d10*/  FMUL.FTZ R39, R3.reuse, R119 ;  /* 0x0000007703277220 */ /* 0x040fe20000410000 */
[----:B------:R-:W-:Y:S01]  /*9d20*/  MUFU.EX2 R200, R114 ;  /* 0x0000007200c87308 */ /* 0x000fe20000000800 */
[C---:B------:R-:W-:Y:S02]  /*9d30*/  FMUL.FTZ R94, R0.reuse, R94 ;  /* 0x0000005e005e7220 */ /* 0x040fe40000410000 */
[----:B------:R-:W-:Y:S02]  /*9d40*/  FMUL.FTZ R95, R0, R95 ;  /* 0x0000005f005f7220 */ /* 0x000fe40000410000 */
[----:B------:R-:W-:Y:S01]  /*9d50*/  FFMA.FTZ R3, R3, R246, R241 ;  /* 0x000000f603037223 */ /* 0x000fe200000100f1 */
[-C--:B----4-:R-:W-:Y:S03]  /*9d60*/  HMMA.16816.F32.BF16 R36, R160, R100.reuse, R36 ;  /* 0x00000064a024723c */ /* 0x090fe60000041824 */
[----:B------:R-:W-:Y:S01]  /*9d70*/  FADD.FTZ R3, R242, R3 ;  /* 0x00000003f2037221 */ /* 0x000fe20000010000 */
[----:B------:R1:W-:Y:S01]  /*9d80*/  MUFU.EX2 R232, R104 ;  /* 0x0000006800e87308 */ /* 0x0003e20000000800 */
[----:B-----5:R-:W-:Y:S03]  /*9d90*/  FFMA.FTZ R112, R210, c[0x0][0x2d0], -R143 ;  /* 0x0000b400d2707a23 */ /* 0x020fe6000001088f */
[C---:B------:R-:W-:Y:S06]  /*9da0*/  HMMA.16816.F32.BF16 R40, R144.reuse, R100, R40 ;  /* 0x000000649028723c */ /* 0x040fec0000041828 */
[----:B------:R4:W-:Y:S02]  /*9db0*/  MUFU.EX2 R214, R112 ;  /* 0x0000007000d67308 */ /* 0x0009e40000000800 */
[-C--:B------:R-:W-:Y:S08]  /*9dc0*/  HMMA.16816.F32.BF16 R44, R144, R102.reuse, R44 ;  /* 0x00000066902c723c */ /* 0x080ff0000004182c */
[C---:B------:R-:W-:Y:S01]  /*9dd0*/  HMMA.16816.F32.BF16 R48, R160.reuse, R102, R48 ;  /* 0x00000066a030723c */ /* 0x040fe20000041830 */
[----:B------:R-:W5:Y:S03]  /*9de0*/  LDSM.16.MT88.4 R100, [R182+0xc00] ;  /* 0x000c0000b664783b */ /* 0x000f660000004200 */
[----:B-1----:R-:W-:Y:S04]  /*9df0*/  FFMA.FTZ R104, R179, c[0x0][0x2d0], -R141 ;  /* 0x0000b400b3687a23 */ /* 0x002fe8000001088d */
[----:B------:R1:W-:Y:S01]  /*9e00*/  MUFU.EX2 R229, R104 ;  /* 0x0000006800e57308 */ /* 0x0003e20000000800 */
[--C-:B----4-:R-:W-:Y:S03]  /*9e10*/  FFMA.FTZ R112, R213, c[0x0][0x2d0], -R143.reuse ;  /* 0x0000b400d5707a23 */ /* 0x110fe6000001088f */
[----:B------:R-:W-:Y:S06]  /*9e20*/  MOV R213, R150 ;  /* 0x0000009600d57202 */ /* 0x000fec0000000f00 */
[----:B------:R4:W-:Y:S01]  /*9e30*/  MUFU.EX2 R198, R112 ;  /* 0x0000007000c67308 */ /* 0x0009e20000000800 */
[--C-:B-1----:R-:W-:Y:S09]  /*9e40*/  FFMA.FTZ R104, R178, c[0x0][0x2d0], -R143.reuse ;  /* 0x0000b400b2687a23 */ /* 0x102ff2000001088f */
[----:B------:R1:W-:Y:S01]  /*9e50*/  MUFU.EX2 R227, R104 ;  /* 0x0000006800e37308 */ /* 0x0003e20000000800 */
[-C--:B-----5:R-:W-:Y:S01]  /*9e60*/  HMMA.16816.F32.BF16 R52, R160, R100.reuse, R52 ;  /* 0x00000064a034723c */ /* 0x0a0fe20000041834 */
[--C-:B----4-:R-:W-:Y:S07]  /*9e70*/  FFMA.FTZ R112, R209, c[0x0][0x2d0], -R142.reuse ;  /* 0x0000b400d1707a23 */ /* 0x110fee000001088e */
[C---:B------:R-:W-:Y:S08]  /*9e80*/  HMMA.16816.F32.BF16 R56, R144.reuse, R100, R56 ;  /* 0x000000649038723c */ /* 0x040ff00000041838 */
[-C--:B------:R-:W-:Y:S01]  /*9e90*/  HMMA.16816.F32.BF16 R60, R144, R102.reuse, R60 ;  /* 0x00000066903c723c */ /* 0x080fe2000004183c */
[--C-:B-1----:R-:W-:Y:S02]  /*9ea0*/  FFMA.FTZ R104, R177, c[0x0][0x2d0], -R143.reuse ;  /* 0x0000b400b1687a23 */ /* 0x102fe4000001088f */
[----:B------:R1:W-:Y:S05]  /*9eb0*/  MUFU.EX2 R177, R112 ;  /* 0x0000007000b17308 */ /* 0x0003ea0000000800 */
[C---:B------:R-:W-:Y:S01]  /*9ec0*/  HMMA.16816.F32.BF16 R64, R160.reuse, R102, R64 ;  /* 0x00000066a040723c */ /* 0x040fe20000041840 */
[----:B------:R-:W4:Y:S04]  /*9ed0*/  LDSM.16.MT88.4 R100, [R181+0x1800] ;  /* 0x00180000b564783b */ /* 0x000f280000004200 */
[----:B------:R5:W-:Y:S01]  /*9ee0*/  MUFU.EX2 R228, R104 ;  /* 0x0000006800e47308 */ /* 0x000be20000000800 */
[--C-:B-1----:R-:W-:Y:S09]  /*9ef0*/  FFMA.FTZ R112, R208, c[0x0][0x2d0], -R142.reuse ;  /* 0x0000b400d0707a23 */ /* 0x102ff2000001088e */
[----:B------:R1:W-:Y:S01]  /*9f00*/  MUFU.EX2 R178, R112 ;  /* 0x0000007000b27308 */ /* 0x0003e20000000800 */
[--C-:B-----5:R-:W-:Y:S09]  /*9f10*/  FFMA.FTZ R104, R171, c[0x0][0x2d0], -R142.reuse ;  /* 0x0000b400ab687a23 */ /* 0x120ff2000001088e */
[----:B------:R5:W-:Y:S01]  /*9f20*/  MUFU.EX2 R224, R104 ;  /* 0x0000006800e07308 */ /* 0x000be20000000800 */
[-C--:B----4-:R-:W-:Y:S08]  /*9f30*/  HMMA.16816.F32.BF16 R68, R160, R100.reuse, R68 ;  /* 0x00000064a044723c */ /* 0x090ff00000041844 */
[C---:B------:R-:W-:Y:S01]  /*9f40*/  HMMA.16816.F32.BF16 R72, R144.reuse, R100, R72 ;  /* 0x000000649048723c */ /* 0x040fe20000041848 */
[--C-:B-1----:R-:W-:Y:S06]  /*9f50*/  FFMA.FTZ R112, R207, c[0x0][0x2d0], -R142.reuse ;  /* 0x0000b400cf707a23 */ /* 0x102fec000001088e */
[----:B------:R-:W-:Y:S01]  /*9f60*/  FFMA.FTZ R100, R168, c[0x0][0x2d0], -R143 ;  /* 0x0000b400a8647a23 */ /* 0x000fe2000001088f */
[-C--:B------:R-:W-:Y:S03]  /*9f70*/  HMMA.16816.F32.BF16 R76, R144, R102.reuse, R76 ;  /* 0x00000066904c723c */ /* 0x080fe6000004184c */
[----:B------:R1:W-:Y:S01]  /*9f80*/  MUFU.EX2 R231, R100 ;  /* 0x0000006400e77308 */ /* 0x0003e20000000800 */
[--C-:B-----5:R-:W-:Y:S04]  /*9f90*/  FFMA.FTZ R104, R170, c[0x0][0x2d0], -R142.reuse ;  /* 0x0000b400aa687a23 */ /* 0x120fe8000001088e */
[C---:B------:R-:W-:Y:S05]  /*9fa0*/  HMMA.16816.F32.BF16 R80, R160.reuse, R102, R80 ;  /* 0x00000066a050723c */ /* 0x040fea0000041850 */
[----:B------:R4:W5:Y:S01]  /*9fb0*/  MUFU.EX2 R225, R104 ;  /* 0x0000006800e17308 */ /* 0x0009620000000800 */
[--C-:B-1----:R-:W-:Y:S02]  /*9fc0*/  FFMA.FTZ R100, R174, c[0x0][0x2d0], -R141.reuse ;  /* 0x0000b400ae647a23 */ /* 0x102fe4000001088d */
[----:B------:R-:W-:Y:S07]  /*9fd0*/  FFMA.FTZ R141, R197, c[0x0][0x2d0], -R141 ;  /* 0x0000b400c58d7a23 */ /* 0x000fee000001088d */
[----:B------:R1:W-:Y:S01]  /*9fe0*/  MUFU.EX2 R230, R100 ;  /* 0x0000006400e67308 */ /* 0x0003e20000000800 */
[--C-:B----4-:R-:W-:Y:S01]  /*9ff0*/  FFMA.FTZ R104, R169, c[0x0][0x2d0], -R142.reuse ;  /* 0x0000b400a9687a23 */ /* 0x110fe2000001088e */
[----:B-----5:R-:W-:Y:S01]  /*a000*/  F2FP.BF16.PACK_AB R108, R225, R224 ;  /* 0x000000e0e16c723e */ /* 0x020fe200000010ff */
[----:B------:R-:W-:Y:S07]  /*a010*/  LDSM.16.MT88.4 R168, [R181+0x2000] ;  /* 0x00200000b5a8783b */ /* 0x000fee0000004200 */
[----:B------:R4:W-:Y:S10]  /*a020*/  MUFU.EX2 R226, R104 ;  /* 0x0000006800e27308 */ /* 0x0009f40000000800 */
[----:B------:R5:W-:Y:S01]  /*a030*/  MUFU.EX2 R197, R112 ;  /* 0x0000007000c57308 */ /* 0x000be20000000800 */
[----:B-1----:R-:W1:Y:S09]  /*a040*/  LDSM.16.MT88.4 R100, [R182+0x1800] ;  /* 0x00180000b664783b */ /* 0x002e720000004200 */
[----:B------:R-:W-:Y:S01]  /*a050*/  MUFU.EX2 R210, R141 ;  /* 0x0000008d00d27308 */ /* 0x000fe20000000800 */
[--C-:B----4-:R-:W-:Y:S02]  /*a060*/  FFMA.FTZ R104, R175, c[0x0][0x2d0], -R142.reuse ;  /* 0x0000b400af687a23 */ /* 0x110fe4000001088e */
[----:B------:R-:W-:Y:S07]  /*a070*/  FFMA.FTZ R142, R206, c[0x0][0x2d0], -R142 ;  /* 0x0000b400ce8e7a23 */ /* 0x000fee000001088e */
[----:B------:R4:W1:Y:S01]  /*a080*/  MUFU.EX2 R223, R104 ;  /* 0x0000006800df7308 */ /* 0x0008620000000800 */
[--C-:B-----5:R-:W-:Y:S09]  /*a090*/  FFMA.FTZ R112, R203, c[0x0][0x2d0], -R133.reuse ;  /* 0x0000b400cb707a23 */ /* 0x120ff20000010885 */
[----:B------:R5:W-:Y:S10]  /*a0a0*/  MUFU.EX2 R139, R112 ;  /* 0x00000070008b7308 */ /* 0x000bf40000000800 */
[----:B------:R2:W2:Y:S01]  /*a0b0*/  MUFU.EX2 R179, R142 ;  /* 0x0000008e00b37308 */ /* 0x0004a20000000800 */
[-C--:B-1----:R-:W-:Y:S01]  /*a0c0*/  HMMA.16816.F32.BF16 R84, R160, R100.reuse, R84 ;  /* 0x00000064a054723c */ /* 0x082fe20000041854 */
[----:B----4-:R-:W1:Y:S01]  /*a0d0*/  LDSM.16.MT88.4 R104, [R181+0x400] ;  /* 0x00040000b568783b */ /* 0x010e620000004200 */
[----:B------:R-:W-:Y:S06]  /*a0e0*/  F2FP.BF16.PACK_AB R110, R223, R226 ;  /* 0x000000e2df6e723e */ /* 0x000fec00000010ff */
[C---:B------:R-:W-:Y:S01]  /*a0f0*/  HMMA.16816.F32.BF16 R88, R144.reuse, R100, R88 ;  /* 0x000000649058723c */ /* 0x040fe20000041858 */
[----:B-----5:R-:W-:Y:S06]  /*a100*/  LDSM.16.MT88.4 R112, [R182+0x800] ;  /* 0x00080000b670783b */ /* 0x020fec0000004200 */
[--C-:B------:R-:W-:Y:S01]  /*a110*/  FFMA.FTZ R100, R167, c[0x0][0x2d0], -R133.reuse ;  /* 0x0000b400a7647a23 */ /* 0x100fe20000010885 */
[-C--:B------:R-:W-:Y:S01]  /*a120*/  HMMA.16816.F32.BF16 R92, R144, R102.reuse, R92 ;  /* 0x00000066905c723c */ /* 0x080fe2000004185c */
[----:B------:R-:W-:Y:S01]  /*a130*/  F2FP.BF16.PACK_AB R101, R231, R232 ;  /* 0x000000e8e765723e */ /* 0x000fe200000010ff */
[----:B------:R-:W-:Y:S01]  /*a140*/  LDSM.16.MT88.4 R164, [R182+0x1400] ;  /* 0x00140000b6a4783b */ /* 0x000fe20000004200 */
[----:B------:R4:W-:Y:S01]  /*a150*/  MUFU.EX2 R217, R100 ;  /* 0x0000006400d97308 */ /* 0x0009e20000000800 */
[----:B--2---:R-:W-:Y:S04]  /*a160*/  F2FP.BF16.PACK_AB R142, R210, R200 ;  /* 0x000000c8d28e723e */ /* 0x004fe800000010ff */
[----:B------:R-:W-:Y:S07]  /*a170*/  HMMA.16816.F32.BF16 R96, R160, R102, R96 ;  /* 0x00000066a060723c */ /* 0x000fee0000041860 */
[----:B------:R-:W-:Y:S02]  /*a180*/  F2FP.BF16.PACK_AB R102, R229, R230 ;  /* 0x000000e6e566723e */ /* 0x000fe400000010ff */
[----:B------:R-:W-:Y:S03]  /*a190*/  F2FP.BF16.PACK_AB R103, R228, R227 ;  /* 0x000000e3e467723e */ /* 0x000fe600000010ff */
[----:B------:R-:W-:Y:S02]  /*a1a0*/  F2FP.BF16.PACK_AB R160, R178, R177 ;  /* 0x000000b1b2a0723e */ /* 0x000fe400000010ff */
[----:B------:R-:W-:Y:S01]  /*a1b0*/  F2FP.BF16.PACK_AB R162, R179, R197 ;  /* 0x000000c5b3a2723e */ /* 0x000fe200000010ff */
[--C-:B----4-:R-:W-:Y:S04]  /*a1c0*/  FFMA.FTZ R100, R172, c[0x0][0x2d0], -R133.reuse ;  /* 0x0000b400ac647a23 */ /* 0x110fe80000010885 */
[----:B------:R2:W4:Y:S02]  /*a1d0*/  MUFU.EX2 R174, R100 ;  /* 0x0000006400ae7308 */ /* 0x0005240000000800 */
[----:B--2---:R-:W-:Y:S01]  /*a1e0*/  FFMA.FTZ R100, R173, c[0x0][0x2d0], -R133 ;  /* 0x0000b400ad647a23 */ /* 0x004fe20000010885 */
[----:B----4-:R-:W-:Y:S01]  /*a1f0*/  F2FP.BF16.PACK_AB R109, R174, R217 ;  /* 0x000000d9ae6d723e */ /* 0x010fe200000010ff */
[----:B------:R-:W-:Y:S06]  /*a200*/  FADD.FTZ R173, R243, R3 ;  /* 0x00000003f3ad7221 */ /* 0x000fec0000010000 */
[----:B------:R2:W4:Y:S01]  /*a210*/  MUFU.EX2 R175, R100 ;  /* 0x0000006400af7308 */ /* 0x0005220000000800 */
[----:B------:R-:W-:Y:S04]  /*a220*/  FFMA.FTZ R3, R0, R148, R201 ;  /* 0x0000009400037223 */ /* 0x000fe800000100c9 */
[----:B------:R-:W-:Y:S04]  /*a230*/  FADD.FTZ R3, R202, R3 ;  /* 0x00000003ca037221 */ /* 0x000fe80000010000 */
[----:B------:R-:W-:Y:S04]  /*a240*/  FADD.FTZ R3, R244, R3 ;  /* 0x00000003f4037221 */ /* 0x000fe80000010000 */
[----:B------:R-:W-:Y:S04]  /*a250*/  FADD.FTZ R3, R245, R3 ;  /* 0x00000003f5037221 */ /* 0x000fe80000010000 */
[----:B------:R-:W-:Y:S04]  /*a260*/  FADD.FTZ R3, R217, R3 ;  /* 0x00000003d9037221 */ /* 0x000fe80000010000 */
[----:B------:R-:W-:Y:S02]  /*a270*/  FADD.FTZ R3, R174, R3 ;  /* 0x00000003ae037221 */ /* 0x000fe40000010000 */
[----:B--2---:R-:W-:Y:S02]  /*a280*/  FFMA.FTZ R100, R176, c[0x0][0x2d0], -R133 ;  /* 0x0000b400b0647a23 */ /* 0x004fe40000010885 */
[----:B----4-:R-:W-:Y:S02]  /*a290*/  FADD.FTZ R3, R175, R3 ;  /* 0x00000003af037221 */ /* 0x010fe40000010000 */
[----:B------:R2:W4:Y:S02]  /*a2a0*/  MUFU.EX2 R176, R100 ;  /* 0x0000006400b07308 */ /* 0x0005240000000800 */
[----:B--2---:R-:W-:Y:S01]  /*a2b0*/  F2FP.BF16.PACK_AB R100, R234, R233 ;  /* 0x000000e9ea64723e */ /* 0x004fe200000010ff */
[C---:B----4-:R-:W-:Y:S01]  /*a2c0*/  FADD.FTZ R3, R176.reuse, R3 ;  /* 0x00000003b0037221 */ /* 0x050fe20000010000 */
[----:B------:R-:W-:Y:S05]  /*a2d0*/  F2FP.BF16.PACK_AB R111, R176, R175 ;  /* 0x000000afb06f723e */ /* 0x000fea00000010ff */
        /* <DEDUP_REMOVED lines=24> */
[----:B------:R-:W-:Y:S02]  /*a460*/  FFMA.FTZ R143, R212, c[0x0][0x2d0], -R143 ;  /* 0x0000b400d48f7a23 */ /* 0x000fe4000001088f */
[----:B------:R1:W2:Y:S01]  /*a470*/  MUFU.EX2 R211, R104 ;  /* 0x0000006800d37308 */ /* 0x0002a20000000800 */
[----:B------:R-:W-:Y:S04]  /*a480*/  MOV R212, R149 ;  /* 0x0000009500d47202 */ /* 0x000fe80000000f00 */
[C---:B------:R-:W-:Y:S05]  /*a490*/  HMMA.16816.F32.BF16 R80, R100.reuse, R106, R80 ;  /* 0x0000006a6450723c */ /* 0x040fea0000041850 */
[----:B------:R-:W4:Y:S01]  /*a4a0*/  MUFU.EX2 R199, R143 ;  /* 0x0000008f00c77308 */ /* 0x000f220000000800 */
[----:B-1----:R-:W1:Y:S01]  /*a4b0*/  LDSM.16.MT88.4 R104, [R182+0x1c00] ;  /* 0x001c0000b668783b */ /* 0x002e620000004200 */
[----:B--2---:R-:W-:Y:S02]  /*a4c0*/  F2FP.BF16.PACK_AB R141, R211, R214 ;  /* 0x000000d6d38d723e */ /* 0x004fe400000010ff */
[----:B----4-:R-:W-:Y:S01]  /*a4d0*/  F2FP.BF16.PACK_AB R143, R199, R198 ;  /* 0x000000c6c78f723e */ /* 0x010fe200000010ff */
[-C--:B-1----:R-:W-:Y:S08]  /*a4e0*/  HMMA.16816.F32.BF16 R84, R100, R104.reuse, R84 ;  /* 0x000000686454723c */ /* 0x082ff00000041854 */
[C---:B------:R-:W-:Y:S07]  /*a4f0*/  HMMA.16816.F32.BF16 R88, R108.reuse, R104, R88 ;  /* 0x000000686c58723c */ /* 0x040fee0000041858 */
[--C-:B------:R-:W-:Y:S01]  /*a500*/  FFMA.FTZ R104, R204, c[0x0][0x2d0], -R133.reuse ;  /* 0x0000b400cc687a23 */ /* 0x100fe20000010885 */
[-C--:B------:R-:W-:Y:S01]  /*a510*/  HMMA.16816.F32.BF16 R92, R108, R106.reuse, R92 ;  /* 0x0000006a6c5c723c */ /* 0x080fe2000004185c */
[----:B------:R-:W-:Y:S02]  /*a520*/  FFMA.FTZ R105, R132, R247, R248 ;  /* 0x000000f784697223 */ /* 0x000fe400000100f8 */
[----:B------:R1:W2:Y:S05]  /*a530*/  MUFU.EX2 R135, R104 ;  /* 0x0000006800877308 */ /* 0x0002aa0000000800 */
[----:B------:R-:W-:Y:S01]  /*a540*/  HMMA.16816.F32.BF16 R96, R100, R106, R96 ;  /* 0x0000006a6460723c */ /* 0x000fe20000041860 */
[--C-:B-1----:R-:W-:Y:S03]  /*a550*/  FFMA.FTZ R104, R205, c[0x0][0x2d0], -R133.reuse ;  /* 0x0000b400cd687a23 */ /* 0x102fe60000010885 */
[----:B--2---:R-:W-:Y:S01]  /*a560*/  F2FP.BF16.PACK_AB R161, R135, R139 ;  /* 0x0000008b87a1723e */ /* 0x004fe200000010ff */
[----:B------:R-:W-:Y:S01]  /*a570*/  FFMA.FTZ R133, R140, c[0x0][0x2d0], -R133 ;  /* 0x0000b4008c857a23 */ /* 0x000fe20000010885 */
[----:B------:R-:W-:Y:S01]  /*a580*/  F2FP.BF16.PACK_AB R140, R216, R215 ;  /* 0x000000d7d88c723e */ /* 0x000fe200000010ff */
[----:B------:R3:W-:Y:S06]  /*a590*/  MUFU.EX2 R172, R104 ;  /* 0x0000006800ac7308 */ /* 0x0007ec0000000800 */
[-C--:B------:R-:W-:Y:S01]  /*a5a0*/  HMMA.16816.F32.BF16 R144, R140, R156.reuse, R4 ;  /* 0x0000009c8c90723c */ /* 0x080fe20000041804 */
[----:B------:R-:W1:Y:S03]  /*a5b0*/  LDSM.16.MT88.4 R4, [R182+0x2000] ;  /* 0x00200000b604783b */ /* 0x000e660000004200 */
[----:B------:R-:W2:Y:S01]  /*a5c0*/  MUFU.EX2 R133, R133 ;  /* 0x0000008500857308 */ /* 0x000ea20000000800 */
[----:B---3--:R-:W-:Y:S02]  /*a5d0*/  FFMA.FTZ R104, R2, R151, R239 ;  /* 0x0000009702687223 */ /* 0x008fe400000100ef */
[----:B------:R-:W-:Y:S02]  /*a5e0*/  FADD.FTZ R2, R251, R105 ;  /* 0x00000069fb027221 */ /* 0x000fe40000010000 */
[----:B------:R-:W-:Y:S03]  /*a5f0*/  FADD.FTZ R132, R240, R104 ;  /* 0x00000068f0847221 */ /* 0x000fe60000010000 */
[----:B------:R-:W-:Y:S02]  /*a600*/  FADD.FTZ R2, R249, R2 ;  /* 0x00000002f9027221 */ /* 0x000fe40000010000 */
[----:B------:R-:W-:Y:S01]  /*a610*/  FADD.FTZ R0, R250, R132 ;  /* 0x00000084fa007221 */ /* 0x000fe20000010000 */
[----:B------:R-:W-:Y:S02]  /*a620*/  MOV R132, R138 ;  /* 0x0000008a00847202 */ /* 0x000fe40000000f00 */
[----:B--2---:R-:W-:Y:S01]  /*a630*/  F2FP.BF16.PACK_AB R163, R133, R172 ;  /* 0x000000ac85a3723e */ /* 0x004fe200000010ff */
[----:B------:R-:W-:Y:S06]  /*a640*/  FADD.FTZ R0, R252, R0 ;  /* 0x00000000fc007221 */ /* 0x000fec0000010000 */
[C---:B------:R-:W-:Y:S01]  /*a650*/  HMMA.16816.F32.BF16 R148, R160.reuse, R156, R8 ;  /* 0x0000009ca094723c */ /* 0x040fe20000041808 */
[----:B------:R-:W2:Y:S06]  /*a660*/  LDL R11, [R1+0xc] ;  /* 0x00000c00010b7983 */ /* 0x000eac0000100800 */
        /* <DEDUP_REMOVED lines=41> */
[----:B------:R-:W-:Y:S01]  /*a900*/  FADD.FTZ R2, R139, R3 ;  /* 0x000000038b027221 */ /* 0x000fe20000010000 */
[----:B------:R-:W-:Y:S01]  /*a910*/  MOV R139, R134 ;  /* 0x00000086008b7202 */ /* 0x000fe20000000f00 */
[----:B------:R-:W-:Y:S03]  /*a920*/  FADD.FTZ R3, R178, R0 ;  /* 0x00000000b2037221 */ /* 0x000fe60000010000 */
[----:B------:R-:W-:Y:S02]  /*a930*/  FADD.FTZ R0, R200, R4 ;  /* 0x00000004c8007221 */ /* 0x000fe40000010000 */
[----:B------:R-:W-:Y:S01]  /*a940*/  FADD.FTZ R2, R135, R2 ;  /* 0x0000000287027221 */ /* 0x000fe20000010000 */
[----:B------:R-:W-:Y:S01]  /*a950*/  MOV R135, R136 ;  /* 0x0000008800877202 */ /* 0x000fe20000000f00 */
[----:B------:R-:W-:Y:S02]  /*a960*/  FADD.FTZ R3, R197, R3 ;  /* 0x00000003c5037221 */ /* 0x000fe40000010000 */
[----:B------:R-:W-:Y:S02]  /*a970*/  FADD.FTZ R247, R210, R0 ;  /* 0x00000000d2f77221 */ /* 0x000fe40000010000 */
[----:B------:R-:W-:Y:S02]  /*a980*/  FADD.FTZ R0, R172, R2 ;  /* 0x00000002ac007221 */ /* 0x000fe40000010000 */
[----:B------:R-:W-:Y:S02]  /*a990*/  FADD.FTZ R2, R179, R3 ;  /* 0x00000003b3027221 */ /* 0x000fe40000010000 */
[----:B------:R-:W-:Y:S01]  /*a9a0*/  FADD.FTZ R0, R133, R0 ;  /* 0x0000000085007221 */ /* 0x000fe20000010000 */
[----:B------:R-:W-:Y:S01]  /*a9b0*/  MOV R133, R137 ;  /* 0x0000008900857202 */ /* 0x000fe20000000f00 */
[----:B------:R-:W-:Y:S01]  /*a9c0*/  FADD.FTZ R4, R198, R5 ;  /* 0x00000005c6047221 */ /* 0x000fe20000010000 */
[----:B------:R1:W-:Y:S03]  /*a9d0*/  STL [R1], R2 ;  /* 0x0000000201007387 */ /* 0x0003e60000100800 */
[----:B------:R-:W-:Y:S01]  /*a9e0*/  FADD.FTZ R246, R199, R4 ;  /* 0x00000004c7f67221 */ /* 0x000fe20000010000 */
[----:B------:R1:W-:Y:S01]  /*a9f0*/  STL [R1+0x4], R0 ;  /* 0x0000040001007387 */ /* 0x0003e20000100800 */
[C---:B--2---:R-:W-:Y:S02]  /*aa00*/  ISETP.GT.AND P0, PT, R196.reuse, R11, PT ;  /* 0x0000000bc400720c */ /* 0x044fe40003f04270 */
[----:B------:R-:W-:Y:S11]  /*aa10*/  IADD3 R196, R196, -0x1, RZ ;  /* 0xffffffffc4c47810 */ /* 0x000ff60007ffe0ff */
[----:B-1----:R-:W-:-:S05]  /*aa20*/  @P0 BRA `(.L_x_1968) ;  /* 0xffffc3d000000947 */ /* 0x002fca000383ffff */
.L_x_1947:
        /* <DEDUP_REMOVED lines=22> */
.L_x_1971:
[----:B------:R-:W-:-:S04]  /*ab90*/  MOV R3, c[0x0][0x32c] ;  /* 0x0000cb0000037a02 */ /* 0x000fc80000000f00 */
[----:B------:R-:W-:-:S13]  /*aba0*/  ISETP.NE.AND P0, PT, R3, 0x1, PT ;  /* 0x000000010300780c */ /* 0x000fda0003f05270 */
[----:B------:R-:W-:-:S05]  /*abb0*/  @P0 IMAD.HI.U32 R3, R0, c[0x0][0x330], RZ ;  /* 0x0000cc0000030a27 */ /* 0x000fca00078e00ff */
[----:B------:R-:W-:Y:S02]  /*abc0*/  @P0 SHF.R.U32.HI R0, RZ, c[0x0][0x334], R3 ;  /* 0x0000cd00ff000a19 */ /* 0x000fe40000011603 */
.L_x_1972:
[----:B------:R-:W-:Y:S05]  /*abd0*/  BSYNC B0 ;  /* 0x0000000000007941 */ /* 0x000fea0003800000 */
.L_x_1970:
[----:B------:R-:W-:-:S05]  /*abe0*/  IMAD R0, R0, c[0x0][0x32c], RZ ;  /* 0x0000cb0000007a24 */ /* 0x000fca00078e02ff */
[----:B------:R-:W-:-:S03]  /*abf0*/  IMNMX R2, R2, R0, !PT ;  /* 0x0000000002027217 */ /* 0x000fc60007800200 */
.L_x_1969:
        /* <DEDUP_REMOVED lines=8> */
.L_x_1978:
        /* <DEDUP_REMOVED lines=71> */
.L_x_1975:
[----:B-1-34-:R-:W-:Y:S05]  /*b0f0*/  BSYNC B0 ;  /* 0x0000000000007941 */ /* 0x01afea0003800000 */
.L_x_1974:
        /* <DEDUP_REMOVED lines=99> */
[----:B------:R-:W-:Y:S04]  /*b730*/  SHF.R.S32.HI R2, RZ, 0x1f, R132 ;  /* 0x0000001fff027819 */ /* 0x000fe80000011484 */
[----:B------:R-:W-:Y:S04]  /*b740*/  LEA.HI R2, R2, R132, RZ, 0x2 ;  /* 0x0000008402027211 */ /* 0x000fe800078f10ff */
[----:B------:R-:W-:Y:S04]  /*b750*/  SHF.R.S32.HI R2, RZ, 0x2, R2 ;  /* 0x00000002ff027819 */ /* 0x000fe80000011402 */
[----:B------:R-:W-:Y:S04]  /*b760*/  IADD3 R2, -R2, 0x30, RZ ;  /* 0x0000003002027810 */ /* 0x000fe80007ffe1ff */
        /* <DEDUP_REMOVED lines=14> */
[C---:B------:R-:W-:Y:S03]  /*b850*/  @P0 IADD3 R166, P2, P1, R132.reuse, 0x20, R236 ;  /* 0x0000002084a60810 */ /* 0x040fe6000795e0ec */
[----:B------:R-:W-:Y:S05]  /*b860*/  @P0 IMAD.IADD R139, R139, 0x1, R133 ;  /* 0x000000018b8b0824 */ /* 0x000fea00078e0285 */
[C---:B------:R-:W-:Y:S02]  /*b870*/  @P0 IADD3.X R168, R139.reuse, RZ, R238, P2, P1 ;  /* 0x000000ff8ba80210 */ /* 0x040fe400017e24ee */
        /* <DEDUP_REMOVED lines=42> */
.L_x_1977:
[----:B------:R-:W-:Y:S05]  /*bb20*/  BSYNC B0 ;  /* 0x0000000000007941 */ /* 0x000fea0003800000 */
.L_x_1976:
[----:B------:R-:W-:Y:S01]  /*bb30*/  FMNMX.FTZ R2, R4, R138, !PT ;  /* 0x0000008a04027209 */ /* 0x000fe20007810000 */
[----:B-1----:R-:W-:Y:S01]  /*bb40*/  LDSM.16.MT88.4 R160, [R181] ;  /* 0x00000000b5a0783b */ /* 0x002fe20000004200 */
[----:B------:R-:W-:Y:S02]  /*bb50*/  FMNMX.FTZ R132, R6, R137, !PT ;  /* 0x0000008906847209 */ /* 0x000fe40007810000 */
[----:B------:R-:W-:Y:S02]  /*bb60*/  FMNMX.FTZ R2, R5, R2, !PT ;  /* 0x0000000205027209 */ /* 0x000fe40007810000 */
[----:B------:R-:W-:Y:S02]  /*bb70*/  FMNMX.FTZ R132, R7, R132, !PT ;  /* 0x0000008407847209 */ /* 0x000fe40007810000 */
[----:B------:R-:W-:Y:S01]  /*bb80*/  FMNMX.FTZ R2, R16, R2, !PT ;  /* 0x0000000210027209 */ /* 0x000fe20007810000 */
[----:B------:R-:W2:Y:S01]  /*bb90*/  LDL.LU R214, [R1] ;  /* 0x0000000001d67983 */ /* 0x000ea20000300800 */
[----:B------:R-:W-:Y:S02]  /*bba0*/  FMNMX.FTZ R132, R18, R132, !PT ;  /* 0x0000008412847209 */ /* 0x000fe40007810000 */
[----:B------:R-:W-:Y:S01]  /*bbb0*/  FMNMX.FTZ R2, R17, R2, !PT ;  /* 0x0000000211027209 */ /* 0x000fe20007810000 */
[----:B------:R-:W3:Y:S01]  /*bbc0*/  LDL.LU R213, [R1+0x4] ;  /* 0x0000040001d57983 */ /* 0x000ee20000300800 */
        /* <DEDUP_REMOVED lines=29> */
[----:B------:R-:W-:Y:S01]  /*bda0*/  ISETP.GT.AND P0, PT, R196, R212, PT ;  /* 0x000000d4c400720c */ /* 0x000fe20003f04270 */
[----:B------:R-:W4:Y:S01]  /*bdb0*/  SHFL.BFLY PT, R137, R132, 0x2, 0x1f ;  /* 0x0c401f0084897f89 */ /* 0x000f2200000e0000 */
[----:B------:R-:W-:Y:S02]  /*bdc0*/  FMNMX.FTZ R133, R44, R133, !PT ;  /* 0x000000852c857209 */ /* 0x000fe40007810000 */
[----:B------:R-:W-:Y:S02]  /*bdd0*/  IADD3 R196, R196, -0x1, RZ ;  /* 0xffffffffc4c47810 */ /* 0x000fe40007ffe0ff */
[----:B------:R-:W-:Y:S05]  /*bde0*/  FMNMX.FTZ R133, R45, R133, !PT ;  /* 0x000000852d857209 */ /* 0x000fea0007810000 */
[----:B------:R-:W5:Y:S01]  /*bdf0*/  SHFL.BFLY PT, R138, R133, 0x2, 0x1f ;  /* 0x0c401f00858a7f89 */ /* 0x000f6200000e0000 */
[----:B-1----:R-:W-:Y:S02]  /*be00*/  FMNMX.FTZ R2, R2, R136, !PT ;  /* 0x0000008802027209 */ /* 0x002fe40007810000 */
[----:B------:R-:W-:Y:S05]  /*be10*/  FMNMX.FTZ R136, R10, R134, !PT ;  /* 0x000000860a887209 */ /* 0x000fea0007810000 */
[----:B------:R-:W1:Y:S01]  /*be20*/  SHFL.BFLY PT, R139, R2, 0x1, 0x1f ;  /* 0x0c201f00028b7f89 */ /* 0x000e6200000e0000 */
[----:B------:R-:W-:Y:S02]  /*be30*/  FMNMX.FTZ R136, R11, R136, !PT ;  /* 0x000000880b887209 */ /* 0x000fe40007810000 */
[----:B----4-:R-:W-:Y:S02]  /*be40*/  FMNMX.FTZ R132, R132, R137, !PT ;  /* 0x0000008984847209 */ /* 0x010fe40007810000 */
[----:B------:R-:W-:Y:S03]  /*be50*/  FMNMX.FTZ R137, R14, R136, !PT ;  /* 0x000000880e897209 */ /* 0x000fe60007810000 */
[----:B------:R-:W4:Y:S01]  /*be60*/  SHFL.BFLY PT, R140, R132, 0x1, 0x1f ;  /* 0x0c201f00848c7f89 */ /* 0x000f2200000e0000 */
[----:B-----5:R-:W-:Y:S02]  /*be70*/  FMNMX.FTZ R136, R133, R138, !PT ;  /* 0x0000008a85887209 */ /* 0x020fe40007810000 */
[----:B------:R-:W-:Y:S05]  /*be80*/  FMNMX.FTZ R133, R15, R137, !PT ;  /* 0x000000890f857209 */ /* 0x000fea0007810000 */
[----:B------:R-:W5:Y:S01]  /*be90*/  SHFL.BFLY PT, R141, R136, 0x1, 0x1f ;  /* 0x0c201f00888d7f89 */ /* 0x000f6200000e0000 */
[----:B------:R-:W-:Y:S02]  /*bea0*/  FMNMX.FTZ R133, R26, R133, !PT ;  /* 0x000000851a857209 */ /* 0x000fe40007810000 */
[----:B-1----:R-:W-:Y:S02]  /*beb0*/  FMNMX.FTZ R138, R2, R139, !PT ;  /* 0x0000008b028a7209 */ /* 0x002fe40007810000 */
[----:B------:R-:W-:Y:S03]  /*bec0*/  FMNMX.FTZ R133, R27, R133, !PT ;  /* 0x000000851b857209 */ /* 0x000fe60007810000 */
[----:B------:R-:W-:Y:S01]  /*bed0*/  FADD.FTZ R0, -R138, R0 ;  /* 0x000000008a007221 */ /* 0x000fe20000010100 */
[----:B------:R-:W-:Y:S01]  /*bee0*/  FMNMX.FTZ R2, R30, R133, !PT ;  /* 0x000000851e027209 */ /* 0x000fe20007810000 */
[----:B------:R-:W-:Y:S03]  /*bef0*/  FMUL.FTZ R166, R138, c[0x0][0x2d0] ;  /* 0x0000b4008aa67a20 */ /* 0x000fe60000410000 */
[----:B------:R-:W-:Y:S01]  /*bf00*/  FMNMX.FTZ R2, R31, R2, !PT ;  /* 0x000000021f027209 */ /* 0x000fe20007810000 */
[--C-:B------:R-:W-:Y:S01]  /*bf10*/  FFMA.FTZ R4, R4, c[0x0][0x2d0], -R166.reuse ;  /* 0x0000b40004047a23 */ /* 0x100fe200000108a6 */
[----:B----4-:R-:W-:Y:S01]  /*bf20*/  FMNMX.FTZ R137, R132, R140, !PT ;  /* 0x0000008c84897209 */ /* 0x010fe20007810000 */
[--C-:B------:R-:W-:Y:S01]  /*bf30*/  FFMA.FTZ R20, R20, c[0x0][0x2d0], -R166.reuse ;  /* 0x0000b40014147a23 */ /* 0x100fe200000108a6 */
[----:B------:R-:W-:Y:S01]  /*bf40*/  FMNMX.FTZ R132, R42, R2, !PT ;  /* 0x000000022a847209 */ /* 0x000fe20007810000 */
[----:B------:R-:W-:Y:S01]  /*bf50*/  FMUL.FTZ R2, R0, c[0x0][0x2d0] ;  /* 0x0000b40000027a20 */ /* 0x000fe20000410000 */
[----:B------:R-:W-:Y:S01]  /*bf60*/  MUFU.EX2 R168, R4 ;  /* 0x0000000400a87308 */ /* 0x000fe20000000800 */
[----:B------:R-:W-:Y:S01]  /*bf70*/  FMUL.FTZ R165, R137, c[0x0][0x2d0] ;  /* 0x0000b40089a57a20 */ /* 0x000fe20000410000 */
[----:B------:R-:W-:Y:S01]  /*bf80*/  FMNMX.FTZ R0, R43, R132, !PT ;  /* 0x000000842b007209 */ /* 0x000fe20007810000 */
[----:B------:R-:W-:Y:S01]  /*bf90*/  FFMA.FTZ R21, R21, c[0x0][0x2d0], -R166 ;  /* 0x0000b40015157a23 */ /* 0x000fe200000108a6 */
[----:B-----5:R-:W-:Y:S01]  /*bfa0*/  FMNMX.FTZ R136, R136, R141, !PT ;  /* 0x0000008d88887209 */ /* 0x020fe20007810000 */
[--C-:B------:R-:W-:Y:S01]  /*bfb0*/  FFMA.FTZ R22, R22, c[0x0][0x2d0], -R165.reuse ;  /* 0x0000b40016167a23 */ /* 0x100fe200000108a5 */
[----:B------:R-:W-:Y:S01]  /*bfc0*/  FMNMX.FTZ R0, R46, R0, !PT ;  /* 0x000000002e007209 */ /* 0x000fe20007810000 */
[--C-:B------:R-:W-:Y:S02]  /*bfd0*/  FFMA.FTZ R23, R23, c[0x0][0x2d0], -R165.reuse ;  /* 0x0000b40017177a23 */ /* 0x100fe400000108a5 */
[----:B------:R-:W-:Y:S01]  /*bfe0*/  FMUL.FTZ R164, R136, c[0x0][0x2d0] ;  /* 0x0000b40088a47a20 */ /* 0x000fe20000410000 */
[----:B------:R1:W4:Y:S01]  /*bff0*/  MUFU.EX2 R133, R2 ;  /* 0x0000000200857308 */ /* 0x0003220000000800 */
[----:B------:R-:W-:Y:S01]  /*c000*/  FMNMX.FTZ R0, R47, R0, !PT ;  /* 0x000000002f007209 */ /* 0x000fe20007810000 */
[--C-:B------:R-:W-:Y:S02]  /*c010*/  FFMA.FTZ R34, R34, c[0x0][0x2d0], -R165.reuse ;  /* 0x0000b40022227a23 */ /* 0x100fe400000108a5 */
[--C-:B------:R-:W-:Y:S02]  /*c020*/  FFMA.FTZ R25, R25, c[0x0][0x2d0], -R164.reuse ;  /* 0x0000b40019197a23 */ /* 0x100fe400000108a4 */
[--C-:B------:R-:W-:Y:S02]  /*c030*/  FFMA.FTZ R35, R35, c[0x0][0x2d0], -R165.reuse ;  /* 0x0000b40023237a23 */ /* 0x100fe400000108a5 */
[----:B------:R-:W-:Y:S02]  /*c040*/  FFMA.FTZ R24, R24, c[0x0][0x2d0], -R164 ;  /* 0x0000b40018187a23 */ /* 0x000fe400000108a4 */
[----:B------:R5:W-:Y:S01]  /*c050*/  MUFU.EX2 R179, R20 ;  /* 0x0000001400b37308 */ /* 0x000be20000000800 */
[----:B------:R-:W-:Y:S02]  /*c060*/  FFMA.FTZ R139, R48, c[0x0][0x2d0], -R166 ;  /* 0x0000b400308b7a23 */ /* 0x000fe400000108a6 */
[--C-:B------:R-:W-:Y:S02]  /*c070*/  FFMA.FTZ R48, R39, c[0x0][0x2d0], -R165.reuse ;  /* 0x0000b40027307a23 */ /* 0x100fe400000108a5 */
[--C-:B------:R-:W-:Y:S02]  /*c080*/  FFMA.FTZ R41, R41, c[0x0][0x2d0], -R164.reuse ;  /* 0x0000b40029297a23 */ /* 0x100fe400000108a4 */
[--C-:B------:R-:W-:Y:S02]  /*c090*/  FFMA.FTZ R45, R45, c[0x0][0x2d0], -R164.reuse ;  /* 0x0000b4002d2d7a23 */ /* 0x100fe400000108a4 */
[--C-:B------:R-:W-:Y:S01]  /*c0a0*/  FFMA.FTZ R50, R50, c[0x0][0x2d0], -R165.reuse ;  /* 0x0000b40032327a23 */ /* 0x100fe200000108a5 */
[----:B------:R-:W-:Y:S01]  /*c0b0*/  MUFU.EX2 R197, R21 ;  /* 0x0000001500c57308 */ /* 0x000fe20000000800 */
[----:B------:R-:W-:Y:S02]  /*c0c0*/  FFMA.FTZ R51, R51, c[0x0][0x2d0], -R165 ;  /* 0x0000b40033337a23 */ /* 0x000fe400000108a5 */
[----:B------:R-:W-:Y:S02]  /*c0d0*/  FFMA.FTZ R40, R40, c[0x0][0x2d0], -R164 ;  /* 0x0000b40028287a23 */ /* 0x000fe400000108a4 */
[----:B-1----:R-:W-:Y:S02]  /*c0e0*/  FADD.FTZ R2, -R137, R3 ;  /* 0x0000000389027221 */ /* 0x002fe40000010100 */
[----:B------:R-:W1:Y:S01]  /*c0f0*/  SHFL.BFLY PT, R3, R0, 0x2, 0x1f ;  /* 0x0c401f0000037f89 */ /* 0x000e6200000e0000 */
[C---:B----4-:R-:W-:Y:S02]  /*c100*/  FMUL.FTZ R100, R133.reuse, R100 ;  /* 0x0000006485647220 */ /* 0x050fe40000410000 */
[----:B------:R-:W-:Y:S01]  /*c110*/  FMUL.FTZ R2, R2, c[0x0][0x2d0] ;  /* 0x0000b40002027a20 */ /* 0x000fe20000410000 */
[----:B------:R-:W-:Y:S01]  /*c120*/  MUFU.EX2 R178, R22 ;  /* 0x0000001600b27308 */ /* 0x000fe20000000800 */
[C---:B------:R-:W-:Y:S02]  /*c130*/  FMUL.FTZ R101, R133.reuse, R101 ;  /* 0x0000006585657220 */ /* 0x040fe40000410000 */
[C---:B------:R-:W-:Y:S02]  /*c140*/  FMUL.FTZ R112, R133.reuse, R112 ;  /* 0x0000007085707220 */ /* 0x040fe40000410000 */
[C---:B------:R-:W-:Y:S02]  /*c150*/  FMUL.FTZ R113, R133.reuse, R113 ;  /* 0x0000007185717220 */ /* 0x040fe40000410000 */
[C---:B------:R-:W-:Y:S02]  /*c160*/  FMUL.FTZ R116, R133.reuse, R116 ;  /* 0x0000007485747220 */ /* 0x040fe40000410000 */
[C---:B------:R-:W-:Y:S01]  /*c170*/  FMUL.FTZ R117, R133.reuse, R117 ;  /* 0x0000007585757220 */ /* 0x040fe20000410000 */
[----:B------:R4:W4:Y:S01]  /*c180*/  MUFU.EX2 R132, R2 ;  /* 0x0000000200847308 */ /* 0x0009220000000800 */
[C---:B------:R-:W-:Y:S02]  /*c190*/  FMUL.FTZ R128, R133.reuse, R128 ;  /* 0x0000008085807220 */ /* 0x040fe40000410000 */
[C---:B------:R-:W-:Y:S02]  /*c1a0*/  FMUL.FTZ R129, R133.reuse, R129 ;  /* 0x0000008185817220 */ /* 0x040fe40000410000 */
[C---:B------:R-:W-:Y:S02]  /*c1b0*/  FMUL.FTZ R52, R133.reuse, R52 ;  /* 0x0000003485347220 */ /* 0x040fe40000410000 */
[----:B------:R-:W-:Y:S02]  /*c1c0*/  FMUL.FTZ R53, R133, R53 ;  /* 0x0000003585357220 */ /* 0x000fe40000410000 */
[--C-:B-----5:R-:W-:Y:S01]  /*c1d0*/  FFMA.FTZ R20, R32, c[0x0][0x2d0], -R166.reuse ;  /* 0x0000b40020147a23 */ /* 0x120fe200000108a6 */
[----:B-1----:R-:W-:Y:S01]  /*c1e0*/  FMNMX.FTZ R0, R0, R3, !PT ;  /* 0x0000000300007209 */ /* 0x002fe20007810000 */
[----:B------:R-:W-:Y:S01]  /*c1f0*/  FFMA.FTZ R3, R7, c[0x0][0x2d0], -R165 ;  /* 0x0000b40007037a23 */ /* 0x000fe200000108a5 */
[----:B------:R-:W-:Y:S01]  /*c200*/  MUFU.EX2 R177, R23 ;  /* 0x0000001700b17308 */ /* 0x000fe20000000800 */
[C---:B------:R-:W-:Y:S02]  /*c210*/  FMUL.FTZ R64, R133.reuse, R64 ;  /* 0x0000004085407220 */ /* 0x040fe40000410000 */
[C---:B------:R-:W-:Y:S02]  /*c220*/  FMUL.FTZ R65, R133.reuse, R65 ;  /* 0x0000004185417220 */ /* 0x040fe40000410000 */
[C---:B------:R-:W-:Y:S02]  /*c230*/  FMUL.FTZ R68, R133.reuse, R68 ;  /* 0x0000004485447220 */ /* 0x040fe40000410000 */
[C---:B------:R-:W-:Y:S02]  /*c240*/  FMUL.FTZ R69, R133.reuse, R69 ;  /* 0x0000004585457220 */ /* 0x040fe40000410000 */
[C---:B------:R-:W-:Y:S01]  /*c250*/  FMUL.FTZ R80, R133.reuse, R80 ;  /* 0x0000005085507220 */ /* 0x040fe20000410000 */
[----:B------:R1:W-:Y:S01]  /*c260*/  MUFU.EX2 R202, R3 ;  /* 0x0000000300ca7308 */ /* 0x0003e20000000800 */
[C---:B------:R-:W-:Y:S02]  /*c270*/  FMUL.FTZ R81, R133.reuse, R81 ;  /* 0x0000005185517220 */ /* 0x040fe40000410000 */
[----:B----4-:R-:W-:Y:S02]  /*c280*/  FADD.FTZ R2, -R136, R135 ;  /* 0x0000008788027221 */ /* 0x010fe40000010100 */
[----:B------:R-:W-:Y:S02]  /*c290*/  FMUL.FTZ R7, R132, R147 ;  /* 0x0000009384077220 */ /* 0x000fe40000410000 */
[----:B------:R-:W-:Y:S02]  /*c2a0*/  FMUL.FTZ R2, R2, c[0x0][0x2d0] ;  /* 0x0000b40002027a20 */ /* 0x000fe40000410000 */
[C---:B------:R-:W-:Y:S01]  /*c2b0*/  FMUL.FTZ R102, R132.reuse, R102 ;  /* 0x0000006684667220 */ /* 0x040fe20000410000 */
[----:B------:R4:W-:Y:S01]  /*c2c0*/  MUFU.EX2 R176, R20 ;  /* 0x0000001400b07308 */ /* 0x0009e20000000800 */
[C---:B------:R-:W-:Y:S02]  /*c2d0*/  FMUL.FTZ R103, R132.reuse, R103 ;  /* 0x0000006784677220 */ /* 0x040fe40000410000 */
[C---:B------:R-:W-:Y:S02]  /*c2e0*/  FMUL.FTZ R114, R132.reuse, R114 ;  /* 0x0000007284727220 */ /* 0x040fe40000410000 */
[C---:B------:R-:W-:Y:S02]  /*c2f0*/  FMUL.FTZ R115, R132.reuse, R115 ;  /* 0x0000007384737220 */ /* 0x040fe40000410000 */
[C---:B------:R-:W-:Y:S02]  /*c300*/  FMUL.FTZ R118, R132.reuse, R118 ;  /* 0x0000007684767220 */ /* 0x040fe40000410000 */
[C---:B------:R-:W-:Y:S01]  /*c310*/  FMUL.FTZ R119, R132.reuse, R119 ;  /* 0x0000007784777220 */ /* 0x040fe20000410000 */
[----:B------:R5:W5:Y:S01]  /*c320*/  MUFU.EX2 R135, R2 ;  /* 0x0000000200877308 */ /* 0x000b620000000800 */
[C---:B------:R-:W-:Y:S02]  /*c330*/  FMUL.FTZ R130, R132.reuse, R130 ;  /* 0x0000008284827220 */ /* 0x040fe40000410000 */
[----:B------:R-:W-:Y:S02]  /*c340*/  FMUL.FTZ R131, R132, R131 ;  /* 0x0000008384837220 */ /* 0x000fe40000410000 */
[--C-:B-1----:R-:W-:Y:S02]  /*c350*/  FFMA.FTZ R3, R16, c[0x0][0x2d0], -R166.reuse ;  /* 0x0000b40010037a23 */ /* 0x102fe400000108a6 */
[----:B------:R-:W-:Y:S02]  /*c360*/  FMUL.FTZ R16, R133, R156 ;  /* 0x0000009c85107220 */ /* 0x000fe40000410000 */
[C---:B------:R-:W-:Y:S01]  /*c370*/  FMUL.FTZ R54, R132.reuse, R54 ;  /* 0x0000003684367220 */ /* 0x040fe20000410000 */
[----:B------:R1:W-:Y:S01]  /*c380*/  MUFU.EX2 R205, R3 ;  /* 0x0000000300cd7308 */ /* 0x0003e20000000800 */
[C---:B------:R-:W-:Y:S02]  /*c390*/  FMUL.FTZ R55, R132.reuse, R55 ;  /* 0x0000003784377220 */ /* 0x040fe40000410000 */
[C---:B------:R-:W-:Y:S02]  /*c3a0*/  FMUL.FTZ R66, R132.reuse, R66 ;  /* 0x0000004284427220 */ /* 0x040fe40000410000 */
[--C-:B----4-:R-:W-:Y:S02]  /*c3b0*/  FFMA.FTZ R20, R33, c[0x0][0x2d0], -R166.reuse ;  /* 0x0000b40021147a23 */ /* 0x110fe400000108a6 */
[C---:B------:R-:W-:Y:S02]  /*c3c0*/  FMUL.FTZ R67, R132.reuse, R67 ;  /* 0x0000004384437220 */ /* 0x040fe40000410000 */
[C---:B------:R-:W-:Y:S01]  /*c3d0*/  FMUL.FTZ R70, R132.reuse, R70 ;  /* 0x0000004684467220 */ /* 0x040fe20000410000 */
[----:B------:R4:W-:Y:S01]  /*c3e0*/  MUFU.EX2 R175, R20 ;  /* 0x0000001400af7308 */ /* 0x0009e20000000800 */
[C---:B------:R-:W-:Y:S02]  /*c3f0*/  FMUL.FTZ R71, R132.reuse, R71 ;  /* 0x0000004784477220 */ /* 0x040fe40000410000 */
[----:B------:R-:W-:Y:S02]  /*c400*/  FMUL.FTZ R82, R132, R82 ;  /* 0x0000005284527220 */ /* 0x000fe40000410000 */
[--C-:B-----5:R-:W-:Y:S02]  /*c410*/  FFMA.FTZ R2, R5, c[0x0][0x2d0], -R166.reuse ;  /* 0x0000b40005027a23 */ /* 0x120fe400000108a6 */
[----:B------:R-:W-:Y:S02]  /*c420*/  FMUL.FTZ R5, R133, R145 ;  /* 0x0000009185057220 */ /* 0x000fe40000410000 */
[C---:B------:R-:W-:Y:S01]  /*c430*/  FMUL.FTZ R104, R135.reuse, R104 ;  /* 0x0000006887687220 */ /* 0x040fe20000410000 */
[----:B------:R-:W5:Y:S01]  /*c440*/  MUFU.EX2 R203, R2 ;  /* 0x0000000200cb7308 */ /* 0x000f620000000800 */
[C---:B------:R-:W-:Y:S02]  /*c450*/  FMUL.FTZ R105, R135.reuse, R105 ;  /* 0x0000006987697220 */ /* 0x040fe40000410000 */
[----:B------:R-:W-:Y:S02]  /*c460*/  FMUL.FTZ R108, R135, R108 ;  /* 0x0000006c876c7220 */ /* 0x000fe40000410000 */
[----:B-1----:R-:W-:Y:S02]  /*c470*/  FFMA.FTZ R3, R17, c[0x0][0x2d0], -R166 ;  /* 0x0000b40011037a23 */ /* 0x002fe400000108a6 */
[----:B------:R-:W-:Y:S02]  /*c480*/  FMUL.FTZ R17, R133, R157 ;  /* 0x0000009d85117220 */ /* 0x000fe40000410000 */
[C---:B------:R-:W-:Y:S01]  /*c490*/  FMUL.FTZ R109, R135.reuse, R109 ;  /* 0x0000006d876d7220 */ /* 0x040fe20000410000 */
[----:B------:R-:W1:Y:S01]  /*c4a0*/  MUFU.EX2 R211, R3 ;  /* 0x0000000300d37308 */ /* 0x000e620000000800 */
[C---:B------:R-:W-:Y:S02]  /*c4b0*/  FMUL.FTZ R120, R135.reuse, R120 ;  /* 0x0000007887787220 */ /* 0x040fe40000410000 */
[C---:B------:R-:W-:Y:S01]  /*c4c0*/  FMUL.FTZ R121, R135.reuse, R121 ;  /* 0x0000007987797220 */ /* 0x040fe20000410000 */
[----:B----4-:R-:W-:Y:S01]  /*c4d0*/  LDSM.16.MT88.4 R20, [R182+0x1800] ;  /* 0x00180000b614783b */ /* 0x010fe20000004200 */
[C---:B------:R-:W-:Y:S02]  /*c4e0*/  FMUL.FTZ R124, R135.reuse, R124 ;  /* 0x0000007c877c7220 */ /* 0x040fe40000410000 */
[C---:B------:R-:W-:Y:S02]  /*c4f0*/  FMUL.FTZ R125, R135.reuse, R125 ;  /* 0x0000007d877d7220 */ /* 0x040fe40000410000 */
[C---:B------:R-:W-:Y:S01]  /*c500*/  FMUL.FTZ R56, R135.reuse, R56 ;  /* 0x0000003887387220 */ /* 0x040fe20000410000 */
[----:B------:R-:W-:Y:S01]  /*c510*/  MUFU.EX2 R172, R25 ;  /* 0x0000001900ac7308 */ /* 0x000fe20000000800 */
[C---:B------:R-:W-:Y:S02]  /*c520*/  FMUL.FTZ R57, R135.reuse, R57 ;  /* 0x0000003987397220 */ /* 0x040fe40000410000 */
[----:B------:R-:W-:Y:S01]  /*c530*/  FMUL.FTZ R60, R135, R60 ;  /* 0x0000003c873c7220 */ /* 0x000fe20000410000 */
[----:B-----5:R-:W-:Y:S01]  /*c540*/  F2FP.BF16.PACK_AB R140, R203, R168 ;  /* 0x000000a8cb8c723e */ /* 0x020fe200000010ff */
[--C-:B------:R-:W-:Y:S02]  /*c550*/  FFMA.FTZ R2, R6, c[0x0][0x2d0], -R165.reuse ;  /* 0x0000b40006027a23 */ /* 0x100fe400000108a5 */
[----:B------:R-:W-:Y:S02]  /*c560*/  FMUL.FTZ R6, R132, R146 ;  /* 0x0000009284067220 */ /* 0x000fe40000410000 */
[C---:B------:R-:W-:Y:S01]  /*c570*/  FMUL.FTZ R61, R135.reuse, R61 ;  /* 0x0000003d873d7220 */ /* 0x040fe20000410000 */
[----:B------:R4:W5:Y:S01]  /*c580*/  MUFU.EX2 R167, R2 ;  /* 0x0000000200a77308 */ /* 0x0009620000000800 */
[C---:B------:R-:W-:Y:S02]  /*c590*/  FMUL.FTZ R72, R135.reuse, R72 ;  /* 0x0000004887487220 */ /* 0x040fe40000410000 */
[----:B------:R-:W-:Y:S01]  /*c5a0*/  FMUL.FTZ R73, R135, R73 ;  /* 0x0000004987497220 */ /* 0x000fe20000410000 */
[----:B-1----:R-:W-:Y:S01]  /*c5b0*/  F2FP.BF16.PACK_AB R142, R211, R205 ;  /* 0x000000cdd38e723e */ /* 0x002fe200000010ff */
[--C-:B------:R-:W-:Y:S02]  /*c5c0*/  FFMA.FTZ R3, R18, c[0x0][0x2d0], -R165.reuse ;  /* 0x0000b40012037a23 */ /* 0x100fe400000108a5 */
[C---:B------:R-:W-:Y:S02]  /*c5d0*/  FMUL.FTZ R18, R132.reuse, R158 ;  /* 0x0000009e84127220 */ /* 0x040fe40000410000 */
[C---:B------:R-:W-:Y:S01]  /*c5e0*/  FMUL.FTZ R76, R135.reuse, R76 ;  /* 0x0000004c874c7220 */ /* 0x040fe20000410000 */
[----:B------:R1:W-:Y:S01]  /*c5f0*/  MUFU.EX2 R204, R3 ;  /* 0x0000000300cc7308 */ /* 0x0003e20000000800 */
[C---:B------:R-:W-:Y:S02]  /*c600*/  FMUL.FTZ R77, R135.reuse, R77 ;  /* 0x0000004d874d7220 */ /* 0x040fe40000410000 */
[C---:B------:R-:W-:Y:S02]  /*c610*/  FMUL.FTZ R83, R132.reuse, R83 ;  /* 0x0000005384537220 */ /* 0x040fe40000410000 */
[C---:B------:R-:W-:Y:S02]  /*c620*/  FMUL.FTZ R86, R132.reuse, R86 ;  /* 0x0000005684567220 */ /* 0x040fe40000410000 */
[----:B------:R-:W-:Y:S02]  /*c630*/  FMUL.FTZ R87, R132, R87 ;  /* 0x0000005784577220 */ /* 0x000fe40000410000 */
[C---:B------:R-:W-:Y:S01]  /*c640*/  FMUL.FTZ R88, R135.reuse, R88 ;  /* 0x0000005887587220 */ /* 0x040fe20000410000 */
[----:B------:R-:W-:Y:S01]  /*c650*/  MUFU.EX2 R173, R34 ;  /* 0x0000002200ad7308 */ /* 0x000fe20000000800 */
[C---:B------:R-:W-:Y:S02]  /*c660*/  FMUL.FTZ R89, R135.reuse, R89 ;  /* 0x0000005987597220 */ /* 0x040fe40000410000 */
[C---:B------:R-:W-:Y:S01]  /*c670*/  FMUL.FTZ R92, R135.reuse, R92 ;  /* 0x0000005c875c7220 */ /* 0x040fe20000410000 */
[----:B----4-:R-:W4:Y:S01]  /*c680*/  SHFL.BFLY PT, R2, R0, 0x1, 0x1f ;  /* 0x0c201f0000027f89 */ /* 0x010f2200000e0000 */
[----:B-----5:R-:W-:Y:S01]  /*c690*/  F2FP.BF16.PACK_AB R141, R202, R167 ;  /* 0x000000a7ca8d723e */ /* 0x020fe200000010ff */
[----:B------:R-:W-:Y:S02]  /*c6a0*/  FMUL.FTZ R93, R135, R93 ;  /* 0x0000005d875d7220 */ /* 0x000fe40000410000 */
[C---:B------:R-:W-:Y:S02]  /*c6b0*/  FMUL.FTZ R96, R133.reuse, R96 ;  /* 0x0000006085607220 */ /* 0x040fe40000410000 */
[----:B------:R5:W-:Y:S01]  /*c6c0*/  MUFU.EX2 R174, R35 ;  /* 0x0000002300ae7308 */ /* 0x000be20000000800 */
[----:B------:R-:W-:Y:S02]  /*c6d0*/  FMUL.FTZ R97, R133, R97 ;  /* 0x0000006185617220 */ /* 0x000fe40000410000 */
[----:B------:R-:W-:Y:S02]  /*c6e0*/  FMUL.FTZ R98, R132, R98 ;  /* 0x0000006284627220 */ /* 0x000fe40000410000 */
[--C-:B-1----:R-:W-:Y:S02]  /*c6f0*/  FFMA.FTZ R3, R8, c[0x0][0x2d0], -R164.reuse ;  /* 0x0000b40008037a23 */ /* 0x102fe400000108a4 */
[----:B------:R-:W-:Y:S02]  /*c700*/  FMUL.FTZ R8, R135, R148 ;  /* 0x0000009487087220 */ /* 0x000fe40000410000 */
[----:B------:R-:W-:Y:S01]  /*c710*/  FMUL.FTZ R99, R132, R99 ;  /* 0x0000006384637220 */ /* 0x000fe20000410000 */
[----:B------:R1:W-:Y:S01]  /*c720*/  MUFU.EX2 R199, R3 ;  /* 0x0000000300c77308 */ /* 0x0003e20000000800 */
[C---:B------:R-:W-:Y:S02]  /*c730*/  FMUL.FTZ R84, R133.reuse, R84 ;  /* 0x0000005485547220 */ /* 0x040fe40000410000 */
[----:B------:R-:W-:Y:S02]  /*c740*/  FMUL.FTZ R85, R133, R85 ;  /* 0x0000005585557220 */ /* 0x000fe40000410000 */
[--C-:B------:R-:W-:Y:S01]  /*c750*/  FFMA.FTZ R44, R44, c[0x0][0x2d0], -R164.reuse ;  /* 0x0000b4002c2c7a23 */ /* 0x100fe200000108a4 */
[----:B----4-:R-:W-:Y:S01]  /*c760*/  FMNMX.FTZ R2, R0, R2, !PT ;  /* 0x0000000200027209 */ /* 0x010fe20007810000 */
[--C-:B------:R-:W-:Y:S03]  /*c770*/  FFMA.FTZ R0, R19, c[0x0][0x2d0], -R165.reuse ;  /* 0x0000b40013007a23 */ /* 0x100fe600000108a5 */
[----:B------:R4:W2:Y:S01]  /*c780*/  MUFU.EX2 R171, R24 ;  /* 0x0000001800ab7308 */ /* 0x0008a20000000800 */
[----:B------:R-:W-:Y:S02]  /*c790*/  FMUL.FTZ R19, R132, R159 ;  /* 0x0000009f84137220 */ /* 0x000fe40000410000 */
[----:B------:R-:W-:Y:S07]  /*c7a0*/  LDSM.16.MT88.4 R156, [R181+0x800] ;  /* 0x00080000b59c783b */ /* 0x000fee0000004200 */
[----:B------:R3:W3:Y:S01]  /*c7b0*/  MUFU.EX2 R210, R0 ;  /* 0x0000000000d27308 */ /* 0x0006e20000000800 */
[----:B-----5:R-:W-:Y:S01]  /*c7c0*/  LDSM.16.MT88.4 R32, [R182+0x400] ;  /* 0x00040000b620783b */ /* 0x020fe20000004200 */
[--C-:B-1----:R-:W-:Y:S02]  /*c7d0*/  FFMA.FTZ R3, R9, c[0x0][0x2d0], -R164.reuse ;  /* 0x0000b40009037a23 */ /* 0x102fe400000108a4 */
[----:B------:R-:W-:Y:S06]  /*c7e0*/  FMUL.FTZ R9, R135, R149 ;  /* 0x0000009587097220 */ /* 0x000fec0000410000 */
[----:B------:R1:W-:Y:S01]  /*c7f0*/  MUFU.EX2 R200, R3 ;  /* 0x0000000300c87308 */ /* 0x0003e20000000800 */
[----:B----4-:R-:W-:Y:S01]  /*c800*/  FFMA.FTZ R24, R28, c[0x0][0x2d0], -R164 ;  /* 0x0000b4001c187a23 */ /* 0x010fe200000108a4 */
[----:B--2---:R-:W-:Y:S08]  /*c810*/  F2FP.BF16.PACK_AB R28, R172, R171 ;  /* 0x000000abac1c723e */ /* 0x004ff000000010ff */
[----:B------:R-:W-:Y:S01]  /*c820*/  MUFU.EX2 R139, R139 ;  /* 0x0000008b008b7308 */ /* 0x000fe20000000800 */
[----:B---3--:R-:W-:Y:S01]  /*c830*/  FADD.FTZ R0, -R2, R134 ;  /* 0x0000008602007221 */ /* 0x008fe20000010100 */
[----:B------:R-:W-:Y:S01]  /*c840*/  F2FP.BF16.PACK_AB R143, R210, R204 ;  /* 0x000000ccd28f723e */ /* 0x000fe200000010ff */
[----:B------:R-:W-:Y:S02]  /*c850*/  FFMA.FTZ R134, R49, c[0x0][0x2d0], -R166 ;  /* 0x0000b40031867a23 */ /* 0x000fe400000108a6 */
[----:B------:R-:W-:Y:S02]  /*c860*/  FMUL.FTZ R0, R0, c[0x0][0x2d0] ;  /* 0x0000b40000007a20 */ /* 0x000fe40000410000 */
[----:B------:R-:W-:Y:S03]  /*c870*/  FFMA.FTZ R49, R38, c[0x0][0x2d0], -R165 ;  /* 0x0000b40026317a23 */ /* 0x000fe600000108a5 */
[----:B------:R-:W-:Y:S01]  /*c880*/  MUFU.EX2 R50, R50 ;  /* 0x0000003200327308 */ /* 0x000fe20000000800 */
[--C-:B-1----:R-:W-:Y:S02]  /*c890*/  FFMA.FTZ R3, R12, c[0x0][0x2d0], -R164.reuse ;  /* 0x0000b4000c037a23 */ /* 0x102fe400000108a4 */
[----:B------:R-:W-:Y:S07]  /*c8a0*/  FMUL.FTZ R12, R135, R152 ;  /* 0x00000098870c7220 */ /* 0x000fee0000410000 */
[----:B------:R1:W-:Y:S10]  /*c8b0*/  MUFU.EX2 R208, R3 ;  /* 0x0000000300d07308 */ /* 0x0003f40000000800 */
[----:B------:R-:W2:Y:S10]  /*c8c0*/  MUFU.EX2 R0, R0 ;  /* 0x0000000000007308 */ /* 0x000eb40000000800 */
[----:B------:R-:W-:Y:S01]  /*c8d0*/  MUFU.EX2 R134, R134 ;  /* 0x0000008600867308 */ /* 0x000fe20000000800 */
[----:B-1----:R-:W-:Y:S02]  /*c8e0*/  FFMA.FTZ R3, R13, c[0x0][0x2d0], -R164 ;  /* 0x0000b4000d037a23 */ /* 0x002fe400000108a4 */
[----:B------:R-:W-:Y:S07]  /*c8f0*/  FMUL.FTZ R13, R135, R153 ;  /* 0x00000099870d7220 */ /* 0x000fee0000410000 */
[----:B------:R1:W3:Y:S01]  /*c900*/  MUFU.EX2 R209, R3 ;  /* 0x0000000300d17308 */ /* 0x0002e20000000800 */
[C---:B--2---:R-:W-:Y:S02]  /*c910*/  FMUL.FTZ R106, R0.reuse, R106 ;  /* 0x0000006a006a7220 */ /* 0x044fe40000410000 */
        /* <DEDUP_REMOVED lines=8> */
[C---:B------:R-:W-:Y:S02]  /*c9a0*/  FMUL.FTZ R58, R0.reuse, R58 ;  /* 0x0000003a003a7220 */ /* 0x040fe40000410000 */
[----:B------:R-:W-:Y:S02]  /*c9b0*/  FMUL.FTZ R59, R0, R59 ;  /* 0x0000003b003b7220 */ /* 0x000fe40000410000 */
[----:B-1----:R-:W-:Y:S01]  /*c9c0*/  FMUL.FTZ R3, R2, c[0x0][0x2d0] ;  /* 0x0000b40002037a20 */ /* 0x002fe20000410000 */
[----:B---3--:R-:W-:Y:S01]  /*c9d0*/  F2FP.BF16.PACK_AB R146, R209, R208 ;  /* 0x000000d0d192723e */ /* 0x008fe200000010ff */
[----:B------:R-:W-:Y:S02]  /*c9e0*/  FMUL.FTZ R62, R0, R62 ;  /* 0x0000003e003e7220 */ /* 0x000fe40000410000 */
[--C-:B------:R-:W-:Y:S02]  /*c9f0*/  FFMA.FTZ R4, R10, c[0x0][0x2d0], -R3.reuse ;  /* 0x0000b4000a047a23 */ /* 0x100fe40000010803 */
[C---:B------:R-:W-:Y:S02]  /*ca00*/  FMUL.FTZ R10, R0.reuse, R150 ;  /* 0x00000096000a7220 */ /* 0x040fe40000410000 */
[----:B------:R1:W-:Y:S01]  /*ca10*/  MUFU.EX2 R198, R4 ;  /* 0x0000000400c67308 */ /* 0x0003e20000000800 */
[----:B------:R-:W-:Y:S02]  /*ca20*/  FMUL.FTZ R63, R0, R63 ;  /* 0x0000003f003f7220 */ /* 0x000fe40000410000 */
[--C-:B------:R-:W-:Y:S02]  /*ca30*/  FFMA.FTZ R26, R26, c[0x0][0x2d0], -R3.reuse ;  /* 0x0000b4001a1a7a23 */ /* 0x100fe40000010803 */
[--C-:B------:R-:W-:Y:S02]  /*ca40*/  FFMA.FTZ R27, R27, c[0x0][0x2d0], -R3.reuse ;  /* 0x0000b4001b1b7a23 */ /* 0x100fe40000010803 */
        /* <DEDUP_REMOVED lines=10> */
[--C-:B------:R-:W-:Y:S02]  /*caf0*/  FFMA.FTZ R42, R42, c[0x0][0x2d0], -R3.reuse ;  /* 0x0000b4002a2a7a23 */ /* 0x100fe40000010803 */
[--C-:B-1----:R-:W-:Y:S02]  /*cb00*/  FFMA.FTZ R4, R11, c[0x0][0x2d0], -R3.reuse ;  /* 0x0000b4000b047a23 */ /* 0x102fe40000010803 */
[----:B------:R-:W-:Y:S02]  /*cb10*/  FMUL.FTZ R11, R0, R151 ;  /* 0x00000097000b7220 */ /* 0x000fe40000410000 */
[----:B------:R-:W1:Y:S01]  /*cb20*/  LDSM.16.MT88.4 R148, [R182] ;  /* 0x00000000b694783b */ /* 0x000e620000004200 */
[----:B------:R2:W3:Y:S01]  /*cb30*/  MUFU.EX2 R201, R4 ;  /* 0x0000000400c97308 */ /* 0x0004e20000000800 */
[--C-:B------:R-:W-:Y:S02]  /*cb40*/  FFMA.FTZ R43, R43, c[0x0][0x2d0], -R3.reuse ;  /* 0x0000b4002b2b7a23 */ /* 0x100fe40000010803 */
[--C-:B------:R-:W-:Y:S07]  /*cb50*/  FFMA.FTZ R46, R46, c[0x0][0x2d0], -R3.reuse ;  /* 0x0000b4002e2e7a23 */ /* 0x100fee0000010803 */
[----:B------:R-:W-:Y:S10]  /*cb60*/  MUFU.EX2 R42, R42 ;  /* 0x0000002a002a7308 */ /* 0x000ff40000000800 */
[----:B------:R-:W-:Y:S01]  /*cb70*/  MUFU.EX2 R43, R43 ;  /* 0x0000002b002b7308 */ /* 0x000fe20000000800 */
[--C-:B--2---:R-:W-:Y:S01]  /*cb80*/  FFMA.FTZ R4, R14, c[0x0][0x2d0], -R3.reuse ;  /* 0x0000b4000e047a23 */ /* 0x104fe20000010803 */
[----:B---3--:R-:W-:Y:S01]  /*cb90*/  F2FP.BF16.PACK_AB R145, R201, R198 ;  /* 0x000000c6c991723e */ /* 0x008fe200000010ff */
[C---:B------:R-:W-:Y:S07]  /*cba0*/  FMUL.FTZ R14, R0.reuse, R154 ;  /* 0x0000009a000e7220 */ /* 0x040fee0000410000 */
[----:B------:R2:W3:Y:S02]  /*cbb0*/  MUFU.EX2 R206, R4 ;  /* 0x0000000400ce7308 */ /* 0x0004e40000000800 */
[--C-:B--2---:R-:W-:Y:S02]  /*cbc0*/  FFMA.FTZ R4, R15, c[0x0][0x2d0], -R3.reuse ;  /* 0x0000b4000f047a23 */ /* 0x104fe40000010803 */
[C---:B------:R-:W-:Y:S06]  /*cbd0*/  FMUL.FTZ R15, R0.reuse, R155 ;  /* 0x0000009b000f7220 */ /* 0x040fec0000410000 */
[----:B------:R2:W4:Y:S01]  /*cbe0*/  MUFU.EX2 R207, R4 ;  /* 0x0000000400cf7308 */ /* 0x0005220000000800 */
[----:B------:R-:W-:Y:S04]  /*cbf0*/  FFMA.FTZ R0, R0, R213, R198 ;  /* 0x000000d500007223 */ /* 0x000fe800000100c6 */
[----:B------:R-:W-:Y:S04]  /*cc00*/  FADD.FTZ R0, R201, R0 ;  /* 0x00000000c9007221 */ /* 0x000fe80000010000 */
[----:B---3--:R-:W-:Y:S02]  /*cc10*/  FADD.FTZ R0, R206, R0 ;  /* 0x00000000ce007221 */ /* 0x008fe40000010000 */
[C---:B--2---:R-:W-:Y:S01]  /*cc20*/  FMUL.FTZ R4, R133.reuse, R144 ;  /* 0x0000009085047220 */ /* 0x044fe20000410000 */
[----:B------:R-:W-:Y:S01]  /*cc30*/  F2FP.BF16.PACK_AB R144, R200, R199 ;  /* 0x000000c7c890723e */ /* 0x000fe200000010ff */
[----:B------:R-:W-:Y:S01]  /*cc40*/  FFMA.FTZ R133, R133, R247, R168 ;  /* 0x000000f785857223 */ /* 0x000fe200000100a8 */
[C---:B----4-:R-:W-:Y:S01]  /*cc50*/  F2FP.BF16.PACK_AB R147, R207.reuse, R206 ;  /* 0x000000cecf93723e */ /* 0x050fe200000010ff */
[----:B------:R-:W-:Y:S03]  /*cc60*/  FADD.FTZ R0, R207, R0 ;  /* 0x00000000cf007221 */ /* 0x000fe60000010000 */
[-C--:B------:R-:W-:Y:S08]  /*cc70*/  HMMA.16816.F32.BF16 R4, R140, R160.reuse, R4 ;  /* 0x000000a08c04723c */ /* 0x080ff00000041804 */
[C---:B------:R-:W-:Y:S08]  /*cc80*/  HMMA.16816.F32.BF16 R8, R144.reuse, R160, R8 ;  /* 0x000000a09008723c */ /* 0x040ff00000041808 */
[-C--:B------:R-:W-:Y:S08]  /*cc90*/  HMMA.16816.F32.BF16 R12, R144, R162.reuse, R12 ;  /* 0x000000a2900c723c */ /* 0x080ff0000004180c */
[C---:B------:R-:W-:Y:S01]  /*cca0*/  HMMA.16816.F32.BF16 R16, R140.reuse, R162, R16 ;  /* 0x000000a28c10723c */ /* 0x040fe20000041810 */
[----:B------:R2:W-:Y:S07]  /*ccb0*/  MUFU.EX2 R162, R24 ;  /* 0x0000001800a27308 */ /* 0x0005ee0000000800 */
[-C--:B-1----:R-:W-:Y:S08]  /*ccc0*/  HMMA.16816.F32.BF16 R100, R140, R148.reuse, R100 ;  /* 0x000000948c64723c */ /* 0x082ff00000041864 */
[C---:B------:R-:W-:Y:S08]  /*ccd0*/  HMMA.16816.F32.BF16 R104, R144.reuse, R148, R104 ;  /* 0x000000949068723c */ /* 0x040ff00000041868 */
[-C--:B------:R-:W-:Y:S01]  /*cce0*/  HMMA.16816.F32.BF16 R108, R144, R150.reuse, R108 ;  /* 0x00000096906c723c */ /* 0x080fe2000004186c */
[----:B--2---:R-:W-:Y:S07]  /*ccf0*/  LDSM.16.MT88.4 R24, [R181+0x400] ;  /* 0x00040000b518783b */ /* 0x004fee0000004200 */
        /* <DEDUP_REMOVED lines=15> */
[C---:B------:R-:W-:Y:S08]  /*cdf0*/  HMMA.16816.F32.BF16 R80, R140.reuse, R150, R80 ;  /* 0x000000968c50723c */ /* 0x040ff00000041850 */
[-C--:B------:R-:W-:Y:S08]  /*ce00*/  HMMA.16816.F32.BF16 R84, R140, R20.reuse, R84 ;  /* 0x000000148c54723c */ /* 0x080ff00000041854 */
[C---:B------:R-:W-:Y:S07]  /*ce10*/  HMMA.16816.F32.BF16 R88, R144.reuse, R20, R88 ;  /* 0x000000149058723c */ /* 0x040fee0000041858 */
[----:B------:R-:W-:Y:S01]  /*ce20*/  FFMA.FTZ R20, R29, c[0x0][0x2d0], -R164 ;  /* 0x0000b4001d147a23 */ /* 0x000fe200000108a4 */
[-C--:B------:R-:W-:Y:S03]  /*ce30*/  HMMA.16816.F32.BF16 R92, R144, R22.reuse, R92 ;  /* 0x00000016905c723c */ /* 0x080fe6000004185c */
[----:B------:R1:W2:Y:S01]  /*ce40*/  MUFU.EX2 R163, R20 ;  /* 0x0000001400a37308 */ /* 0x0002a20000000800 */
[--C-:B------:R-:W-:Y:S01]  /*ce50*/  FFMA.FTZ R21, R31, c[0x0][0x2d0], -R3.reuse ;  /* 0x0000b4001f157a23 */ /* 0x100fe20000010803 */
[----:B------:R-:W-:Y:S02]  /*ce60*/  F2FP.BF16.PACK_AB R29, R170, R169 ;  /* 0x000000a9aa1d723e */ /* 0x000fe400000010ff */
[--C-:B------:R-:W-:Y:S01]  /*ce70*/  FFMA.FTZ R145, R36, c[0x0][0x2d0], -R166.reuse ;  /* 0x0000b40024917a23 */ /* 0x100fe200000108a6 */
[----:B------:R-:W-:Y:S04]  /*ce80*/  HMMA.16816.F32.BF16 R96, R140, R22, R96 ;  /* 0x000000168c60723c */ /* 0x000fe80000041860 */
[----:B------:R-:W-:Y:S01]  /*ce90*/  FFMA.FTZ R144, R37, c[0x0][0x2d0], -R166 ;  /* 0x0000b40025907a23 */ /* 0x000fe200000108a6 */
[----:B------:R3:W-:Y:S01]  /*cea0*/  MUFU.EX2 R160, R21 ;  /* 0x0000001500a07308 */ /* 0x0007e20000000800 */
[----:B------:R-:W4:Y:S01]  /*ceb0*/  LDSM.16.MT88.4 R36, [R181+0x1000] ;  /* 0x00100000b524783b */ /* 0x000f220000004200 */
[----:B------:R-:W-:Y:S02]  /*cec0*/  F2FP.BF16.PACK_AB R22, R175, R176 ;  /* 0x000000b0af16723e */ /* 0x000fe400000010ff */
[----:B------:R-:W-:Y:S06]  /*ced0*/  F2FP.BF16.PACK_AB R23, R174, R173 ;  /* 0x000000adae17723e */ /* 0x000fec00000010ff */
[----:B------:R-:W-:Y:S01]  /*cee0*/  MUFU.EX2 R142, R144 ;  /* 0x00000090008e7308 */ /* 0x000fe20000000800 */
[--C-:B-1----:R-:W-:Y:S01]  /*cef0*/  FFMA.FTZ R20, R30, c[0x0][0x2d0], -R3.reuse ;  /* 0x0000b4001e147a23 */ /* 0x102fe20000010803 */
[----:B--2---:R-:W-:Y:S01]  /*cf00*/  F2FP.BF16.PACK_AB R30, R163, R162 ;  /* 0x000000a2a31e723e */ /* 0x004fe200000010ff */
[----:B------:R-:W-:Y:S02]  /*cf10*/  FFMA.FTZ R3, R47, c[0x0][0x2d0], -R3 ;  /* 0x0000b4002f037a23 */ /* 0x000fe40000010803 */
[----:B------:R-:W-:Y:S05]  /*cf20*/  FFMA.FTZ R47, R132, R246, R167 ;  /* 0x000000f6842f7223 */ /* 0x000fea00000100a7 */
[----:B------:R1:W2:Y:S01]  /*cf30*/  MUFU.EX2 R161, R20 ;  /* 0x0000001400a17308 */ /* 0x0002a20000000800 */
[----:B---3--:R-:W-:Y:S09]  /*cf40*/  F2FP.BF16.PACK_AB R21, R177, R178 ;  /* 0x000000b2b115723e */ /* 0x008ff200000010ff */
[----:B------:R-:W-:Y:S10]  /*cf50*/  MUFU.EX2 R132, R145 ;  /* 0x0000009100847308 */ /* 0x000ff40000000800 */
[----:B------:R-:W-:Y:S01]  /*cf60*/  MUFU.EX2 R140, R49 ;  /* 0x00000031008c7308 */ /* 0x000fe20000000800 */
[----:B-1----:R-:W-:Y:S02]  /*cf70*/  F2FP.BF16.PACK_AB R20, R197, R179 ;  /* 0x000000b3c514723e */ /* 0x002fe400000010ff */
[----:B--2---:R-:W-:Y:S07]  /*cf80*/  F2FP.BF16.PACK_AB R31, R160, R161 ;  /* 0x000000a1a01f723e */ /* 0x004fee00000010ff */
[----:B------:R-:W-:Y:S01]  /*cf90*/  MUFU.EX2 R141, R48 ;  /* 0x00000030008d7308 */ /* 0x000fe20000000800 */
[-C--:B------:R-:W-:Y:S08]  /*cfa0*/  HMMA.16816.F32.BF16 R4, R20, R24.reuse, R4 ;  /* 0x000000181404723c */ /* 0x080ff00000041804 */
[C---:B------:R-:W-:Y:S01]  /*cfb0*/  HMMA.16816.F32.BF16 R8, R28.reuse, R24, R8 ;  /* 0x000000181c08723c */ /* 0x040fe20000041808 */
[----:B------:R-:W-:Y:S07]  /*cfc0*/  MUFU.EX2 R49, R40 ;  /* 0x0000002800317308 */ /* 0x000fee0000000800 */
[-C--:B------:R-:W-:Y:S03]  /*cfd0*/  HMMA.16816.F32.BF16 R12, R28, R26.reuse, R12 ;  /* 0x0000001a1c0c723c */ /* 0x080fe6000004180c */
[----:B------:R-:W-:Y:S05]  /*cfe0*/  MUFU.EX2 R48, R41 ;  /* 0x0000002900307308 */ /* 0x000fea0000000800 */
[C---:B------:R-:W-:Y:S01]  /*cff0*/  HMMA.16816.F32.BF16 R16, R20.reuse, R26, R16 ;  /* 0x0000001a1410723c */ /* 0x040fe20000041810 */
[----:B------:R-:W1:Y:S04]  /*d000*/  LDSM.16.MT88.4 R24, [R182+0x1000] ;  /* 0x00100000b618783b */ /* 0x000e680000004200 */
[----:B------:R-:W-:Y:S03]  /*d010*/  MUFU.EX2 R41, R45 ;  /* 0x0000002d00297308 */ /* 0x000fe60000000800 */
[-C--:B------:R-:W-:Y:S07]  /*d020*/  HMMA.16816.F32.BF16 R100, R20, R32.reuse, R100 ;  /* 0x000000201464723c */ /* 0x080fee0000041864 */
[----:B------:R-:W2:Y:S01]  /*d030*/  MUFU.EX2 R40, R44 ;  /* 0x0000002c00287308 */ /* 0x000ea20000000800 */
[C---:B------:R-:W-:Y:S08]  /*d040*/  HMMA.16816.F32.BF16 R104, R28.reuse, R32, R104 ;  /* 0x000000201c68723c */ /* 0x040ff00000041868 */
[-C--:B------:R-:W-:Y:S08]  /*d050*/  HMMA.16816.F32.BF16 R108, R28, R34.reuse, R108 ;  /* 0x000000221c6c723c */ /* 0x080ff0000004186c */
[C---:B------:R-:W-:Y:S01]  /*d060*/  HMMA.16816.F32.BF16 R112, R20.reuse, R34, R112 ;  /* 0x000000221470723c */ /* 0x040fe20000041870 */
[----:B------:R-:W3:Y:S07]  /*d070*/  LDSM.16.MT88.4 R32, [R181+0x1c00] ;  /* 0x001c0000b520783b */ /* 0x000eee0000004200 */
[-C--:B----4-:R-:W-:Y:S08]  /*d080*/  HMMA.16816.F32.BF16 R116, R20, R36.reuse, R116 ;  /* 0x000000241474723c */ /* 0x090ff00000041874 */
[C---:B------:R-:W-:Y:S08]  /*d090*/  HMMA.16816.F32.BF16 R120, R28.reuse, R36, R120 ;  /* 0x000000241c78723c */ /* 0x040ff00000041878 */
[-C--:B------:R-:W-:Y:S08]  /*d0a0*/  HMMA.16816.F32.BF16 R124, R28, R38.reuse, R124 ;  /* 0x000000261c7c723c */ /* 0x080ff0000004187c */
[C---:B------:R-:W-:Y:S01]  /*d0b0*/  HMMA.16816.F32.BF16 R128, R20.reuse, R38, R128 ;  /* 0x000000261480723c */ /* 0x040fe20000041880 */
[----:B------:R-:W4:Y:S07]  /*d0c0*/  LDSM.16.MT88.4 R36, [R182+0x1c00] ;  /* 0x001c0000b624783b */ /* 0x000f2e0000004200 */
[-C--:B-1----:R-:W-:Y:S08]  /*d0d0*/  HMMA.16816.F32.BF16 R52, R20, R24.reuse, R52 ;  /* 0x000000181434723c */ /* 0x082ff00000041834 */
[C---:B------:R-:W-:Y:S07]  /*d0e0*/  HMMA.16816.F32.BF16 R56, R28.reuse, R24, R56 ;  /* 0x000000181c38723c */ /* 0x040fee0000041838 */
[----:B------:R-:W-:Y:S01]  /*d0f0*/  FADD.FTZ R25, R203, R133 ;  /* 0x00000085cb197221 */ /* 0x000fe20000010000 */
[-C--:B------:R-:W-:Y:S04]  /*d100*/  HMMA.16816.F32.BF16 R60, R28, R26.reuse, R60 ;  /* 0x0000001a1c3c723c */ /* 0x080fe8000004183c */
[----:B------:R-:W-:Y:S04]  /*d110*/  FADD.FTZ R24, R202, R47 ;  /* 0x0000002fca187221 */ /* 0x000fe80000010000 */
[C---:B------:R-:W-:Y:S07]  /*d120*/  HMMA.16816.F32.BF16 R64, R20.reuse, R26, R64 ;  /* 0x0000001a1440723c */ /* 0x040fee0000041840 */
[----:B--2---:R-:W-:Y:S01]  /*d130*/  F2FP.BF16.PACK_AB R26, R41, R40 ;  /* 0x00000028291a723e */ /* 0x004fe200000010ff */
[-C--:B---3--:R-:W-:Y:S08]  /*d140*/  HMMA.16816.F32.BF16 R68, R20, R32.reuse, R68 ;  /* 0x000000201444723c */ /* 0x088ff00000041844 */
[C---:B------:R-:W-:Y:S07]  /*d150*/  HMMA.16816.F32.BF16 R72, R28.reuse, R32, R72 ;  /* 0x000000201c48723c */ /* 0x040fee0000041848 */
[----:B------:R-:W-:Y:S01]  /*d160*/  FADD.FTZ R32, R204, R24 ;  /* 0x00000018cc207221 */ /* 0x000fe20000010000 */
[-C--:B------:R-:W-:Y:S04]  /*d170*/  HMMA.16816.F32.BF16 R76, R28, R34.reuse, R76 ;  /* 0x000000221c4c723c */ /* 0x080fe8000004184c */
[----:B------:R-:W-:Y:S04]  /*d180*/  F2FP.BF16.PACK_AB R24, R48, R49 ;  /* 0x000000313018723e */ /* 0x000fe800000010ff */
[C---:B------:R-:W-:Y:S01]  /*d190*/  HMMA.16816.F32.BF16 R80, R20.reuse, R34, R80 ;  /* 0x000000221450723c */ /* 0x040fe20000041850 */
[----:B------:R1:W-:Y:S07]  /*d1a0*/  MUFU.EX2 R34, R3 ;  /* 0x0000000300227308 */ /* 0x0003ee0000000800 */
[-C--:B----4-:R-:W-:Y:S03]  /*d1b0*/  HMMA.16816.F32.BF16 R84, R20, R36.reuse, R84 ;  /* 0x000000241454723c */ /* 0x090fe60000041854 */
[----:B------:R-:W2:Y:S05]  /*d1c0*/  MUFU.EX2 R35, R46 ;  /* 0x0000002e00237308 */ /* 0x000eaa0000000800 */
[C---:B------:R-:W-:Y:S08]  /*d1d0*/  HMMA.16816.F32.BF16 R88, R28.reuse, R36, R88 ;  /* 0x000000241c58723c */ /* 0x040ff00000041858 */
[-C--:B------:R-:W-:Y:S01]  /*d1e0*/  HMMA.16816.F32.BF16 R92, R28, R38.reuse, R92 ;  /* 0x000000261c5c723c */ /* 0x080fe2000004185c */
[----:B------:R-:W-:Y:S03]  /*d1f0*/  LDSM.16.MT88.4 R28, [R182+0x1400] ;  /* 0x00140000b61c783b */ /* 0x000fe60000004200 */
[----:B-1----:R-:W-:Y:S04]  /*d200*/  FFMA.FTZ R3, R135, R214, R199 ;  /* 0x000000d687037223 */ /* 0x002fe800000100c7 */
[----:B------:R-:W-:Y:S04]  /*d210*/  HMMA.16816.F32.BF16 R96, R20, R38, R96 ;  /* 0x000000261460723c */ /* 0x000fe80000041860 */
[----:B--2---:R-:W-:Y:S01]  /*d220*/  F2FP.BF16.PACK_AB R27, R34, R35 ;  /* 0x00000023221b723e */ /* 0x004fe200000010ff */
[----:B------:R-:W-:Y:S02]  /*d230*/  FADD.FTZ R33, R200, R3 ;  /* 0x00000003c8217221 */ /* 0x000fe40000010000 */
[----:B------:R-:W-:Y:S01]  /*d240*/  F2FP.BF16.PACK_AB R20, R142, R132 ;  /* 0x000000848e14723e */ /* 0x000fe200000010ff */
[----:B------:R-:W-:Y:S01]  /*d250*/  FADD.FTZ R3, R205, R25 ;  /* 0x00000019cd037221 */ /* 0x000fe20000010000 */
[----:B------:R-:W-:Y:S03]  /*d260*/  F2FP.BF16.PACK_AB R21, R141, R140 ;  /* 0x0000008c8d15723e */ /* 0x000fe600000010ff */
[----:B------:R-:W-:Y:S01]  /*d270*/  F2FP.BF16.PACK_AB R22, R134, R139 ;  /* 0x0000008b8616723e */ /* 0x000fe200000010ff */
[----:B------:R-:W-:Y:S01]  /*d280*/  FADD.FTZ R3, R211, R3 ;  /* 0x00000003d3037221 */ /* 0x000fe20000010000 */
[----:B------:R-:W-:Y:S02]  /*d290*/  F2FP.BF16.PACK_AB R23, R51, R50 ;  /* 0x000000323317723e */ /* 0x000fe400000010ff */
[----:B------:R-:W-:Y:S01]  /*d2a0*/  F2FP.BF16.PACK_AB R25, R43, R42 ;  /* 0x0000002a2b19723e */ /* 0x000fe200000010ff */
[----:B------:R-:W-:Y:S04]  /*d2b0*/  FADD.FTZ R3, R179, R3 ;  /* 0x00000003b3037221 */ /* 0x000fe80000010000 */
[-C--:B------:R-:W-:Y:S01]  /*d2c0*/  HMMA.16816.F32.BF16 R144, R20, R156.reuse, R4 ;  /* 0x0000009c1490723c */ /* 0x080fe20000041804 */
[----:B------:R-:W1:Y:S02]  /*d2d0*/  LDSM.16.MT88.4 R4, [R182+0x800] ;  /* 0x00080000b604783b */ /* 0x000e640000004200 */
[----:B------:R-:W-:Y:S05]  /*d2e0*/  FADD.FTZ R3, R197, R3 ;  /* 0x00000003c5037221 */ /* 0x000fea0000010000 */
[C---:B------:R-:W-:Y:S01]  /*d2f0*/  HMMA.16816.F32.BF16 R148, R24.reuse, R156, R8 ;  /* 0x0000009c1894723c */ /* 0x040fe20000041808 */
[----:B------:R-:W2:Y:S07]  /*d300*/  LDSM.16.MT88.4 R8, [R181+0x1400] ;  /* 0x00140000b508783b */ /* 0x000eae0000004200 */
[-C--:B------:R-:W-:Y:S01]  /*d310*/  HMMA.16816.F32.BF16 R152, R24, R158.reuse, R12 ;  /* 0x0000009e1898723c */ /* 0x080fe2000004180c */
[----:B------:R-:W3:Y:S07]  /*d320*/  LDSM.16.MT88.4 R12, [R181+0x2000] ;  /* 0x00200000b50c783b */ /* 0x000eee0000004200 */
[C---:B------:R-:W-:Y:S01]  /*d330*/  HMMA.16816.F32.BF16 R156, R20.reuse, R158, R16 ;  /* 0x0000009e149c723c */ /* 0x040fe20000041810 */
[----:B------:R-:W4:Y:S07]  /*d340*/  LDSM.16.MT88.4 R16, [R182+0x2000] ;  /* 0x00200000b610783b */ /* 0x000f2e0000004200 */
        /* <DEDUP_REMOVED lines=16> */
[C---:B------:R-:W-:Y:S04]  /*d450*/  HMMA.16816.F32.BF16 R128, R20.reuse, R10, R128 ;  /* 0x0000000a1480723c */ /* 0x040fe80000041880 */
[----:B------:R-:W-:Y:S04]  /*d460*/  FADD.FTZ R6, R171, R6 ;  /* 0x00000006ab067221 */ /* 0x000fe80000010000 */
        /* <DEDUP_REMOVED lines=23> */
[----:B------:R-:W-:Y:S01]  /*d5e0*/  FADD.FTZ R247, R134, R6 ;  /* 0x0000000686f77221 */ /* 0x000fe20000010000 */
[----:B------:R-:W-:Y:S01]  /*d5f0*/  MOV R134, R2 ;  /* 0x0000000200867202 */ /* 0x000fe20000000f00 */
        /* <DEDUP_REMOVED lines=9> */
[----:B------:R-:W-:Y:S01]  /*d690*/  HMMA.16816.F32.BF16 R96, R20, R18, R96 ;  /* 0x000000121460723c */ /* 0x000fe20000041860 */
[----:B------:R1:W-:Y:S03]  /*d6a0*/  STL [R1], R3 ;  /* 0x0000000301007387 */ /* 0x0003e60000100800 */
[----:B------:R-:W-:Y:S01]  /*d6b0*/  FADD.FTZ R246, R51, R4 ;  /* 0x0000000433f67221 */ /* 0x000fe20000010000 */
[----:B------:R1:W-:Y:S03]  /*d6c0*/  STL [R1+0x4], R0 ;  /* 0x0000040001007387 */ /* 0x0003e60000100800 */
[----:B------:R-:W-:-:S05]  /*d6d0*/  @P0 BRA `(.L_x_1978) ;  /* 0xffffd5a000000947 */ /* 0x000fca000383ffff */
.L_x_1973:
[----:B-1----:R-:W2:Y:S02]  /*d6e0*/  LDL R0, [R1+0x8] ;  /* 0x0000080001007983 */ /* 0x002ea40000100800 */
[----:B--2---:R-:W-:-:S13]  /*d6f0*/  ISETP.GE.AND P0, PT, R196, R0, PT ;  /* 0x00000000c400720c */ /* 0x004fda0003f06270 */
[----:B------:R-:W-:Y:S05]  /*d700*/  @!P0 BRA `(.L_x_1979) ;  /* 0x00003be000008947 */ /* 0x000fea0003800000 */
[----:B------:R-:W-:Y:S01]  /*d710*/  IMAD.MOV.U32 R133, RZ, RZ, R137 ;  /* 0x000000ffff857224 */ /* 0x000fe200078e0089 */
[----:B------:R-:W-:Y:S01]  /*d720*/  MOV R139, R134 ;  /* 0x00000086008b7202 */ /* 0x000fe20000000f00 */
[----:B------:R-:W-:Y:S01]  /*d730*/  IMAD.MOV.U32 R132, RZ, RZ, R138 ;  /* 0x000000ffff847224 */ /* 0x000fe200078e008a */
[----:B------:R-:W-:Y:S02]  /*d740*/  MOV R135, R136 ;  /* 0x0000008800877202 */ /* 0x000fe40000000f00 */
.L_x_1998:
[----:B------:R-:W-:Y:S04]  /*d750*/  DEPBAR.LE SB0, 0x0 ;  /* 0x000080000000791a */ /* 0x000fe80000000000 */
[----:B------:R-:W-:Y:S01]  /*d760*/  WARPSYNC 0xffffffff ;  /* 0xffffffff00007948 */ /* 0x000fe20003800000 */
[----:B------:R-:W-:Y:S01]  /*d770*/  BAR.SYNC.DEFER_BLOCKING 0x0 ;  /* 0x0000000000007b1d */ /* 0x000fe20000010000 */
[----:B------:R-:W-:Y:S01]  /*d780*/  SHF.R.S32.HI R0, RZ, 0x1f, R196 ;  /* 0x0000001fff007819 */ /* 0x000fe200000114c4 */
[----:B-1----:R-:W-:Y:S01]  /*d790*/  IMAD.WIDE.U32 R2, R196, c[0x0][0x208], RZ ;  /* 0x00008200c4027a25 */ /* 0x002fe200078e00ff */
[C---:B------:R-:W-:Y:S02]  /*d7a0*/  LOP3.LUT P5, RZ, R194.reuse, 0x100, RZ, 0xc0, !PT ;  /* 0x00000100c2ff7812 */ /* 0x040fe400078ac0ff */
[----:B------:R-:W-:Y:S01]  /*d7b0*/  LOP3.LUT P4, RZ, R194, 0x80, RZ, 0xc0, !PT ;  /* 0x00000080c2ff7812 */ /* 0x000fe2000788c0ff */
[----:B------:R-:W-:Y:S01]  /*d7c0*/  IMAD R0, R0, c[0x0][0x208], RZ ;  /* 0x0000820000007a24 */ /* 0x000fe200078e02ff */
[----:B------:R-:W-:Y:S03]  /*d7d0*/  LOP3.LUT P3, RZ, R194, 0x40, RZ, 0xc0, !PT ;  /* 0x00000040c2ff7812 */ /* 0x000fe6000786c0ff */
[----:B------:R-:W-:Y:S04]  /*d7e0*/  IMAD R0, R196, c[0x0][0x20c], R0 ;  /* 0x00008300c4007a24 */ /* 0x000fe800078e0200 */
[----:B------:R-:W-:Y:S02]  /*d7f0*/  IMAD.IADD R8, R3, 0x1, R0 ;  /* 0x0000000103087824 */ /* 0x000fe400078e0200 */
[----:B------:R-:W-:Y:S04]  /*d800*/  IMAD.WIDE.U32 R2, R2, 0x30, RZ ;  /* 0x0000003002027825 */ /* 0x000fe800078e00ff */
[----:B------:R-:W-:Y:S01]  /*d810*/  IMAD R12, R8, 0x30, RZ ;  /* 0x00000030080c7824 */ /* 0x000fe200078e02ff */
[----:B------:R-:W-:Y:S03]  /*d820*/  LDSM.16.M88.4 R48, [R183] ;  /* 0x00000000b730783b */ /* 0x000fe60000000200 */
[----:B------:R-:W-:Y:S01]  /*d830*/  IMAD.IADD R3, R3, 0x1, R12 ;  /* 0x0000000103037824 */ /* 0x000fe200078e020c */
[----:B------:R-:W-:Y:S02]  /*d840*/  BSSY B0, `(.L_x_1980) ;  /* 0x00000a9000007945 */ /* 0x000fe40003800000 */
[----:B------:R-:W1:Y:S06]  /*d850*/  LDSM.16.M88.4 R16, [R180] ;  /* 0x00000000b410783b */ /* 0x000e6c0000000200 */
[----:B------:R-:W2:Y:S06]  /*d860*/  LDSM.16.M88.4 R44, [R183+0x1000] ;  /* 0x00100000b72c783b */ /* 0x000eac0000000200 */
[----:B------:R-:W3:Y:S06]  /*d870*/  S2R R136, SR_TID.X ;  /* 0x0000000000887919 */ /* 0x000eec0000002100 */
[----:B------:R-:W4:Y:S06]  /*d880*/  LDSM.16.M88.4 R32, [R180+0x400] ;  /* 0x00040000b420783b */ /* 0x000f2c0000000200 */
[----:B------:R-:W5:Y:S06]  /*d890*/  LDL R231, [R1+0x8] ;  /* 0x0000080001e77983 */ /* 0x000f6c0000100800 */
[----:B------:R-:W4:Y:S06]  /*d8a0*/  LDSM.16.M88.4 R140, [R180+0x800] ;  /* 0x00080000b48c783b */ /* 0x000f2c0000000200 */
[----:B------:R-:W-:Y:S01]  /*d8b0*/  LDSM.16.M88.4 R160, [R184] ;  /* 0x00000000b8a0783b */ /* 0x000fe20000000200 */
[-C--:B-1----:R-:W-:Y:S05]  /*d8c0*/  HMMA.16816.F32.BF16 R4, R48, R16.reuse, RZ ;  /* 0x000000103004723c */ /* 0x082fea00000418ff */
[----:B------:R-:W1:Y:S01]  /*d8d0*/  LDSM.16.M88.4 R164, [R185] ;  /* 0x00000000b9a4783b */ /* 0x000e620000000200 */
[----:B---3--:R-:W-:Y:S02]  /*d8e0*/  ISETP.GT.AND P1, PT, R136, 0x3f, PT ;  /* 0x0000003f8800780c */ /* 0x008fe40003f24270 */
[C---:B--2---:R-:W-:Y:S03]  /*d8f0*/  HMMA.16816.F32.BF16 R8, R44.reuse, R16, RZ ;  /* 0x000000102c08723c */ /* 0x044fe600000418ff */
[----:B------:R-:W2:Y:S06]  /*d900*/  LDSM.16.M88.4 R168, [R184+0x1000] ;  /* 0x00100000b8a8783b */ /* 0x000eac0000000200 */
[----:B------:R-:W3:Y:S01]  /*d910*/  LDSM.16.M88.4 R172, [R193] ;  /* 0x00000000c1ac783b */ /* 0x000ee20000000200 */
[-C--:B------:R-:W-:Y:S02]  /*d920*/  HMMA.16816.F32.BF16 R12, R44, R18.reuse, RZ ;  /* 0x000000122c0c723c */ /* 0x080fe400000418ff */
[----:B------:R-:W-:Y:S02]  /*d930*/  @!P1 IMAD.MOV.U32 R0, RZ, RZ, c[0x0][0x208] ;  /* 0x00008200ff009624 */ /* 0x000fe400078e00ff */
[----:B------:R-:W-:Y:S01]  /*d940*/  @!P1 IMAD.MOV.U32 R16, RZ, RZ, c[0x0][0x20c] ;  /* 0x00008300ff109624 */ /* 0x000fe200078e00ff */
[----:B------:R-:W1:Y:S02]  /*d950*/  LDSM.16.M88.4 R176, [R192] ;  /* 0x00000000c0b0783b */ /* 0x000e640000000200 */
[CC--:B------:R-:W-:Y:S05]  /*d960*/  @!P1 LEA R24, P0, R0.reuse, R2.reuse, 0x5 ;  /* 0x0000000200189211 */ /* 0x0c0fea00078028ff */
[----:B------:R-:W-:Y:S02]  /*d970*/  @!P1 LEA.HI.X R28, R0, R3, R16, 0x5, P0 ;  /* 0x00000003001c9211 */ /* 0x000fe400000f2c10 */
[C---:B------:R-:W-:Y:S02]  /*d980*/  HMMA.16816.F32.BF16 R16, R48.reuse, R18, RZ ;  /* 0x000000123010723c */ /* 0x040fe400000418ff */
[----:B------:R-:W-:Y:S05]  /*d990*/  IADD3 R2, P0, R220, R2, RZ ;  /* 0x00000002dc027210 */ /* 0x000fea0007f1e0ff */
[--C-:B------:R-:W-:Y:S01]  /*d9a0*/  IMAD.X R3, R3, 0x1, R222.reuse, P0 ;  /* 0x0000000103037824 */ /* 0x100fe200000e06de */
        /* <DEDUP_REMOVED lines=9> */
[----:B------:R-:W-:Y:S01]  /*da40*/  @!P1 IMAD.X R3, R28, 0x1, R222, P0 ;  /* 0x000000011c039824 */ /* 0x000fe200000e06de */
[C---:B------:R-:W-:Y:S03]  /*da50*/  @!P1 LEA R2, P0, R0.reuse, c[0x0][0x1f8], 0x1 ;  /* 0x00007e0000029a11 */ /* 0x040fe600078008ff */
[----:B------:R4:W-:Y:S01]  /*da60*/  LDGSTS.E.BYPASS.LTC128B.128 [R195+0x2480], [R36.64+0x40], !P4 ;  /* 0x0248004024c37fae */ /* 0x0009e2000e101d46 */
[-C--:B------:R-:W-:Y:S01]  /*da70*/  HMMA.16816.F32.BF16 R28, R44, R34.reuse, RZ ;  /* 0x000000222c1c723c */ /* 0x080fe200000418ff */
[----:B------:R-:W-:Y:S04]  /*da80*/  @!P1 LEA.HI.X R3, R0, c[0x0][0x1fc], R3, 0x1, P0 ;  /* 0x00007f0000039a11 */ /* 0x000fe800000f0c03 */
[----:B------:R4:W-:Y:S03]  /*da90*/  LDGSTS.E.BYPASS.LTC128B.128 [R195+0x3080], [R36.64+0x80], !P3 ;  /* 0x0308008024c37fae */ /* 0x0009e6000d901d46 */
[C---:B------:R-:W-:Y:S03]  /*daa0*/  HMMA.16816.F32.BF16 R32, R48.reuse, R34, RZ ;  /* 0x000000223020723c */ /* 0x040fe600000418ff */
[----:B------:R1:W-:Y:S06]  /*dab0*/  @!P1 LDGSTS.E.BYPASS.LTC128B.128 [R195+0x2080], [R2.64], !P5 ;  /* 0x0208000002c39fae */ /* 0x0003ec000e901d46 */
[----:B------:R1:W-:Y:S06]  /*dac0*/  @!P1 LDGSTS.E.BYPASS.LTC128B.128 [R195+0x2c80], [R2.64+0x40], !P4 ;  /* 0x02c8004002c39fae */ /* 0x0003ec000e101d46 */
[----:B------:R1:W-:Y:S06]  /*dad0*/  @!P1 LDGSTS.E.BYPASS.LTC128B.128 [R195+0x3880], [R2.64+0x80], !P3 ;  /* 0x0388008002c39fae */ /* 0x0003ec000d901d46 */
[----:B------:R-:W0:Y:S01]  /*dae0*/  LDGDEPBAR ;  /* 0x00000000000079af */ /* 0x000e220000000000 */
[-C--:B----4-:R-:W-:Y:S08]  /*daf0*/  HMMA.16816.F32.BF16 R36, R48, R140.reuse, RZ ;  /* 0x0000008c3024723c */ /* 0x090ff000000418ff */
        /* <DEDUP_REMOVED lines=27> */
[-C--:B------:R-:W-:Y:S03]  /*dcb0*/  HMMA.16816.F32.BF16 R28, R168, R162.reuse, R28 ;  /* 0x000000a2a81c723c */ /* 0x080fe6000004181c */
[----:B-----5:R-:W-:Y:S05]  /*dcc0*/  ISETP.GT.AND P0, PT, R196, R231, PT ;  /* 0x000000e7c400720c */ /* 0x020fea0003f04270 */
        /* <DEDUP_REMOVED lines=63> */
[----:B------:R-:W-:Y:S04]  /*e0c0*/  SHF.R.S32.HI R134, RZ, 0x2, R134 ;  /* 0x00000002ff867819 */ /* 0x000fe80000011486 */
[----:B------:R-:W-:Y:S01]  /*e0d0*/  IADD3 R136, -R134, 0x30, RZ ;  /* 0x0000003086887810 */ /* 0x000fe20007ffe1ff */
[----:B------:R-:W-:Y:S02]  /*e0e0*/  IMAD R134, R2, c[0x0][0x1e0], RZ ;  /* 0x0000780002867a24 */ /* 0x000fe400078e02ff */
[----:B------:R-:W-:Y:S01]  /*e0f0*/  IMAD.WIDE.U32 R2, R0, c[0x0][0x1e0], RZ ;  /* 0x0000780000027a25 */ /* 0x000fe200078e00ff */
[----:B------:R-:W-:Y:S03]  /*e100*/  ISETP.GE.AND P0, PT, R136, 0x21, PT ;  /* 0x000000218800780c */ /* 0x000fe60003f06270 */
[----:B------:R-:W-:Y:S04]  /*e110*/  IMAD R0, R0, c[0x0][0x1e4], R134 ;  /* 0x0000790000007a24 */ /* 0x000fe800078e0286 */
[----:B------:R-:W-:Y:S02]  /*e120*/  IMAD.IADD R0, R3, 0x1, R0 ;  /* 0x0000000103007824 */ /* 0x000fe400078e0200 */
[----:B------:R-:W-:Y:S04]  /*e130*/  IMAD.WIDE.U32 R2, R2, 0x30, RZ ;  /* 0x0000003002027825 */ /* 0x000fe800078e00ff */
[----:B------:R-:W-:Y:S02]  /*e140*/  @P0 IMAD.MOV.U32 R134, RZ, RZ, c[0x0][0x1e0] ;  /* 0x00007800ff860624 */ /* 0x000fe400078e00ff */
[----:B------:R-:W-:Y:S02]  /*e150*/  IMAD R0, R0, 0x30, RZ ;  /* 0x0000003000007824 */ /* 0x000fe400078e02ff */
        /* <DEDUP_REMOVED lines=23> */
.L_x_1981:
[----:B------:R-:W-:Y:S05]  /*e2d0*/  BSYNC B0 ;  /* 0x0000000000007941 */ /* 0x000fea0003800000 */
.L_x_1980:
        /* <DEDUP_REMOVED lines=34> */
.L_x_1984:
[----:B------:R-:W-:Y:S04]  /*e500*/  MOV R134, c[0x0][0x32c] ;  /* 0x0000cb0000867a02 */ /* 0x000fe80000000f00 */
[----:B------:R-:W-:Y:S11]  /*e510*/  ISETP.NE.AND P0, PT, R134, 0x1, PT ;  /* 0x000000018600780c */ /* 0x000ff60003f05270 */
[----:B------:R-:W-:Y:S02]  /*e520*/  @!UPT UIADD3 URZ, URZ, URZ, URZ ;  /* 0x0000003f3f3ff290 */ /* 0x000fe4000fffe03f */
[----:B------:R-:W-:Y:S05]  /*e530*/  @P0 IMAD.HI.U32 R134, R2, c[0x0][0x330], RZ ;  /* 0x0000cc0002860a27 */ /* 0x000fea00078e00ff */
[----:B------:R-:W-:Y:S02]  /*e540*/  @P0 SHF.R.U32.HI R2, RZ, c[0x0][0x334], R134 ;  /* 0x0000cd00ff020a19 */ /* 0x000fe40000011686 */
.L_x_1985:
[----:B------:R-:W-:Y:S05]  /*e550*/  BSYNC B0 ;  /* 0x0000000000007941 */ /* 0x000fea0003800000 */
.L_x_1983:
[----:B------:R-:W-:Y:S04]  /*e560*/  IMAD.IADD R134, R3, 0x1, -R235 ;  /* 0x0000000103867824 */ /* 0x000fe800078e0aeb */
[----:B------:R-:W-:Y:S05]  /*e570*/  IMAD R2, R2, c[0x0][0x32c], R134 ;  /* 0x0000cb0002027a24 */ /* 0x000fea00078e0286 */
[----:B------:R-:W-:Y:S02]  /*e580*/  IADD3 R134, R2, c[0x0][0x32c], RZ ;  /* 0x0000cb0002867a10 */ /* 0x000fe40007ffe0ff */
[----:B------:R-:W-:Y:S02]  /*e590*/  IMNMX R0, R0, R2, !PT ;  /* 0x0000000200007217 */ /* 0x000fe40007800200 */
[----:B------:R-:W-:Y:S02]  /*e5a0*/  IMNMX R138, R138, R134, PT ;  /* 0x000000868a8a7217 */ /* 0x000fe40003800200 */
.L_x_1982:
        /* <DEDUP_REMOVED lines=17> */
.L_x_1988:
[----:B------:R-:W-:Y:S04]  /*e6c0*/  MOV R136, c[0x0][0x32c] ;  /* 0x0000cb0000887a02 */ /* 0x000fe80000000f00 */
[----:B------:R-:W-:Y:S11]  /*e6d0*/  ISETP.NE.AND P0, PT, R136, 0x1, PT ;  /* 0x000000018800780c */ /* 0x000ff60003f05270 */
[----:B------:R-:W-:Y:S02]  /*e6e0*/  @!UPT UIADD3 URZ, URZ, URZ, URZ ;  /* 0x0000003f3f3ff290 */ /* 0x000fe4000fffe03f */
[----:B------:R-:W-:Y:S05]  /*e6f0*/  @P0 IMAD.HI.U32 R136, R2, c[0x0][0x330], RZ ;  /* 0x0000cc0002880a27 */ /* 0x000fea00078e00ff */
[----:B------:R-:W-:Y:S02]  /*e700*/  @P0 SHF.R.U32.HI R2, RZ, c[0x0][0x334], R136 ;  /* 0x0000cd00ff020a19 */ /* 0x000fe40000011688 */
.L_x_1989:
[----:B------:R-:W-:Y:S05]  /*e710*/  BSYNC B0 ;  /* 0x0000000000007941 */ /* 0x000fea0003800000 */
.L_x_1987:
[----:B------:R-:W-:Y:S04]  /*e720*/  IMAD.IADD R136, R3, 0x1, -R235 ;  /* 0x0000000103887824 */ /* 0x000fe800078e0aeb */
[----:B------:R-:W-:Y:S05]  /*e730*/  IMAD R2, R2, c[0x0][0x32c], R136 ;  /* 0x0000cb0002027a24 */ /* 0x000fea00078e0288 */
[----:B------:R-:W-:Y:S02]  /*e740*/  IADD3 R136, R2, c[0x0][0x32c], RZ ;  /* 0x0000cb0002887a10 */ /* 0x000fe40007ffe0ff */
[----:B------:R-:W-:Y:S02]  /*e750*/  IMNMX R134, R134, R2, !PT ;  /* 0x0000000286867217 */ /* 0x000fe40007800200 */
[----:B------:R-:W-:Y:S02]  /*e760*/  IMNMX R137, R137, R136, PT ;  /* 0x0000008889897217 */ /* 0x000fe40003800200 */
.L_x_1986:
        /* <DEDUP_REMOVED lines=17> */
.L_x_1992:
[----:B------:R-:W-:Y:S04]  /*e880*/  MOV R160, c[0x0][0x32c] ;  /* 0x0000cb0000a07a02 */ /* 0x000fe80000000f00 */
[----:B------:R-:W-:Y:S11]  /*e890*/  ISETP.NE.AND P0, PT, R160, 0x1, PT ;  /* 0x00000001a000780c */ /* 0x000ff60003f05270 */
[----:B------:R-:W-:Y:S02]  /*e8a0*/  @!UPT UIADD3 URZ, URZ, URZ, URZ ;  /* 0x0000003f3f3ff290 */ /* 0x000fe4000fffe03f */
[----:B------:R-:W-:Y:S05]  /*e8b0*/  @P0 IMAD.HI.U32 R160, R140, c[0x0][0x330], RZ ;  /* 0x0000cc008ca00a27 */ /* 0x000fea00078e00ff */
[----:B------:R-:W-:Y:S02]  /*e8c0*/  @P0 SHF.R.U32.HI R140, RZ, c[0x0][0x334], R160 ;  /* 0x0000cd00ff8c0a19 */ /* 0x000fe400000116a0 */
.L_x_1993:
[----:B------:R-:W-:Y:S05]  /*e8d0*/  BSYNC B0 ;  /* 0x0000000000007941 */ /* 0x000fea0003800000 */
.L_x_1991:
[----:B------:R-:W-:Y:S04]  /*e8e0*/  IMAD.IADD R160, R3, 0x1, -R235 ;  /* 0x0000000103a07824 */ /* 0x000fe800078e0aeb */
[----:B------:R-:W-:Y:S05]  /*e8f0*/  IMAD R140, R140, c[0x0][0x32c], R160 ;  /* 0x0000cb008c8c7a24 */ /* 0x000fea00078e02a0 */
[----:B------:R-:W-:Y:S02]  /*e900*/  IADD3 R160, R140, c[0x0][0x32c], RZ ;  /* 0x0000cb008ca07a10 */ /* 0x000fe40007ffe0ff */
[----:B------:R-:W-:Y:S02]  /*e910*/  IMNMX R2, R2, R140, !PT ;  /* 0x0000008c02027217 */ /* 0x000fe40007800200 */
[----:B------:R-:W-:Y:S02]  /*e920*/  IMNMX R136, R136, R160, PT ;  /* 0x000000a088887217 */ /* 0x000fe40003800200 */
.L_x_1990:
        /* <DEDUP_REMOVED lines=157> */
.L_x_1996:
[----:B------:R-:W-:Y:S04]  /*f300*/  MOV R5, c[0x0][0x32c] ;  /* 0x0000cb0000057a02 */ /* 0x000fe80000000f00 */
[----:B------:R-:W-:Y:S11]  /*f310*/  ISETP.NE.AND P0, PT, R5, 0x1, PT ;  /* 0x000000010500780c */ /* 0x000ff60003f05270 */
[----:B------:R-:W-:Y:S02]  /*f320*/  @!UPT UIADD3 URZ, URZ, URZ, URZ ;  /* 0x0000003f3f3ff290 */ /* 0x000fe4000fffe03f */
[----:B------:R-:W-:Y:S05]  /*f330*/  @P0 IMAD.HI.U32 R5, R4, c[0x0][0x330], RZ ;  /* 0x0000cc0004050a27 */ /* 0x000fea00078e00ff */
[----:B------:R-:W-:Y:S02]  /*f340*/  @P0 SHF.R.U32.HI R4, RZ, c[0x0][0x334], R5 ;  /* 0x0000cd00ff040a19 */ /* 0x000fe40000011605 */
.L_x_1997:
[----:B------:R-:W-:Y:S05]  /*f350*/  BSYNC B0 ;  /* 0x0000000000007941 */ /* 0x000fea0003800000 */
.L_x_1995:
[----:B------:R-:W-:Y:S04]  /*f360*/  IMAD.IADD R3, R3, 0x1, -R235 ;  /* 0x0000000103037824 */ /* 0x000fe800078e0aeb */
[----:B------:R-:W-:Y:S05]  /*f370*/  IMAD R3, R4, c[0x0][0x32c], R3 ;  /* 0x0000cb0004037a24 */ /* 0x000fea00078e0203 */
[----:B------:R-:W-:Y:S02]  /*f380*/  IADD3 R4, R3, c[0x0][0x32c], RZ ;  /* 0x0000cb0003047a10 */ /* 0x000fe40007ffe0ff */
[----:B------:R-:W-:Y:S02]  /*f390*/  IMNMX R0, R0, R3, !PT ;  /* 0x0000000300007217 */ /* 0x000fe40007800200 */
[----:B------:R-:W-:Y:S02]  /*f3a0*/  IMNMX R2, R2, R4, PT ;  /* 0x0000000402027217 */ /* 0x000fe40003800200 */
.L_x_1994:
[----:B------:R-:W-:Y:S01]  /*f3b0*/  ISETP.GT.AND P0, PT, R0, RZ, !P2 ;  /* 0x000000ff0000720c */ /* 0x000fe20005704270 */
[----:B------:R-:W2:Y:S01]  /*f3c0*/  LDL.LU R232, [R1] ;  /* 0x0000000001e87983 */ /* 0x000ea20000300800 */
        /* <DEDUP_REMOVED lines=48> */
[----:B------:R-:W-:Y:S01]  /*f6d0*/  ISETP.GT.AND P0, PT, R0, 0x20, !P5 ;  /* 0x000000200000780c */ /* 0x000fe20006f04270 */
[----:B------:R-:W-:Y:S01]  /*f6e0*/  LDSM.16.MT88.4 R28, [R181] ;  /* 0x00000000b51c783b */ /* 0x000fe20000004200 */
        /* <DEDUP_REMOVED lines=18> */
[----:B------:R-:W3:Y:S01]  /*f810*/  SHFL.BFLY PT, R7, R4, 0x2, 0x1f ;  /* 0x0c401f0004077f89 */ /* 0x000ee200000e0000 */
[----:B------:R-:W-:Y:S02]  /*f820*/  ISETP.GT.AND P0, PT, R0, 0x29, !P6 ;  /* 0x000000290000780c */ /* 0x000fe40007704270 */
[----:B------:R-:W-:Y:S02]  /*f830*/  FMNMX.FTZ R5, R48, R5, !PT ;  /* 0x0000000530057209 */ /* 0x000fe40007810000 */
[----:B------:R-:W-:Y:S02]  /*f840*/  ISETP.LT.OR P0, PT, R2, 0x2a, P0 ;  /* 0x0000002a0200780c */ /* 0x000fe40000701670 */
[----:B------:R-:W-:Y:S02]  /*f850*/  FMNMX.FTZ R5, R39, R5, !PT ;  /* 0x0000000527057209 */ /* 0x000fe40007810000 */
[----:B------:R-:W-:Y:S02]  /*f860*/  FSEL R21, R47, -INF , !P0 ;  /* 0xff8000002f157808 */ /* 0x000fe40004000000 */
[----:B------:R-:W-:Y:S04]  /*f870*/  FMNMX.FTZ R5, R38, R5, !PT ;  /* 0x0000000526057209 */ /* 0x000fe80007810000 */
[----:B------:R-:W-:Y:S04]  /*f880*/  FMNMX.FTZ R5, R50, R5, !PT ;  /* 0x0000000532057209 */ /* 0x000fe80007810000 */
[----:B------:R-:W-:Y:S04]  /*f890*/  FMNMX.FTZ R5, R174, R5, !PT ;  /* 0x00000005ae057209 */ /* 0x000fe80007810000 */
[----:B------:R-:W-:Y:S04]  /*f8a0*/  FMNMX.FTZ R0, R173, R5, !PT ;  /* 0x00000005ad007209 */ /* 0x000fe80007810000 */
[----:B------:R-:W-:Y:S04]  /*f8b0*/  FMNMX.FTZ R2, R178, R0, !PT ;  /* 0x00000000b2027209 */ /* 0x000fe80007810000 */
[----:B------:R-:W-:Y:S02]  /*f8c0*/  FMNMX.FTZ R2, R179, R2, !PT ;  /* 0x00000002b3027209 */ /* 0x000fe40007810000 */
[----:B-1----:R-:W-:Y:S02]  /*f8d0*/  FMNMX.FTZ R3, R3, R6, !PT ;  /* 0x0000000603037209 */ /* 0x002fe40007810000 */
[----:B---3--:R-:W-:Y:S03]  /*f8e0*/  FMNMX.FTZ R0, R4, R7, !PT ;  /* 0x0000000704007209 */ /* 0x008fe60007810000 */
[----:B------:R-:W1:Y:S08]  /*f8f0*/  SHFL.BFLY PT, R6, R3, 0x1, 0x1f ;  /* 0x0c201f0003067f89 */ /* 0x000e7000000e0000 */
[----:B------:R-:W3:Y:S01]  /*f900*/  SHFL.BFLY PT, R5, R0, 0x1, 0x1f ;  /* 0x0c201f0000057f89 */ /* 0x000ee200000e0000 */
[----:B-1----:R-:W-:Y:S07]  /*f910*/  FMNMX.FTZ R138, R3, R6, !PT ;  /* 0x00000006038a7209 */ /* 0x002fee0007810000 */
[----:B------:R-:W1:Y:S01]  /*f920*/  SHFL.BFLY PT, R6, R2, 0x2, 0x1f ;  /* 0x0c401f0002067f89 */ /* 0x000e6200000e0000 */
[C---:B------:R-:W-:Y:S01]  /*f930*/  FSETP.NEU.FTZ.AND P0, PT, R138.reuse, -INF , PT ;  /* 0xff8000008a00780b */ /* 0x040fe20003f1d000 */
[----:B------:R-:W-:Y:S01]  /*f940*/  FMUL.FTZ R3, R138, c[0x0][0x2d0] ;  /* 0x0000b4008a037a20 */ /* 0x000fe20000410000 */
[----:B---3--:R-:W-:Y:S04]  /*f950*/  FMNMX.FTZ R137, R0, R5, !PT ;  /* 0x0000000500897209 */ /* 0x008fe80007810000 */
[----:B------:R-:W-:Y:S05]  /*f960*/  FSEL R23, R3, RZ, P0 ;  /* 0x000000ff03177208 */ /* 0x000fea0000000000 */
[--C-:B------:R-:W-:Y:S02]  /*f970*/  FFMA.FTZ R3, R16, c[0x0][0x2d0], -R23.reuse ;  /* 0x0000b40010037a23 */ /* 0x100fe40000010817 */
[--C-:B------:R-:W-:Y:S02]  /*f980*/  FFMA.FTZ R4, R17, c[0x0][0x2d0], -R23.reuse ;  /* 0x0000b40011047a23 */ /* 0x100fe40000010817 */
[----:B------:R3:W-:Y:S01]  /*f990*/  MUFU.EX2 R225, R3 ;  /* 0x0000000300e17308 */ /* 0x0007e20000000800 */
[--C-:B------:R-:W-:Y:S02]  /*f9a0*/  FFMA.FTZ R36, R164, c[0x0][0x2d0], -R23.reuse ;  /* 0x0000b400a4247a23 */ /* 0x100fe40000010817 */
[--C-:B------:R-:W-:Y:S02]  /*f9b0*/  FFMA.FTZ R46, R197, c[0x0][0x2d0], -R23.reuse ;  /* 0x0000b400c52e7a23 */ /* 0x100fe40000010817 */
[--C-:B------:R-:W-:Y:S01]  /*f9c0*/  FFMA.FTZ R47, R177, c[0x0][0x2d0], -R23.reuse ;  /* 0x0000b400b12f7a23 */ /* 0x100fe20000010817 */
[----:B-1----:R-:W-:Y:S04]  /*f9d0*/  FMNMX.FTZ R2, R2, R6, !PT ;  /* 0x0000000602027209 */ /* 0x002fe80007810000 */
[----:B------:R1:W4:Y:S10]  /*f9e0*/  MUFU.EX2 R227, R4 ;  /* 0x0000000400e37308 */ /* 0x0003340000000800 */
[----:B------:R5:W-:Y:S01]  /*f9f0*/  MUFU.EX2 R210, R36 ;  /* 0x0000002400d27308 */ /* 0x000be20000000800 */
[----:B---3--:R-:W-:Y:S04]  /*fa00*/  FMNMX.FTZ R3, R10, R139, !PT ;  /* 0x0000008b0a037209 */ /* 0x008fe80007810000 */
[----:B------:R-:W-:Y:S04]  /*fa10*/  FMNMX.FTZ R3, R11, R3, !PT ;  /* 0x000000030b037209 */ /* 0x000fe80007810000 */
[----:B------:R-:W-:Y:S01]  /*fa20*/  FMNMX.FTZ R3, R9, R3, !PT ;  /* 0x0000000309037209 */ /* 0x000fe20007810000 */
[--C-:B-1----:R-:W-:Y:S01]  /*fa30*/  FFMA.FTZ R4, R140, c[0x0][0x2d0], -R23.reuse ;  /* 0x0000b4008c047a23 */ /* 0x102fe20000010817 */
[----:B----4-:R-:W-:Y:S02]  /*fa40*/  F2FP.BF16.PACK_AB R24, R227, R225 ;  /* 0x000000e1e318723e */ /* 0x010fe400000010ff */
[----:B------:R-:W-:Y:S01]  /*fa50*/  FMNMX.FTZ R0, R15, R3, !PT ;  /* 0x000000030f007209 */ /* 0x000fe20007810000 */
[----:B------:R1:W-:Y:S01]  /*fa60*/  MUFU.EX2 R226, R4 ;  /* 0x0000000400e27308 */ /* 0x0003e20000000800 */
[----:B------:R-:W-:Y:S02]  /*fa70*/  FSEL R3, R138, RZ, P0 ;  /* 0x000000ff8a037208 */ /* 0x000fe40000000000 */
[----:B------:R-:W-:Y:S01]  /*fa80*/  FMNMX.FTZ R5, R37, R0, !PT ;  /* 0x0000000025057209 */ /* 0x000fe20007810000 */
[C---:B------:R-:W-:Y:S01]  /*fa90*/  FMUL.FTZ R0, R137.reuse, c[0x0][0x2d0] ;  /* 0x0000b40089007a20 */ /* 0x040fe20000410000 */
[----:B------:R-:W-:Y:S01]  /*faa0*/  FSETP.NEU.FTZ.AND P0, PT, R137, -INF , PT ;  /* 0xff8000008900780b */ /* 0x000fe20003f1d000 */
[--C-:B-----5:R-:W-:Y:S01]  /*fab0*/  FFMA.FTZ R36, R163, c[0x0][0x2d0], -R23.reuse ;  /* 0x0000b400a3247a23 */ /* 0x120fe20000010817 */
[----:B------:R-:W-:Y:S02]  /*fac0*/  FMNMX.FTZ R6, R44, R5, !PT ;  /* 0x000000052c067209 */ /* 0x000fe40007810000 */
[----:B------:R-:W-:Y:S01]  /*fad0*/  FSEL R22, R0, RZ, P0 ;  /* 0x000000ff00167208 */ /* 0x000fe20000000000 */
[----:B------:R-:W3:Y:S01]  /*fae0*/  SHFL.BFLY PT, R5, R2, 0x1, 0x1f ;  /* 0x0c201f0002057f89 */ /* 0x000ee200000e0000 */
[----:B------:R4:W-:Y:S03]  /*faf0*/  MUFU.EX2 R211, R36 ;  /* 0x0000002400d37308 */ /* 0x0009e60000000800 */
[--C-:B------:R-:W-:Y:S02]  /*fb00*/  FFMA.FTZ R0, R18, c[0x0][0x2d0], -R22.reuse ;  /* 0x0000b40012007a23 */ /* 0x100fe40000010816 */
[--C-:B------:R-:W-:Y:S02]  /*fb10*/  FFMA.FTZ R43, R198, c[0x0][0x2d0], -R22.reuse ;  /* 0x0000b400c62b7a23 */ /* 0x100fe40000010816 */
[--C-:B------:R-:W-:Y:S03]  /*fb20*/  FFMA.FTZ R42, R175, c[0x0][0x2d0], -R22.reuse ;  /* 0x0000b400af2a7a23 */ /* 0x100fe60000010816 */
[----:B------:R5:W-:Y:S01]  /*fb30*/  MUFU.EX2 R214, R0 ;  /* 0x0000000000d67308 */ /* 0x000be20000000800 */
[--C-:B-1----:R-:W-:Y:S09]  /*fb40*/  FFMA.FTZ R4, R160, c[0x0][0x2d0], -R23.reuse ;  /* 0x0000b400a0047a23 */ /* 0x102ff20000010817 */
[----:B------:R1:W1:Y:S01]  /*fb50*/  MUFU.EX2 R230, R4 ;  /* 0x0000000400e67308 */ /* 0x0002620000000800 */
[----:B---3--:R-:W-:Y:S01]  /*fb60*/  FMNMX.FTZ R136, R2, R5, !PT ;  /* 0x0000000502887209 */ /* 0x008fe20007810000 */
[--C-:B----4-:R-:W-:Y:S01]  /*fb70*/  FFMA.FTZ R36, R165, c[0x0][0x2d0], -R22.reuse ;  /* 0x0000b400a5247a23 */ /* 0x110fe20000010816 */
[----:B------:R-:W-:Y:S02]  /*fb80*/  FSEL R5, R137, RZ, P0 ;  /* 0x000000ff89057208 */ /* 0x000fe40000000000 */
[----:B------:R-:W-:Y:S05]  /*fb90*/  FSETP.NEU.FTZ.AND P0, PT, R136, -INF , PT ;  /* 0xff8000008800780b */ /* 0x000fea0003f1d000 */
[----:B------:R3:W-:Y:S01]  /*fba0*/  MUFU.EX2 R209, R36 ;  /* 0x0000002400d17308 */ /* 0x0007e20000000800 */
[--C-:B-----5:R-:W-:Y:S09]  /*fbb0*/  FFMA.FTZ R0, R19, c[0x0][0x2d0], -R22.reuse ;  /* 0x0000b40013007a23 */ /* 0x120ff20000010816 */
[----:B------:R4:W5:Y:S01]  /*fbc0*/  MUFU.EX2 R215, R0 ;  /* 0x0000000000d77308 */ /* 0x0009620000000800 */
[----:B-1----:R-:W-:Y:S01]  /*fbd0*/  FMNMX.FTZ R4, R45, R6, !PT ;  /* 0x000000062d047209 */ /* 0x002fe20007810000 */
[--C-:B------:R-:W-:Y:S01]  /*fbe0*/  FFMA.FTZ R6, R162, c[0x0][0x2d0], -R22.reuse ;  /* 0x0000b400a2067a23 */ /* 0x100fe20000010816 */
[----:B------:R-:W-:Y:S02]  /*fbf0*/  F2FP.BF16.PACK_AB R26, R230, R226 ;  /* 0x000000e2e61a723e */ /* 0x000fe400000010ff */
[----:B------:R-:W-:Y:S05]  /*fc00*/  FMNMX.FTZ R4, R49, R4, !PT ;  /* 0x0000000431047209 */ /* 0x000fea0007810000 */
[----:B------:R-:W-:Y:S01]  /*fc10*/  MUFU.EX2 R229, R6 ;  /* 0x0000000600e57308 */ /* 0x000fe20000000800 */
[----:B------:R-:W-:Y:S01]  /*fc20*/  FMNMX.FTZ R4, R141, R4, !PT ;  /* 0x000000048d047209 */ /* 0x000fe20007810000 */
[----:B---3--:R-:W-:Y:S03]  /*fc30*/  FFMA.FTZ R36, R170, c[0x0][0x2d0], -R23 ;  /* 0x0000b400aa247a23 */ /* 0x008fe60000010817 */
[----:B------:R-:W-:Y:S05]  /*fc40*/  FMNMX.FTZ R4, R142, R4, !PT ;  /* 0x000000048e047209 */ /* 0x000fea0007810000 */
[----:B------:R1:W-:Y:S01]  /*fc50*/  MUFU.EX2 R206, R36 ;  /* 0x0000002400ce7308 */ /* 0x0003e20000000800 */
[----:B----4-:R-:W-:Y:S01]  /*fc60*/  FMNMX.FTZ R0, R143, R4, !PT ;  /* 0x000000048f007209 */ /* 0x010fe20007810000 */
[--C-:B------:R-:W-:Y:S01]  /*fc70*/  FFMA.FTZ R4, R161, c[0x0][0x2d0], -R22.reuse ;  /* 0x0000b400a1047a23 */ /* 0x100fe20000010816 */
[----:B-----5:R-:W-:Y:S02]  /*fc80*/  F2FP.BF16.PACK_AB R25, R215, R214 ;  /* 0x000000d6d719723e */ /* 0x020fe400000010ff */
[----:B------:R-:W-:Y:S05]  /*fc90*/  FMNMX.FTZ R0, R21, R0, !PT ;  /* 0x0000000015007209 */ /* 0x000fea0007810000 */
[----:B------:R3:W4:Y:S01]  /*fca0*/  MUFU.EX2 R216, R4 ;  /* 0x0000000400d87308 */ /* 0x0007220000000800 */
[----:B------:R-:W5:Y:S09]  /*fcb0*/  SHFL.BFLY PT, R2, R0, 0x2, 0x1f ;  /* 0x0c401f0000027f89 */ /* 0x000f7200000e0000 */
[----:B------:R-:W-:Y:S01]  /*fcc0*/  MUFU.EX2 R164, R43 ;  /* 0x0000002b00a47308 */ /* 0x000fe20000000800 */
[--C-:B-1----:R-:W-:Y:S09]  /*fcd0*/  FFMA.FTZ R36, R169, c[0x0][0x2d0], -R22.reuse ;  /* 0x0000b400a9247a23 */ /* 0x102ff20000010816 */
[----:B------:R1:W-:Y:S01]  /*fce0*/  MUFU.EX2 R204, R36 ;  /* 0x0000002400cc7308 */ /* 0x0003e20000000800 */
[----:B---3--:R-:W-:Y:S01]  /*fcf0*/  FMUL.FTZ R4, R136, c[0x0][0x2d0] ;  /* 0x0000b40088047a20 */ /* 0x008fe20000410000 */
[----:B----4-:R-:W-:Y:S04]  /*fd00*/  F2FP.BF16.PACK_AB R27, R229, R216 ;  /* 0x000000d8e51b723e */ /* 0x010fe800000010ff */
[----:B------:R-:W-:Y:S04]  /*fd10*/  FSEL R41, R4, RZ, P0 ;  /* 0x000000ff04297208 */ /* 0x000fe80000000000 */
[----:B------:R-:W-:Y:S01]  /*fd20*/  MUFU.EX2 R165, R46 ;  /* 0x0000002e00a57308 */ /* 0x000fe20000000800 */
[--C-:B------:R-:W-:Y:S09]  /*fd30*/  FFMA.FTZ R4, R8, c[0x0][0x2d0], -R41.reuse ;  /* 0x0000b40008047a23 */ /* 0x100ff20000010829 */
[----:B------:R3:W-:Y:S01]  /*fd40*/  MUFU.EX2 R212, R4 ;  /* 0x0000000400d47308 */ /* 0x0007e20000000800 */
[----:B-1----:R-:W-:Y:S09]  /*fd50*/  FFMA.FTZ R36, R168, c[0x0][0x2d0], -R22 ;  /* 0x0000b400a8247a23 */ /* 0x002ff20000010816 */
[----:B------:R1:W-:Y:S10]  /*fd60*/  MUFU.EX2 R205, R36 ;  /* 0x0000002400cd7308 */ /* 0x0003f40000000800 */
[----:B------:R-:W-:Y:S01]  /*fd70*/  MUFU.EX2 R161, R47 ;  /* 0x0000002f00a17308 */ /* 0x000fe20000000800 */
[--C-:B---3--:R-:W-:Y:S09]  /*fd80*/  FFMA.FTZ R4, R20, c[0x0][0x2d0], -R41.reuse ;  /* 0x0000b40014047a23 */ /* 0x108ff20000010829 */
[----:B------:R5:W3:Y:S01]  /*fd90*/  MUFU.EX2 R213, R4 ;  /* 0x0000000400d57308 */ /* 0x000ae20000000800 */
[--C-:B-1----:R-:W-:Y:S09]  /*fda0*/  FFMA.FTZ R36, R48, c[0x0][0x2d0], -R41.reuse ;  /* 0x0000b40030247a23 */ /* 0x102ff20000010829 */
[----:B------:R1:W-:Y:S01]  /*fdb0*/  MUFU.EX2 R201, R36 ;  /* 0x0000002400c97308 */ /* 0x0003e20000000800 */
[----:B-----5:R-:W-:Y:S01]  /*fdc0*/  FMNMX.FTZ R4, R0, R2, !PT ;  /* 0x0000000200047209 */ /* 0x020fe20007810000 */
[----:B------:R-:W-:Y:S01]  /*fdd0*/  FFMA.FTZ R0, R12, c[0x0][0x2d0], -R41 ;  /* 0x0000b4000c007a23 */ /* 0x000fe20000010829 */
[----:B---3--:R-:W-:Y:S01]  /*fde0*/  F2FP.BF16.PACK_AB R32, R213, R212 ;  /* 0x000000d4d520723e */ /* 0x008fe200000010ff */
[----:B------:R-:W-:Y:S06]  /*fdf0*/  FADD.FTZ R2, -R5, R133 ;  /* 0x0000008505027221 */ /* 0x000fec0000010100 */
[----:B------:R3:W-:Y:S01]  /*fe00*/  MUFU.EX2 R224, R0 ;  /* 0x0000000000e07308 */ /* 0x0007e20000000800 */
[----:B------:R-:W4:Y:S01]  /*fe10*/  SHFL.BFLY PT, R6, R4, 0x1, 0x1f ;  /* 0x0c201f0004067f89 */ /* 0x000f2200000e0000 */
[----:B------:R-:W-:Y:S02]  /*fe20*/  FMUL.FTZ R2, R2, c[0x0][0x2d0] ;  /* 0x0000b40002027a20 */ /* 0x000fe40000410000 */
[--C-:B-1----:R-:W-:Y:S06]  /*fe30*/  FFMA.FTZ R36, R39, c[0x0][0x2d0], -R41.reuse ;  /* 0x0000b40027247a23 */ /* 0x102fec0000010829 */
[----:B------:R1:W-:Y:S01]  /*fe40*/  MUFU.EX2 R202, R36 ;  /* 0x0000002400ca7308 */ /* 0x0003e20000000800 */
[--C-:B---3--:R-:W-:Y:S01]  /*fe50*/  FFMA.FTZ R0, R13, c[0x0][0x2d0], -R41.reuse ;  /* 0x0000b4000d007a23 */ /* 0x108fe20000010829 */
[----:B----4-:R-:W-:Y:S08]  /*fe60*/  FMNMX.FTZ R134, R4, R6, !PT ;  /* 0x0000000604867209 */ /* 0x010ff00007810000 */
[----:B------:R3:W4:Y:S01]  /*fe70*/  MUFU.EX2 R228, R0 ;  /* 0x0000000000e47308 */ /* 0x0007220000000800 */
[----:B------:R-:W-:Y:S02]  /*fe80*/  FMUL.FTZ R4, R134, c[0x0][0x2d0] ;  /* 0x0000b40086047a20 */ /* 0x000fe40000410000 */
[--C-:B-1----:R-:W-:Y:S07]  /*fe90*/  FFMA.FTZ R36, R38, c[0x0][0x2d0], -R41.reuse ;  /* 0x0000b40026247a23 */ /* 0x102fee0000010829 */
[----:B------:R1:W-:Y:S01]  /*fea0*/  MUFU.EX2 R203, R36 ;  /* 0x0000002400cb7308 */ /* 0x0003e20000000800 */
[----:B---3--:R-:W-:Y:S01]  /*feb0*/  FADD.FTZ R0, -R3, R132 ;  /* 0x0000008403007221 */ /* 0x008fe20000010100 */
[----:B----4-:R-:W-:Y:S08]  /*fec0*/  F2FP.BF16.PACK_AB R34, R228, R224 ;  /* 0x000000e0e422723e */ /* 0x010ff000000010ff */
[----:B------:R-:W3:Y:S01]  /*fed0*/  MUFU.EX2 R3, R2 ;  /* 0x0000000200037308 */ /* 0x000ee20000000800 */
[----:B------:R-:W-:Y:S02]  /*fee0*/  FMUL.FTZ R0, R0, c[0x0][0x2d0] ;  /* 0x0000b40000007a20 */ /* 0x000fe40000410000 */
[----:B-1----:R-:W-:Y:S07]  /*fef0*/  FFMA.FTZ R36, R50, c[0x0][0x2d0], -R41 ;  /* 0x0000b40032247a23 */ /* 0x002fee0000010829 */
[----:B------:R1:W4:Y:S10]  /*ff00*/  MUFU.EX2 R20, R0 ;  /* 0x0000000000147308 */ /* 0x0003340000000800 */
[----:B------:R-:W-:Y:S01]  /*ff10*/  MUFU.EX2 R200, R36 ;  /* 0x0000002400c87308 */ /* 0x000fe20000000800 */
[C---:B---3--:R-:W-:Y:S02]  /*ff20*/  FMUL.FTZ R6, R3.reuse, R146 ;  /* 0x0000009203067220 */ /* 0x048fe40000410000 */
[C---:B------:R-:W-:Y:S02]  /*ff30*/  FMUL.FTZ R7, R3.reuse, R147 ;  /* 0x0000009303077220 */ /* 0x040fe40000410000 */
[C---:B------:R-:W-:Y:S02]  /*ff40*/  FMUL.FTZ R18, R3.reuse, R158 ;  /* 0x0000009e03127220 */ /* 0x040fe40000410000 */
[C---:B------:R-:W-:Y:S02]  /*ff50*/  FMUL.FTZ R19, R3.reuse, R159 ;  /* 0x0000009f03137220 */ /* 0x040fe40000410000 */
[----:B------:R-:W-:Y:S01]  /*ff60*/  FMUL.FTZ R102, R3, R102 ;  /* 0x0000006603667220 */ /* 0x000fe20000410000 */
[----:B-1----:R-:W-:Y:S01]  /*ff70*/  FSEL R0, R136, RZ, P0 ;  /* 0x000000ff88007208 */ /* 0x002fe20000000000 */
[----:B----4-:R-:W-:Y:S01]  /*ff80*/  FMUL.FTZ R16, R20, R156 ;  /* 0x0000009c14107220 */ /* 0x010fe20000410000 */
        /* <DEDUP_REMOVED lines=8> */
[----:B------:R1:W3:Y:S01]  /*10010*/  MUFU.EX2 R2, R0 ;  /* 0x0000000000027308 */ /* 0x0002e20000000800 */
        /* <DEDUP_REMOVED lines=11> */
[----:B------:R-:W5:Y:S01]  /*100d0*/  MUFU.EX2 R223, R4 ;  /* 0x0000000400df7308 */ /* 0x000f620000000800 */
[----:B------:R-:W-:Y:S02]  /*100e0*/  FMUL.FTZ R119, R3, R119 ;  /* 0x0000007703777220 */ /* 0x000fe40000410000 */
[----:B------:R-:W-:Y:S02]  /*100f0*/  FMUL.FTZ R128, R20, R128 ;  /* 0x0000008014807220 */ /* 0x000fe40000410000 */
[--C-:B-1----:R-:W-:Y:S02]  /*10100*/  FFMA.FTZ R0, R10, c[0x0][0x2d0], -R40.reuse ;  /* 0x0000b4000a007a23 */ /* 0x102fe40000010828 */
[C---:B---3--:R-:W-:Y:S02]  /*10110*/  FMUL.FTZ R8, R2.reuse, R148 ;  /* 0x0000009402087220 */ /* 0x048fe40000410000 */
[C---:B------:R-:W-:Y:S01]  /*10120*/  FMUL.FTZ R9, R2.reuse, R149 ;  /* 0x0000009502097220 */ /* 0x040fe20000410000 */
[----:B------:R1:W-:Y:S01]  /*10130*/  MUFU.EX2 R133, R0 ;  /* 0x0000000000857308 */ /* 0x0003e20000000800 */
[C---:B------:R-:W-:Y:S02]  /*10140*/  FMUL.FTZ R12, R2.reuse, R152 ;  /* 0x00000098020c7220 */ /* 0x040fe40000410000 */
[----:B------:R-:W-:Y:S02]  /*10150*/  FMUL.FTZ R13, R2, R153 ;  /* 0x00000099020d7220 */ /* 0x000fe40000410000 */
[----:B----4-:R-:W-:Y:S02]  /*10160*/  FMUL.FTZ R5, R20, R145 ;  /* 0x0000009114057220 */ /* 0x010fe40000410000 */
[C---:B------:R-:W-:Y:S02]  /*10170*/  FMUL.FTZ R104, R2.reuse, R104 ;  /* 0x0000006802687220 */ /* 0x040fe40000410000 */
[C---:B------:R-:W-:Y:S02]  /*10180*/  FMUL.FTZ R105, R2.reuse, R105 ;  /* 0x0000006902697220 */ /* 0x040fe40000410000 */
[C---:B------:R-:W-:Y:S02]  /*10190*/  FMUL.FTZ R108, R2.reuse, R108 ;  /* 0x0000006c026c7220 */ /* 0x040fe40000410000 */
[----:B------:R-:W-:Y:S01]  /*101a0*/  FMUL.FTZ R109, R2, R109 ;  /* 0x0000006d026d7220 */ /* 0x000fe20000410000 */
[----:B-----5:R-:W-:Y:S01]  /*101b0*/  F2FP.BF16.PACK_AB R35, R223, R217 ;  /* 0x000000d9df23723e */ /* 0x020fe200000010ff */
[----:B------:R-:W-:Y:S02]  /*101c0*/  FMUL.FTZ R4, R20, R144 ;  /* 0x0000009014047220 */ /* 0x000fe40000410000 */
[C---:B------:R-:W-:Y:S02]  /*101d0*/  FMUL.FTZ R120, R2.reuse, R120 ;  /* 0x0000007802787220 */ /* 0x040fe40000410000 */
[C---:B------:R-:W-:Y:S02]  /*101e0*/  FMUL.FTZ R121, R2.reuse, R121 ;  /* 0x0000007902797220 */ /* 0x040fe40000410000 */
[C---:B------:R-:W-:Y:S01]  /*101f0*/  FMUL.FTZ R124, R2.reuse, R124 ;  /* 0x0000007c027c7220 */ /* 0x040fe20000410000 */
[-C--:B------:R-:W-:Y:S01]  /*10200*/  HMMA.16816.F32.BF16 R4, R24, R28.reuse, R4 ;  /* 0x0000001c1804723c */ /* 0x080fe20000041804 */
[----:B------:R-:W-:Y:S02]  /*10210*/  FMUL.FTZ R125, R2, R125 ;  /* 0x0000007d027d7220 */ /* 0x000fe40000410000 */
[----:B-1----:R-:W-:Y:S02]  /*10220*/  FFMA.FTZ R0, R11, c[0x0][0x2d0], -R40 ;  /* 0x0000b4000b007a23 */ /* 0x002fe40000010828 */
[C---:B------:R-:W-:Y:S02]  /*10230*/  FMUL.FTZ R129, R20.reuse, R129 ;  /* 0x0000008114817220 */ /* 0x040fe40000410000 */
[----:B------:R1:W3:Y:S01]  /*10240*/  MUFU.EX2 R135, R0 ;  /* 0x0000000000877308 */ /* 0x0002e20000000800 */
[C---:B------:R-:W-:Y:S04]  /*10250*/  FMUL.FTZ R130, R3.reuse, R130 ;  /* 0x0000008203827220 */ /* 0x040fe80000410000 */
[C---:B------:R-:W-:Y:S02]  /*10260*/  FMUL.FTZ R131, R3.reuse, R131 ;  /* 0x0000008303837220 */ /* 0x040fe40000410000 */
[C---:B------:R-:W-:Y:S02]  /*10270*/  FMUL.FTZ R52, R20.reuse, R52 ;  /* 0x0000003414347220 */ /* 0x040fe40000410000 */
[----:B------:R-:W-:Y:S02]  /*10280*/  FMUL.FTZ R53, R20, R53 ;  /* 0x0000003514357220 */ /* 0x000fe40000410000 */
[C---:B------:R-:W-:Y:S02]  /*10290*/  FMUL.FTZ R54, R3.reuse, R54 ;  /* 0x0000003603367220 */ /* 0x040fe40000410000 */
[----:B------:R-:W-:Y:S02]  /*102a0*/  FMUL.FTZ R55, R3, R55 ;  /* 0x0000003703377220 */ /* 0x000fe40000410000 */
[C---:B------:R-:W-:Y:S02]  /*102b0*/  FMUL.FTZ R56, R2.reuse, R56 ;  /* 0x0000003802387220 */ /* 0x040fe40000410000 */
[C---:B------:R-:W-:Y:S02]  /*102c0*/  FMUL.FTZ R57, R2.reuse, R57 ;  /* 0x0000003902397220 */ /* 0x040fe40000410000 */
[C---:B------:R-:W-:Y:S02]  /*102d0*/  FMUL.FTZ R60, R2.reuse, R60 ;  /* 0x0000003c023c7220 */ /* 0x040fe40000410000 */
[----:B------:R-:W-:Y:S02]  /*102e0*/  FMUL.FTZ R61, R2, R61 ;  /* 0x0000003d023d7220 */ /* 0x000fe40000410000 */
[----:B------:R-:W-:Y:S01]  /*102f0*/  FMUL.FTZ R64, R20, R64 ;  /* 0x0000004014407220 */ /* 0x000fe20000410000 */
[----:B-1----:R-:W-:Y:S01]  /*10300*/  FSEL R0, R134, RZ, P0 ;  /* 0x000000ff86007208 */ /* 0x002fe20000000000 */
[----:B------:R-:W-:Y:S01]  /*10310*/  FMUL.FTZ R65, R20, R65 ;  /* 0x0000004114417220 */ /* 0x000fe20000410000 */
[----:B---3--:R-:W-:Y:S01]  /*10320*/  F2FP.BF16.PACK_AB R33, R135, R133 ;  /* 0x000000858721723e */ /* 0x008fe200000010ff */
[C---:B------:R-:W-:Y:S01]  /*10330*/  FMUL.FTZ R66, R3.reuse, R66 ;  /* 0x0000004203427220 */ /* 0x040fe20000410000 */
[----:B------:R-:W-:Y:S01]  /*10340*/  ISETP.GT.AND P0, PT, R196, R231, PT ;  /* 0x000000e7c400720c */ /* 0x000fe20003f04270 */
[----:B------:R-:W-:Y:S02]  /*10350*/  FADD.FTZ R0, -R0, R139 ;  /* 0x0000008b00007221 */ /* 0x000fe40000010100 */
[C---:B------:R-:W-:Y:S02]  /*10360*/  FMUL.FTZ R67, R3.reuse, R67 ;  /* 0x0000004303437220 */ /* 0x040fe40000410000 */
[----:B------:R-:W-:Y:S02]  /*10370*/  FMUL.FTZ R0, R0, c[0x0][0x2d0] ;  /* 0x0000b40000007a20 */ /* 0x000fe40000410000 */
[C---:B------:R-:W-:Y:S02]  /*10380*/  FMUL.FTZ R68, R20.reuse, R68 ;  /* 0x0000004414447220 */ /* 0x040fe40000410000 */
[----:B------:R-:W-:Y:S02]  /*10390*/  FMUL.FTZ R69, R20, R69 ;  /* 0x0000004514457220 */ /* 0x000fe40000410000 */
[----:B------:R-:W1:Y:S01]  /*103a0*/  MUFU.EX2 R0, R0 ;  /* 0x0000000000007308 */ /* 0x000e620000000800 */
[C---:B------:R-:W-:Y:S02]  /*103b0*/  FMUL.FTZ R70, R3.reuse, R70 ;  /* 0x0000004603467220 */ /* 0x040fe40000410000 */
        /* <DEDUP_REMOVED lines=11> */
[C---:B-1----:R-:W-:Y:S02]  /*10470*/  FMUL.FTZ R10, R0.reuse, R150 ;  /* 0x00000096000a7220 */ /* 0x042fe40000410000 */
[C---:B------:R-:W-:Y:S02]  /*10480*/  FMUL.FTZ R11, R0.reuse, R151 ;  /* 0x00000097000b7220 */ /* 0x040fe40000410000 */
[C---:B------:R-:W-:Y:S02]  /*10490*/  FMUL.FTZ R14, R0.reuse, R154 ;  /* 0x0000009a000e7220 */ /* 0x040fe40000410000 */
[C---:B------:R-:W-:Y:S02]  /*104a0*/  FMUL.FTZ R15, R0.reuse, R155 ;  /* 0x0000009b000f7220 */ /* 0x040fe40000410000 */
[C---:B------:R-:W-:Y:S01]  /*104b0*/  FMUL.FTZ R106, R0.reuse, R106 ;  /* 0x0000006a006a7220 */ /* 0x040fe20000410000 */
[C---:B------:R-:W-:Y:S01]  /*104c0*/  HMMA.16816.F32.BF16 R8, R32.reuse, R28, R8 ;  /* 0x0000001c2008723c */ /* 0x040fe20000041808 */
[C---:B------:R-:W-:Y:S02]  /*104d0*/  FMUL.FTZ R107, R0.reuse, R107 ;  /* 0x0000006b006b7220 */ /* 0x040fe40000410000 */
[C---:B------:R-:W-:Y:S02]  /*104e0*/  FMUL.FTZ R110, R0.reuse, R110 ;  /* 0x0000006e006e7220 */ /* 0x040fe40000410000 */
[C---:B------:R-:W-:Y:S02]  /*104f0*/  FMUL.FTZ R111, R0.reuse, R111 ;  /* 0x0000006f006f7220 */ /* 0x040fe40000410000 */
[C---:B------:R-:W-:Y:S01]  /*10500*/  FMUL.FTZ R122, R0.reuse, R122 ;  /* 0x0000007a007a7220 */ /* 0x040fe20000410000 */
[-C--:B------:R-:W-:Y:S01]  /*10510*/  HMMA.16816.F32.BF16 R12, R32, R30.reuse, R12 ;  /* 0x0000001e200c723c */ /* 0x080fe2000004180c */
[C---:B------:R-:W-:Y:S03]  /*10520*/  FMUL.FTZ R123, R0.reuse, R123 ;  /* 0x0000007b007b7220 */ /* 0x040fe60000410000 */
[C---:B------:R-:W-:Y:S02]  /*10530*/  FMUL.FTZ R126, R0.reuse, R126 ;  /* 0x0000007e007e7220 */ /* 0x040fe40000410000 */
[C---:B------:R-:W-:Y:S02]  /*10540*/  FMUL.FTZ R127, R0.reuse, R127 ;  /* 0x0000007f007f7220 */ /* 0x040fe40000410000 */
[C---:B------:R-:W-:Y:S01]  /*10550*/  HMMA.16816.F32.BF16 R16, R24.reuse, R30, R16 ;  /* 0x0000001e1810723c */ /* 0x040fe20000041810 */
[----:B------:R-:W1:Y:S03]  /*10560*/  LDSM.16.MT88.4 R28, [R182] ;  /* 0x00000000b61c783b */ /* 0x000e660000004200 */
[C---:B------:R-:W-:Y:S02]  /*10570*/  FMUL.FTZ R58, R0.reuse, R58 ;  /* 0x0000003a003a7220 */ /* 0x040fe40000410000 */
[C---:B------:R-:W-:Y:S02]  /*10580*/  FMUL.FTZ R59, R0.reuse, R59 ;  /* 0x0000003b003b7220 */ /* 0x040fe40000410000 */
[C---:B------:R-:W-:Y:S04]  /*10590*/  FMUL.FTZ R62, R0.reuse, R62 ;  /* 0x0000003e003e7220 */ /* 0x040fe80000410000 */
        /* <DEDUP_REMOVED lines=14> */
[C---:B------:R-:W-:Y:S01]  /*10680*/  FMUL.FTZ R87, R3.reuse, R87 ;  /* 0x0000005703577220 */ /* 0x040fe20000410000 */
[-C--:B-1----:R-:W-:Y:S01]  /*10690*/  HMMA.16816.F32.BF16 R100, R24, R28.reuse, R100 ;  /* 0x0000001c1864723c */ /* 0x082fe20000041864 */
[C---:B------:R-:W-:Y:S02]  /*106a0*/  FMUL.FTZ R96, R20.reuse, R96 ;  /* 0x0000006014607220 */ /* 0x040fe40000410000 */
[----:B------:R-:W-:Y:S02]  /*106b0*/  FMUL.FTZ R97, R20, R97 ;  /* 0x0000006114617220 */ /* 0x000fe40000410000 */
[C---:B------:R-:W-:Y:S02]  /*106c0*/  FMUL.FTZ R98, R3.reuse, R98 ;  /* 0x0000006203627220 */ /* 0x040fe40000410000 */
[C---:B------:R-:W-:Y:S01]  /*106d0*/  FMUL.FTZ R99, R3.reuse, R99 ;  /* 0x0000006303637220 */ /* 0x040fe20000410000 */
[C---:B------:R-:W-:Y:S01]  /*106e0*/  HMMA.16816.F32.BF16 R104, R32.reuse, R28, R104 ;  /* 0x0000001c2068723c */ /* 0x040fe20000041868 */
[----:B------:R-:W-:Y:S04]  /*106f0*/  FFMA.FTZ R3, R3, R246, R214 ;  /* 0x000000f603037223 */ /* 0x000fe800000100d6 */
[----:B------:R-:W-:Y:S03]  /*10700*/  FADD.FTZ R3, R215, R3 ;  /* 0x00000003d7037221 */ /* 0x000fe60000010000 */
        /* <DEDUP_REMOVED lines=15> */
[----:B------:R-:W-:Y:S01]  /*10800*/  FFMA.FTZ R28, R166, c[0x0][0x2d0], -R22 ;  /* 0x0000b400a61c7a23 */ /* 0x000fe20000010816 */
[-C--:B------:R-:W-:Y:S01]  /*10810*/  HMMA.16816.F32.BF16 R76, R32, R30.reuse, R76 ;  /* 0x0000001e204c723c */ /* 0x080fe2000004184c */
[----:B------:R-:W-:Y:S07]  /*10820*/  MUFU.EX2 R166, R42 ;  /* 0x0000002a00a67308 */ /* 0x000fee0000000800 */
[C---:B------:R-:W-:Y:S03]  /*10830*/  HMMA.16816.F32.BF16 R80, R24.reuse, R30, R80 ;  /* 0x0000001e1850723c */ /* 0x040fe60000041850 */
[----:B------:R1:W3:Y:S02]  /*10840*/  MUFU.EX2 R208, R28 ;  /* 0x0000001c00d07308 */ /* 0x0002e40000000800 */
[--C-:B-1----:R-:W-:Y:S08]  /*10850*/  FFMA.FTZ R28, R167, c[0x0][0x2d0], -R23.reuse ;  /* 0x0000b400a71c7a23 */ /* 0x102ff00000010817 */
[----:B------:R1:W4:Y:S02]  /*10860*/  MUFU.EX2 R207, R28 ;  /* 0x0000001c00cf7308 */ /* 0x0003240000000800 */
[----:B-1----:R-:W1:Y:S02]  /*10870*/  LDSM.16.MT88.4 R28, [R182+0x1800] ;  /* 0x00180000b61c783b */ /* 0x002e640000004200 */
[-C--:B-1----:R-:W-:Y:S08]  /*10880*/  HMMA.16816.F32.BF16 R84, R24, R28.reuse, R84 ;  /* 0x0000001c1854723c */ /* 0x082ff00000041854 */
[C---:B------:R-:W-:Y:S07]  /*10890*/  HMMA.16816.F32.BF16 R88, R32.reuse, R28, R88 ;  /* 0x0000001c2058723c */ /* 0x040fee0000041858 */
[--C-:B------:R-:W-:Y:S01]  /*108a0*/  FFMA.FTZ R28, R37, c[0x0][0x2d0], -R40.reuse ;  /* 0x0000b400251c7a23 */ /* 0x100fe20000010828 */
[-C--:B------:R-:W-:Y:S01]  /*108b0*/  HMMA.16816.F32.BF16 R92, R32, R30.reuse, R92 ;  /* 0x0000001e205c723c */ /* 0x080fe2000004185c */
[----:B------:R-:W1:Y:S02]  /*108c0*/  LDSM.16.MT88.4 R32, [R181+0x400] ;  /* 0x00040000b520783b */ /* 0x000e640000004200 */
[----:B------:R5:W-:Y:S05]  /*108d0*/  MUFU.EX2 R170, R28 ;  /* 0x0000001c00aa7308 */ /* 0x000bea0000000800 */
[----:B------:R-:W-:Y:S01]  /*108e0*/  HMMA.16816.F32.BF16 R96, R24, R30, R96 ;  /* 0x0000001e1860723c */ /* 0x000fe20000041860 */
[----:B------:R-:W-:Y:S06]  /*108f0*/  LDSM.16.MT88.4 R36, [R182+0x1c00] ;  /* 0x001c0000b624783b */ /* 0x000fec0000004200 */
[----:B------:R-:W-:Y:S02]  /*10900*/  F2FP.BF16.PACK_AB R24, R211, R210 ;  /* 0x000000d2d318723e */ /* 0x000fe400000010ff */
[----:B---3--:R-:W-:Y:S03]  /*10910*/  F2FP.BF16.PACK_AB R25, R208, R209 ;  /* 0x000000d1d019723e */ /* 0x008fe600000010ff */
[----:B----4-:R-:W-:Y:S02]  /*10920*/  F2FP.BF16.PACK_AB R26, R206, R207 ;  /* 0x000000cfce1a723e */ /* 0x010fe400000010ff */
[----:B------:R-:W-:Y:S02]  /*10930*/  F2FP.BF16.PACK_AB R27, R205, R204 ;  /* 0x000000cccd1b723e */ /* 0x000fe400000010ff */
[----:B------:R-:W-:Y:S01]  /*10940*/  F2FP.BF16.PACK_AB R30, R200, R203 ;  /* 0x000000cbc81e723e */ /* 0x000fe200000010ff */
[----:B-----5:R-:W-:Y:S02]  /*10950*/  FFMA.FTZ R28, R44, c[0x0][0x2d0], -R40 ;  /* 0x0000b4002c1c7a23 */ /* 0x020fe40000010828 */
[--C-:B------:R-:W-:Y:S02]  /*10960*/  FFMA.FTZ R44, R199, c[0x0][0x2d0], -R22.reuse ;  /* 0x0000b400c72c7a23 */ /* 0x100fe40000010816 */
[----:B------:R3:W4:Y:S01]  /*10970*/  MUFU.EX2 R50, R28 ;  /* 0x0000001c00327308 */ /* 0x0007220000000800 */
[----:B------:R-:W-:Y:S01]  /*10980*/  FFMA.FTZ R22, R171, c[0x0][0x2d0], -R22 ;  /* 0x0000b400ab167a23 */ /* 0x000fe20000010816 */
[-C--:B-1----:R-:W-:Y:S08]  /*10990*/  HMMA.16816.F32.BF16 R4, R24, R32.reuse, R4 ;  /* 0x000000201804723c */ /* 0x082ff00000041804 */
[----:B------:R1:W-:Y:S10]  /*109a0*/  MUFU.EX2 R168, R22 ;  /* 0x0000001600a87308 */ /* 0x0003f40000000800 */
[----:B------:R-:W-:Y:S01]  /*109b0*/  MUFU.EX2 R163, R44 ;  /* 0x0000002c00a37308 */ /* 0x000fe20000000800 */
[--C-:B---3--:R-:W-:Y:S01]  /*109c0*/  FFMA.FTZ R28, R45, c[0x0][0x2d0], -R40.reuse ;  /* 0x0000b4002d1c7a23 */ /* 0x108fe20000010828 */
[----:B----4-:R-:W-:Y:S01]  /*109d0*/  F2FP.BF16.PACK_AB R29, R50, R170 ;  /* 0x000000aa321d723e */ /* 0x010fe200000010ff */
[--C-:B------:R-:W-:Y:S02]  /*109e0*/  FFMA.FTZ R45, R176, c[0x0][0x2d0], -R23.reuse ;  /* 0x0000b400b02d7a23 */ /* 0x100fe40000010817 */
[----:B------:R-:W-:Y:S05]  /*109f0*/  FFMA.FTZ R23, R172, c[0x0][0x2d0], -R23 ;  /* 0x0000b400ac177a23 */ /* 0x000fea0000010817 */
[----:B------:R3:W-:Y:S01]  /*10a00*/  MUFU.EX2 R51, R28 ;  /* 0x0000001c00337308 */ /* 0x0007e20000000800 */
[----:B-1----:R-:W-:Y:S09]  /*10a10*/  FFMA.FTZ R22, R174, c[0x0][0x2d0], -R41 ;  /* 0x0000b400ae167a23 */ /* 0x002ff20000010829 */
[----:B------:R1:W-:Y:S10]  /*10a20*/  MUFU.EX2 R140, R22 ;  /* 0x00000016008c7308 */ /* 0x0003f40000000800 */
[----:B------:R-:W-:Y:S01]  /*10a30*/  MUFU.EX2 R167, R45 ;  /* 0x0000002d00a77308 */ /* 0x000fe20000000800 */
[--C-:B---3--:R-:W-:Y:S02]  /*10a40*/  FFMA.FTZ R28, R49, c[0x0][0x2d0], -R40.reuse ;  /* 0x0000b400311c7a23 */ /* 0x108fe40000010828 */
[----:B------:R-:W-:Y:S07]  /*10a50*/  FADD.FTZ R49, R216, R3 ;  /* 0x00000003d8317221 */ /* 0x000fee0000010000 */
[----:B------:R3:W4:Y:S01]  /*10a60*/  MUFU.EX2 R132, R28 ;  /* 0x0000001c00847308 */ /* 0x0007220000000800 */
[--C-:B-1----:R-:W-:Y:S09]  /*10a70*/  FFMA.FTZ R22, R173, c[0x0][0x2d0], -R41.reuse ;  /* 0x0000b400ad167a23 */ /* 0x102ff20000010829 */
[----:B------:R1:W-:Y:S10]  /*10a80*/  MUFU.EX2 R160, R22 ;  /* 0x0000001600a07308 */ /* 0x0003f40000000800 */
[----:B------:R5:W2:Y:S01]  /*10a90*/  MUFU.EX2 R169, R23 ;  /* 0x0000001700a97308 */ /* 0x000aa20000000800 */
[----:B---3--:R-:W-:Y:S02]  /*10aa0*/  F2FP.BF16.PACK_AB R28, R202, R201 ;  /* 0x000000c9ca1c723e */ /* 0x008fe400000010ff */
[----:B----4-:R-:W-:Y:S07]  /*10ab0*/  F2FP.BF16.PACK_AB R31, R132, R51 ;  /* 0x00000033841f723e */ /* 0x010fee00000010ff */
[C---:B------:R-:W-:Y:S01]  /*10ac0*/  HMMA.16816.F32.BF16 R8, R28.reuse, R32, R8 ;  /* 0x000000201c08723c */ /* 0x040fe20000041808 */
[--C-:B-1----:R-:W-:Y:S02]  /*10ad0*/  FFMA.FTZ R22, R178, c[0x0][0x2d0], -R41.reuse ;  /* 0x0000b400b2167a23 */ /* 0x102fe40000010829 */
[----:B------:R-:W-:Y:S02]  /*10ae0*/  FFMA.FTZ R41, R179, c[0x0][0x2d0], -R41 ;  /* 0x0000b400b3297a23 */ /* 0x000fe40000010829 */
[----:B------:R1:W-:Y:S03]  /*10af0*/  MUFU.EX2 R162, R22 ;  /* 0x0000001600a27308 */ /* 0x0003e60000000800 */
[-C--:B------:R-:W-:Y:S01]  /*10b00*/  HMMA.16816.F32.BF16 R12, R28, R34.reuse, R12 ;  /* 0x000000221c0c723c */ /* 0x080fe2000004180c */
[----:B-----5:R-:W-:Y:S06]  /*10b10*/  F2FP.BF16.PACK_AB R23, R168, R166 ;  /* 0x000000a6a817723e */ /* 0x020fec00000010ff */
[----:B------:R-:W3:Y:S01]  /*10b20*/  MUFU.EX2 R139, R41 ;  /* 0x00000029008b7308 */ /* 0x000ee20000000800 */
[C---:B------:R-:W-:Y:S01]  /*10b30*/  HMMA.16816.F32.BF16 R16, R24.reuse, R34, R16 ;  /* 0x000000221810723c */ /* 0x040fe20000041810 */
[----:B------:R-:W4:Y:S03]  /*10b40*/  LDSM.16.MT88.4 R32, [R182+0x400] ;  /* 0x00040000b620783b */ /* 0x000f260000004200 */
[--C-:B-1----:R-:W-:Y:S05]  /*10b50*/  FFMA.FTZ R22, R141, c[0x0][0x2d0], -R40.reuse ;  /* 0x0000b4008d167a23 */ /* 0x102fea0000010828 */
[----:B------:R-:W5:Y:S01]  /*10b60*/  LDL.LU R141, [R1+0x4] ;  /* 0x00000400018d7983 */ /* 0x000f620000300800 */
[----:B------:R1:W-:Y:S01]  /*10b70*/  MUFU.EX2 R46, R22 ;  /* 0x00000016002e7308 */ /* 0x0003e20000000800 */
[-C--:B----4-:R-:W-:Y:S01]  /*10b80*/  HMMA.16816.F32.BF16 R100, R24, R32.reuse, R100 ;  /* 0x000000201864723c */ /* 0x090fe20000041864 */
[--C-:B-1----:R-:W-:Y:S08]  /*10b90*/  FFMA.FTZ R22, R142, c[0x0][0x2d0], -R40.reuse ;  /* 0x0000b4008e167a23 */ /* 0x102ff00000010828 */
[----:B------:R1:W4:Y:S01]  /*10ba0*/  MUFU.EX2 R45, R22 ;  /* 0x00000016002d7308 */ /* 0x0003220000000800 */
[C---:B------:R-:W-:Y:S08]  /*10bb0*/  HMMA.16816.F32.BF16 R104, R28.reuse, R32, R104 ;  /* 0x000000201c68723c */ /* 0x040ff00000041868 */
[-C--:B------:R-:W-:Y:S08]  /*10bc0*/  HMMA.16816.F32.BF16 R108, R28, R34.reuse, R108 ;  /* 0x000000221c6c723c */ /* 0x080ff0000004186c */
[C---:B------:R-:W-:Y:S01]  /*10bd0*/  HMMA.16816.F32.BF16 R112, R24.reuse, R34, R112 ;  /* 0x000000221870723c */ /* 0x040fe20000041870 */
[----:B------:R-:W3:Y:S03]  /*10be0*/  LDSM.16.MT88.4 R32, [R181+0x1000] ;  /* 0x00100000b520783b */ /* 0x000ee60000004200 */
[--C-:B-1----:R-:W-:Y:S02]  /*10bf0*/  FFMA.FTZ R22, R143, c[0x0][0x2d0], -R40.reuse ;  /* 0x0000b4008f167a23 */ /* 0x102fe40000010828 */
[----:B------:R-:W-:Y:S02]  /*10c00*/  FFMA.FTZ R40, R21, c[0x0][0x2d0], -R40 ;  /* 0x0000b40015287a23 */ /* 0x000fe40000010828 */
[----:B------:R1:W-:Y:S01]  /*10c10*/  MUFU.EX2 R47, R22 ;  /* 0x00000016002f7308 */ /* 0x0003e20000000800 */
[----:B------:R-:W-:Y:S03]  /*10c20*/  FFMA.FTZ R21, R20, R247, R225 ;  /* 0x000000f714157223 */ /* 0x000fe600000100e1 */
[----:B--2---:R-:W-:Y:S02]  /*10c30*/  FFMA.FTZ R20, R2, R232, R212 ;  /* 0x000000e802147223 */ /* 0x004fe400000100d4 */
[----:B------:R-:W-:Y:S01]  /*10c40*/  FADD.FTZ R2, R227, R21 ;  /* 0x00000015e3027221 */ /* 0x000fe20000010000 */
[----:B------:R-:W-:Y:S03]  /*10c50*/  F2FP.BF16.PACK_AB R21, R164, R163 ;  /* 0x000000a3a415723e */ /* 0x000fe600000010ff */
[----:B------:R2:W2:Y:S01]  /*10c60*/  MUFU.EX2 R44, R40 ;  /* 0x00000028002c7308 */ /* 0x0004a20000000800 */
[----:B------:R-:W-:Y:S01]  /*10c70*/  FADD.FTZ R2, R226, R2 ;  /* 0x00000002e2027221 */ /* 0x000fe20000010000 */
[----:B-1----:R-:W-:Y:S01]  /*10c80*/  F2FP.BF16.PACK_AB R22, R169, R167 ;  /* 0x000000a7a916723e */ /* 0x002fe200000010ff */
[-C--:B---3--:R-:W-:Y:S01]  /*10c90*/  HMMA.16816.F32.BF16 R116, R24, R32.reuse, R116 ;  /* 0x000000201874723c */ /* 0x088fe20000041874 */
[----:B--2---:R-:W-:Y:S01]  /*10ca0*/  FADD.FTZ R40, R213, R20 ;  /* 0x00000014d5287221 */ /* 0x004fe20000010000 */
[----:B------:R-:W-:Y:S03]  /*10cb0*/  F2FP.BF16.PACK_AB R20, R165, R161 ;  /* 0x000000a1a514723e */ /* 0x000fe600000010ff */
[----:B------:R-:W-:Y:S03]  /*10cc0*/  FADD.FTZ R48, R224, R40 ;  /* 0x00000028e0307221 */ /* 0x000fe60000010000 */
[C---:B------:R-:W-:Y:S01]  /*10cd0*/  HMMA.16816.F32.BF16 R120, R28.reuse, R32, R120 ;  /* 0x000000201c78723c */ /* 0x040fe20000041878 */
[----:B------:R-:W-:Y:S07]  /*10ce0*/  LDSM.16.MT88.4 R40, [R181+0x2000] ;  /* 0x00200000b528783b */ /* 0x000fee0000004200 */
        /* <DEDUP_REMOVED lines=12> */
[----:B------:R-:W-:Y:S07]  /*10db0*/  LDSM.16.MT88.4 R32, [R181+0x1400] ;  /* 0x00140000b520783b */ /* 0x000fee0000004200 */
[-C--:B------:R-:W-:Y:S08]  /*10dc0*/  HMMA.16816.F32.BF16 R84, R24, R36.reuse, R84 ;  /* 0x000000241854723c */ /* 0x080ff00000041854 */
[C---:B------:R-:W-:Y:S08]  /*10dd0*/  HMMA.16816.F32.BF16 R88, R28.reuse, R36, R88 ;  /* 0x000000241c58723c */ /* 0x040ff00000041858 */
[-C--:B------:R-:W-:Y:S01]  /*10de0*/  HMMA.16816.F32.BF16 R92, R28, R38.reuse, R92 ;  /* 0x000000261c5c723c */ /* 0x080fe2000004185c */
[----:B------:R-:W1:Y:S07]  /*10df0*/  LDSM.16.MT88.4 R28, [R182+0x800] ;  /* 0x00080000b61c783b */ /* 0x000e6e0000004200 */
[----:B------:R-:W-:Y:S01]  /*10e00*/  HMMA.16816.F32.BF16 R96, R24, R38, R96 ;  /* 0x000000261860723c */ /* 0x000fe20000041860 */
[----:B------:R-:W2:Y:S06]  /*10e10*/  LDSM.16.MT88.4 R36, [R182+0x1400] ;  /* 0x00140000b624783b */ /* 0x000eac0000004200 */
[----:B------:R-:W-:Y:S01]  /*10e20*/  F2FP.BF16.PACK_AB R24, R160, R140 ;  /* 0x0000008ca018723e */ /* 0x000fe200000010ff */
[-C--:B------:R-:W-:Y:S01]  /*10e30*/  HMMA.16816.F32.BF16 R144, R20, R156.reuse, R4 ;  /* 0x0000009c1490723c */ /* 0x080fe20000041804 */
[----:B------:R-:W-:Y:S01]  /*10e40*/  F2FP.BF16.PACK_AB R26, R139, R162 ;  /* 0x000000a28b1a723e */ /* 0x000fe200000010ff */
[----:B------:R-:W3:Y:S02]  /*10e50*/  LDSM.16.MT88.4 R4, [R182+0x2000] ;  /* 0x00200000b604783b */ /* 0x000ee40000004200 */
[----:B----4-:R-:W-:Y:S02]  /*10e60*/  F2FP.BF16.PACK_AB R25, R45, R46 ;  /* 0x0000002e2d19723e */ /* 0x010fe400000010ff */
[----:B------:R-:W-:Y:S07]  /*10e70*/  F2FP.BF16.PACK_AB R27, R44, R47 ;  /* 0x0000002f2c1b723e */ /* 0x000fee00000010ff */
[C---:B------:R-:W-:Y:S01]  /*10e80*/  HMMA.16816.F32.BF16 R148, R24.reuse, R156, R8 ;  /* 0x0000009c1894723c */ /* 0x040fe20000041808 */
[----:B-----5:R-:W-:Y:S01]  /*10e90*/  FFMA.FTZ R3, R0, R141, R133 ;  /* 0x0000008d00037223 */ /* 0x020fe20000010085 */
[----:B------:R-:W-:Y:S01]  /*10ea0*/  MOV R133, R137 ;  /* 0x0000008900857202 */ /* 0x000fe20000000f00 */
[----:B------:R-:W-:Y:S02]  /*10eb0*/  FADD.FTZ R0, R228, R48 ;  /* 0x00000030e4007221 */ /* 0x000fe40000010000 */
[----:B------:R-:W-:Y:S01]  /*10ec0*/  FADD.FTZ R3, R135, R3 ;  /* 0x0000000387037221 */ /* 0x000fe20000010000 */
[----:B------:R-:W-:Y:S02]  /*10ed0*/  MOV R135, R136 ;  /* 0x0000008800877202 */ /* 0x000fe40000000f00 */
        /* <DEDUP_REMOVED lines=8> */
[-C--:B-1----:R-:W-:Y:S01]  /*10f60*/  HMMA.16816.F32.BF16 R100, R20, R28.reuse, R100 ;  /* 0x0000001c1464723c */ /* 0x082fe20000041864 */
        /* <DEDUP_REMOVED lines=8> */
[----:B------:R-:W-:Y:S04]  /*10ff0*/  FADD.FTZ R3, R217, R3 ;  /* 0x00000003d9037221 */ /* 0x000fe80000010000 */
[----:B------:R-:W-:Y:S03]  /*11000*/  FADD.FTZ R3, R223, R3 ;  /* 0x00000003df037221 */ /* 0x000fe60000010000 */
[C---:B------:R-:W-:Y:S01]  /*11010*/  HMMA.16816.F32.BF16 R112, R20.reuse, R30, R112 ;  /* 0x0000001e1470723c */ /* 0x040fe20000041870 */
[----:B------:R-:W-:Y:S04]  /*11020*/  FADD.FTZ R3, R170, R3 ;  /* 0x00000003aa037221 */ /* 0x000fe80000010000 */
[----:B------:R-:W-:Y:S03]  /*11030*/  FADD.FTZ R3, R50, R3 ;  /* 0x0000000332037221 */ /* 0x000fe60000010000 */
[-C--:B------:R-:W-:Y:S01]  /*11040*/  HMMA.16816.F32.BF16 R116, R20, R32.reuse, R116 ;  /* 0x000000201474723c */ /* 0x080fe20000041874 */
[----:B------:R-:W-:Y:S04]  /*11050*/  FADD.FTZ R3, R51, R3 ;  /* 0x0000000333037221 */ /* 0x000fe80000010000 */
[----:B------:R-:W-:Y:S01]  /*11060*/  FADD.FTZ R3, R132, R3 ;  /* 0x0000000384037221 */ /* 0x000fe20000010000 */
[----:B------:R-:W-:Y:S02]  /*11070*/  MOV R132, R138 ;  /* 0x0000008a00847202 */ /* 0x000fe40000000f00 */
        /* <DEDUP_REMOVED lines=26> */
[----:B------:R-:W-:Y:S01]  /*11220*/  FADD.FTZ R3, R139, R3 ;  /* 0x000000038b037221 */ /* 0x000fe20000010000 */
[----:B------:R-:W-:Y:S01]  /*11230*/  MOV R139, R134 ;  /* 0x00000086008b7202 */ /* 0x000fe20000000f00 */
[----:B------:R-:W-:Y:S02]  /*11240*/  FADD.FTZ R2, R44, R2 ;  /* 0x000000022c027221 */ /* 0x000fe40000010000 */
[----:B------:R-:W-:Y:S01]  /*11250*/  FADD.FTZ R4, R165, R4 ;  /* 0x00000004a5047221 */ /* 0x000fe20000010000 */
[----:B------:R1:W-:Y:S03]  /*11260*/  STL [R1], R3 ;  /* 0x0000000301007387 */ /* 0x0003e60000100800 */
[----:B------:R-:W-:Y:S01]  /*11270*/  FADD.FTZ R0, R167, R4 ;  /* 0x00000004a7007221 */ /* 0x000fe20000010000 */
[----:B------:R1:W-:Y:S01]  /*11280*/  STL [R1+0x4], R2 ;  /* 0x0000040201007387 */ /* 0x0003e20000100800 */
[----:B------:R-:W-:Y:S02]  /*11290*/  FADD.FTZ R4, R166, R5 ;  /* 0x00000005a6047221 */ /* 0x000fe40000010000 */
[----:B------:R-:W-:Y:S01]  /*112a0*/  FADD.FTZ R247, R169, R0 ;  /* 0x00000000a9f77221 */ /* 0x000fe20000010000 */
[----:B------:R-:W-:Y:S01]  /*112b0*/  IADD3 R0, R196, -0x1, RZ ;  /* 0xffffffffc4007810 */ /* 0x000fe20007ffe0ff */
[----:B------:R-:W-:Y:S03]  /*112c0*/  FADD.FTZ R246, R168, R4 ;  /* 0x00000004a8f67221 */ /* 0x000fe60000010000 */
[----:B------:R-:W-:Y:S01]  /*112d0*/  MOV R196, R0 ;  /* 0x0000000000c47202 */ /* 0x000fe20000000f00 */
[----:B------:R-:W-:-:S05]  /*112e0*/  @P0 BRA `(.L_x_1998) ;  /* 0xffffc46000000947 */ /* 0x000fca000383ffff */
.L_x_1979:
[----:B------:R-:W-:Y:S02]  /*112f0*/  MOV R9, 0x1f ;  /* 0x0000001f00097802 */ /* 0x000fe40000000f00 */
[----:B------:R-:W-:Y:S01]  /*11300*/  MOV R8, 0xffffffff ;  /* 0xffffffff00087802 */ /* 0x000fe20000000f00 */
[----:B------:R-:W-:Y:S05]  /*11310*/  BRA.DIV ~URZ, `(.L_x_1999) ;  /* 0x000060827f007947 */ /* 0x000fea000b800000 */
[----:B------:R2:W3:Y:S02]  /*11320*/  SHFL.BFLY PT, R0, R247, 0x2, 0x1f ;  /* 0x0c401f00f7007f89 */ /* 0x0004e400000e0000 */
.L_x_2079:
[----:B---3--:R-:W-:Y:S01]  /*11330*/  FADD.FTZ R5, R0, R247 ;  /* 0x000000f700057221 */ /* 0x008fe20000010000 */
[----:B------:R-:W-:Y:S05]  /*11340*/  BRA.DIV ~URZ, `(.L_x_2000) ;  /* 0x000060a27f007947 */ /* 0x000fea000b800000 */
[----:B-1----:R-:W3:Y:S04]  /*11350*/  LDL.LU R3, [R1] ;  /* 0x0000000001037983 */ /* 0x002ee80000300800 */
[----:B------:R-:W4:Y:S04]  /*11360*/  LDL.LU R9, [R1+0x4] ;  /* 0x0000040001097983 */ /* 0x000f280000300800 */
[----:B------:R-:W1:Y:S02]  /*11370*/  SHFL.BFLY PT, R2, R246, 0x2, 0x1f ;  /* 0x0c401f00f6027f89 */ /* 0x000e6400000e0000 */
[----:B-1----:R-:W-:-:S05]  /*11380*/  FADD.FTZ R2, R2, R246 ;  /* 0x000000f602027221 */ /* 0x002fca0000010000 */
[----:B------:R-:W1:Y:S02]  /*11390*/  SHFL.BFLY PT, R4, R2, 0x1, 0x1f ;  /* 0x0c201f0002047f89 */ /* 0x000e6400000e0000 */
[----:B-1----:R-:W-:Y:S02]  /*113a0*/  FADD.FTZ R4, R2, R4 ;  /* 0x0000000402047221 */ /* 0x002fe40000010000 */
[----:B---3--:R-:W1:Y:S04]  /*113b0*/  SHFL.BFLY PT, R0, R3, 0x2, 0x1f ;  /* 0x0c401f0003007f89 */ /* 0x008e6800000e0000 */
[----:B----4-:R-:W3:Y:S01]  /*113c0*/  SHFL.BFLY PT, R6, R9, 0x2, 0x1f ;  /* 0x0c401f0009067f89 */ /* 0x010ee200000e0000 */
[----:B-1----:R-:W-:-:S03]  /*113d0*/  FADD.FTZ R0, R0, R3 ;  /* 0x0000000300007221 */ /* 0x002fc60000010000 */
[----:B------:R-:W1:Y:S01]  /*113e0*/  SHFL.BFLY PT, R3, R5, 0x1, 0x1f ;  /* 0x0c201f0005037f89 */ /* 0x000e6200000e0000 */
[----:B---3--:R-:W-:-:S03]  /*113f0*/  FADD.FTZ R6, R6, R9 ;  /* 0x0000000906067221 */ /* 0x008fc60000010000 */
[----:B------:R-:W3:Y:S04]  /*11400*/  SHFL.BFLY PT, R7, R0, 0x1, 0x1f ;  /* 0x0c201f0000077f89 */ /* 0x000ee800000e0000 */
[----:B------:R4:W2:Y:S01]  /*11410*/  SHFL.BFLY PT, R8, R6, 0x1, 0x1f ;  /* 0x0c201f0006087f89 */ /* 0x0008a200000e0000 */
[----:B-1----:R-:W-:Y:S02]  /*11420*/  FADD.FTZ R5, R5, R3 ;  /* 0x0000000305057221 */ /* 0x002fe40000010000 */
[----:B---3--:R-:W-:-:S03]  /*11430*/  FADD.FTZ R7, R0, R7 ;  /* 0x0000000700077221 */ /* 0x008fc60000010000 */
.L_x_2080:
[----:B------:R-:W-:Y:S01]  /*11440*/  FSETP.NE.FTZ.AND P3, PT, R5, RZ, PT ;  /* 0x000000ff0500720b */ /* 0x000fe20003f75000 */
[----:B------:R-:W-:Y:S01]  /*11450*/  CS2R R2, SRZ ;  /* 0x0000000000027805 */ /* 0x000fe2000001ff00 */
[----:B------:R-:W-:Y:S01]  /*11460*/  MOV R0, RZ ;  /* 0x000000ff00007202 */ /* 0x000fe20000000f00 */
[----:B--2-4-:R-:W-:Y:S01]  /*11470*/  FADD.FTZ R6, R8, R6 ;  /* 0x0000000608067221 */ /* 0x014fe20000010000 */
        /* <DEDUP_REMOVED lines=130> */
.L_x_1912:
        /* <DEDUP_REMOVED lines=19> */
.L_x_2002:
[----:B---3--:R-:W-:Y:S05]  /*11dd0*/  BSYNC B0 ;  /* 0x0000000000007941 */ /* 0x008fea0003800000 */
.L_x_2001:
        /* <DEDUP_REMOVED lines=128> */
.L_x_2005:
        /* <DEDUP_REMOVED lines=145> */
.L_x_2081:
[----:B------:R-:W-:Y:S05]  /*12ef0*/  BRA.DIV ~URZ, `(.L_x_2008) ;  /* 0x000047c27f007947 */ /* 0x000fea000b800000 */
[----:B------:R3:W4:Y:S02]  /*12f00*/  SHFL.IDX PT, R0, R13, RZ, 0x1c1f ;  /* 0x001c1fff0d007589 */ /* 0x00072400000e0000 */
.L_x_2082:
        /* <DEDUP_REMOVED lines=20> */
.L_x_2010:
[----:B------:R-:W-:Y:S05]  /*13050*/  BSYNC B0 ;  /* 0x0000000000007941 */ /* 0x000fea0003800000 */
.L_x_2009:
[----:B------:R-:W-:Y:S05]  /*13060*/  BRA.DIV ~URZ, `(.L_x_2011) ;  /* 0x000046b27f007947 */ /* 0x000fea000b800000 */
[----:B--2---:R2:W1:Y:S04]  /*13070*/  SHFL.IDX PT, R10, R12, 0x1, 0x1c1f ;  /* 0x003c1f000c0a7f89 */ /* 0x00446800000e0000 */
[----:B----4-:R2:W4:Y:S02]  /*13080*/  SHFL.IDX PT, R0, R13, 0x1, 0x1c1f ;  /* 0x003c1f000d007f89 */ /* 0x01052400000e0000 */
.L_x_2083:
        /* <DEDUP_REMOVED lines=21> */
.L_x_2013:
[----:B------:R-:W-:Y:S05]  /*131e0*/  BSYNC B0 ;  /* 0x0000000000007941 */ /* 0x000fea0003800000 */
.L_x_2012:
[----:B------:R-:W-:Y:S05]  /*131f0*/  BRA.DIV ~URZ, `(.L_x_2014) ;  /* 0x000045e27f007947 */ /* 0x000fea000b800000 */
[----:B-1----:R1:W2:Y:S02]  /*13200*/  SHFL.IDX PT, R10, R12, 0x2, 0x1c1f ;  /* 0x005c1f000c0a7f89 */ /* 0x0022a400000e0000 */
.L_x_2084:
[----:B------:R-:W-:Y:S05]  /*13210*/  BRA.DIV ~URZ, `(.L_x_2015) ;  /* 0x000046327f007947 */ /* 0x000fea000b800000 */
[----:B----4-:R4:W1:Y:S02]  /*13220*/  SHFL.IDX PT, R0, R13, 0x2, 0x1c1f ;  /* 0x005c1f000d007f89 */ /* 0x01086400000e0000 */
.L_x_2085:
        /* <DEDUP_REMOVED lines=21> */
.L_x_2017:
[----:B------:R-:W-:Y:S05]  /*13380*/  BSYNC B0 ;  /* 0x0000000000007941 */ /* 0x000fea0003800000 */
.L_x_2016:
[----:B------:R-:W-:Y:S05]  /*13390*/  BRA.DIV ~URZ, `(.L_x_2018) ;  /* 0x000045127f007947 */ /* 0x000fea000b800000 */
[----:B-1----:R1:W3:Y:S04]  /*133a0*/  SHFL.IDX PT, R6, R12, 0x3, 0x1c1f ;  /* 0x007c1f000c067f89 */ /* 0x0022e800000e0000 */
[----:B------:R1:W4:Y:S02]  /*133b0*/  SHFL.IDX PT, R0, R13, 0x3, 0x1c1f ;  /* 0x007c1f000d007f89 */ /* 0x00032400000e0000 */
.L_x_2086:
        /* <DEDUP_REMOVED lines=22> */
.L_x_2006:
        /* <DEDUP_REMOVED lines=35> */
.L_x_2087:
[----:B------:R-:W-:Y:S05]  /*13750*/  BRA.DIV ~URZ, `(.L_x_2021) ;  /* 0x000042827f007947 */ /* 0x000fea000b800000 */
[----:B------:R3:W4:Y:S02]  /*13760*/  SHFL.IDX PT, R0, R13, RZ, 0x1c1f ;  /* 0x001c1fff0d007589 */ /* 0x00072400000e0000 */
.L_x_2088:
        /* <DEDUP_REMOVED lines=13> */
[----:B------:R-:W-:Y:S01]  /*13840*/  IADD3 R5, R235, 0x18, RZ ;  /* 0x00000018eb057810 */ /* 0x000fe20007ffe0ff */
        /* <DEDUP_REMOVED lines=20> */
[C---:B------:R-:W-:Y:S01]  /*13990*/  IADD3 R10, R235.reuse, 0x30, RZ ;  /* 0x00000030eb0a7810 */ /* 0x040fe20007ffe0ff */
        /* <DEDUP_REMOVED lines=38> */
[----:B------:R-:W-:Y:S02]  /*13c00*/  IADD3 R14, R235, 0x50, RZ ;  /* 0x00000050eb0e7810 */ /* 0x000fe40007ffe0ff */
[----:B----4-:R-:W-:Y:S01]  /*13c10*/  @!P2 LEA R6, P0, R11, R0, 0x2 ;  /* 0x000000000b06a211 */ /* 0x010fe200078010ff */
        /* <DEDUP_REMOVED lines=9> */
.L_x_2023:
[----:B------:R-:W-:Y:S05]  /*13cb0*/  BSYNC B0 ;  /* 0x0000000000007941 */ /* 0x000fea0003800000 */
.L_x_2022:
[----:B------:R-:W-:Y:S05]  /*13cc0*/  BRA.DIV ~URZ, `(.L_x_2024) ;  /* 0x00003d727f007947 */ /* 0x000fea000b800000 */
[----:B--2---:R2:W1:Y:S04]  /*13cd0*/  SHFL.IDX PT, R4, R12, 0x1, 0x1c1f ;  /* 0x003c1f000c047f89 */ /* 0x00446800000e0000 */
[----:B----4-:R2:W4:Y:S02]  /*13ce0*/  SHFL.IDX PT, R0, R13, 0x1, 0x1c1f ;  /* 0x003c1f000d007f89 */ /* 0x01052400000e0000 */
.L_x_2089:
[----:B------:R-:W-:Y:S01]  /*13cf0*/  BSSY B0, `(.L_x_2025) ;  /* 0x0000054000007945 */ /* 0x000fe20003800000 */
[----:B------:R-:W-:Y:S05]  /*13d00*/  @P6 BRA `(.L_x_2026) ;  /* 0x0000052000006947 */ /* 0x000fea0003800000 */
[C---:B------:R-:W-:Y:S02]  /*13d10*/  ISETP.GE.AND P1, PT, R235.reuse, c[0x0][0x3c8], PT ;  /* 0x0000f200eb007a0c */ /* 0x040fe40003f26270 */
[C---:B------:R-:W-:Y:S02]  /*13d20*/  IADD3 R9, R235.reuse, 0x8, RZ ;  /* 0x00000008eb097810 */ /* 0x040fe40007ffe0ff */
[----:B------:R-:W-:Y:S02]  /*13d30*/  IADD3 R11, R235, 0x10, RZ ;  /* 0x00000010eb0b7810 */ /* 0x000fe40007ffe0ff */
[----:B------:R-:W-:-:S02]  /*13d40*/  ISETP.GE.AND P0, PT, R9, c[0x0][0x3c8], PT ;  /* 0x0000f20009007a0c */ /* 0x000fc40003f06270 */
[----:B------:R-:W-:Y:S02]  /*13d50*/  IADD3 R5, R235, 0x18, RZ ;  /* 0x00000018eb057810 */ /* 0x000fe40007ffe0ff */
[----:B------:R-:W-:Y:S02]  /*13d60*/  SHF.R.S32.HI R6, RZ, 0x1f, R235 ;  /* 0x0000001fff067819 */ /* 0x000fe400000114eb */
[----:B------:R-:W-:Y:S02]  /*13d70*/  ISETP.GE.AND P3, PT, R11, c[0x0][0x3c8], PT ;  /* 0x0000f2000b007a0c */ /* 0x000fe40003f66270 */
[C---:B----4-:R-:W-:Y:S02]  /*13d80*/  @!P1 LEA R2, P2, R235.reuse, R0, 0x2 ;  /* 0x00000000eb029211 */ /* 0x050fe400078410ff */
[----:B------:R-:W-:Y:S02]  /*13d90*/  IADD3 R10, R235, 0x8, RZ ;  /* 0x00000008eb0a7810 */ /* 0x000fe40007ffe0ff */
[----:B------:R-:W-:-:S02]  /*13da0*/  ISETP.GE.AND P5, PT, R5, c[0x0][0x3c8], PT ;  /* 0x0000f20005007a0c */ /* 0x000fc40003fa6270 */
[----:B-1----:R-:W-:Y:S02]  /*13db0*/  @!P1 LEA.HI.X R3, R235, R4, R6, 0x2, P2 ;  /* 0x00000004eb039211 */ /* 0x002fe400010f1406 */
[----:B------:R-:W-:Y:S02]  /*13dc0*/  SHF.R.S32.HI R10, RZ, 0x1f, R10 ;  /* 0x0000001fff0a7819 */ /* 0x000fe4000001140a */
[----:B------:R-:W-:Y:S01]  /*13dd0*/  @!P0 LEA R6, P2, R9, R0, 0x2 ;  /* 0x0000000009068211 */ /* 0x000fe200078410ff */
[----:B------:R1:W-:Y:S01]  /*13de0*/  @!P1 ST.E.64 [R2.64], R128 ;  /* 0x0000008002009985 */ /* 0x0003e2000c101b06 */
[----:B------:R-:W-:Y:S02]  /*13df0*/  IADD3 R8, R235, 0x20, RZ ;  /* 0x00000020eb087810 */ /* 0x000fe40007ffe0ff */
        /* <DEDUP_REMOVED lines=15> */
[----:B------:R-:W-:Y:S02]  /*13ef0*/  IADD3 R16, R235, 0x48, RZ ;  /* 0x00000048eb107810 */ /* 0x000fe40007ffe0ff */
[----:B------:R-:W-:Y:S02]  /*13f00*/  @!P3 LEA.HI.X R3, R11, R4, R14, 0x2, P4 ;  /* 0x000000040b03b211 */ /* 0x000fe400020f140e */
[----:B------:R-:W-:Y:S02]  /*13f10*/  IADD3 R11, R235, 0x30, RZ ;  /* 0x00000030eb0b7810 */ /* 0x000fe40007ffe0ff */
[----:B----4-:R-:W-:Y:S01]  /*13f20*/  @!P5 LEA R6, P0, R5, R0, 0x2 ;  /* 0x000000000506d211 */ /* 0x010fe200078010ff */
[----:B------:R1:W-:Y:S01]  /*13f30*/  @!P3 ST.E.64 [R2.64], R146 ;  /* 0x000000920200b985 */ /* 0x0003e2000c101b06 */
[----:B------:R-:W-:Y:S02]  /*13f40*/  IADD3 R14, R235, 0x28, RZ ;  /* 0x00000028eb0e7810 */ /* 0x000fe40007ffe0ff */
[----:B------:R-:W-:-:S02]  /*13f50*/  @!P5 LEA.HI.X R7, R5, R4, R9, 0x2, P0 ;  /* 0x000000040507d211 */ /* 0x000fc400000f1409 */
[----:B------:R-:W-:Y:S02]  /*13f60*/  IADD3 R9, R235, 0x20, RZ ;  /* 0x00000020eb097810 */ /* 0x000fe40007ffe0ff */
        /* <DEDUP_REMOVED lines=13> */
[----:B------:R-:W-:Y:S02]  /*14040*/  IADD3 R14, R235, 0x48, RZ ;  /* 0x00000048eb0e7810 */ /* 0x000fe40007ffe0ff */
[----:B----4-:R-:W-:Y:S01]  /*14050*/  @!P0 LEA R6, P2, R11, R0, 0x2 ;  /* 0x000000000b068211 */ /* 0x010fe200078410ff */
        /* <DEDUP_REMOVED lines=10> */
[----:B------:R-:W-:Y:S02]  /*14100*/  @!P5 LEA R10, P0, R17, R0, 0x2 ;  /* 0x00000000110ad211 */ /* 0x000fe400078010ff */
[----:B------:R-:W-:Y:S01]  /*14110*/  IADD3 R5, R235, 0x58, RZ ;  /* 0x00000058eb057810 */ /* 0x000fe20007ffe0ff */
[----:B------:R1:W-:Y:S01]  /*14120*/  @!P4 ST.E.64 [R2.64], R116 ;  /* 0x000000740200c985 */ /* 0x0003e2000c101b06 */
[----:B------:R-:W-:Y:S02]  /*14130*/  @!P5 LEA.HI.X R11, R17, R4, R18, 0x2, P0 ;  /* 0x00000004110bd211 */ /* 0x000fe400000f1412 */
[C---:B----4-:R-:W-:Y:S02]  /*14140*/  @!P3 LEA R8, P0, R14.reuse, R0, 0x2 ;  /* 0x000000000e08b211 */ /* 0x050fe400078010ff */
[----:B------:R-:W-:Y:S01]  /*14150*/  ISETP.GE.AND P1, PT, R5, c[0x0][0x3c8], PT ;  /* 0x0000f20005007a0c */ /* 0x000fe20003f26270 */
[----:B------:R4:W-:Y:S01]  /*14160*/  @!P5 ST.E.64 [R10.64], R130 ;  /* 0x000000820a00d985 */ /* 0x0009e2000c101b06 */
[----:B------:R-:W-:-:S02]  /*14170*/  @!P3 LEA.HI.X R9, R14, R4, R16, 0x2, P0 ;  /* 0x000000040e09b211 */ /* 0x000fc400000f1410 */
[----:B------:R-:W-:Y:S02]  /*14180*/  IADD3 R16, R235, 0x50, RZ ;  /* 0x00000050eb107810 */ /* 0x000fe40007ffe0ff */
[----:B-----5:R-:W-:Y:S01]  /*14190*/  @!P2 LEA R6, P0, R15, R0, 0x2 ;  /* 0x000000000f06a211 */ /* 0x020fe200078010ff */
        /* <DEDUP_REMOVED lines=9> */
.L_x_2026:
[----:B------:R-:W-:Y:S05]  /*14230*/  BSYNC B0 ;  /* 0x0000000000007941 */ /* 0x000fea0003800000 */
.L_x_2025:
[----:B------:R-:W-:Y:S05]  /*14240*/  BRA.DIV ~URZ, `(.L_x_2027) ;  /* 0x000038b27f007947 */ /* 0x000fea000b800000 */
[----:B-1----:R1:W2:Y:S02]  /*14250*/  SHFL.IDX PT, R4, R12, 0x2, 0x1c1f ;  /* 0x005c1f000c047f89 */ /* 0x0022a400000e0000 */
.L_x_2090:
[----:B------:R-:W-:Y:S05]  /*14260*/  BRA.DIV ~URZ, `(.L_x_2028) ;  /* 0x000039027f007947 */ /* 0x000fea000b800000 */
[----:B----4-:R4:W1:Y:S02]  /*14270*/  SHFL.IDX PT, R0, R13, 0x2, 0x1c1f ;  /* 0x005c1f000d007f89 */ /* 0x01086400000e0000 */
.L_x_2091:
[----:B------:R-:W-:Y:S01]  /*14280*/  LOP3.LUT P0, RZ, R194, 0x1, RZ, 0xc0, !PT ;  /* 0x00000001c2ff7812 */ /* 0x000fe2000780c0ff */
[----:B------:R-:W-:-:S12]  /*14290*/  BSSY B0, `(.L_x_2029) ;  /* 0x0000054000007945 */ /* 0x000fd80003800000 */
[----:B------:R-:W-:Y:S05]  /*142a0*/  @P0 BRA `(.L_x_2030) ;  /* 0x0000052000000947 */ /* 0x000fea0003800000 */
[C---:B------:R-:W-:Y:S02]  /*142b0*/  IADD3 R5, R235.reuse, 0x8, RZ ;  /* 0x00000008eb057810 */ /* 0x040fe40007ffe0ff */
[----:B------:R-:W-:Y:S02]  /*142c0*/  ISETP.GE.AND P0, PT, R235, c[0x0][0x3c8], PT ;  /* 0x0000f200eb007a0c */ /* 0x000fe40003f06270 */
[----:B------:R-:W-:Y:S02]  /*142d0*/  ISETP.GE.AND P2, PT, R5, c[0x0][0x3c8], PT ;  /* 0x0000f20005007a0c */ /* 0x000fe40003f46270 */
[C---:B------:R-:W-:Y:S02]  /*142e0*/  IADD3 R16, R235.reuse, 0x10, RZ ;  /* 0x00000010eb107810 */ /* 0x040fe40007ffe0ff */
[----:B------:R-:W-:Y:S02]  /*142f0*/  IADD3 R10, R235, 0x18, RZ ;  /* 0x00000018eb0a7810 */ /* 0x000fe40007ffe0ff */
[----:B------:R-:W-:-:S02]  /*14300*/  ISETP.GE.AND P4, PT, R16, c[0x0][0x3c8], PT ;  /* 0x0000f20010007a0c */ /* 0x000fc40003f86270 */
[C---:B------:R-:W-:Y:S02]  /*14310*/  IADD3 R6, R235.reuse, 0x8, RZ ;  /* 0x00000008eb067810 */ /* 0x040fe40007ffe0ff */
[----:B------:R-:W-:Y:S02]  /*14320*/  ISETP.GE.AND P3, PT, R10, c[0x0][0x3c8], PT ;  /* 0x0000f2000a007a0c */ /* 0x000fe40003f66270 */
[-C--:B-1----:R-:W-:Y:S02]  /*14330*/  @!P0 LEA R2, P5, R235, R0.reuse, 0x2 ;  /* 0x00000000eb028211 */ /* 0x082fe400078a10ff */
[----:B------:R-:W-:Y:S02]  /*14340*/  SHF.R.S32.HI R7, RZ, 0x1f, R235 ;  /* 0x0000001fff077819 */ /* 0x000fe400000114eb */
[----:B------:R-:W-:Y:S02]  /*14350*/  SHF.R.S32.HI R6, RZ, 0x1f, R6 ;  /* 0x0000001fff067819 */ /* 0x000fe40000011406 */
[----:B------:R-:W-:-:S02]  /*14360*/  @!P2 LEA R8, P1, R5, R0, 0x2 ;  /* 0x000000000508a211 */ /* 0x000fc400078210ff */
[CC--:B--2---:R-:W-:Y:S02]  /*14370*/  @!P0 LEA.HI.X R3, R235.reuse, R4.reuse, R7, 0x2, P5 ;  /* 0x00000004eb038211 */ /* 0x0c4fe400028f1407 */
[C---:B------:R-:W-:Y:S02]  /*14380*/  IADD3 R11, R235.reuse, 0x28, RZ ;  /* 0x00000028eb0b7810 */ /* 0x040fe40007ffe0ff */
[----:B------:R-:W-:Y:S01]  /*14390*/  IADD3 R14, R235, 0x20, RZ ;  /* 0x00000020eb0e7810 */ /* 0x000fe20007ffe0ff */
[----:B------:R1:W-:Y:S01]  /*143a0*/  @!P0 ST.E.64 [R2.64], R34 ;  /* 0x0000002202008985 */ /* 0x0003e2000c101b06 */
[----:B------:R-:W-:Y:S02]  /*143b0*/  @!P2 LEA.HI.X R9, R5, R4, R6, 0x2, P1 ;  /* 0x000000040509a211 */ /* 0x000fe400008f1406 */
[C---:B------:R-:W-:Y:S02]  /*143c0*/  IADD3 R17, R235.reuse, 0x10, RZ ;  /* 0x00000010eb117810 */ /* 0x040fe40007ffe0ff */
[----:B------:R-:W-:Y:S01]  /*143d0*/  IADD3 R15, R235, 0x18, RZ ;  /* 0x00000018eb0f7810 */ /* 0x000fe20007ffe0ff */
[----:B------:R2:W-:Y:S01]  /*143e0*/  @!P2 ST.E.64 [R8.64], R36 ;  /* 0x000000240800a985 */ /* 0x0005e2000c101b06 */
[----:B------:R-:W-:-:S02]  /*143f0*/  ISETP.GE.AND P0, PT, R11, c[0x0][0x3c8], PT ;  /* 0x0000f2000b007a0c */ /* 0x000fc40003f06270 */
[----:B------:R-:W-:Y:S02]  /*14400*/  ISETP.GE.AND P1, PT, R14, c[0x0][0x3c8], PT ;  /* 0x0000f2000e007a0c */ /* 0x000fe40003f26270 */
[C---:B------:R-:W-:Y:S02]  /*14410*/  @!P4 LEA R6, P5, R16.reuse, R0, 0x2 ;  /* 0x000000001006c211 */ /* 0x040fe400078a10ff */
[----:B------:R-:W-:Y:S02]  /*14420*/  SHF.R.S32.HI R17, RZ, 0x1f, R17 ;  /* 0x0000001fff117819 */ /* 0x000fe40000011411 */
[----:B------:R-:W-:Y:S02]  /*14430*/  SHF.R.S32.HI R15, RZ, 0x1f, R15 ;  /* 0x0000001fff0f7819 */ /* 0x000fe4000001140f */
[----:B------:R-:W-:Y:S02]  /*14440*/  IADD3 R5, R235, 0x30, RZ ;  /* 0x00000030eb057810 */ /* 0x000fe40007ffe0ff */
[----:B------:R-:W-:-:S02]  /*14450*/  @!P4 LEA.HI.X R7, R16, R4, R17, 0x2, P5 ;  /* 0x000000041007c211 */ /* 0x000fc400028f1411 */
[----:B------:R-:W-:Y:S02]  /*14460*/  ISETP.GE.AND P6, PT, R5, c[0x0][0x3c8], PT ;  /* 0x0000f20005007a0c */ /* 0x000fe40003fc6270 */
[C---:B------:R-:W-:Y:S01]  /*14470*/  IADD3 R16, R235.reuse, 0x20, RZ ;  /* 0x00000020eb107810 */ /* 0x040fe20007ffe0ff */
[----:B------:R5:W-:Y:S01]  /*14480*/  @!P4 ST.E.64 [R6.64], R38 ;  /* 0x000000260600c985 */ /* 0x000be2000c101b06 */
[C---:B------:R-:W-:Y:S02]  /*14490*/  IADD3 R17, R235.reuse, 0x48, RZ ;  /* 0x00000048eb117810 */ /* 0x040fe40007ffe0ff */
        /* <DEDUP_REMOVED lines=51> */
.L_x_2030:
[----:B------:R-:W-:Y:S05]  /*147d0*/  BSYNC B0 ;  /* 0x0000000000007941 */ /* 0x000fea0003800000 */
.L_x_2029:
[----:B------:R-:W-:Y:S05]  /*147e0*/  BRA.DIV ~URZ, `(.L_x_2031) ;  /* 0x000033e27f007947 */ /* 0x000fea000b800000 */
[----:B--2---:R2:W3:Y:S04]  /*147f0*/  SHFL.IDX PT, R4, R12, 0x3, 0x1c1f ;  /* 0x007c1f000c047f89 */ /* 0x0044e800000e0000 */
[----:B-1----:R2:W1:Y:S02]  /*14800*/  SHFL.IDX PT, R0, R13, 0x3, 0x1c1f ;  /* 0x007c1f000d007f89 */ /* 0x00246400000e0000 */
.L_x_2092:
        /* <DEDUP_REMOVED lines=16> */
[C---:B------:R-:W-:Y:S02]  /*14910*/  IADD3 R5, R235.reuse, 0x20, RZ ;  /* 0x00000020eb057810 */ /* 0x040fe40007ffe0ff */
[----:B------:R-:W-:Y:S02]  /*14920*/  @!P3 LEA.HI.X R3, R8, R4, R9, 0x2, P5 ;  /* 0x000000040803b211 */ /* 0x000fe400028f1409 */
[----:B----4-:R-:W-:Y:S02]  /*14930*/  IADD3 R13, R235, 0x10, RZ ;  /* 0x00000010eb0d7810 */ /* 0x010fe40007ffe0ff */
[----:B------:R-:W-:Y:S01]  /*14940*/  ISETP.GE.AND P0, PT, R5, c[0x0][0x3c8], PT ;  /* 0x0000f20005007a0c */ /* 0x000fe20003f06270 */
[----:B------:R2:W-:Y:S01]  /*14950*/  @!P3 ST.E.64 [R2.64], R30 ;  /* 0x0000001e0200b985 */ /* 0x0005e2000c101b06 */
[----:B------:R-:W-:Y:S02]  /*14960*/  @!P2 LEA R8, P3, R11, R0, 0x2 ;  /* 0x000000000b08a211 */ /* 0x000fe400078610ff */
[----:B------:R-:W-:-:S02]  /*14970*/  SHF.R.S32.HI R13, RZ, 0x1f, R13 ;  /* 0x0000001fff0d7819 */ /* 0x000fc4000001140d */
[----:B------:R-:W-:Y:S02]  /*14980*/  IADD3 R14, R235, 0x28, RZ ;  /* 0x00000028eb0e7810 */ /* 0x000fe40007ffe0ff */
[----:B------:R-:W-:Y:S02]  /*14990*/  @!P2 LEA.HI.X R9, R11, R4, R13, 0x2, P3 ;  /* 0x000000040b09a211 */ /* 0x000fe400018f140d */
[C---:B------:R-:W-:Y:S02]  /*149a0*/  IADD3 R13, R235.reuse, 0x18, RZ ;  /* 0x00000018eb0d7810 */ /* 0x040fe40007ffe0ff */
[C---:B------:R-:W-:Y:S01]  /*149b0*/  IADD3 R11, R235.reuse, 0x20, RZ ;  /* 0x00000020eb0b7810 */ /* 0x040fe20007ffe0ff */
        /* <DEDUP_REMOVED lines=17> */
[C---:B------:R-:W-:Y:S01]  /*14ad0*/  IADD3 R11, R235.reuse, 0x30, RZ ;  /* 0x00000030eb0b7810 */ /* 0x040fe20007ffe0ff */
        /* <DEDUP_REMOVED lines=9> */
[C---:B--2---:R-:W-:Y:S02]  /*14b70*/  @!P4 LEA R2, P6, R10.reuse, R0, 0x2 ;  /* 0x000000000a02c211 */ /* 0x044fe400078c10ff */
        /* <DEDUP_REMOVED lines=35> */
.L_x_2004:
        /* <DEDUP_REMOVED lines=20> */
.L_x_2032:
        /* <DEDUP_REMOVED lines=58> */
.L_x_2034:
[----:B------:R-:W-:Y:S05]  /*15290*/  BSYNC B0 ;  /* 0x0000000000007941 */ /* 0x000fea0003800000 */
.L_x_2033:
        /* <DEDUP_REMOVED lines=47> */
.L_x_2093:
[----:B------:R-:W-:Y:S05]  /*15590*/  BRA.DIV ~URZ, `(.L_x_2036) ;  /* 0x000027627f007947 */ /* 0x000fea000b800000 */
[----:B------:R3:W4:Y:S02]  /*155a0*/  SHFL.IDX PT, R0, R12, RZ, 0x1c1f ;  /* 0x001c1fff0c007589 */ /* 0x00072400000e0000 */
.L_x_2094:
        /* <DEDUP_REMOVED lines=21> */
.L_x_2038:
[----:B------:R-:W-:Y:S05]  /*15700*/  BSYNC B0 ;  /* 0x0000000000007941 */ /* 0x000fea0003800000 */
.L_x_2037:
[----:B------:R-:W-:Y:S05]  /*15710*/  BRA.DIV ~URZ, `(.L_x_2039) ;  /* 0x000026427f007947 */ /* 0x000fea000b800000 */
[----:B--2---:R2:W1:Y:S04]  /*15720*/  SHFL.IDX PT, R8, R9, 0x1, 0x1c1f ;  /* 0x003c1f0009087f89 */ /* 0x00446800000e0000 */
[----:B----4-:R2:W4:Y:S02]  /*15730*/  SHFL.IDX PT, R0, R12, 0x1, 0x1c1f ;  /* 0x003c1f000c007f89 */ /* 0x01052400000e0000 */
.L_x_2095:
        /* <DEDUP_REMOVED lines=21> */
.L_x_2041:
[----:B------:R-:W-:Y:S05]  /*15890*/  BSYNC B0 ;  /* 0x0000000000007941 */ /* 0x000fea0003800000 */
.L_x_2040:
[----:B------:R-:W-:Y:S05]  /*158a0*/  BRA.DIV ~URZ, `(.L_x_2042) ;  /* 0x000025727f007947 */ /* 0x000fea000b800000 */
[----:B-1----:R1:W2:Y:S02]  /*158b0*/  SHFL.IDX PT, R8, R9, 0x2, 0x1c1f ;  /* 0x005c1f0009087f89 */ /* 0x0022a400000e0000 */
.L_x_2096:
[----:B------:R-:W-:Y:S05]  /*158c0*/  BRA.DIV ~URZ, `(.L_x_2043) ;  /* 0x000025c27f007947 */ /* 0x000fea000b800000 */
[----:B----4-:R4:W1:Y:S02]  /*158d0*/  SHFL.IDX PT, R0, R12, 0x2, 0x1c1f ;  /* 0x005c1f000c007f89 */ /* 0x01086400000e0000 */
.L_x_2097:
        /* <DEDUP_REMOVED lines=21> */
.L_x_2045:
[----:B------:R-:W-:Y:S05]  /*15a30*/  BSYNC B0 ;  /* 0x0000000000007941 */ /* 0x000fea0003800000 */
.L_x_2044:
[----:B------:R-:W-:Y:S05]  /*15a40*/  BRA.DIV ~URZ, `(.L_x_2046) ;  /* 0x000024a27f007947 */ /* 0x000fea000b800000 */
[----:B--2---:R2:W3:Y:S04]  /*15a50*/  SHFL.IDX PT, R8, R9, 0x3, 0x1c1f ;  /* 0x007c1f0009087f89 */ /* 0x0044e800000e0000 */
[----:B-1----:R2:W1:Y:S02]  /*15a60*/  SHFL.IDX PT, R0, R12, 0x3, 0x1c1f ;  /* 0x007c1f000c007f89 */ /* 0x00246400000e0000 */
.L_x_2098:
        /* <DEDUP_REMOVED lines=20> */
.L_x_2019:
[----:B------:R-:W-:Y:S05]  /*15bb0*/  BSYNC B1 ;  /* 0x0000000000017941 */ /* 0x000fea0003800000 */
.L_x_2003:
        /* <DEDUP_REMOVED lines=15> */
.L_x_2099:
[----:B------:R-:W-:Y:S05]  /*15cb0*/  BRA.DIV ~URZ, `(.L_x_2049) ;  /* 0x000023627f007947 */ /* 0x000fea000b800000 */
[----:B------:R3:W4:Y:S02]  /*15cc0*/  SHFL.IDX PT, R8, R74, 0x1, 0x1f ;  /* 0x00201f004a087f89 */ /* 0x00072400000e0000 */
.L_x_2100:
        /* <DEDUP_REMOVED lines=19> */
.L_x_2101:
        /* <DEDUP_REMOVED lines=16> */
.L_x_2102:
[----:B---3--:R-:W-:Y:S01]  /*15f00*/  IMAD R0, R0, c[0x0][0x538], RZ ;  /* 0x00014e0000007a24 */ /* 0x008fe200078e02ff */
[----:B------:R-:W-:Y:S04]  /*15f10*/  BSSY B1, `(.L_x_2052) ;  /* 0x00000ce000017945 */ /* 0x000fe80003800000 */
[----:B----4-:R-:W-:-:S04]  /*15f20*/  IADD3 R8, R0, R8, RZ ;  /* 0x0000000800087210 */ /* 0x010fc80007ffe0ff */
[----:B--2---:R-:W-:-:S13]  /*15f30*/  ISETP.GT.AND P0, PT, R8, R9, PT ;  /* 0x000000090800720c */ /* 0x004fda0003f04270 */
[----:B------:R-:W-:Y:S05]  /*15f40*/  @P0 BRA `(.L_x_2053) ;  /* 0x0000025000000947 */ /* 0x000fea0003800000 */
.L_x_2057:
        /* <DEDUP_REMOVED lines=17> */
.L_x_2103:
        /* <DEDUP_REMOVED lines=16> */
.L_x_2104:
[----:B--2---:R-:W-:-:S05]  /*16160*/  IMAD R0, R0, c[0x0][0x538], RZ ;  /* 0x00014e0000007a24 */ /* 0x004fca00078e02ff */
[----:B------:R-:W-:-:S04]  /*16170*/  IADD3 R8, R0, R8, RZ ;  /* 0x0000000800087210 */ /* 0x000fc80007ffe0ff */
[----:B------:R-:W-:-:S13]  /*16180*/  ISETP.GT.AND P0, PT, R8, R9, PT ;  /* 0x000000090800720c */ /* 0x000fda0003f04270 */
[----:B-1----:R-:W-:Y:S05]  /*16190*/  @!P0 BRA `(.L_x_2057) ;  /* 0xfffffdb000008947 */ /* 0x002fea000383ffff */
.L_x_2053:
[----:B------:R-:W-:-:S05]  /*161a0*/  IADD3 R12, -R0, R8, RZ ;  /* 0x00000008000c7210 */ /* 0x000fca0007ffe1ff */
[----:B------:R-:W-:-:S05]  /*161b0*/  IMAD R0, R4, c[0x0][0x538], R12 ;  /* 0x00014e0004007a24 */ /* 0x000fca00078e020c */
[----:B------:R-:W-:Y:S01]  /*161c0*/  ISETP.GT.AND P0, PT, R0, R9, PT ;  /* 0x000000090000720c */ /* 0x000fe20003f04270 */
[----:B------:R-:W-:-:S12]  /*161d0*/  BRA.DIV ~URZ, `(.L_x_2058) ;  /* 0x000022827f007947 */ /* 0x000fd8000b800000 */
[----:B------:R-:W-:-:S03]  /*161e0*/  VOTE.ANY R10, PT, !P0 ;  /* 0x00000000000a7806 */ /* 0x000fc600040e0100 */
.L_x_2105:
[----:B------:R-:W2:Y:S01]  /*161f0*/  LDL.LU R0, [R1+0x24] ;  /* 0x0000240001007983 */ /* 0x000ea20000300800 */
[----:B------:R-:W2:Y:S02]  /*16200*/  POPC R8, R10 ;  /* 0x0000000a00087309 */ /* 0x000ea40000000000 */
[----:B--2---:R-:W-:-:S05]  /*16210*/  IADD3 R0, R8, R0, RZ ;  /* 0x0000000008007210 */ /* 0x004fca0007ffe0ff */
[----:B------:R2:W-:Y:S01]  /*16220*/  STL [R1+0x24], R0 ;  /* 0x0000240001007387 */ /* 0x0005e20000100800 */
[----:B------:R-:W-:Y:S05]  /*16230*/  BRA.DIV ~URZ, `(.L_x_2059) ;  /* 0x000022727f007947 */ /* 0x000fea000b800000 */
[----:B------:R3:W4:Y:S04]  /*16240*/  SHFL.IDX PT, R11, R6, R8, 0x1f ;  /* 0x00001f08060b7589 */ /* 0x00072800000e0000 */
[----:B------:R3:W1:Y:S02]  /*16250*/  SHFL.IDX PT, R7, R7, R8, 0x1f ;  /* 0x00001f0807077589 */ /* 0x00066400000e0000 */
.L_x_2106:
[----:B------:R-:W-:Y:S01]  /*16260*/  ISETP.NE.AND P0, PT, R10, RZ, PT ;  /* 0x000000ff0a00720c */ /* 0x000fe20003f05270 */
[----:B------:R-:W-:-:S12]  /*16270*/  BSSY B0, `(.L_x_2060) ;  /* 0x0000005000007945 */ /* 0x000fd80003800000 */
[----:B------:R-:W-:Y:S05]  /*16280*/  @!P0 BRA `(.L_x_2061) ;  /* 0x0000003000008947 */ /* 0x000fea0003800000 */
[----:B------:R-:W-:Y:S01]  /*16290*/  IADD3 R3, R8, -0x1, RZ ;  /* 0xffffffff08037810 */ /* 0x000fe20007ffe0ff */
[----:B------:R-:W-:Y:S05]  /*162a0*/  BRA.DIV ~URZ, `(.L_x_2062) ;  /* 0x000022d27f007947 */ /* 0x000fea000b800000 */
[----:B------:R2:W3:Y:S02]  /*162b0*/  SHFL.IDX PT, R13, R4, R3, 0x1f ;  /* 0x00001f03040d7589 */ /* 0x0004e400000e0000 */
.L_x_2061:
[----:B------:R-:W-:Y:S05]  /*162c0*/  BSYNC B0 ;  /* 0x0000000000007941 */ /* 0x000fea0003800000 */
.L_x_2060:
        /* <DEDUP_REMOVED lines=68> */
.L_x_2064:
        /* <DEDUP_REMOVED lines=68> */
.L_x_2065:
[----:B------:R-:W-:Y:S05]  /*16b50*/  BSYNC B0 ;  /* 0x0000000000007941 */ /* 0x000fea0003800000 */
.L_x_2063:
[----:B------:R-:W-:-:S04]  /*16b60*/  LOP3.LUT R2, RZ, R2, RZ, 0x33, !PT ;  /* 0x00000002ff027212 */ /* 0x000fc800078e33ff */
[----:B-1----:R-:W-:-:S05]  /*16b70*/  IADD3 R0, R2, R11, RZ ;  /* 0x0000000b02007210 */ /* 0x002fca0007ffe0ff */
[----:B------:R1:W-:Y:S01]  /*16b80*/  STL [R1+0x1c], R0 ;  /* 0x00001c0001007387 */ /* 0x0003e20000100800 */
[----:B------:R-:W-:Y:S05]  /*16b90*/  BRA `(.L_x_2066) ;  /* 0x0000005000007947 */ /* 0x000fea0003800000 */
.L_x_2054:
[----:B------:R-:W-:Y:S01]  /*16ba0*/  MOV R0, c[0x0][0x53c] ;  /* 0x00014f0000007a02 */ /* 0x000fe20000000f00 */
[----:B------:R2:W-:Y:S04]  /*16bb0*/  STL [R1+0x18], R9 ;  /* 0x0000180901007387 */ /* 0x0005e80000100800 */
[----:B------:R2:W-:Y:S04]  /*16bc0*/  STL [R1+0x1c], RZ ;  /* 0x00001cff01007387 */ /* 0x0005e80000100800 */
[----:B------:R2:W-:Y:S04]  /*16bd0*/  STL [R1+0x20], RZ ;  /* 0x000020ff01007387 */ /* 0x0005e80000100800 */
[----:B------:R2:W-:Y:S02]  /*16be0*/  STL [R1+0x24], R0 ;  /* 0x0000240001007387 */ /* 0x0005e40000100800 */
.L_x_2066:
[----:B------:R-:W-:Y:S05]  /*16bf0*/  BSYNC B1 ;  /* 0x0000000000017941 */ /* 0x000fea0003800000 */
.L_x_2052:
        /* <DEDUP_REMOVED lines=9> */
.L_x_2047:
[----:B--2---:R-:W2:Y:S02]  /*16c90*/  LDL R0, [R1+0x24] ;  /* 0x0000240001007983 */ /* 0x004ea40000100800 */
[----:B--2---:R-:W-:-:S13]  /*16ca0*/  ISETP.GE.AND P0, PT, R0, c[0x0][0x53c], PT ;  /* 0x00014f0000007a0c */ /* 0x004fda0003f06270 */
[----:B-1----:R-:W-:Y:S01]  /*16cb0*/  @P0 CALL.REL.NOINC `(.L_x_2067) ;  /* 0x0000001000000944 */ /* 0x002fe20003c00000 */
[----:B------:R-:W-:Y:S05]  /*16cc0*/  BRA `(.L_x_2068) ;  /* 0xfffeae9000007947 */ /* 0x000fea000383ffff */
.L_x_2067:
[----:B------:R-:W-:Y:S05]  /*16cd0*/  EXIT ;  /* 0x000000000000794d */ /* 0x000fea0003800000 */
.L_x_1887:
[----:B------:R-:W-:Y:S01]  /*16ce0*/  IMAD.MOV.U32 R0, RZ, RZ, R5 ;  /* 0x000000ffff007224 */ /* 0x000fe200078e0005 */
[----:B------:R-:W-:Y:S02]  /*16cf0*/  MOV R2, 0x1 ;  /* 0x0000000100027802 */ /* 0x000fe40000000f00 */
[----:B------:R-:W-:Y:S02]  /*16d00*/  MOV R3, 0x16d20 ;  /* 0x00016d2000037802 */ /* 0x000fe40000000f00 */
[----:B------:R-:W-:Y:S05]  /*16d10*/  CALL.REL.NOINC `($__internal_36_$__cuda_sm70_shflsync_up_p) ;  /* 0x0000195000007944 */ /* 0x000fea0003c00000 */
[----:B------:R-:W-:Y:S01]  /*16d20*/  MOV R0, R4 ;  /* 0x0000000400007202 */ /* 0x000fe20000000f00 */
[----:B------:R-:W-:Y:S05]  /*16d30*/  BRA `(.L_x_2069) ;  /* 0xfffe972000007947 */ /* 0x000fea000383ffff */
.L_x_1888:
[----:B------:R-:W-:Y:S01]  /*16d40*/  IMAD.MOV.U32 R0, RZ, RZ, R5 ;  /* 0x000000ffff007224 */ /* 0x000fe200078e0005 */
[----:B------:R-:W-:Y:S02]  /*16d50*/  MOV R2, 0x2 ;  /* 0x0000000200027802 */ /* 0x000fe40000000f00 */
[----:B------:R-:W-:Y:S02]  /*16d60*/  MOV R3, 0x16d80 ;  /* 0x00016d8000037802 */ /* 0x000fe40000000f00 */
[----:B------:R-:W-:Y:S05]  /*16d70*/  CALL.REL.NOINC `($__internal_36_$__cuda_sm70_shflsync_up_p) ;  /* 0x000018f000007944 */ /* 0x000fea0003c00000 */
[----:B------:R-:W-:Y:S01]  /*16d80*/  SEL R0, R4, RZ, P4 ;  /* 0x000000ff04007207 */ /* 0x000fe20002000000 */
[----:B------:R-:W-:Y:S01]  /*16d90*/  IMAD.MOV.U32 R2, RZ, RZ, 0x4 ;  /* 0x00000004ff027424 */ /* 0x000fe200078e00ff */
[----:B------:R-:W-:-:S03]  /*16da0*/  MOV R3, 0x16dd0 ;  /* 0x00016dd000037802 */ /* 0x000fc60000000f00 */
[----:B------:R-:W-:Y:S02]  /*16db0*/  IMAD.IADD R0, R5, 0x1, R0 ;  /* 0x0000000105007824 */ /* 0x000fe400078e0200 */
        /* <DEDUP_REMOVED lines=14> */
[----:B------:R-:W-:Y:S01]  /*16ea0*/  IMAD.IADD R4, R0, 0x1, R4 ;  /* 0x0000000100047824 */ /* 0x000fe200078e0204 */
[----:B------:R-:W-:-:S03]  /*16eb0*/  MOV R0, 0x1f ;  /* 0x0000001f00007802 */ /* 0x000fc60000000f00 */
[----:B------:R-:W-:Y:S02]  /*16ec0*/  IMAD.MOV.U32 R5, RZ, RZ, R4 ;  /* 0x000000ffff057224 */ /* 0x000fe400078e0004 */
[----:B------:R-:W-:Y:S05]  /*16ed0*/  CALL.REL.NOINC `($__internal_35_$__cuda_sm70_shflsync_idx_p) ;  /* 0x0000174000007944 */ /* 0x000fea0003c00000 */
[----:B------:R-:W-:Y:S05]  /*16ee0*/  BRA `(.L_x_2070) ;  /* 0xfffe967000007947 */ /* 0x000fea000383ffff */
.L_x_1890:
[----:B------:R-:W-:Y:S02]  /*16ef0*/  SEL R0, RZ, 0x1, P0 ;  /* 0x00000001ff007807 */ /* 0x000fe40000000000 */
[----:B------:R-:W-:Y:S02]  /*16f00*/  MOV R2, 0x16f20 ;  /* 0x00016f2000027802 */ /* 0x000fe40000000f00 */
[----:B------:R-:W-:Y:S05]  /*16f10*/  CALL.REL.NOINC `($__internal_37_$__cuda_sm70_votesync_ballot) ;  /* 0x000017c000007944 */ /* 0x000fea0003c00000 */
[----:B------:R-:W-:Y:S01]  /*16f20*/  MOV R10, R0 ;  /* 0x00000000000a7202 */ /* 0x000fe20000000f00 */
[----:B------:R-:W-:Y:S05]  /*16f30*/  BRA `(.L_x_2071) ;  /* 0xfffe96b000007947 */ /* 0x000fea000383ffff */
.L_x_1891:
[----:B------:R-:W-:Y:S01]  /*16f40*/  IMAD.MOV.U32 R5, RZ, RZ, R9 ;  /* 0x000000ffff057224 */ /* 0x000fe200078e0009 */
[----:B------:R-:W-:Y:S01]  /*16f50*/  MOV R3, R6 ;  /* 0x0000000600037202 */ /* 0x000fe20000000f00 */
[----:B-1----:R-:W-:Y:S01]  /*16f60*/  IMAD.MOV.U32 R0, RZ, RZ, 0x1f ;  /* 0x0000001fff007424 */ /* 0x002fe200078e00ff */
[----:B------:R-:W-:Y:S02]  /*16f70*/  MOV R2, 0x16f90 ;  /* 0x00016f9000027802 */ /* 0x000fe40000000f00 */
[----:B------:R-:W-:Y:S05]  /*16f80*/  CALL.REL.NOINC `($__internal_35_$__cuda_sm70_shflsync_idx_p) ;  /* 0x0000169000007944 */ /* 0x000fea0003c00000 */
[----:B------:R-:W-:Y:S01]  /*16f90*/  IMAD.MOV.U32 R12, RZ, RZ, R0 ;  /* 0x000000ffff0c7224 */ /* 0x000fe200078e0000 */
[----:B------:R-:W-:Y:S01]  /*16fa0*/  MOV R5, R8 ;  /* 0x0000000800057202 */ /* 0x000fe20000000f00 */
[----:B------:R-:W-:Y:S01]  /*16fb0*/  IMAD.MOV.U32 R7, RZ, RZ, RZ ;  /* 0x000000ffff077224 */ /* 0x000fe200078e00ff */
[----:B------:R-:W-:Y:S01]  /*16fc0*/  MOV R3, R6 ;  /* 0x0000000600037202 */ /* 0x000fe20000000f00 */
[----:B------:R-:W-:Y:S01]  /*16fd0*/  IMAD.MOV.U32 R0, RZ, RZ, 0x1f ;  /* 0x0000001fff007424 */ /* 0x000fe200078e00ff */
[----:B------:R-:W-:-:S02]  /*16fe0*/  MOV R2, 0x17000 ;  /* 0x0001700000027802 */ /* 0x000fc40000000f00 */
[----:B------:R-:W-:Y:S05]  /*16ff0*/  CALL.REL.NOINC `($__internal_35_$__cuda_sm70_shflsync_idx_p) ;  /* 0x0000162000007944 */ /* 0x000fea0003c00000 */
[----:B------:R-:W-:Y:S01]  /*17000*/  MOV R9, R0 ;  /* 0x0000000000097202 */ /* 0x000fe20000000f00 */
[----:B------:R-:W-:Y:S05]  /*17010*/  BRA `(.L_x_2072) ;  /* 0xfffe964000007947 */ /* 0x000fea000383ffff */
.L_x_1894:
[----:B------:R-:W-:Y:S01]  /*17020*/  IMAD.MOV.U32 R5, RZ, RZ, R4 ;  /* 0x000000ffff057224 */ /* 0x000fe200078e0004 */
[----:B-1----:R-:W-:-:S02]  /*17030*/  MOV R0, 0x1f ;  /* 0x0000001f00007802 */ /* 0x002fc40000000f00 */
[----:B------:R-:W-:Y:S02]  /*17040*/  MOV R2, 0x17060 ;  /* 0x0001706000027802 */ /* 0x000fe40000000f00 */
[----:B--234-:R-:W-:Y:S05]  /*17050*/  CALL.REL.NOINC `($__internal_35_$__cuda_sm70_shflsync_idx_p) ;  /* 0x000015c000007944 */ /* 0x01cfea0003c00000 */
[----:B------:R-:W-:Y:S01]  /*17060*/  MOV R7, R0 ;  /* 0x0000000000077202 */ /* 0x000fe20000000f00 */
[----:B------:R-:W-:Y:S05]  /*17070*/  BRA `(.L_x_1893) ;  /* 0xfffe964000007947 */ /* 0x000fea000383ffff */
.L_x_1913:
[----:B------:R-:W-:Y:S01]  /*17080*/  IMAD.MOV.U32 R5, RZ, RZ, R11 ;  /* 0x000000ffff057224 */ /* 0x000fe200078e000b */
[----:B------:R-:W-:Y:S01]  /*17090*/  MOV R3, RZ ;  /* 0x000000ff00037202 */ /* 0x000fe20000000f00 */
[----:B------:R-:W-:Y:S01]  /*170a0*/  IMAD.MOV.U32 R0, RZ, RZ, 0x1c1f ;  /* 0x00001c1fff007424 */ /* 0x000fe200078e00ff */
[----:B------:R-:W-:Y:S02]  /*170b0*/  MOV R2, 0x170d0 ;  /* 0x000170d000027802 */ /* 0x000fe40000000f00 */
[----:B------:R-:W-:Y:S05]  /*170c0*/  CALL.REL.NOINC `($__internal_35_$__cuda_sm70_shflsync_idx_p) ;  /* 0x0000155000007944 */ /* 0x000fea0003c00000 */
[----:B------:R-:W-:Y:S01]  /*170d0*/  MOV R8, R0 ;  /* 0x0000000000087202 */ /* 0x000fe20000000f00 */
[----:B------:R-:W-:Y:S05]  /*170e0*/  BRA `(.L_x_2073) ;  /* 0xfffebe6000007947 */ /* 0x000fea000383ffff */
.L_x_1914:
[----:B------:R-:W-:Y:S01]  /*170f0*/  IMAD.MOV.U32 R5, RZ, RZ, R12 ;  /* 0x000000ffff057224 */ /* 0x000fe200078e000c */
[----:B------:R-:W-:Y:S01]  /*17100*/  MOV R3, RZ ;  /* 0x000000ff00037202 */ /* 0x000fe20000000f00 */
[----:B------:R-:W-:Y:S01]  /*17110*/  IMAD.MOV.U32 R0, RZ, RZ, 0x1c1f ;  /* 0x00001c1fff007424 */ /* 0x000fe200078e00ff */
[----:B------:R-:W-:Y:S02]  /*17120*/  MOV R2, 0x17140 ;  /* 0x0001714000027802 */ /* 0x000fe40000000f00 */
[----:B-12---:R-:W-:Y:S05]  /*17130*/  CALL.REL.NOINC `($__internal_35_$__cuda_sm70_shflsync_idx_p) ;  /* 0x000014e000007944 */ /* 0x006fea0003c00000 */
[----:B------:R-:W-:Y:S05]  /*17140*/  BRA `(.L_x_2074) ;  /* 0xfffebe2000007947 */ /* 0x000fea000383ffff */
.L_x_1917:
[----:B--2---:R-:W-:Y:S01]  /*17150*/  IMAD.MOV.U32 R5, RZ, RZ, R11 ;  /* 0x000000ffff057224 */ /* 0x004fe200078e000b */
[----:B------:R-:W-:Y:S01]  /*17160*/  MOV R3, 0x1 ;  /* 0x0000000100037802 */ /* 0x000fe20000000f00 */
[----:B----4-:R-:W-:Y:S01]  /*17170*/  IMAD.MOV.U32 R0, RZ, RZ, 0x1c1f ;  /* 0x00001c1fff007424 */ /* 0x010fe200078e00ff */
[----:B------:R-:W-:-:S02]  /*17180*/  MOV R2, 0x171a0 ;  /* 0x000171a000027802 */ /* 0x000fc40000000f00 */
[----:B-1-3--:R-:W-:Y:S05]  /*17190*/  CALL.REL.NOINC `($__internal_35_$__cuda_sm70_shflsync_idx_p) ;  /* 0x0000148000007944 */ /* 0x00afea0003c00000 */
[----:B------:R-:W-:Y:S01]  /*171a0*/  IMAD.MOV.U32 R8, RZ, RZ, R0 ;  /* 0x000000ffff087224 */ /* 0x000fe200078e0000 */
[----:B------:R-:W-:Y:S01]  /*171b0*/  MOV R3, 0x1 ;  /* 0x0000000100037802 */ /* 0x000fe20000000f00 */
[----:B------:R-:W-:Y:S01]  /*171c0*/  IMAD.MOV.U32 R5, RZ, RZ, R12 ;  /* 0x000000ffff057224 */ /* 0x000fe200078e000c */
[----:B------:R-:W-:-:S02]  /*171d0*/  MOV R0, 0x1c1f ;  /* 0x00001c1f00007802 */ /* 0x000fc40000000f00 */
[----:B------:R-:W-:Y:S02]  /*171e0*/  MOV R2, 0x17200 ;  /* 0x0001720000027802 */ /* 0x000fe40000000f00 */
[----:B------:R-:W-:Y:S05]  /*171f0*/  CALL.REL.NOINC `($__internal_35_$__cuda_sm70_shflsync_idx_p) ;  /* 0x0000142000007944 */ /* 0x000fea0003c00000 */
[----:B------:R-:W-:Y:S05]  /*17200*/  BRA `(.L_x_2075) ;  /* 0xfffebf1000007947 */ /* 0x000fea000383ffff */
.L_x_1920:
[----:B-1----:R-:W-:Y:S01]  /*17210*/  IMAD.MOV.U32 R5, RZ, RZ, R11 ;  /* 0x000000ffff057224 */ /* 0x002fe200078e000b */
[----:B------:R-:W-:Y:S01]  /*17220*/  MOV R3, 0x2 ;  /* 0x0000000200037802 */ /* 0x000fe20000000f00 */
[----:B----4-:R-:W-:Y:S01]  /*17230*/  IMAD.MOV.U32 R0, RZ, RZ, 0x1c1f ;  /* 0x00001c1fff007424 */ /* 0x010fe200078e00ff */
[----:B------:R-:W-:Y:S02]  /*17240*/  MOV R2, 0x17260 ;  /* 0x0001726000027802 */ /* 0x000fe40000000f00 */
[----:B--23--:R-:W-:Y:S05]  /*17250*/  CALL.REL.NOINC `($__internal_35_$__cuda_sm70_shflsync_idx_p) ;  /* 0x000013c000007944 */ /* 0x00cfea0003c00000 */
[----:B------:R-:W-:Y:S01]  /*17260*/  MOV R8, R0 ;  /* 0x0000000000087202 */ /* 0x000fe20000000f00 */
[----:B------:R-:W-:Y:S05]  /*17270*/  BRA `(.L_x_2076) ;  /* 0xfffec04000007947 */ /* 0x000fea000383ffff */
.L_x_1921:
[----:B------:R-:W-:Y:S01]  /*17280*/  IMAD.MOV.U32 R5, RZ, RZ, R12 ;  /* 0x000000ffff057224 */ /* 0x000fe200078e000c */
[----:B------:R-:W-:Y:S01]  /*17290*/  MOV R3, 0x2 ;  /* 0x0000000200037802 */ /* 0x000fe20000000f00 */
[----:B----4-:R-:W-:Y:S01]  /*172a0*/  IMAD.MOV.U32 R0, RZ, RZ, 0x1c1f ;  /* 0x00001c1fff007424 */ /* 0x010fe200078e00ff */
[----:B------:R-:W-:Y:S02]  /*172b0*/  MOV R2, 0x172d0 ;  /* 0x000172d000027802 */ /* 0x000fe40000000f00 */
[----:B-123--:R-:W-:Y:S05]  /*172c0*/  CALL.REL.NOINC `($__internal_35_$__cuda_sm70_shflsync_idx_p) ;  /* 0x0000135000007944 */ /* 0x00efea0003c00000 */
[----:B------:R-:W-:Y:S05]  /*172d0*/  BRA `(.L_x_2077) ;  /* 0xfffec00000007947 */ /* 0x000fea000383ffff */
.L_x_1924:
[----:B-1----:R-:W-:Y:S01]  /*172e0*/  IMAD.MOV.U32 R5, RZ, RZ, R11 ;  /* 0x000000ffff057224 */ /* 0x002fe200078e000b */
[----:B------:R-:W-:Y:S01]  /*172f0*/  MOV R3, 0x3 ;  /* 0x0000000300037802 */ /* 0x000fe20000000f00 */
[----:B------:R-:W-:Y:S01]  /*17300*/  IMAD.MOV.U32 R0, RZ, RZ, 0x1c1f ;  /* 0x00001c1fff007424 */ /* 0x000fe200078e00ff */
[----:B------:R-:W-:-:S02]  /*17310*/  MOV R2, 0x17330 ;  /* 0x0001733000027802 */ /* 0x000fc40000000f00 */
[----:B--234-:R-:W-:Y:S05]  /*17320*/  CALL.REL.NOINC `($__internal_35_$__cuda_sm70_shflsync_idx_p) ;  /* 0x000012f000007944 */ /* 0x01cfea0003c00000 */
[----:B------:R-:W-:Y:S01]  /*17330*/  IMAD.MOV.U32 R7, RZ, RZ, R0 ;  /* 0x000000ffff077224 */ /* 0x000fe200078e0000 */
[----:B------:R-:W-:Y:S01]  /*17340*/  MOV R3, 0x3 ;  /* 0x0000000300037802 */ /* 0x000fe20000000f00 */
[----:B------:R-:W-:Y:S01]  /*17350*/  IMAD.MOV.U32 R5, RZ, RZ, R12 ;  /* 0x000000ffff057224 */ /* 0x000fe200078e000c */
[----:B------:R-:W-:-:S02]  /*17360*/  MOV R0, 0x1c1f ;  /* 0x00001c1f00007802 */ /* 0x000fc40000000f00 */
[----:B------:R-:W-:Y:S02]  /*17370*/  MOV R2, 0x17390 ;  /* 0x0001739000027802 */ /* 0x000fe40000000f00 */
[----:B------:R-:W-:Y:S05]  /*17380*/  CALL.REL.NOINC `($__internal_35_$__cuda_sm70_shflsync_idx_p) ;  /* 0x0000129000007944 */ /* 0x000fea0003c00000 */
[----:B------:R-:W-:Y:S05]  /*17390*/  BRA `(.L_x_2078) ;  /* 0xfffec0f000007947 */ /* 0x000fea000383ffff */
.L_x_1999:
[----:B------:R-:W-:Y:S01]  /*173a0*/  IMAD.MOV.U32 R0, RZ, RZ, R247 ;  /* 0x000000ffff007224 */ /* 0x000fe200078e00f7 */
[----:B-1----:R-:W-:Y:S02]  /*173b0*/  MOV R3, 0x2 ;  /* 0x0000000200037802 */ /* 0x002fe40000000f00 */
[----:B------:R-:W-:Y:S02]  /*173c0*/  MOV R2, 0x173e0 ;  /* 0x000173e000027802 */ /* 0x000fe40000000f00 */
[----:B------:R-:W-:Y:S05]  /*173d0*/  CALL.REL.NOINC `($__internal_34_$__cuda_sm70_shflsync_bfly_p) ;  /* 0x0000120000007944 */ /* 0x000fea0003c00000 */
[----:B------:R-:W-:Y:S05]  /*173e0*/  BRA `(.L_x_2079) ;  /* 0xffff9f4000007947 */ /* 0x000fea000383ffff */
.L_x_2000:
[----:B------:R-:W-:Y:S01]  /*173f0*/  IMAD.MOV.U32 R0, RZ, RZ, R5 ;  /* 0x000000ffff007224 */ /* 0x000fe200078e0005 */
[----:B-1----:R-:W-:Y:S02]  /*17400*/  MOV R3, 0x1 ;  /* 0x0000000100037802 */ /* 0x002fe40000000f00 */
[----:B------:R-:W-:Y:S02]  /*17410*/  MOV R2, 0x17430 ;  /* 0x0001743000027802 */ /* 0x000fe40000000f00 */
[----:B--2---:R-:W-:Y:S05]  /*17420*/  CALL.REL.NOINC `($__internal_34_$__cuda_sm70_shflsync_bfly_p) ;  /* 0x000011b000007944 */ /* 0x004fea0003c00000 */
[----:B------:R-:W-:Y:S01]  /*17430*/  FADD.FTZ R5, R5, R0 ;  /* 0x0000000005057221 */ /* 0x000fe20000010000 */
[----:B------:R-:W-:Y:S02]  /*17440*/  MOV R0, R246 ;  /* 0x000000f600007202 */ /* 0x000fe40000000f00 */
[----:B------:R-:W-:Y:S02]  /*17450*/  MOV R3, 0x2 ;  /* 0x0000000200037802 */ /* 0x000fe40000000f00 */
[----:B------:R-:W-:-:S02]  /*17460*/  MOV R2, 0x17480 ;  /* 0x0001748000027802 */ /* 0x000fc40000000f00 */
[----:B------:R-:W-:Y:S05]  /*17470*/  CALL.REL.NOINC `($__internal_34_$__cuda_sm70_shflsync_bfly_p) ;  /* 0x0000116000007944 */ /* 0x000fea0003c00000 */
[----:B------:R-:W-:Y:S01]  /*17480*/  FADD.FTZ R7, R246, R0 ;  /* 0x00000000f6077221 */ /* 0x000fe20000010000 */
[----:B------:R-:W-:-:S02]  /*17490*/  MOV R3, 0x1 ;  /* 0x0000000100037802 */ /* 0x000fc40000000f00 */
[----:B------:R-:W-:Y:S02]  /*174a0*/  MOV R2, 0x174d0 ;  /* 0x000174d000027802 */ /* 0x000fe40000000f00 */
[----:B------:R-:W-:Y:S02]  /*174b0*/  MOV R0, R7 ;  /* 0x0000000700007202 */ /* 0x000fe40000000f00 */
[----:B------:R-:W-:Y:S05]  /*174c0*/  CALL.REL.NOINC `($__internal_34_$__cuda_sm70_shflsync_bfly_p) ;  /* 0x0000111000007944 */ /* 0x000fea0003c00000 */
[----:B------:R-:W-:Y:S02]  /*174d0*/  FADD.FTZ R4, R7, R0 ;  /* 0x0000000007047221 */ /* 0x000fe40000010000 */
[----:B------:R1:W5:Y:S01]  /*174e0*/  LDL R0, [R1] ;  /* 0x0000000001007983 */ /* 0x0003620000100800 */
[----:B------:R-:W-:Y:S02]  /*174f0*/  MOV R3, 0x2 ;  /* 0x0000000200037802 */ /* 0x000fe40000000f00 */
[----:B------:R-:W-:Y:S02]  /*17500*/  MOV R2, 0x17520 ;  /* 0x0001752000027802 */ /* 0x000fe40000000f00 */
[----:B-1---5:R-:W-:Y:S05]  /*17510*/  CALL.REL.NOINC `($__internal_34_$__cuda_sm70_shflsync_bfly_p) ;  /* 0x000010c000007944 */ /* 0x022fea0003c00000 */
[----:B------:R-:W2:Y:S01]  /*17520*/  LDL.LU R2, [R1] ;  /* 0x0000000001027983 */ /* 0x000ea20000300800 */
[----:B------:R-:W-:Y:S01]  /*17530*/  MOV R3, 0x1 ;  /* 0x0000000100037802 */ /* 0x000fe20000000f00 */
[----:B--2---:R-:W-:Y:S01]  /*17540*/  FADD.FTZ R7, R2, R0 ;  /* 0x0000000002077221 */ /* 0x004fe20000010000 */
[----:B------:R-:W-:-:S04]  /*17550*/  MOV R2, 0x17580 ;  /* 0x0001758000027802 */ /* 0x000fc80000000f00 */
[----:B------:R-:W-:Y:S02]  /*17560*/  MOV R0, R7 ;  /* 0x0000000700007202 */ /* 0x000fe40000000f00 */
[----:B------:R-:W-:Y:S05]  /*17570*/  CALL.REL.NOINC `($__internal_34_$__cuda_sm70_shflsync_bfly_p) ;  /* 0x0000106000007944 */ /* 0x000fea0003c00000 */
[----:B------:R-:W-:Y:S02]  /*17580*/  FADD.FTZ R7, R7, R0 ;  /* 0x0000000007077221 */ /* 0x000fe40000010000 */
[----:B------:R1:W5:Y:S01]  /*17590*/  LDL R0, [R1+0x4] ;  /* 0x0000040001007983 */ /* 0x0003620000100800 */
[----:B------:R-:W-:Y:S02]  /*175a0*/  MOV R3, 0x2 ;  /* 0x0000000200037802 */ /* 0x000fe40000000f00 */
[----:B------:R-:W-:Y:S02]  /*175b0*/  MOV R2, 0x175d0 ;  /* 0x000175d000027802 */ /* 0x000fe40000000f00 */
[----:B-1---5:R-:W-:Y:S05]  /*175c0*/  CALL.REL.NOINC `($__internal_34_$__cuda_sm70_shflsync_bfly_p) ;  /* 0x0000101000007944 */ /* 0x022fea0003c00000 */
[----:B------:R-:W2:Y:S01]  /*175d0*/  LDL.LU R2, [R1+0x4] ;  /* 0x0000040001027983 */ /* 0x000ea20000300800 */
[----:B------:R-:W-:Y:S01]  /*175e0*/  MOV R3, 0x1 ;  /* 0x0000000100037802 */ /* 0x000fe20000000f00 */
[----:B--2---:R-:W-:Y:S01]  /*175f0*/  FADD.FTZ R6, R2, R0 ;  /* 0x0000000002067221 */ /* 0x004fe20000010000 */
[----:B------:R-:W-:-:S04]  /*17600*/  MOV R2, 0x17630 ;  /* 0x0001763000027802 */ /* 0x000fc80000000f00 */
[----:B------:R-:W-:Y:S02]  /*17610*/  MOV R0, R6 ;  /* 0x0000000600007202 */ /* 0x000fe40000000f00 */
[----:B------:R-:W-:Y:S05]  /*17620*/  CALL.REL.NOINC `($__internal_34_$__cuda_sm70_shflsync_bfly_p) ;  /* 0x00000fb000007944 */ /* 0x000fea0003c00000 */
[----:B------:R-:W-:Y:S01]  /*17630*/  MOV R8, R0 ;  /* 0x0000000000087202 */ /* 0x000fe20000000f00 */
[----:B------:R-:W-:Y:S05]  /*17640*/  BRA `(.L_x_2080) ;  /* 0xffff9df000007947 */ /* 0x000fea000383ffff */
.L_x_2007:
[----:B-1234-:R-:W-:Y:S01]  /*17650*/  IMAD.MOV.U32 R5, RZ, RZ, R12 ;  /* 0x000000ffff057224 */ /* 0x01efe200078e000c */
[----:B------:R-:W-:Y:S01]  /*17660*/  MOV R3, RZ ;  /* 0x000000ff00037202 */ /* 0x000fe20000000f00 */
[----:B------:R-:W-:Y:S01]  /*17670*/  IMAD.MOV.U32 R0, RZ, RZ, 0x1c1f ;  /* 0x00001c1fff007424 */ /* 0x000fe200078e00ff */
[----:B------:R-:W-:Y:S02]  /*17680*/  MOV R2, 0x176a0 ;  /* 0x000176a000027802 */ /* 0x000fe40000000f00 */
[----:B------:R-:W-:Y:S05]  /*17690*/  CALL.REL.NOINC `($__internal_35_$__cuda_sm70_shflsync_idx_p) ;  /* 0x00000f8000007944 */ /* 0x000fea0003c00000 */
[----:B------:R-:W-:Y:S01]  /*176a0*/  MOV R10, R0 ;  /* 0x00000000000a7202 */ /* 0x000fe20000000f00 */
[----:B------:R-:W-:Y:S05]  /*176b0*/  BRA `(.L_x_2081) ;  /* 0xffffb83000007947 */ /* 0x000fea000383ffff */
.L_x_2008:
[----:B------:R-:W-:Y:S01]  /*176c0*/  IMAD.MOV.U32 R5, RZ, RZ, R13 ;  /* 0x000000ffff057224 */ /* 0x000fe200078e000d */
[----:B------:R-:W-:Y:S01]  /*176d0*/  MOV R3, RZ ;  /* 0x000000ff00037202 */ /* 0x000fe20000000f00 */
[----:B------:R-:W-:Y:S01]  /*176e0*/  IMAD.MOV.U32 R0, RZ, RZ, 0x1c1f ;  /* 0x00001c1fff007424 */ /* 0x000fe200078e00ff */
[----:B------:R-:W-:Y:S02]  /*176f0*/  MOV R2, 0x17710 ;  /* 0x0001771000027802 */ /* 0x000fe40000000f00 */
[----:B-12---:R-:W-:Y:S05]  /*17700*/  CALL.REL.NOINC `($__internal_35_$__cuda_sm70_shflsync_idx_p) ;  /* 0x00000f1000007944 */ /* 0x006fea0003c00000 */
[----:B------:R-:W-:Y:S05]  /*17710*/  BRA `(.L_x_2082) ;  /* 0xffffb7f000007947 */ /* 0x000fea000383ffff */
.L_x_2011:
[----:B------:R-:W-:Y:S01]  /*17720*/  IMAD.MOV.U32 R5, RZ, RZ, R12 ;  /* 0x000000ffff057224 */ /* 0x000fe200078e000c */
[----:B--2---:R-:W-:Y:S01]  /*17730*/  MOV R3, 0x1 ;  /* 0x0000000100037802 */ /* 0x004fe20000000f00 */
        /* <DEDUP_REMOVED lines=10> */
.L_x_2014:
[----:B------:R-:W-:Y:S01]  /*177e0*/  IMAD.MOV.U32 R5, RZ, RZ, R12 ;  /* 0x000000ffff057224 */ /* 0x000fe200078e000c */
[----:B-1----:R-:W-:Y:S01]  /*177f0*/  MOV R3, 0x2 ;  /* 0x0000000200037802 */ /* 0x002fe20000000f00 */
[----:B----4-:R-:W-:Y:S01]  /*17800*/  IMAD.MOV.U32 R0, RZ, RZ, 0x1c1f ;  /* 0x00001c1fff007424 */ /* 0x010fe200078e00ff */
[----:B------:R-:W-:Y:S02]  /*17810*/  MOV R2, 0x17830 ;  /* 0x0001783000027802 */ /* 0x000fe40000000f00 */
[----:B--23--:R-:W-:Y:S05]  /*17820*/  CALL.REL.NOINC `($__internal_35_$__cuda_sm70_shflsync_idx_p) ;  /* 0x00000df000007944 */ /* 0x00cfea0003c00000 */
[----:B------:R-:W-:Y:S01]  /*17830*/  MOV R10, R0 ;  /* 0x00000000000a7202 */ /* 0x000fe20000000f00 */
[----:B------:R-:W-:Y:S05]  /*17840*/  BRA `(.L_x_2084) ;  /* 0xffffb9c000007947 */ /* 0x000fea000383ffff */
.L_x_2015:
[----:B------:R-:W-:Y:S01]  /*17850*/  IMAD.MOV.U32 R5, RZ, RZ, R13 ;  /* 0x000000ffff057224 */ /* 0x000fe200078e000d */
[----:B------:R-:W-:Y:S01]  /*17860*/  MOV R3, 0x2 ;  /* 0x0000000200037802 */ /* 0x000fe20000000f00 */
[----:B----4-:R-:W-:Y:S01]  /*17870*/  IMAD.MOV.U32 R0, RZ, RZ, 0x1c1f ;  /* 0x00001c1fff007424 */ /* 0x010fe200078e00ff */
[----:B------:R-:W-:Y:S02]  /*17880*/  MOV R2, 0x178a0 ;  /* 0x000178a000027802 */ /* 0x000fe40000000f00 */
[----:B-123--:R-:W-:Y:S05]  /*17890*/  CALL.REL.NOINC `($__internal_35_$__cuda_sm70_shflsync_idx_p) ;  /* 0x00000d8000007944 */ /* 0x00efea0003c00000 */
[----:B------:R-:W-:Y:S05]  /*178a0*/  BRA `(.L_x_2085) ;  /* 0xffffb98000007947 */ /* 0x000fea000383ffff */
.L_x_2018:
[----:B------:R-:W-:Y:S01]  /*178b0*/  IMAD.MOV.U32 R5, RZ, RZ, R12 ;  /* 0x000000ffff057224 */ /* 0x000fe200078e000c */
[----:B-1----:R-:W-:Y:S01]  /*178c0*/  MOV R3, 0x3 ;  /* 0x0000000300037802 */ /* 0x002fe20000000f00 */
        /* <DEDUP_REMOVED lines=10> */
.L_x_2020:
[----:B------:R-:W-:Y:S01]  /*17970*/  IMAD.MOV.U32 R5, RZ, RZ, R12 ;  /* 0x000000ffff057224 */ /* 0x000fe200078e000c */
[----:B------:R-:W-:Y:S01]  /*17980*/  MOV R3, RZ ;  /* 0x000000ff00037202 */ /* 0x000fe20000000f00 */
[----:B------:R-:W-:Y:S01]  /*17990*/  IMAD.MOV.U32 R0, RZ, RZ, 0x1c1f ;  /* 0x00001c1fff007424 */ /* 0x000fe200078e00ff */
[----:B------:R-:W-:Y:S02]  /*179a0*/  MOV R2, 0x179c0 ;  /* 0x000179c000027802 */ /* 0x000fe40000000f00 */
[----:B------:R-:W-:Y:S05]  /*179b0*/  CALL.REL.NOINC `($__internal_35_$__cuda_sm70_shflsync_idx_p) ;  /* 0x00000c6000007944 */ /* 0x000fea0003c00000 */
[----:B------:R-:W-:Y:S01]  /*179c0*/  MOV R4, R0 ;  /* 0x0000000000047202 */ /* 0x000fe20000000f00 */
[----:B------:R-:W-:Y:S05]  /*179d0*/  BRA `(.L_x_2087) ;  /* 0xffffbd7000007947 */ /* 0x000fea000383ffff */
.L_x_2021:
[----:B------:R-:W-:Y:S01]  /*179e0*/  IMAD.MOV.U32 R5, RZ, RZ, R13 ;  /* 0x000000ffff057224 */ /* 0x000fe200078e000d */
[----:B------:R-:W-:Y:S01]  /*179f0*/  MOV R3, RZ ;  /* 0x000000ff00037202 */ /* 0x000fe20000000f00 */
[----:B------:R-:W-:Y:S01]  /*17a00*/  IMAD.MOV.U32 R0, RZ, RZ, 0x1c1f ;  /* 0x00001c1fff007424 */ /* 0x000fe200078e00ff */
[----:B------:R-:W-:Y:S02]  /*17a10*/  MOV R2, 0x17a30 ;  /* 0x00017a3000027802 */ /* 0x000fe40000000f00 */
[----:B-12---:R-:W-:Y:S05]  /*17a20*/  CALL.REL.NOINC `($__internal_35_$__cuda_sm70_shflsync_idx_p) ;  /* 0x00000bf000007944 */ /* 0x006fea0003c00000 */
[----:B------:R-:W-:Y:S05]  /*17a30*/  BRA `(.L_x_2088) ;  /* 0xffffbd3000007947 */ /* 0x000fea000383ffff */
.L_x_2024:
[----:B------:R-:W-:Y:S01]  /*17a40*/  IMAD.MOV.U32 R5, RZ, RZ, R12 ;  /* 0x000000ffff057224 */ /* 0x000fe200078e000c */
[----:B----4-:R-:W-:Y:S01]  /*17a50*/  MOV R3, 0x1 ;  /* 0x0000000100037802 */ /* 0x010fe20000000f00 */
[----:B------:R-:W-:Y:S01]  /*17a60*/  IMAD.MOV.U32 R0, RZ, RZ, 0x1c1f ;  /* 0x00001c1fff007424 */ /* 0x000fe200078e00ff */
[----:B------:R-:W-:-:S02]  /*17a70*/  MOV R2, 0x17a90 ;  /* 0x00017a9000027802 */ /* 0x000fc40000000f00 */
[----:B-123--:R-:W-:Y:S05]  /*17a80*/  CALL.REL.NOINC `($__internal_35_$__cuda_sm70_shflsync_idx_p) ;  /* 0x00000b9000007944 */ /* 0x00efea0003c00000 */
[----:B------:R-:W-:Y:S01]  /*17a90*/  IMAD.MOV.U32 R4, RZ, RZ, R0 ;  /* 0x000000ffff047224 */ /* 0x000fe200078e0000 */
[----:B------:R-:W-:Y:S01]  /*17aa0*/  MOV R3, 0x1 ;  /* 0x0000000100037802 */ /* 0x000fe20000000f00 */
[----:B------:R-:W-:Y:S01]  /*17ab0*/  IMAD.MOV.U32 R5, RZ, RZ, R13 ;  /* 0x000000ffff057224 */ /* 0x000fe200078e000d */
[----:B------:R-:W-:-:S02]  /*17ac0*/  MOV R0, 0x1c1f ;  /* 0x00001c1f00007802 */ /* 0x000fc40000000f00 */
[----:B------:R-:W-:Y:S02]  /*17ad0*/  MOV R2, 0x17af0 ;  /* 0x00017af000027802 */ /* 0x000fe40000000f00 */
[----:B------:R-:W-:Y:S05]  /*17ae0*/  CALL.REL.NOINC `($__internal_35_$__cuda_sm70_shflsync_idx_p) ;  /* 0x00000b3000007944 */ /* 0x000fea0003c00000 */
[----:B------:R-:W-:Y:S05]  /*17af0*/  BRA `(.L_x_2089) ;  /* 0xffffc1f000007947 */ /* 0x000fea000383ffff */
.L_x_2027:
[----:B------:R-:W-:Y:S01]  /*17b00*/  IMAD.MOV.U32 R5, RZ, RZ, R12 ;  /* 0x000000ffff057224 */ /* 0x000fe200078e000c */
[----:B----4-:R-:W-:Y:S01]  /*17b10*/  MOV R3, 0x2 ;  /* 0x0000000200037802 */ /* 0x010fe20000000f00 */
[----:B------:R-:W-:Y:S01]  /*17b20*/  IMAD.MOV.U32 R0, RZ, RZ, 0x1c1f ;  /* 0x00001c1fff007424 */ /* 0x000fe200078e00ff */
[----:B------:R-:W-:Y:S02]  /*17b30*/  MOV R2, 0x17b50 ;  /* 0x00017b5000027802 */ /* 0x000fe40000000f00 */
[----:B-123--:R-:W-:Y:S05]  /*17b40*/  CALL.REL.NOINC `($__internal_35_$__cuda_sm70_shflsync_idx_p) ;  /* 0x00000ad000007944 */ /* 0x00efea0003c00000 */
[----:B------:R-:W-:Y:S01]  /*17b50*/  MOV R4, R0 ;  /* 0x0000000000047202 */ /* 0x000fe20000000f00 */
[----:B------:R-:W-:Y:S05]  /*17b60*/  BRA `(.L_x_2090) ;  /* 0xffffc6f000007947 */ /* 0x000fea000383ffff */
.L_x_2028:
[----:B------:R-:W-:Y:S01]  /*17b70*/  IMAD.MOV.U32 R5, RZ, RZ, R13 ;  /* 0x000000ffff057224 */ /* 0x000fe200078e000d */
[----:B----4-:R-:W-:Y:S01]  /*17b80*/  MOV R3, 0x2 ;  /* 0x0000000200037802 */ /* 0x010fe20000000f00 */
[----:B------:R-:W-:Y:S01]  /*17b90*/  IMAD.MOV.U32 R0, RZ, RZ, 0x1c1f ;  /* 0x00001c1fff007424 */ /* 0x000fe200078e00ff */
[----:B------:R-:W-:Y:S02]  /*17ba0*/  MOV R2, 0x17bc0 ;  /* 0x00017bc000027802 */ /* 0x000fe40000000f00 */
[----:B-123--:R-:W-:Y:S05]  /*17bb0*/  CALL.REL.NOINC `($__internal_35_$__cuda_sm70_shflsync_idx_p) ;  /* 0x00000a6000007944 */ /* 0x00efea0003c00000 */
[----:B------:R-:W-:Y:S05]  /*17bc0*/  BRA `(.L_x_2091) ;  /* 0xffffc6b000007947 */ /* 0x000fea000383ffff */
.L_x_2031:
[----:B------:R-:W-:Y:S01]  /*17bd0*/  IMAD.MOV.U32 R5, RZ, RZ, R12 ;  /* 0x000000ffff057224 */ /* 0x000fe200078e000c */
[----:B---3--:R-:W-:Y:S01]  /*17be0*/  MOV R3, 0x3 ;  /* 0x0000000300037802 */ /* 0x008fe20000000f00 */
[----:B-1----:R-:W-:Y:S01]  /*17bf0*/  IMAD.MOV.U32 R0, RZ, RZ, 0x1c1f ;  /* 0x00001c1fff007424 */ /* 0x002fe200078e00ff */
[----:B------:R-:W-:-:S02]  /*17c00*/  MOV R2, 0x17c20 ;  /* 0x00017c2000027802 */ /* 0x000fc40000000f00 */
[----:B--2-4-:R-:W-:Y:S05]  /*17c10*/  CALL.REL.NOINC `($__internal_35_$__cuda_sm70_shflsync_idx_p) ;  /* 0x00000a0000007944 */ /* 0x014fea0003c00000 */
[----:B------:R-:W-:Y:S01]  /*17c20*/  IMAD.MOV.U32 R4, RZ, RZ, R0 ;  /* 0x000000ffff047224 */ /* 0x000fe200078e0000 */
[----:B------:R-:W-:Y:S01]  /*17c30*/  MOV R3, 0x3 ;  /* 0x0000000300037802 */ /* 0x000fe20000000f00 */
[----:B------:R-:W-:Y:S01]  /*17c40*/  IMAD.MOV.U32 R5, RZ, RZ, R13 ;  /* 0x000000ffff057224 */ /* 0x000fe200078e000d */
[----:B------:R-:W-:-:S02]  /*17c50*/  MOV R0, 0x1c1f ;  /* 0x00001c1f00007802 */ /* 0x000fc40000000f00 */
[----:B------:R-:W-:Y:S02]  /*17c60*/  MOV R2, 0x17c80 ;  /* 0x00017c8000027802 */ /* 0x000fe40000000f00 */
[----:B------:R-:W-:Y:S05]  /*17c70*/  CALL.REL.NOINC `($__internal_35_$__cuda_sm70_shflsync_idx_p) ;  /* 0x000009a000007944 */ /* 0x000fea0003c00000 */
[----:B------:R-:W-:Y:S05]  /*17c80*/  BRA `(.L_x_2092) ;  /* 0xffffcb8000007947 */ /* 0x000fea000383ffff */
.L_x_2035:
[----:B------:R-:W-:Y:S01]  /*17c90*/  IMAD.MOV.U32 R5, RZ, RZ, R9 ;  /* 0x000000ffff057224 */ /* 0x000fe200078e0009 */
[----:B------:R-:W-:Y:S01]  /*17ca0*/  MOV R3, RZ ;  /* 0x000000ff00037202 */ /* 0x000fe20000000f00 */
[----:B------:R-:W-:Y:S01]  /*17cb0*/  IMAD.MOV.U32 R0, RZ, RZ, 0x1c1f ;  /* 0x00001c1fff007424 */ /* 0x000fe200078e00ff */
[----:B------:R-:W-:Y:S02]  /*17cc0*/  MOV R2, 0x17ce0 ;  /* 0x00017ce000027802 */ /* 0x000fe40000000f00 */
[----:B------:R-:W-:Y:S05]  /*17cd0*/  CALL.REL.NOINC `($__internal_35_$__cuda_sm70_shflsync_idx_p) ;  /* 0x0000094000007944 */ /* 0x000fea0003c00000 */
[----:B------:R-:W-:Y:S01]  /*17ce0*/  MOV R8, R0 ;  /* 0x0000000000087202 */ /* 0x000fe20000000f00 */
[----:B------:R-:W-:Y:S05]  /*17cf0*/  BRA `(.L_x_2093) ;  /* 0xffffd89000007947 */ /* 0x000fea000383ffff */
.L_x_2036:
[----:B------:R-:W-:Y:S01]  /*17d00*/  IMAD.MOV.U32 R5, RZ, RZ, R12 ;  /* 0x000000ffff057224 */ /* 0x000fe200078e000c */
[----:B------:R-:W-:Y:S01]  /*17d10*/  MOV R3, RZ ;  /* 0x000000ff00037202 */ /* 0x000fe20000000f00 */
[----:B------:R-:W-:Y:S01]  /*17d20*/  IMAD.MOV.U32 R0, RZ, RZ, 0x1c1f ;  /* 0x00001c1fff007424 */ /* 0x000fe200078e00ff */
[----:B------:R-:W-:Y:S02]  /*17d30*/  MOV R2, 0x17d50 ;  /* 0x00017d5000027802 */ /* 0x000fe40000000f00 */
[----:B-12---:R-:W-:Y:S05]  /*17d40*/  CALL.REL.NOINC `($__internal_35_$__cuda_sm70_shflsync_idx_p) ;  /* 0x000008d000007944 */ /* 0x006fea0003c00000 */
[----:B------:R-:W-:Y:S05]  /*17d50*/  BRA `(.L_x_2094) ;  /* 0xffffd85000007947 */ /* 0x000fea000383ffff */
.L_x_2039:
        /* <DEDUP_REMOVED lines=12> */
.L_x_2042:
[----:B-1----:R-:W-:Y:S01]  /*17e20*/  IMAD.MOV.U32 R5, RZ, RZ, R9 ;  /* 0x000000ffff057224 */ /* 0x002fe200078e0009 */
[----:B------:R-:W-:Y:S01]  /*17e30*/  MOV R3, 0x2 ;  /* 0x0000000200037802 */ /* 0x000fe20000000f00 */
[----:B----4-:R-:W-:Y:S01]  /*17e40*/  IMAD.MOV.U32 R0, RZ, RZ, 0x1c1f ;  /* 0x00001c1fff007424 */ /* 0x010fe200078e00ff */
[----:B------:R-:W-:Y:S02]  /*17e50*/  MOV R2, 0x17e70 ;  /* 0x00017e7000027802 */ /* 0x000fe40000000f00 */
[----:B--23--:R-:W-:Y:S05]  /*17e60*/  CALL.REL.NOINC `($__internal_35_$__cuda_sm70_shflsync_idx_p) ;  /* 0x000007b000007944 */ /* 0x00cfea0003c00000 */
[----:B------:R-:W-:Y:S01]  /*17e70*/  MOV R8, R0 ;  /* 0x0000000000087202 */ /* 0x000fe20000000f00 */
[----:B------:R-:W-:Y:S05]  /*17e80*/  BRA `(.L_x_2096) ;  /* 0xffffda3000007947 */ /* 0x000fea000383ffff */
.L_x_2043:
[----:B------:R-:W-:Y:S01]  /*17e90*/  IMAD.MOV.U32 R5, RZ, RZ, R12 ;  /* 0x000000ffff057224 */ /* 0x000fe200078e000c */
[----:B------:R-:W-:Y:S01]  /*17ea0*/  MOV R3, 0x2 ;  /* 0x0000000200037802 */ /* 0x000fe20000000f00 */
[----:B----4-:R-:W-:Y:S01]  /*17eb0*/  IMAD.MOV.U32 R0, RZ, RZ, 0x1c1f ;  /* 0x00001c1fff007424 */ /* 0x010fe200078e00ff */
[----:B------:R-:W-:Y:S02]  /*17ec0*/  MOV R2, 0x17ee0 ;  /* 0x00017ee000027802 */ /* 0x000fe40000000f00 */
[----:B-123--:R-:W-:Y:S05]  /*17ed0*/  CALL.REL.NOINC `($__internal_35_$__cuda_sm70_shflsync_idx_p) ;  /* 0x0000074000007944 */ /* 0x00efea0003c00000 */
[----:B------:R-:W-:Y:S05]  /*17ee0*/  BRA `(.L_x_2097) ;  /* 0xffffd9f000007947 */ /* 0x000fea000383ffff */
.L_x_2046:
        /* <DEDUP_REMOVED lines=12> */
.L_x_2048:
[----:B------:R-:W-:Y:S01]  /*17fb0*/  IMAD.MOV.U32 R5, RZ, RZ, R74 ;  /* 0x000000ffff057224 */ /* 0x000fe200078e004a */
[----:B------:R-:W-:Y:S01]  /*17fc0*/  MOV R3, RZ ;  /* 0x000000ff00037202 */ /* 0x000fe20000000f00 */
[----:B------:R-:W-:Y:S01]  /*17fd0*/  IMAD.MOV.U32 R0, RZ, RZ, 0x1f ;  /* 0x0000001fff007424 */ /* 0x000fe200078e00ff */
[----:B------:R-:W-:Y:S02]  /*17fe0*/  MOV R2, 0x18000 ;  /* 0x0001800000027802 */ /* 0x000fe40000000f00 */
[----:B--2---:R-:W-:Y:S05]  /*17ff0*/  CALL.REL.NOINC `($__internal_35_$__cuda_sm70_shflsync_idx_p) ;  /* 0x0000062000007944 */ /* 0x004fea0003c00000 */
[----:B------:R-:W-:Y:S01]  /*18000*/  MOV R9, R0 ;  /* 0x0000000000097202 */ /* 0x000fe20000000f00 */
[----:B------:R-:W-:Y:S05]  /*18010*/  BRA `(.L_x_2099) ;  /* 0xffffdc9000007947 */ /* 0x000fea000383ffff */
.L_x_2049:
[----:B------:R-:W-:Y:S01]  /*18020*/  IMAD.MOV.U32 R5, RZ, RZ, R74 ;  /* 0x000000ffff057224 */ /* 0x000fe200078e004a */
[----:B------:R-:W-:Y:S01]  /*18030*/  MOV R3, 0x1 ;  /* 0x0000000100037802 */ /* 0x000fe20000000f00 */
[----:B------:R-:W-:Y:S01]  /*18040*/  IMAD.MOV.U32 R0, RZ, RZ, 0x1f ;  /* 0x0000001fff007424 */ /* 0x000fe200078e00ff */
[----:B------:R-:W-:Y:S02]  /*18050*/  MOV R2, 0x18070 ;  /* 0x0001807000027802 */ /* 0x000fe40000000f00 */
[----:B-12---:R-:W-:Y:S05]  /*18060*/  CALL.REL.NOINC `($__internal_35_$__cuda_sm70_shflsync_idx_p) ;  /* 0x000005b000007944 */ /* 0x006fea0003c00000 */
[----:B------:R-:W-:Y:S01]  /*18070*/  MOV R8, R0 ;  /* 0x0000000000087202 */ /* 0x000fe20000000f00 */
[----:B------:R-:W-:Y:S05]  /*18080*/  BRA `(.L_x_2100) ;  /* 0xffffdc4000007947 */ /* 0x000fea000383ffff */
.L_x_2050:
[----:B------:R-:W-:Y:S02]  /*18090*/  MOV R2, 0x1 ;  /* 0x0000000100027802 */ /* 0x000fe40000000f00 */
[----:B------:R-:W-:-:S02]  /*180a0*/  MOV R3, 0x180c0 ;  /* 0x000180c000037802 */ /* 0x000fc40000000f00 */
[----:B-1234-:R-:W-:Y:S05]  /*180b0*/  CALL.REL.NOINC `($__internal_36_$__cuda_sm70_shflsync_up_p) ;  /* 0x000005b000007944 */ /* 0x01efea0003c00000 */
[----:B------:R-:W-:Y:S05]  /*180c0*/  BRA `(.L_x_2101) ;  /* 0xffffdd3000007947 */ /* 0x000fea000383ffff */
.L_x_2051:
[----:B------:R-:W-:Y:S02]  /*180d0*/  MOV R2, 0x2 ;  /* 0x0000000200027802 */ /* 0x000fe40000000f00 */
[----:B------:R-:W-:-:S02]  /*180e0*/  MOV R3, 0x18100 ;  /* 0x0001810000037802 */ /* 0x000fc40000000f00 */
[----:B--2-4-:R-:W-:Y:S05]  /*180f0*/  CALL.REL.NOINC `($__internal_36_$__cuda_sm70_shflsync_up_p) ;  /* 0x0000057000007944 */ /* 0x014fea0003c00000 */
        /* <DEDUP_REMOVED lines=23> */
.L_x_2055:
[----:B------:R-:W-:Y:S02]  /*18270*/  MOV R2, 0x1 ;  /* 0x0000000100027802 */ /* 0x000fe40000000f00 */
[----:B------:R-:W-:Y:S02]  /*18280*/  MOV R3, 0x182a0 ;  /* 0x000182a000037802 */ /* 0x000fe40000000f00 */
[----:B------:R-:W-:Y:S05]  /*18290*/  CALL.REL.NOINC `($__internal_36_$__cuda_sm70_shflsync_up_p) ;  /* 0x000003d000007944 */ /* 0x000fea0003c00000 */
[----:B------:R-:W-:Y:S01]  /*182a0*/  MOV R2, R4 ;  /* 0x0000000400027202 */ /* 0x000fe20000000f00 */
[----:B------:R-:W-:Y:S05]  /*182b0*/  BRA `(.L_x_2103) ;  /* 0xffffdda000007947 */ /* 0x000fea000383ffff */
.L_x_2056:
        /* <DEDUP_REMOVED lines=26> */
.L_x_2058:
[----:B------:R-:W-:Y:S02]  /*18460*/  SEL R0, RZ, 0x1, P0 ;  /* 0x00000001ff007807 */ /* 0x000fe40000000000 */
[----:B------:R-:W-:Y:S02]  /*18470*/  MOV R2, 0x18490 ;  /* 0x0001849000027802 */ /* 0x000fe40000000f00 */
[----:B-1----:R-:W-:Y:S05]  /*18480*/  CALL.REL.NOINC `($__internal_37_$__cuda_sm70_votesync_ballot) ;  /* 0x0000025000007944 */ /* 0x002fea0003c00000 */
[----:B------:R-:W-:Y:S01]  /*18490*/  MOV R10, R0 ;  /* 0x00000000000a7202 */ /* 0x000fe20000000f00 */
[----:B------:R-:W-:Y:S05]  /*184a0*/  BRA `(.L_x_2105) ;  /* 0xffffdd4000007947 */ /* 0x000fea000383ffff */
.L_x_2059:
[----:B------:R-:W-:Y:S01]  /*184b0*/  IMAD.MOV.U32 R5, RZ, RZ, R6 ;  /* 0x000000ffff057224 */ /* 0x000fe200078e0006 */
[----:B------:R-:W-:Y:S01]  /*184c0*/  MOV R3, R8 ;  /* 0x0000000800037202 */ /* 0x000fe20000000f00 */
[----:B--2---:R-:W-:Y:S01]  /*184d0*/  IMAD.MOV.U32 R0, RZ, RZ, 0x1f ;  /* 0x0000001fff007424 */ /* 0x004fe200078e00ff */
[----:B------:R-:W-:Y:S02]  /*184e0*/  MOV R2, 0x18500 ;  /* 0x0001850000027802 */ /* 0x000fe40000000f00 */
[----:B-1----:R-:W-:Y:S05]  /*184f0*/  CALL.REL.NOINC `($__internal_35_$__cuda_sm70_shflsync_idx_p) ;  /* 0x0000012000007944 */ /* 0x002fea0003c00000 */
[----:B------:R-:W-:Y:S01]  /*18500*/  IMAD.MOV.U32 R11, RZ, RZ, R0 ;  /* 0x000000ffff0b7224 */ /* 0x000fe200078e0000 */
[----:B------:R-:W-:Y:S01]  /*18510*/  MOV R3, R8 ;  /* 0x0000000800037202 */ /* 0x000fe20000000f00 */
[----:B------:R-:W-:Y:S01]  /*18520*/  IMAD.MOV.U32 R5, RZ, RZ, R7 ;  /* 0x000000ffff057224 */ /* 0x000fe200078e0007 */
[----:B------:R-:W-:Y:S02]  /*18530*/  MOV R0, 0x1f ;  /* 0x0000001f00007802 */ /* 0x000fe40000000f00 */
[----:B------:R-:W-:-:S02]  /*18540*/  MOV R2, 0x18560 ;  /* 0x0001856000027802 */ /* 0x000fc40000000f00 */
[----:B------:R-:W-:Y:S05]  /*18550*/  CALL.REL.NOINC `($__internal_35_$__cuda_sm70_shflsync_idx_p) ;  /* 0x000000c000007944 */ /* 0x000fea0003c00000 */
[----:B------:R-:W-:Y:S01]  /*18560*/  MOV R7, R0 ;  /* 0x0000000000077202 */ /* 0x000fe20000000f00 */
[----:B------:R-:W-:Y:S05]  /*18570*/  BRA `(.L_x_2106) ;  /* 0xffffdce000007947 */ /* 0x000fea000383ffff */
.L_x_2062:
[----:B------:R-:W-:Y:S01]  /*18580*/  IMAD.MOV.U32 R5, RZ, RZ, R4 ;  /* 0x000000ffff057224 */ /* 0x000fe200078e0004 */
[----:B--2---:R-:W-:-:S02]  /*18590*/  MOV R0, 0x1f ;  /* 0x0000001f00007802 */ /* 0x004fc40000000f00 */
[----:B------:R-:W-:Y:S02]  /*185a0*/  MOV R2, 0x185c0 ;  /* 0x000185c000027802 */ /* 0x000fe40000000f00 */
[----:B-1-34-:R-:W-:Y:S05]  /*185b0*/  CALL.REL.NOINC `($__internal_35_$__cuda_sm70_shflsync_idx_p) ;  /* 0x0000006000007944 */ /* 0x01afea0003c00000 */
[----:B------:R-:W-:Y:S01]  /*185c0*/  MOV R13, R0 ;  /* 0x00000000000d7202 */ /* 0x000fe20000000f00 */
[----:B------:R-:W-:Y:S05]  /*185d0*/  BRA `(.L_x_2061) ;  /* 0xffffdce000007947 */ /* 0x000fea000383ffff */
        .weak           $__internal_34_$__cuda_sm70_shflsync_bfly_p
        .type           $__internal_34_$__cuda_sm70_shflsync_bfly_p,@function
        .size           $__internal_34_$__cuda_sm70_shflsync_bfly_p,($__internal_35_$__cuda_sm70_shflsync_idx_p - $__internal_34_$__cuda_sm70_shflsync_bfly_p)
$__internal_34_$__cuda_sm70_shflsync_bfly_p:
[----:B------:R-:W-:Y:S04]  /*185e0*/  WARPSYNC R8 ;  /* 0x0000000800007348 */ /* 0x000fe80003800000 */
[----:B------:R1:W2:Y:S02]  /*185f0*/  SHFL.BFLY PT, R0, R0, R3, R9 ;  /* 0x0c00000300007389 */ /* 0x0002a400000e0009 */
[----:B-1----:R-:W-:-:S04]  /*18600*/  MOV R3, 0x0 ;  /* 0x0000000000037802 */ /* 0x002fc80000000f00 */
[----:B--2---:R-:W-:Y:S05]  /*18610*/  RET.REL.NODEC R2 `(_ZN7cutlass13device_kernelIN5flash19enable_sm80_to_sm89INS1_16FlashAttnFwdSm80INS1_25CollectiveMainloopFwdSm80ILi4ELi1ELb0EN4cute5tupleIJNS5_1CILi128EEENS7_ILi48EEENS7_ILi96EEEEEELi96ENS_10bfloat16_tEfNS_4arch4Sm80ELb0ELb1ELb0ELb1ELb0ELb0ELb1ELb1EEENS1_21CollectiveEpilogueFwdINS6_IJS8_SA_S9_EEENS6_IJNS7_ILi1EEESI_SI_EEESC_SE_Li128ELb1ELb1ELb1ELb0EEENS1_36VarlenDynamicPersistentTileSchedulerILi128ELi48ELi128ELi128ELb1ELb1ELb0ELb1ELb0ELb1EEEEEEEEEvNT_6ParamsE) ;  /* 0xfffe79e002007950 */ /* 0x004fea0003c3ffff */
        .weak           $__internal_35_$__cuda_sm70_shflsync_idx_p
        .type           $__internal_35_$__cuda_sm70_shflsync_idx_p,@function
        .size           $__internal_35_$__cuda_sm70_shflsync_idx_p,($__internal_36_$__cuda_sm70_shflsync_up_p - $__internal_35_$__cuda_sm70_shflsync_idx_p)
$__internal_35_$__cuda_sm70_shflsync_idx_p:
[----:B------:R-:W-:-:S04]  /*18620*/  MOV R15, 0xffffffff ;  /* 0xffffffff000f7802 */ /* 0x000fc80000000f00 */
[----:B------:R-:W-:Y:S04]  /*18630*/  WARPSYNC R15 ;  /* 0x0000000f00007348 */ /* 0x000fe80003800000 */
[----:B------:R1:W2:Y:S02]  /*18640*/  SHFL.IDX PT, R0, R5, R3, R0 ;  /* 0x0000000305007389 */ /* 0x0002a400000e0000 */
[----:B-1----:R-:W-:-:S04]  /*18650*/  MOV R3, 0x0 ;  /* 0x0000000000037802 */ /* 0x002fc80000000f00 */
[----:B--2---:R-:W-:Y:S05]  /*18660*/  RET.REL.NODEC R2 `(_ZN7cutlass13device_kernelIN5flash19enable_sm80_to_sm89INS1_16FlashAttnFwdSm80INS1_25CollectiveMainloopFwdSm80ILi4ELi1ELb0EN4cute5tupleIJNS5_1CILi128EEENS7_ILi48EEENS7_ILi96EEEEEELi96ENS_10bfloat16_tEfNS_4arch4Sm80ELb0ELb1ELb0ELb1ELb0ELb0ELb1ELb1EEENS1_21CollectiveEpilogueFwdINS6_IJS8_SA_S9_EEENS6_IJNS7_ILi1EEESI_SI_EEESC_SE_Li128ELb1ELb1ELb1ELb0EEENS1_36VarlenDynamicPersistentTileSchedulerILi128ELi48ELi128ELi128ELb1ELb1ELb0ELb1ELb0ELb1EEEEEEEEEvNT_6ParamsE) ;  /* 0xfffe799002007950 */ /* 0x004fea0003c3ffff */
        .weak           $__internal_36_$__cuda_sm70_shflsync_up_p
        .type           $__internal_36_$__cuda_sm70_shflsync_up_p,@function
        .size           $__internal_36_$__cuda_sm70_shflsync_up_p,($__internal_37_$__cuda_sm70_votesync_ballot - $__internal_36_$__cuda_sm70_shflsync_up_p)
$__internal_36_$__cuda_sm70_shflsync_up_p:
[----:B------:R-:W-:Y:S02]  /*18670*/  IMAD.MOV.U32 R4, RZ, RZ, RZ ;  /* 0x000000ffff047224 */ /* 0x000fe400078e00ff */
[----:B------:R-:W-:-:S04]  /*18680*/  IMAD.MOV.U32 R10, RZ, RZ, -0x1 ;  /* 0xffffffffff0a7424 */ /* 0x000fc800078e00ff */
[----:B------:R-:W-:Y:S04]  /*18690*/  WARPSYNC R10 ;  /* 0x0000000a00007348 */ /* 0x000fe80003800000 */
[----:B------:R1:W2:Y:S02]  /*186a0*/  SHFL.UP PT, R4, R0, R2, R4 ;  /* 0x0400000200047389 */ /* 0x0002a400000e0004 */
[----:B-1----:R-:W-:Y:S02]  /*186b0*/  MOV R2, R3 ;  /* 0x0000000300027202 */ /* 0x002fe40000000f00 */
[----:B------:R-:W-:-:S04]  /*186c0*/  MOV R3, 0x0 ;  /* 0x0000000000037802 */ /* 0x000fc80000000f00 */
[----:B--2---:R-:W-:Y:S05]  /*186d0*/  RET.REL.NODEC R2 `(_ZN7cutlass13device_kernelIN5flash19enable_sm80_to_sm89INS1_16FlashAttnFwdSm80INS1_25CollectiveMainloopFwdSm80ILi4ELi1ELb0EN4cute5tupleIJNS5_1CILi128EEENS7_ILi48EEENS7_ILi96EEEEEELi96ENS_10bfloat16_tEfNS_4arch4Sm80ELb0ELb1ELb0ELb1ELb0ELb0ELb1ELb1EEENS1_21CollectiveEpilogueFwdINS6_IJS8_SA_S9_EEENS6_IJNS7_ILi1EEESI_SI_EEESC_SE_Li128ELb1ELb1ELb1ELb0EEENS1_36VarlenDynamicPersistentTileSchedulerILi128ELi48ELi128ELi128ELb1ELb1ELb0ELb1ELb0ELb1EEEEEEEEEvNT_6ParamsE) ;  /* 0xfffe792002007950 */ /* 0x004fea0003c3ffff */
        .weak           $__internal_37_$__cuda_sm70_votesync_ballot
        .type           $__internal_37_$__cuda_sm70_votesync_ballot,@function
        .size           $__internal_37_$__cuda_sm70_votesync_ballot,(.L_x_2895 - $__internal_37_$__cuda_sm70_votesync_ballot)
$__internal_37_$__cuda_sm70_votesync_ballot:
[----:B------:R-:W-:Y:S01]  /*186e0*/  ISETP.NE.U32.AND P0, PT, R0, 0x1, PT ;  /* 0x000000010000780c */ /* 0x000fe20003f05070 */
[----:B------:R-:W-:-:S04]  /*186f0*/  IMAD.MOV.U32 R3, RZ, RZ, -0x1 ;  /* 0xffffffffff037424 */ /* 0x000fc800078e00ff */
[----:B------:R-:W-:Y:S08]  /*18700*/  WARPSYNC R3 ;  /* 0x0000000300007348 */ /* 0x000ff00003800000 */
[----:B------:R-:W-:-:S04]  /*18710*/  VOTE.ANY R0, PT, !P0 ;  /* 0x0000000000007806 */ /* 0x000fc800040e0100 */
[----:B------:R-:W-:Y:S01]  /*18720*/  LOP3.LUT R0, R0, R3, RZ, 0xc0, !PT ;  /* 0x0000000300007212 */ /* 0x000fe200078ec0ff */
[----:B------:R-:W-:-:S04]  /*18730*/  IMAD.MOV.U32 R3, RZ, RZ, 0x0 ;  /* 0x00000000ff037424 */ /* 0x000fc800078e00ff */
[----:B------:R-:W-:Y:S05]  /*18740*/  RET.REL.NODEC R2 `(_ZN7cutlass13device_kernelIN5flash19enable_sm80_to_sm89INS1_16FlashAttnFwdSm80INS1_25CollectiveMainloopFwdSm80ILi4ELi1ELb0EN4cute5tupleIJNS5_1CILi128EEENS7_ILi48EEENS7_ILi96EEEEEELi96ENS_10bfloat16_tEfNS_4arch4Sm80ELb0ELb1ELb0ELb1ELb0ELb0ELb1ELb1EEENS1_21CollectiveEpilogueFwdINS6_IJS8_SA_S9_EEENS6_IJNS7_ILi1EEESI_SI_EEESC_SE_Li128ELb1ELb1ELb1ELb0EEENS1_36VarlenDynamicPersistentTileSchedulerILi128ELi48ELi128ELi128ELb1ELb1ELb0ELb1ELb0ELb1EEEEEEEEEvNT_6ParamsE) ;  /* 0xfffe78b002007950 */ /* 0x000fea0003c3ffff */
.L_x_2107:
        /* <DEDUP_REMOVED lines=11> */
.L_x_2895:


//--------------------- .text._ZN7cutlass13device_kernelIN5flash19enable_sm80_to_sm89INS1_16FlashAttnFwdSm80INS1_25CollectiveMainloopFwdSm80ILi4ELi1ELb0EN4cute5tupleIJNS5_1CILi128EEENS7_ILi48EEENS7_ILi96EEEEEELi96ENS_10bfloat16_tEfNS_4arch4Sm80ELb0ELb1ELb0ELb1ELb0ELb1ELb1ELb1EEENS1_21CollectiveEpilogueFwdINS6_IJS8_SA_S9_EEENS6_IJNS7_ILi1EEESI_SI_EEESC_SE_Li128ELb1ELb1ELb1ELb0EEENS1_36VarlenDynamicPersistentTileSchedulerILi128ELi48ELi128ELi128ELb1ELb1ELb0ELb1ELb0ELb1EEEEEEEEEvNT_6ParamsE --------------------------
	.section	.text._ZN7cutlass13device_kernelIN5flash19enable_sm80_to_sm89INS1_16FlashAttnFwdSm80INS1_25CollectiveMainloopFwdSm80ILi4ELi1ELb0EN4cute5tupleIJNS5_1CILi128EEENS7_ILi48EEENS7_ILi96EEEEEELi96ENS_10bfloat16_tEfNS_4arch4Sm80ELb0ELb1ELb0ELb1ELb0ELb1ELb1ELb1EEENS1_21CollectiveEpilogueFwdINS6_IJS8_SA_S9_EEENS6_IJNS7_ILi1EEESI_SI_EEESC_SE_Li128ELb1ELb1ELb1ELb0EEENS1_36VarlenDynamicPersistentTileSchedulerILi128ELi48ELi128ELi128ELb1ELb1ELb0ELb1ELb0ELb1EEEEEEEEEvNT_6ParamsE,"ax",@progbits
	.sectioninfo	@"SHI_REGISTERS=255"
	.align	128
.text._ZN7cutlass13device_kernelIN5flash19enable_sm80_to_sm89INS1_16FlashAttnFwdSm80INS1_25CollectiveMainloopFwdSm80ILi4ELi1ELb0EN4cute5tupleIJNS5_1CILi128EEENS7_ILi48EEENS7_ILi96EEEEEELi96ENS_10bfloat16_tEfNS_4arch4Sm80ELb0ELb1ELb0ELb1ELb0ELb1ELb1ELb1EEENS1_21CollectiveEpilogueFwdINS6_IJS8_SA_S9_EEENS6_IJNS7_ILi1EEESI_SI_EEESC_SE_Li128ELb1ELb1ELb1ELb0EEENS1_36VarlenDynamicPersistentTileSchedulerILi128ELi48ELi128ELi128ELb1ELb1ELb0ELb1ELb0ELb1EEEEEEEEEvNT_6ParamsE:
        .type           _ZN7cutlass13device_kernelIN5flash19enable_sm80_to_sm89INS1_16FlashAttnFwdSm80INS1_25CollectiveMainloopFwdSm80ILi4ELi1ELb0EN4cute5tupleIJNS5_1CILi128EEENS7_ILi48EEENS7_ILi96EEEEEELi96ENS_10bfloat16_tEfNS_4arch4Sm80ELb0ELb1ELb0ELb1ELb0ELb1ELb1ELb1EEENS1_21CollectiveEpilogueFwdINS6_IJS8_SA_S9_EEENS6_IJNS7_ILi1EEESI_SI_EEESC_SE_Li128ELb1ELb1ELb1ELb0EEENS1_36VarlenDynamicPersistentTileSchedulerILi128ELi48ELi128ELi128ELb1ELb1ELb0ELb1ELb0ELb1EEEEEEEEEvNT_6ParamsE,@function
        .size           _ZN7cutlass13device_kernelIN5flash19enable_sm80_to_sm89INS1_16FlashAttnFwdSm80INS1_25CollectiveMainloopFwdSm80ILi4ELi1ELb0EN4cute5tupleIJNS5_1CILi128EEENS7_ILi48EEENS7_ILi96EEEEEELi96ENS_10bfloat16_tEfNS_4arch4Sm80ELb0ELb1ELb0ELb1ELb0ELb1ELb1ELb1EEENS1_21CollectiveEpilogueFwdINS6_IJS8_SA_S9_EEENS6_IJNS7_ILi1EEESI_SI_EEESC_SE_Li128ELb1ELb1ELb1ELb0EEENS1_36VarlenDynamicPersistentTileSchedulerILi128ELi48ELi128ELi128ELb1ELb1ELb0ELb1ELb0ELb1EEEEEEEEEvNT_6ParamsE,(.L_x_2900 - _ZN7cutlass13device_kernelIN5flash19enable_sm80_to_sm89INS1_16FlashAttnFwdSm80INS1_25CollectiveMainloopFwdSm80ILi4ELi1ELb0EN4cute5tupleIJNS5_1CILi128EEENS7_ILi48EEENS7_ILi96EEEEEELi96ENS_10bfloat16_tEfNS_4arch4Sm80ELb0ELb1ELb0ELb1ELb0ELb1ELb1ELb1EEENS1_21CollectiveEpilogueFwdINS6_IJS8_SA_S9_EEENS6_IJNS7_ILi1EEESI_SI_EEESC_SE_Li128ELb1ELb1ELb1ELb0EEENS1_36VarlenDynamicPersistentTileSchedulerILi128ELi48ELi128ELi128ELb1ELb1ELb0ELb1ELb0ELb1EEEEEEEEEvNT_6ParamsE)
        .other          _ZN7cutlass13device_kernelIN5flash19enable_sm80_to_sm89INS1_16FlashAttnFwdSm80INS1_25CollectiveMainloopFwdSm80ILi4ELi1ELb0EN4cute5tupleIJNS5_1CILi128EEENS7_ILi48EEENS7_ILi96EEEEEELi96ENS_10bfloat16_tEfNS_4arch4Sm80ELb0ELb1ELb0ELb1ELb0ELb1ELb1ELb1EEENS1_21CollectiveEpilogueFwdINS6_IJS8_SA_S9_EEENS6_IJNS7_ILi1EEESI_SI_EEESC_SE_Li128ELb1ELb1ELb1ELb0EEENS1_36VarlenDynamicPersistentTileSchedulerILi128ELi48ELi128ELi128ELb1ELb1ELb0ELb1ELb0ELb1EEEEEEEEEvNT_6ParamsE,@"STO_CUDA_ENTRY STV_DEFAULT"
_ZN7cutlass13device_kernelIN5flash19enable_sm80_to_sm89INS1_16FlashAttnFwdSm80INS1_25CollectiveMainloopFwdSm80ILi4ELi1ELb0EN4cute5tupleIJNS5_1CILi128EEENS7_ILi48EEENS7_ILi96EEEEEELi96ENS_10bfloat16_tEfNS_4arch4Sm80ELb0ELb1ELb0ELb1ELb0ELb1ELb1ELb1EEENS1_21CollectiveEpilogueFwdINS6_IJS8_SA_S9_EEENS6_IJNS7_ILi1EEESI_SI_EEESC_SE_Li128ELb1ELb1ELb1ELb0EEENS1_36VarlenDynamicPersistentTileSchedulerILi128ELi48ELi128ELi128ELb1ELb1ELb0ELb1ELb0ELb1EEEEEEEEEvNT_6ParamsE:
        /* <DEDUP_REMOVED lines=54> */
.L_x_2113:
        /* <DEDUP_REMOVED lines=16> */
.L_x_2375:
        /* <DEDUP_REMOVED lines=16> */
.L_x_2376:
[----:B--2---:R-:W-:-:S05]  /*0560*/  IMAD R0, R0, c[0x0][0x538], RZ ;  /* 0x00014e0000007a24 */ /* 0x004fca00078e02ff */
[----:B------:R-:W-:-:S04]  /*0570*/  IADD3 R7, R0, R7, RZ ;  /* 0x0000000700077210 */ /* 0x000fc80007ffe0ff */
[----:B------:R-:W-:-:S13]  /*0580*/  ISETP.GT.AND P0, PT, R7, UR4, PT ;  /* 0x0000000407007c0c */ /* 0x000fda000bf04270 */
[----:B-1----:R-:W-:Y:S05]  /*0590*/  @!P0 BRA `(.L_x_2113) ;  /* 0xfffffdc000008947 */ /* 0x002fea000383ffff */
.L_x_2109:
[----:B------:R-:W-:-:S05]  /*05a0*/  IADD3 R11, -R0, R7, RZ ;  /* 0x00000007000b7210 */ /* 0x000fca0007ffe1ff */
[----:B------:R-:W-:-:S05]  /*05b0*/  IMAD R0, R4, c[0x0][0x538], R11 ;  /* 0x00014e0004007a24 */ /* 0x000fca00078e020b */
[----:B------:R-:W-:Y:S01]  /*05c0*/  ISETP.GT.AND P0, PT, R0, UR4, PT ;  /* 0x0000000400007c0c */ /* 0x000fe2000bf04270 */
[----:B------:R-:W-:-:S12]  /*05d0*/  BRA.DIV ~URZ, `(.L_x_2114) ;  /* 0x000232027f007947 */ /* 0x000fd8000b800000 */
[----:B------:R-:W-:-:S04]  /*05e0*/  VOTE.ANY R10, PT, !P0 ;  /* 0x00000000000a7806 */ /* 0x000fc800040e0100 */
.L_x_2377:
[----:B------:R-:W1:Y:S02]  /*05f0*/  POPC R7, R10 ;  /* 0x0000000a00077309 */ /* 0x000e640000000000 */
[----:B-1----:R-:W-:-:S05]  /*0600*/  IADD3 R0, R7, R6, RZ ;  /* 0x0000000607007210 */ /* 0x002fca0007ffe0ff */
[----:B------:R1:W-:Y:S01]  /*0610*/  STL [R1+0x44], R0 ;  /* 0x0000440001007387 */ /* 0x0003e20000100800 */
[----:B------:R-:W-:Y:S05]  /*0620*/  BRA.DIV ~URZ, `(.L_x_2115) ;  /* 0x000232027f007947 */ /* 0x000fea000b800000 */
[----:B------:R2:W3:Y:S01]  /*0630*/  SHFL.IDX PT, R12, R9, R7, 0x1f ;  /* 0x00001f07090c7589 */ /* 0x0004e200000e0000 */
[----:B------:R-:W-:-:S03]  /*0640*/  MOV R6, RZ ;  /* 0x000000ff00067202 */ /* 0x000fc60000000f00 */
[----:B------:R2:W4:Y:S04]  /*0650*/  SHFL.IDX PT, R9, R8, R7, 0x1f ;  /* 0x00001f0708097589 */ /* 0x00052800000e0000 */
.L_x_2378:
[----:B------:R-:W-:Y:S01]  /*0660*/  ISETP.NE.AND P0, PT, R10, RZ, PT ;  /* 0x000000ff0a00720c */ /* 0x000fe20003f05270 */
[----:B------:R-:W-:-:S12]  /*0670*/  BSSY B0, `(.L_x_2116) ;  /* 0x0000005000007945 */ /* 0x000fd80003800000 */
[----:B------:R-:W-:Y:S05]  /*0680*/  @!P0 BRA `(.L_x_2117) ;  /* 0x0000003000008947 */ /* 0x000fea0003800000 */
[----:B------:R-:W-:Y:S01]  /*0690*/  IADD3 R3, R7, -0x1, RZ ;  /* 0xffffffff07037810 */ /* 0x000fe20007ffe0ff */
[----:B------:R-:W-:Y:S05]  /*06a0*/  BRA.DIV ~URZ, `(.L_x_2118) ;  /* 0x000232627f007947 */ /* 0x000fea000b800000 */
[----:B------:R1:W2:Y:S02]  /*06b0*/  SHFL.IDX PT, R6, R4, R3, 0x1f ;  /* 0x00001f0304067589 */ /* 0x0002a400000e0000 */
.L_x_2117:
[----:B------:R-:W-:Y:S05]  /*06c0*/  BSYNC B0 ;  /* 0x0000000000007941 */ /* 0x000fea0003800000 */
.L_x_2116:
        /* <DEDUP_REMOVED lines=69> */
.L_x_2120:
        /* <DEDUP_REMOVED lines=70> */
.L_x_2121:
[----:B------:R-:W-:Y:S05]  /*0f80*/  BSYNC B0 ;  /* 0x0000000000007941 */ /* 0x000fea0003800000 */
.L_x_2119:
[----:B------:R-:W-:-:S04]  /*0f90*/  LOP3.LUT R0, RZ, R0, RZ, 0x33, !PT ;  /* 0x00000000ff007212 */ /* 0x000fc800078e33ff */
[----:B------:R-:W-:-:S05]  /*0fa0*/  IADD3 R0, R0, R12, RZ ;  /* 0x0000000c00007210 */ /* 0x000fca0007ffe0ff */
[----:B------:R2:W-:Y:S01]  /*0fb0*/  STL [R1+0x3c], R0 ;  /* 0x00003c0001007387 */ /* 0x0005e20000100800 */
[----:B------:R-:W-:Y:S05]  /*0fc0*/  BRA `(.L_x_2122) ;  /* 0x0000006000007947 */ /* 0x000fea0003800000 */
.L_x_2110:
[----:B------:R-:W-:Y:S01]  /*0fd0*/  MOV R0, UR4 ;  /* 0x0000000400007c02 */ /* 0x000fe20008000f00 */
[----:B------:R-:W-:Y:S04]  /*0fe0*/  STL [R1+0x3c], RZ ;  /* 0x00003cff01007387 */ /* 0x000fe80000100800 */
[----:B------:R-:W-:Y:S04]  /*0ff0*/  STL [R1+0x40], RZ ;  /* 0x000040ff01007387 */ /* 0x000fe80000100800 */
[----:B------:R1:W-:Y:S02]  /*1000*/  STL [R1+0x38], R0 ;  /* 0x0000380001007387 */ /* 0x0003e40000100800 */
[----:B-1----:R-:W-:-:S05]  /*1010*/  MOV R0, c[0x0][0x53c] ;  /* 0x00014f0000007a02 */ /* 0x002fca0000000f00 */
[----:B------:R1:W-:Y:S02]  /*1020*/  STL [R1+0x44], R0 ;  /* 0x0000440001007387 */ /* 0x0003e40000100800 */
.L_x_2122:
        /* <DEDUP_REMOVED lines=8> */
.L_x_2108:
        /* <DEDUP_REMOVED lines=114> */
[----:B------:R-:W-:Y:S01]  /*17d0*/  IADD3 R164, R162, 0x10, RZ ;  /* 0x00000010a2a47810 */ /* 0x000fe20007ffe0ff */
[----:B------:R-:W-:Y:S01]  /*17e0*/  IMAD R7, R7, 0x20, R0 ;  /* 0x0000002007077824 */ /* 0x000fe200078e0200 */
[----:B------:R-:W-:Y:S01]  /*17f0*/  SHF.R.S32.HI R3, RZ, 0x1, R14 ;  /* 0x00000001ff037819 */ /* 0x000fe2000001140e */
[----:B------:R-:W-:Y:S01]  /*1800*/  IMAD.IADD R2, R23, 0x1, -R2 ;  /* 0x0000000117027824 */ /* 0x000fe200078e0a02 */
[----:B------:R-:W-:Y:S01]  /*1810*/  LOP3.LUT P0, RZ, R6, 0x2, RZ, 0xc0, !PT ;  /* 0x0000000206ff7812 */ /* 0x000fe2000780c0ff */
[C---:B------:R-:W-:Y:S01]  /*1820*/  IMAD.IADD R160, R162.reuse, 0x1, R164 ;  /* 0x00000001a2a07824 */ /* 0x040fe200078e02a4 */
[----:B------:R-:W-:Y:S01]  /*1830*/  IADD3 R161, R162, 0x20, RZ ;  /* 0x00000020a2a17810 */ /* 0x000fe20007ffe0ff */
        /* <DEDUP_REMOVED lines=12> */
[----:B------:R-:W-:Y:S01]  /*1900*/  STL [R1+0x8c], R27 ;  /* 0x00008c1b01007387 */ /* 0x000fe20000100800 */
        /* <DEDUP_REMOVED lines=33> */
[----:B------:R-:W-:Y:S02]  /*1b20*/  LOP3.LUT R3, R7, R5, RZ, 0x3c, !PT ;  /* 0x0000000507037212 */ /* 0x000fe400078e3cff */
[----:B------:R-:W-:-:S02]  /*1b30*/  IADD3 R10, R6, R2, R20 ;  /* 0x00000002060a7210 */ /* 0x000fc40007ffe014 */
[----:B------:R-:W-:Y:S02]  /*1b40*/  LOP3.LUT R5, R9, R24, RZ, 0x3c, !PT ;  /* 0x0000001809057212 */ /* 0x000fe400078e3cff */
[C---:B------:R-:W-:Y:S02]  /*1b50*/  IADD3 R6, R19.reuse, 0x80, RZ ;  /* 0x0000008013067810 */ /* 0x040fe40007ffe0ff */
[----:B------:R-:W-:Y:S02]  /*1b60*/  IADD3 R14, R19, 0x70, RZ ;  /* 0x00000070130e7810 */ /* 0x000fe40007ffe0ff */
        /* <DEDUP_REMOVED lines=8> */
[----:B------:R-:W-:-:S02]  /*1bf0*/  IADD3 R6, R30, 0x40, RZ ;  /* 0x000000401e067810 */ /* 0x000fc40007ffe0ff */
[----:B------:R-:W-:Y:S01]  /*1c00*/  SHF.R.S32.HI R15, RZ, 0x1f, R7 ;  /* 0x0000001fff0f7819 */ /* 0x000fe20000011407 */
[----:B------:R-:W-:Y:S01]  /*1c10*/  IMAD.IADD R5, R28, 0x1, -R5 ;  /* 0x000000011c057824 */ /* 0x000fe200078e0a05 */
[----:B------:R1:W-:Y:S01]  /*1c20*/  STL [R1+0x48], R7 ;  /* 0x0000480701007387 */ /* 0x0003e20000100800 */
[----:B------:R-:W-:Y:S02]  /*1c30*/  LEA R0, R13, 0x6080, 0x1 ;  /* 0x000060800d007811 */ /* 0x000fe400078e08ff */
[----:B------:R-:W-:Y:S01]  /*1c40*/  LEA R9, R9, 0x6080, 0x1 ;  /* 0x0000608009097811 */ /* 0x000fe200078e08ff */
[----:B------:R-:W-:Y:S01]  /*1c50*/  STL.64 [R1+0x30], R30 ;  /* 0x0000301e01007387 */ /* 0x000fe20000100a00 */
[----:B------:R-:W-:Y:S02]  /*1c60*/  IADD3 R194, R165, 0x20, RZ ;  /* 0x00000020a5c27810 */ /* 0x000fe40007ffe0ff */
[----:B------:R-:W-:Y:S01]  /*1c70*/  LEA R192, R2, 0x6080, 0x1 ;  /* 0x0000608002c07811 */ /* 0x000fe200078e08ff */
[----:B------:R2:W-:Y:S01]  /*1c80*/  STL [R1+0x4c], R6 ;  /* 0x00004c0601007387 */ /* 0x0005e20000100800 */
[----:B------:R-:W-:-:S02]  /*1c90*/  LEA R166, R3, 0x1880, 0x1 ;  /* 0x0000188003a67811 */ /* 0x000fc400078e08ff */
[----:B------:R-:W-:Y:S01]  /*1ca0*/  @P3 IADD3 R194, R165, -0x20, RZ ;  /* 0xffffffe0a5c23810 */ /* 0x000fe20007ffe0ff */
[----:B------:R3:W-:Y:S03]  /*1cb0*/  STL [R1+0x70], R15 ;  /* 0x0000700f01007387 */ /* 0x0007e60000100800 */
[C---:B------:R-:W-:Y:S02]  /*1cc0*/  IADD3 R202, R194.reuse, 0x400, RZ ;  /* 0x00000400c2ca7810 */ /* 0x040fe40007ffe0ff */
[C---:B------:R-:W-:Y:S02]  /*1cd0*/  IADD3 R201, R194.reuse, 0x800, RZ ;  /* 0x00000800c2c97810 */ /* 0x040fe40007ffe0ff */
[C---:B------:R-:W-:Y:S02]  /*1ce0*/  IADD3 R200, R194.reuse, 0xc00, RZ ;  /* 0x00000c00c2c87810 */ /* 0x040fe40007ffe0ff */
[----:B------:R-:W-:-:S02]  /*1cf0*/  IADD3 R199, R194, 0x1000, RZ ;  /* 0x00001000c2c77810 */ /* 0x000fc40007ffe0ff */
[C---:B------:R-:W-:Y:S02]  /*1d00*/  IADD3 R198, R194.reuse, 0x1400, RZ ;  /* 0x00001400c2c67810 */ /* 0x040fe40007ffe0ff */
[----:B-1----:R-:W-:Y:S02]  /*1d10*/  SHF.R.S32.HI R7, RZ, 0x1f, R6 ;  /* 0x0000001fff077819 */ /* 0x002fe40000011406 */
[C---:B------:R-:W-:Y:S02]  /*1d20*/  IADD3 R197, R194.reuse, 0x1800, RZ ;  /* 0x00001800c2c57810 */ /* 0x040fe40007ffe0ff */
[C---:B------:R-:W-:Y:S01]  /*1d30*/  IADD3 R196, R194.reuse, 0x1c00, RZ ;  /* 0x00001c00c2c47810 */ /* 0x040fe20007ffe0ff */
[----:B------:R1:W-:Y:S01]  /*1d40*/  STL [R1+0x6c], R7 ;  /* 0x00006c0701007387 */ /* 0x0003e20000100800 */
[----:B------:R-:W-:Y:S02]  /*1d50*/  IADD3 R195, R194, 0x2000, RZ ;  /* 0x00002000c2c37810 */ /* 0x000fe40007ffe0ff */
[----:B--2---:R-:W-:Y:S01]  /*1d60*/  LOP3.LUT R6, R27, 0x18, R124, 0xf8, !PT ;  /* 0x000000181b067812 */ /* 0x004fe200078ef87c */
[----:B------:R-:W-:Y:S01]  /*1d70*/  STL [R1+0x50], R16 ;  /* 0x0000501001007387 */ /* 0x000fe20000100800 */
[----:B---3--:R-:W-:Y:S01]  /*1d80*/  IMAD.SHL.U32 R15, R5, 0x2, RZ ;  /* 0x00000002050f7824 */ /* 0x008fe200078e00ff */
[----:B------:R-:W-:-:S02]  /*1d90*/  SHF.R.S32.HI R5, RZ, 0x3, R8 ;  /* 0x00000003ff057819 */ /* 0x000fc40000011408 */
[C---:B------:R-:W-:Y:S02]  /*1da0*/  LOP3.LUT R8, R25.reuse, 0x18, R124, 0xf8, !PT ;  /* 0x0000001819087812 */ /* 0x040fe400078ef87c */
[----:B------:R2:W-:Y:S02]  /*1db0*/  STL [R1+0x10], R15 ;  /* 0x0000100f01007387 */ /* 0x0005e40000100800 */
[----:B------:R-:W-:Y:S02]  /*1dc0*/  LOP3.LUT R8, R8, R23, RZ, 0x3c, !PT ;  /* 0x0000001708087212 */ /* 0x000fe400078e3cff */
[----:B------:R3:W-:Y:S03]  /*1dd0*/  STL [R1+0x84], R5 ;  /* 0x0000840501007387 */ /* 0x0007e60000100800 */
[----:B------:R-:W-:Y:S01]  /*1de0*/  IMAD.IADD R8, R20, 0x1, R8 ;  /* 0x0000000114087824 */ /* 0x000fe200078e0208 */
[----:B-1----:R-:W-:-:S02]  /*1df0*/  LOP3.LUT R7, R25, 0x8, R124, 0xf8, !PT ;  /* 0x0000000819077812 */ /* 0x002fc400078ef87c */
[----:B--2---:R-:W-:Y:S02]  /*1e00*/  IADD3 R15, R15, 0x58, RZ ;  /* 0x000000580f0f7810 */ /* 0x004fe40007ffe0ff */
[----:B---3--:R-:W-:Y:S02]  /*1e10*/  LOP3.LUT R5, R6, R24, RZ, 0x3c, !PT ;  /* 0x0000001806057212 */ /* 0x008fe400078e3cff */
[----:B------:R-:W-:Y:S02]  /*1e20*/  SHF.R.S32.HI R6, RZ, 0x3, R4 ;  /* 0x00000003ff067819 */ /* 0x000fe40000011404 */
[----:B------:R-:W-:Y:S01]  /*1e30*/  LOP3.LUT R4, R7, R23, RZ, 0x3c, !PT ;  /* 0x0000001707047212 */ /* 0x000fe200078e3cff */
[----:B------:R-:W-:Y:S01]  /*1e40*/  IMAD.IADD R5, R22, 0x1, R5 ;  /* 0x0000000116057824 */ /* 0x000fe200078e0205 */
[C---:B------:R-:W-:Y:S01]  /*1e50*/  SEL R7, R11.reuse, 0xffffffe0, !P0 ;  /* 0xffffffe00b077807 */ /* 0x040fe20004000000 */
[----:B------:R1:W-:Y:S04]  /*1e60*/  STL [R1+0x80], R6 ;  /* 0x0000800601007387 */ /* 0x0003e80000100800 */
[----:B------:R-:W-:Y:S01]  /*1e70*/  STL [R1+0x60], R15 ;  /* 0x0000600f01007387 */ /* 0x000fe20000100800 */
[----:B-1----:R-:W-:Y:S01]  /*1e80*/  IMAD.IADD R6, R20, 0x1, R4 ;  /* 0x0000000114067824 */ /* 0x002fe200078e0204 */
[----:B------:R-:W-:-:S02]  /*1e90*/  SEL R4, R11, 0xffffffe0, !P4 ;  /* 0xffffffe00b047807 */ /* 0x000fc40006000000 */
        /* <DEDUP_REMOVED lines=23> */
.L_x_2374:
[----:B------:R-:W2:Y:S01]  /*2010*/  LDL R17, [R1+0x44] ;  /* 0x0000440001117983 */ /* 0x000ea20000100800 */
[----:B------:R-:W-:Y:S02]  /*2020*/  ISETP.NE.U32.AND P0, PT, RZ, c[0x0][0x370], PT ;  /* 0x0000dc00ff007a0c */ /* 0x000fe40003f05070 */
[----:B------:R-:W-:Y:S01]  /*2030*/  ISETP.NE.U32.AND P1, PT, RZ, c[0x0][0x360], PT ;  /* 0x0000d800ff007a0c */ /* 0x000fe20003f25070 */
[----:B------:R-:W3:Y:S01]  /*2040*/  LDL R18, [R1+0x40] ;  /* 0x0000400001127983 */ /* 0x000ee20000100800 */
[----:B------:R-:W-:Y:S02]  /*2050*/  ISETP.NE.AND.EX P2, PT, RZ, c[0x0][0x374], PT, P0 ;  /* 0x0000dd00ff007a0c */ /* 0x000fe40003f45300 */
[----:B------:R-:W-:Y:S01]  /*2060*/  ISETP.NE.AND.EX P0, PT, RZ, c[0x0][0x364], PT, P1 ;  /* 0x0000d900ff007a0c */ /* 0x000fe20003f05310 */
[----:B------:R-:W-:Y:S01]  /*2070*/  IMAD.MOV.U32 R16, RZ, RZ, 0x4 ;  /* 0x00000004ff107424 */ /* 0x000fe200078e00ff */
[----:B------:R-:W-:Y:S02]  /*2080*/  ISETP.NE.U32.AND P3, PT, RZ, c[0x0][0x350], PT ;  /* 0x0000d400ff007a0c */ /* 0x000fe40003f65070 */
[----:B------:R-:W-:-:S02]  /*2090*/  ISETP.NE.U32.AND P1, PT, RZ, c[0x0][0x348], PT ;  /* 0x0000d200ff007a0c */ /* 0x000fc40003f25070 */
[----:B------:R-:W-:Y:S02]  /*20a0*/  ISETP.NE.U32.AND P4, PT, RZ, c[0x0][0x358], PT ;  /* 0x0000d600ff007a0c */ /* 0x000fe40003f85070 */
[----:B------:R-:W-:Y:S02]  /*20b0*/  ISETP.NE.AND.EX P5, PT, RZ, c[0x0][0x354], PT, P3 ;  /* 0x0000d500ff007a0c */ /* 0x000fe40003fa5330 */
[----:B------:R-:W-:Y:S02]  /*20c0*/  ISETP.NE.AND.EX P1, PT, RZ, c[0x0][0x34c], PT, P1 ;  /* 0x0000d300ff007a0c */ /* 0x000fe40003f25310 */
[----:B------:R-:W-:Y:S01]  /*20d0*/  ISETP.NE.AND.EX P3, PT, RZ, c[0x0][0x35c], PT, P4 ;  /* 0x0000d700ff007a0c */ /* 0x000fe20003f65340 */
[----:B------:R-:W-:Y:S01]  /*20e0*/  CS2R R144, SRZ ;  /* 0x0000000000907805 */ /* 0x000fe2000001ff00 */
[----:B------:R-:W-:Y:S02]  /*20f0*/  IMAD.MOV.U32 R135, RZ, RZ, RZ ;  /* 0x000000ffff877224 */ /* 0x000fe400078e00ff */
[----:B------:R-:W-:-:S02]  /*2100*/  IMAD.MOV.U32 R14, RZ, RZ, RZ ;  /* 0x000000ffff0e7224 */ /* 0x000fc400078e00ff */
[----:B--2---:R-:W-:-:S05]  /*2110*/  @P0 IMAD.WIDE R8, R17, R16, c[0x0][0x360] ;  /* 0x0000d80011080625 */ /* 0x004fca00078e0210 */
[----:B-1----:R-:W2:Y:S01]  /*2120*/  @P0 LDG.E R0, [R8.64] ;  /* 0x0000000608000981 */ /* 0x002ea2000c1e1900 */
[----:B------:R-:W-:-:S04]  /*2130*/  @P2 IMAD.WIDE R10, R17, R16, c[0x0][0x370] ;  /* 0x0000dc00110a2625 */ /* 0x000fc800078e0210 */
        /* <DEDUP_REMOVED lines=10> */
[----:B------:R-:W-:Y:S02]  /*21e0*/  P2R R15, PR, RZ, 0x20 ;  /* 0x00000020ff0f7803 */ /* 0x000fe40000000000 */
[----:B--2---:R1:W-:Y:S01]  /*21f0*/  @P0 STL [R1], R0 ;  /* 0x0000000001000387 */ /* 0x0043e20000100800 */
[----:B------:R-:W-:Y:S05]  /*2200*/  @P0 BRA `(.L_x_2123) ;  /* 0x0000007000000947 */ /* 0x000fea0003800000 */
[----:B-1----:R-:W-:-:S05]  /*2210*/  MOV R0, c[0x0][0x168] ;  /* 0x00005a0000007a02 */ /* 0x002fca0000000f00 */
[----:B------:R1:W-:Y:S01]  /*2220*/  STL [R1], R0 ;  /* 0x0000000001007387 */ /* 0x0003e20000100800 */
[----:B------:R-:W-:Y:S05]  /*2230*/  @!P1 BRA `(.L_x_2123) ;  /* 0x0000004000009947 */ /* 0x000fea0003800000 */
[----:B------:R-:W2:Y:S04]  /*2240*/  LDG.E R8, [R6.64] ;  /* 0x0000000606087981 */ /* 0x000ea8000c1e1900 */
[----:B-1----:R-:W2:Y:S02]  /*2250*/  LDG.E R0, [R6.64+0x4] ;  /* 0x0000040606007981 */ /* 0x002ea4000c1e1900 */
[----:B--2---:R-:W-:-:S05]  /*2260*/  IADD3 R0, -R8, R0, RZ ;  /* 0x0000000008007210 */ /* 0x004fca0007ffe1ff */
[----:B------:R1:W-:Y:S02]  /*2270*/  STL [R1], R0 ;  /* 0x0000000001007387 */ /* 0x0003e40000100800 */
.L_x_2123:
[----:B------:R-:W-:-:S04]  /*2280*/  ISETP.NE.U32.AND P0, PT, RZ, c[0x0][0x368], PT ;  /* 0x0000da00ff007a0c */ /* 0x000fc80003f05070 */
[----:B------:R-:W-:-:S13]  /*2290*/  ISETP.NE.AND.EX P0, PT, RZ, c[0x0][0x36c], PT, P0 ;  /* 0x0000db00ff007a0c */ /* 0x000fda0003f05300 */
[----:B------:R-:W-:Y:S05]  /*22a0*/  @!P0 BRA `(.L_x_2124) ;  /* 0x0000003000008947 */ /* 0x000fea0003800000 */
[----:B-1----:R-:W-:-:S05]  /*22b0*/  IMAD.WIDE R4, R17, R16, c[0x0][0x368] ;  /* 0x0000da0011047625 */ /* 0x002fca00078e0210 */
[----:B------:R1:W5:Y:S01]  /*22c0*/  LDG.E R13, [R4.64] ;  /* 0x00000006040d7981 */ /* 0x000362000c1e1900 */
[----:B------:R-:W-:Y:S05]  /*22d0*/  BRA `(.L_x_2125) ;  /* 0x0000005000007947 */ /* 0x000fea0003800000 */
.L_x_2124:
[----:B------:R-:W-:Y:S01]  /*22e0*/  MOV R13, c[0x0][0x1d0] ;  /* 0x00007400000d7a02 */ /* 0x000fe20000000f00 */
[----:B------:R-:W-:Y:S05]  /*22f0*/  @!P5 BRA `(.L_x_2125) ;  /* 0x000000300000d947 */ /* 0x000fea0003800000 */
[----:B-1----:R-:W2:Y:S04]  /*2300*/  LDG.E R6, [R4.64] ;  /* 0x0000000604067981 */ /* 0x002ea8000c1e1900 */
[----:B------:R-:W2:Y:S02]  /*2310*/  LDG.E R0, [R4.64+0x4] ;  /* 0x0000040604007981 */ /* 0x000ea4000c1e1900 */
[----:B--2---:R-:W-:Y:S02]  /*2320*/  IADD3 R13, -R6, R0, RZ ;  /* 0x00000000060d7210 */ /* 0x004fe40007ffe1ff */
.L_x_2125:
[----:B-1----:R-:W2:Y:S04]  /*2330*/  LDL R0, [R1] ;  /* 0x0000000001007983 */ /* 0x002ea80000100800 */
[----:B------:R1:W3:Y:S04]  /*2340*/  @P3 LDG.E R5, [R2.64] ;  /* 0x0000000602053981 */ /* 0x0002e8000c1e1900 */
[----:B------:R1:W3:Y:S04]  /*2350*/  @P3 LDG.E R4, [R2.64+0x4] ;  /* 0x0000040602043981 */ /* 0x0002e8000c1e1900 */
[----:B------:R-:W4:Y:S01]  /*2360*/  LDL.LU R6, [R1+0x3c] ;  /* 0x00003c0001067983 */ /* 0x000f220000300800 */
[----:B------:R-:W-:-:S04]  /*2370*/  ISETP.NE.U32.AND P0, PT, RZ, c[0x0][0x378], PT ;  /* 0x0000de00ff007a0c */ /* 0x000fc80003f05070 */
[----:B------:R-:W-:Y:S01]  /*2380*/  ISETP.NE.AND.EX P0, PT, RZ, c[0x0][0x37c], PT, P0 ;  /* 0x0000df00ff007a0c */ /* 0x000fe20003f05300 */
[----:B------:R-:W-:Y:S02]  /*2390*/  IMAD.MOV.U32 R8, RZ, RZ, c[0x0][0x2c4] ;  /* 0x0000b100ff087624 */ /* 0x000fe400078e00ff */
[----:B-----5:R-:W-:Y:S02]  /*23a0*/  IMAD.IADD R12, R13, 0x1, -R145 ;  /* 0x000000010d0c7824 */ /* 0x020fe400078e0a91 */
[----:B------:R-:W-:Y:S01]  /*23b0*/  IMAD.MOV.U32 R134, RZ, RZ, R13 ;  /* 0x000000ffff867224 */ /* 0x000fe200078e000d */
[----:B------:R-:W-:-:S07]  /*23c0*/  ISETP.NE.AND P2, PT, R8, 0x1, PT ;  /* 0x000000010800780c */ /* 0x000fce0003f45270 */
[----:B-1----:R-:W-:-:S05]  /*23d0*/  @P0 IMAD.WIDE R2, R17, R16, c[0x0][0x378] ;  /* 0x0000de0011020625 */ /* 0x002fca00078e0210 */
[----:B------:R1:W5:Y:S01]  /*23e0*/  @P0 LDG.E R134, [R2.64] ;  /* 0x0000000602860981 */ /* 0x000362000c1e1900 */
[----:B------:R-:W-:-:S04]  /*23f0*/  LOP3.LUT R203, R203, 0xfffff7ff, RZ, 0xc0, !PT ;  /* 0xfffff7ffcbcb7812 */ /* 0x000fc800078ec0ff */
[----:B------:R-:W-:-:S04]  /*2400*/  @P2 LOP3.LUT R203, R203, 0x800, RZ, 0xfc, !PT ;  /* 0x00000800cbcb2812 */ /* 0x000fc800078efcff */
[----:B------:R-:W-:Y:S01]  /*2410*/  LOP3.LUT R203, R203, 0xfffffbff, RZ, 0xc0, !PT ;  /* 0xfffffbffcbcb7812 */ /* 0x000fe200078ec0ff */
[----:B--2---:R-:W-:Y:S02]  /*2420*/  IMAD.MOV.U32 R7, RZ, RZ, R0 ;  /* 0x000000ffff077224 */ /* 0x004fe400078e0000 */
[----:B------:R-:W-:Y:S02]  /*2430*/  IMAD.MOV.U32 R0, RZ, RZ, c[0x0][0x228] ;  /* 0x00008a00ff007624 */ /* 0x000fe400078e00ff */
[----:B---3--:R-:W-:Y:S02]  /*2440*/  @P3 IMAD.IADD R0, R4, 0x1, -R5 ;  /* 0x0000000104003824 */ /* 0x008fe400078e0a05 */
[----:B----4-:R-:W-:Y:S02]  /*2450*/  IMAD.SHL.U32 R8, R6, 0x80, RZ ;  /* 0x0000008006087824 */ /* 0x010fe400078e00ff */
[----:B------:R-:W-:Y:S02]  /*2460*/  IMAD.IADD R6, R12, 0x1, R0 ;  /* 0x000000010c067824 */ /* 0x000fe400078e0200 */
[----:B------:R-:W-:Y:S01]  /*2470*/  IMAD.MOV.U32 R5, RZ, RZ, c[0x0][0x32c] ;  /* 0x0000cb00ff057624 */ /* 0x000fe200078e00ff */
[----:B------:R2:W-:Y:S01]  /*2480*/  STL [R1+0x2c], R8 ;  /* 0x00002c0801007387 */ /* 0x0005e20000100800 */
[----:B-1----:R-:W-:-:S03]  /*2490*/  IADD3 R2, R8, 0x7f, RZ ;  /* 0x0000007f08027810 */ /* 0x002fc60007ffe0ff */
[----:B------:R2:W-:Y:S01]  /*24a0*/  STL [R1+0x4], R6 ;  /* 0x0000040601007387 */ /* 0x0005e20000100800 */
[----:B------:R-:W-:Y:S01]  /*24b0*/  IADD3 R3, R6, 0x2f, RZ ;  /* 0x0000002f06037810 */ /* 0x000fe20007ffe0ff */
[----:B------:R-:W-:Y:S01]  /*24c0*/  @P2 IMAD.HI.U32 R4, R2, c[0x0][0x2c8], RZ ;  /* 0x0000b20002042a27 */ /* 0x000fe200078e00ff */
[----:B------:R-:W-:Y:S02]  /*24d0*/  ISETP.GE.AND P1, PT, R5, 0x1, PT ;  /* 0x000000010500780c */ /* 0x000fe40003f26270 */
[----:B------:R-:W-:Y:S01]  /*24e0*/  IADD3 R149, R6, 0x1, -R7 ;  /* 0x0000000106957810 */ /* 0x000fe20007ffe807 */
[----:B------:R-:W-:Y:S01]  /*24f0*/  IMAD.HI R3, R3, 0x2aaaaaab, RZ ;  /* 0x2aaaaaab03037827 */ /* 0x000fe200078e02ff */
[----:B------:R-:W-:-:S04]  /*2500*/  @P2 SHF.R.U32.HI R2, RZ, c[0x0][0x2cc], R4 ;  /* 0x0000b300ff022a19 */ /* 0x000fc80000011604 */
[----:B------:R-:W-:Y:S01]  /*2510*/  SHF.R.U32.HI R4, RZ, 0x1f, R3 ;  /* 0x0000001fff047819 */ /* 0x000fe20000011603 */
[----:B------:R-:W-:-:S03]  /*2520*/  IMAD.IADD R2, R149, 0x1, R2 ;  /* 0x0000000195027824 */ /* 0x000fc600078e0202 */
[----:B------:R-:W-:Y:S02]  /*2530*/  LEA.HI.SX32 R150, R3, R4, 0x1d ;  /* 0x0000000403967211 */ /* 0x000fe400078feaff */
[----:B------:R-:W-:Y:S02]  /*2540*/  @P1 LOP3.LUT R203, R203, 0x400, RZ, 0xfc, !PT ;  /* 0x00000400cbcb1812 */ /* 0x000fe400078efcff */
        /* <DEDUP_REMOVED lines=12> */
.L_x_2128:
[----:B------:R-:W-:-:S13]  /*2610*/  ISETP.NE.AND P0, PT, R5, 0x1, PT ;  /* 0x000000010500780c */ /* 0x000fda0003f05270 */
[----:B------:R-:W-:-:S05]  /*2620*/  @P0 IMAD.HI.U32 R2, R3, c[0x0][0x330], RZ ;  /* 0x0000cc0003020a27 */ /* 0x000fca00078e00ff */
[----:B------:R-:W-:Y:S02]  /*2630*/  @P0 SHF.R.U32.HI R3, RZ, c[0x0][0x334], R2 ;  /* 0x0000cd00ff030a19 */ /* 0x000fe40000011602 */
.L_x_2129:
[----:B------:R-:W-:Y:S05]  /*2640*/  BSYNC B0 ;  /* 0x0000000000007941 */ /* 0x000fea0003800000 */
.L_x_2127:
[----:B------:R-:W-:-:S05]  /*2650*/  IMAD R3, R3, R5, c[0x0][0x32c] ;  /* 0x0000cb0003037624 */ /* 0x000fca00078e0205 */
[----:B------:R-:W-:-:S04]  /*2660*/  IMNMX R4, R4, R3, PT ;  /* 0x0000000304047217 */ /* 0x000fc80003800200 */
.L_x_2126:
[----:B------:R-:W-:Y:S01]  /*2670*/  IADD3 R4, R4, 0x2f, RZ ;  /* 0x0000002f04047810 */ /* 0x000fe20007ffe0ff */
        /* <DEDUP_REMOVED lines=20> */
.L_x_2132:
[----:B------:R-:W-:-:S13]  /*27c0*/  ISETP.NE.AND P0, PT, R5, 0x1, PT ;  /* 0x000000010500780c */ /* 0x000fda0003f05270 */
[----:B------:R-:W-:-:S05]  /*27d0*/  @P0 IMAD.HI.U32 R4, R2, c[0x0][0x330], RZ ;  /* 0x0000cc0002040a27 */ /* 0x000fca00078e00ff */
[----:B------:R-:W-:Y:S02]  /*27e0*/  @P0 SHF.R.U32.HI R2, RZ, c[0x0][0x334], R4 ;  /* 0x0000cd00ff020a19 */ /* 0x000fe40000011604 */
.L_x_2133:
[----:B------:R-:W-:Y:S05]  /*27f0*/  BSYNC B0 ;  /* 0x0000000000007941 */ /* 0x000fea0003800000 */
.L_x_2131:
[----:B------:R-:W-:-:S05]  /*2800*/  IMAD R2, R2, c[0x0][0x32c], RZ ;  /* 0x0000cb0002027a24 */ /* 0x000fca00078e02ff */
[----:B------:R-:W-:-:S04]  /*2810*/  IMNMX R3, R3, R2, !PT ;  /* 0x0000000203037217 */ /* 0x000fc80007800200 */
.L_x_2130:
        /* <DEDUP_REMOVED lines=9> */
[----:B--2---:R-:W-:-:S02]  /*28b0*/  SHF.R.U32.HI R8, RZ, 0x10, R5 ;  /* 0x00000010ff087819 */ /* 0x004fc40000011605 */
        /* <DEDUP_REMOVED lines=37> */
.L_x_2135:
[----:B------:R-:W-:Y:S05]  /*2b10*/  BSYNC B0 ;  /* 0x0000000000007941 */ /* 0x000fea0003800000 */
.L_x_2134:
        /* <DEDUP_REMOVED lines=272> */
.L_x_2163:
        /* <DEDUP_REMOVED lines=89> */
.L_x_2141:
[----:B------:R-:W-:Y:S05]  /*41b0*/  BSYNC B0 ;  /* 0x0000000000007941 */ /* 0x000fea0003800000 */
.L_x_2140:
        /* <DEDUP_REMOVED lines=90> */
.L_x_2144:
[----:B------:R-:W-:Y:S05]  /*4760*/  BSYNC B0 ;  /* 0x0000000000007941 */ /* 0x000fea0003800000 */
.L_x_2143:
        /* <DEDUP_REMOVED lines=57> */
.L_x_2146:
[----:B------:R-:W-:Y:S05]  /*4b00*/  BSYNC B0 ;  /* 0x0000000000007941 */ /* 0x000fea0003800000 */
.L_x_2145:
        /* <DEDUP_REMOVED lines=57> */
.L_x_2148:
[----:B------:R-:W-:Y:S05]  /*4ea0*/  BSYNC B0 ;  /* 0x0000000000007941 */ /* 0x000fea0003800000 */
.L_x_2147:
        /* <DEDUP_REMOVED lines=58> */
.L_x_2150:
[----:B------:R-:W-:Y:S05]  /*5250*/  BSYNC B0 ;  /* 0x0000000000007941 */ /* 0x000fea0003800000 */
.L_x_2149:
        /* <DEDUP_REMOVED lines=58> */
.L_x_2152:
[----:B------:R-:W-:Y:S05]  /*5600*/  BSYNC B0 ;  /* 0x0000000000007941 */ /* 0x000fea0003800000 */
.L_x_2151:
        /* <DEDUP_REMOVED lines=58> */
.L_x_2139:
        /* <DEDUP_REMOVED lines=47> */
.L_x_2154:
[----:B------:R-:W-:Y:S05]  /*5ca0*/  BSYNC B0 ;  /* 0x0000000000007941 */ /* 0x000fea0003800000 */
.L_x_2153:
        /* <DEDUP_REMOVED lines=149> */
.L_x_2156:
[----:B------:R-:W-:Y:S05]  /*6600*/  BSYNC B0 ;  /* 0x0000000000007941 */ /* 0x000fea0003800000 */
.L_x_2155:
        /* <DEDUP_REMOVED lines=115> */
.L_x_2158:
[----:B------:R-:W-:Y:S05]  /*6d40*/  BSYNC B0 ;  /* 0x0000000000007941 */ /* 0x000fea0003800000 */
.L_x_2157:
        /* <DEDUP_REMOVED lines=117> */
.L_x_2138:
        /* <DEDUP_REMOVED lines=31> */
.L_x_2142:
[----:B------:R-:W-:Y:S05]  /*7690*/  BSYNC B1 ;  /* 0x0000000000017941 */ /* 0x000fea0003800000 */
.L_x_2137:
        /* <DEDUP_REMOVED lines=87> */
.L_x_2160:
[----:B-1----:R-:W-:Y:S05]  /*7c10*/  BSYNC B0 ;  /* 0x0000000000007941 */ /* 0x002fea0003800000 */
.L_x_2159:
        /* <DEDUP_REMOVED lines=34> */
.L_x_2162:
[----:B------:R-:W-:Y:S05]  /*7e40*/  BSYNC B0 ;  /* 0x0000000000007941 */ /* 0x000fea0003800000 */
.L_x_2161:
[----:B------:R-:W0:Y:S01]  /*7e50*/  LDGDEPBAR ;  /* 0x00000000000079af */ /* 0x000e220000000000 */
[----:B------:R-:W-:Y:S01]  /*7e60*/  IADD3 R31, R31, -0x1, RZ ;  /* 0xffffffff1f1f7810 */ /* 0x000fe20007ffe0ff */
[----:B------:R-:W-:-:S05]  /*7e70*/  @P3 BRA `(.L_x_2163) ;  /* 0xffffbda000003947 */ /* 0x000fca000383ffff */
[----:B------:R-:W-:Y:S01]  /*7e80*/  WARPSYNC 0xffffffff ;  /* 0xffffffff00007948 */ /* 0x000fe20003800000 */
[----:B------:R-:W-:Y:S06]  /*7e90*/  BAR.SYNC.DEFER_BLOCKING 0x0 ;  /* 0x0000000000007b1d */ /* 0x000fec0000010000 */
.L_x_2136:
        /* <DEDUP_REMOVED lines=23> */
.L_x_2166:
[----:B------:R-:W-:-:S13]  /*8010*/  ISETP.NE.AND P0, PT, R4, 0x1, PT ;  /* 0x000000010400780c */ /* 0x000fda0003f05270 */
[----:B------:R-:W-:-:S05]  /*8020*/  @P0 IMAD.HI.U32 R0, R2, c[0x0][0x330], RZ ;  /* 0x0000cc0002000a27 */ /* 0x000fca00078e00ff */
[----:B------:R-:W-:Y:S02]  /*8030*/  @P0 SHF.R.U32.HI R2, RZ, c[0x0][0x334], R0 ;  /* 0x0000cd00ff020a19 */ /* 0x000fe40000011600 */
.L_x_2167:
[----:B------:R-:W-:Y:S05]  /*8040*/  BSYNC B0 ;  /* 0x0000000000007941 */ /* 0x000fea0003800000 */
.L_x_2165:
[----:B------:R-:W-:-:S05]  /*8050*/  IMAD R2, R2, R4, c[0x0][0x32c] ;  /* 0x0000cb0002027624 */ /* 0x000fca00078e0204 */
[----:B------:R-:W-:-:S04]  /*8060*/  IMNMX R3, R3, R2, PT ;  /* 0x0000000203037217 */ /* 0x000fc80003800200 */
.L_x_2164:
        /* <DEDUP_REMOVED lines=21> */
.L_x_2170:
[----:B------:R-:W-:-:S04]  /*81c0*/  MOV R3, c[0x0][0x32c] ;  /* 0x0000cb0000037a02 */ /* 0x000fc80000000f00 */
[----:B------:R-:W-:-:S13]  /*81d0*/  ISETP.NE.AND P0, PT, R3, 0x1, PT ;  /* 0x000000010300780c */ /* 0x000fda0003f05270 */
[----:B------:R-:W-:-:S05]  /*81e0*/  @P0 IMAD.HI.U32 R3, R0, c[0x0][0x330], RZ ;  /* 0x0000cc0000030a27 */ /* 0x000fca00078e00ff */
[----:B------:R-:W-:Y:S02]  /*81f0*/  @P0 SHF.R.U32.HI R0, RZ, c[0x0][0x334], R3 ;  /* 0x0000cd00ff000a19 */ /* 0x000fe40000011603 */
.L_x_2171:
[----:B------:R-:W-:Y:S05]  /*8200*/  BSYNC B0 ;  /* 0x0000000000007941 */ /* 0x000fea0003800000 */
.L_x_2169:
[----:B------:R-:W-:-:S05]  /*8210*/  IMAD R0, R0, c[0x0][0x32c], RZ ;  /* 0x0000cb0000007a24 */ /* 0x000fca00078e02ff */
[----:B------:R-:W-:-:S05]  /*8220*/  IMNMX R2, R2, R0, !PT ;  /* 0x0000000002027217 */ /* 0x000fca0007800200 */
.L_x_2168:
        /* <DEDUP_REMOVED lines=37> */
.L_x_2173:
[----:B------:R-:W-:Y:S05]  /*8480*/  BSYNC B0 ;  /* 0x0000000000007941 */ /* 0x000fea0003800000 */
.L_x_2172:
        /* <DEDUP_REMOVED lines=172> */
.L_x_2379:
[----:B------:R-:W-:Y:S05]  /*8f50*/  BRA.DIV ~URZ, `(.L_x_2176) ;  /* 0x0001aa827f007947 */ /* 0x000fea000b800000 */
[----:B------:R4:W1:Y:S02]  /*8f60*/  SHFL.IDX PT, R0, R11, RZ, 0x1c1f ;  /* 0x001c1fff0b007589 */ /* 0x00086400000e0000 */
.L_x_2380:
[----:B-12---:R-:W2:Y:S01]  /*8f70*/  LDL R2, [R1] ;  /* 0x0000000001027983 */ /* 0x006ea20000100800 */
        /* <DEDUP_REMOVED lines=23> */
.L_x_2178:
[----:B------:R-:W-:Y:S05]  /*90f0*/  BSYNC B0 ;  /* 0x0000000000007941 */ /* 0x000fea0003800000 */
.L_x_2177:
[----:B------:R-:W-:Y:S05]  /*9100*/  BRA.DIV ~URZ, `(.L_x_2179) ;  /* 0x0001a9327f007947 */ /* 0x000fea000b800000 */
[----:B---3--:R2:W3:Y:S04]  /*9110*/  SHFL.IDX PT, R8, R10, 0x1, 0x1c1f ;  /* 0x003c1f000a087f89 */ /* 0x0084e800000e0000 */
[----:B-1----:R2:W1:Y:S02]  /*9120*/  SHFL.IDX PT, R0, R11, 0x1, 0x1c1f ;  /* 0x003c1f000b007f89 */ /* 0x00246400000e0000 */
.L_x_2381:
        /* <DEDUP_REMOVED lines=23> */
.L_x_2181:
[----:B------:R-:W-:Y:S05]  /*92a0*/  BSYNC B0 ;  /* 0x0000000000007941 */ /* 0x000fea0003800000 */
.L_x_2180:
[----:B------:R-:W-:Y:S05]  /*92b0*/  BRA.DIV ~URZ, `(.L_x_2182) ;  /* 0x0001a8427f007947 */ /* 0x000fea000b800000 */
[----:B---3--:R3:W2:Y:S02]  /*92c0*/  SHFL.IDX PT, R8, R10, 0x2, 0x1c1f ;  /* 0x005c1f000a087f89 */ /* 0x0086a400000e0000 */
.L_x_2382:
[----:B------:R-:W-:Y:S05]  /*92d0*/  BRA.DIV ~URZ, `(.L_x_2183) ;  /* 0x0001a8927f007947 */ /* 0x000fea000b800000 */
[----:B-1----:R1:W3:Y:S02]  /*92e0*/  SHFL.IDX PT, R0, R11, 0x2, 0x1c1f ;  /* 0x005c1f000b007f89 */ /* 0x0022e400000e0000 */
.L_x_2383:
        /* <DEDUP_REMOVED lines=23> */
.L_x_2185:
[----:B------:R-:W-:Y:S05]  /*9460*/  BSYNC B0 ;  /* 0x0000000000007941 */ /* 0x000fea0003800000 */
.L_x_2184:
[----:B------:R-:W-:Y:S05]  /*9470*/  BRA.DIV ~URZ, `(.L_x_2186) ;  /* 0x0001a7527f007947 */ /* 0x000fea000b800000 */
[----:B--2---:R2:W1:Y:S04]  /*9480*/  SHFL.IDX PT, R8, R10, 0x3, 0x1c1f ;  /* 0x007c1f000a087f89 */ /* 0x00446800000e0000 */
[----:B---3--:R2:W3:Y:S02]  /*9490*/  SHFL.IDX PT, R0, R11, 0x3, 0x1c1f ;  /* 0x007c1f000b007f89 */ /* 0x0084e400000e0000 */
.L_x_2384:
        /* <DEDUP_REMOVED lines=18> */
[----:B------:R-:W-:Y:S02]  /*95c0*/  SHF.R.S32.HI R123, RZ, 0x2, R123 ;  /* 0x00000002ff7b7819 */ /* 0x000fe4000001147b */
[C---:B------:R-:W-:Y:S02]  /*95d0*/  LOP3.LUT P5, RZ, R203.reuse, 0x100, RZ, 0xc0, !PT ;  /* 0x00000100cbff7812 */ /* 0x040fe400078ac0ff */
[----:B------:R-:W-:Y:S01]  /*95e0*/  LOP3.LUT P6, RZ, R203, 0x40, RZ, 0xc0, !PT ;  /* 0x00000040cbff7812 */ /* 0x000fe200078cc0ff */
[----:B------:R-:W-:Y:S01]  /*95f0*/  IMAD.MOV.U32 R237, RZ, RZ, c[0x0][0x2c4] ;  /* 0x0000b100ffed7624 */ /* 0x000fe200078e00ff */
[----:B--2---:R-:W-:-:S04]  /*9600*/  @!P0 LEA R6, P1, R12, R0, 0x1 ;  /* 0x000000000c068211 */ /* 0x004fc800078208ff */
[----:B------:R-:W-:Y:S02]  /*9610*/  @!P0 LEA.HI.X R7, R12, R8, R13, 0x1, P1 ;  /* 0x000000080c078211 */ /* 0x000fe400008f0c0d */
[----:B----4-:R-:W-:-:S04]  /*9620*/  @!P0 LEA R2, P1, R4, R0, 0x1 ;  /* 0x0000000004028211 */ /* 0x010fc800078208ff */
[----:B---3--:R-:W-:Y:S02]  /*9630*/  @!P0 LEA.HI.X R3, R4, R8, R5, 0x1, P1 ;  /* 0x0000000804038211 */ /* 0x008fe400008f0c05 */
[----:B------:R-:W-:Y:S01]  /*9640*/  @!P0 LEA R4, P1, R10, R0, 0x1 ;  /* 0x000000000a048211 */ /* 0x000fe200078208ff */
[----:B------:R-:W-:Y:S02]  /*9650*/  @!P0 IMAD.SHL.U32 R0, R96, 0x2, RZ ;  /* 0x0000000260008824 */ /* 0x000fe400078e00ff */
[----:B------:R-:W-:-:S03]  /*9660*/  IMAD.IADD R118, R119, 0x1, R116 ;  /* 0x0000000177767824 */ /* 0x000fc600078e0274 */
        /* <DEDUP_REMOVED lines=50> */
.L_x_2187:
        /* <DEDUP_REMOVED lines=126> */
.L_x_2191:
[----:B------:R-:W-:Y:S05]  /*a170*/  BSYNC B0 ;  /* 0x0000000000007941 */ /* 0x000fea0003800000 */
.L_x_2190:
        /* <DEDUP_REMOVED lines=117> */
.L_x_2193:
[----:B--2-4-:R-:W-:Y:S05]  /*a8d0*/  BSYNC B0 ;  /* 0x0000000000007941 */ /* 0x014fea0003800000 */
.L_x_2192:
        /* <DEDUP_REMOVED lines=97> */
.L_x_2197:
[----:B------:R-:W-:Y:S05]  /*aef0*/  BSYNC B0 ;  /* 0x0000000000007941 */ /* 0x000fea0003800000 */
.L_x_2196:
        /* <DEDUP_REMOVED lines=50> */
.L_x_2199:
[----:B------:R-:W-:Y:S05]  /*b220*/  BSYNC B0 ;  /* 0x0000000000007941 */ /* 0x000fea0003800000 */
.L_x_2198:
        /* <DEDUP_REMOVED lines=50> */
.L_x_2201:
[----:B------:R-:W-:Y:S05]  /*b550*/  BSYNC B0 ;  /* 0x0000000000007941 */ /* 0x000fea0003800000 */
.L_x_2200:
        /* <DEDUP_REMOVED lines=50> */
.L_x_2203:
[----:B------:R-:W-:Y:S05]  /*b880*/  BSYNC B0 ;  /* 0x0000000000007941 */ /* 0x000fea0003800000 */
.L_x_2202:
        /* <DEDUP_REMOVED lines=50> */
.L_x_2205:
[----:B------:R-:W-:Y:S05]  /*bbb0*/  BSYNC B0 ;  /* 0x0000000000007941 */ /* 0x000fea0003800000 */
.L_x_2204:
        /* <DEDUP_REMOVED lines=49> */
.L_x_2195:
[----:B------:R-:W-:Y:S05]  /*bed0*/  BSYNC B1 ;  /* 0x0000000000017941 */ /* 0x000fea0003800000 */
.L_x_2194:
        /* <DEDUP_REMOVED lines=55> */
.L_x_2208:
[----:B------:R-:W-:Y:S05]  /*c250*/  BSYNC B0 ;  /* 0x0000000000007941 */ /* 0x000fea0003800000 */
.L_x_2207:
        /* <DEDUP_REMOVED lines=50> */
.L_x_2210:
[----:B------:R-:W-:Y:S05]  /*c580*/  BSYNC B0 ;  /* 0x0000000000007941 */ /* 0x000fea0003800000 */
.L_x_2209:
        /* <DEDUP_REMOVED lines=50> */
.L_x_2212:
[----:B------:R-:W-:Y:S05]  /*c8b0*/  BSYNC B0 ;  /* 0x0000000000007941 */ /* 0x000fea0003800000 */
.L_x_2211:
        /* <DEDUP_REMOVED lines=50> */
.L_x_2214:
[----:B------:R-:W-:Y:S05]  /*cbe0*/  BSYNC B0 ;  /* 0x0000000000007941 */ /* 0x000fea0003800000 */
.L_x_2213:
        /* <DEDUP_REMOVED lines=50> */
.L_x_2216:
[----:B------:R-:W-:Y:S05]  /*cf10*/  BSYNC B0 ;  /* 0x0000000000007941 */ /* 0x000fea0003800000 */
.L_x_2215:
        /* <DEDUP_REMOVED lines=50> */
.L_x_2189:
        /* <DEDUP_REMOVED lines=73> */
.L_x_2218:
[----:B--2---:R-:W-:Y:S05]  /*d6d0*/  BSYNC B0 ;  /* 0x0000000000007941 */ /* 0x004fea0003800000 */
.L_x_2217:
        /* <DEDUP_REMOVED lines=89> */
.L_x_2220:
[----:B---3--:R-:W-:Y:S05]  /*dc70*/  BSYNC B0 ;  /* 0x0000000000007941 */ /* 0x008fea0003800000 */
.L_x_2219:
        /* <DEDUP_REMOVED lines=157> */
.L_x_2224:
[----:B------:R-:W-:Y:S05]  /*e650*/  BSYNC B0 ;  /* 0x0000000000007941 */ /* 0x000fea0003800000 */
.L_x_2223:
        /* <DEDUP_REMOVED lines=108> */
.L_x_2226:
[----:B------:R-:W-:Y:S05]  /*ed20*/  BSYNC B0 ;  /* 0x0000000000007941 */ /* 0x000fea0003800000 */
.L_x_2225:
        /* <DEDUP_REMOVED lines=107> */
.L_x_2222:
[----:B------:R-:W-:Y:S05]  /*f3e0*/  BSYNC B1 ;  /* 0x0000000000017941 */ /* 0x000fea0003800000 */
.L_x_2221:
        /* <DEDUP_REMOVED lines=115> */
.L_x_2228:
[----:B------:R-:W-:Y:S05]  /*fb20*/  BSYNC B0 ;  /* 0x0000000000007941 */ /* 0x000fea0003800000 */
.L_x_2227:
        /* <DEDUP_REMOVED lines=108> */
.L_x_2230:
[----:B------:R-:W-:Y:S05]  /*101f0*/  BSYNC B0 ;  /* 0x0000000000007941 */ /* 0x000fea0003800000 */
.L_x_2229:
        /* <DEDUP_REMOVED lines=107> */
.L_x_2206:
[----:B------:R-:W-:Y:S05]  /*108b0*/  BSYNC B2 ;  /* 0x0000000000027941 */ /* 0x000fea0003800000 */
.L_x_2188:
[----:B--2---:R-:W2:Y:S01]  /*108c0*/  LDL R232, [R1+0x20] ;  /* 0x0000200001e87983 */ /* 0x004ea20000100800 */
[----:B-1----:R-:W-:Y:S01]  /*108d0*/  IMAD R0, R95, c[0x0][0x208], RZ ;  /* 0x000082005f007a24 */ /* 0x002fe200078e02ff */
[----:B------:R-:W-:-:S04]  /*108e0*/  DEPBAR.LE SB0, 0x0 ;  /* 0x000080000000791a */ /* 0x000fc80000000000 */
[----:B------:R-:W1:Y:S01]  /*108f0*/  S2R R22, SR_TID.X ;  /* 0x0000000000167919 */ /* 0x000e620000002100 */
[C---:B------:R-:W-:Y:S01]  /*10900*/  IMAD.WIDE.U32 R2, R117.reuse, c[0x0][0x208], RZ ;  /* 0x0000820075027a25 */ /* 0x040fe200078e00ff */
[----:B------:R-:W-:Y:S02]  /*10910*/  LOP3.LUT P2, RZ, R94, 0x1, RZ, 0xc0, !PT ;  /* 0x000000015eff7812 */ /* 0x000fe4000784c0ff */
[----:B------:R-:W-:Y:S01]  /*10920*/  BAR.SYNC.DEFER_BLOCKING 0x0 ;  /* 0x0000000000007b1d */ /* 0x000fe20000010000 */
[----:B------:R-:W-:Y:S01]  /*10930*/  IMAD R0, R117, c[0x0][0x20c], R0 ;  /* 0x0000830075007a24 */ /* 0x000fe200078e0200 */
[----:B------:R-:W-:Y:S01]  /*10940*/  LOP3.LUT R203, R203, 0xfffffdff, RZ, 0xc0, !PT ;  /* 0xfffffdffcbcb7812 */ /* 0x000fe200078ec0ff */
[----:B------:R-:W-:Y:S02]  /*10950*/  IMAD.MOV.U32 R4, RZ, RZ, R240 ;  /* 0x000000ffff047224 */ /* 0x000fe400078e00f0 */
[----:B------:R-:W-:Y:S02]  /*10960*/  IMAD.IADD R0, R3, 0x1, R0 ;  /* 0x0000000103007824 */ /* 0x000fe400078e0200 */
[----:B------:R-:W-:-:S02]  /*10970*/  IMAD.MOV.U32 R5, RZ, RZ, R249 ;  /* 0x000000ffff057224 */ /* 0x000fc400078e00f9 */
[----:B------:R-:W-:Y:S02]  /*10980*/  IMAD R0, R0, 0x30, RZ ;  /* 0x0000003000007824 */ /* 0x000fe400078e02ff */
[----:B------:R-:W-:-:S04]  /*10990*/  IMAD.WIDE.U32 R4, R2, 0x30, R4 ;  /* 0x0000003002047825 */ /* 0x000fc800078e0004 */
[----:B------:R-:W-:Y:S01]  /*109a0*/  IMAD.IADD R3, R5, 0x1, R0 ;  /* 0x0000000105037824 */ /* 0x000fe200078e0200 */
[----:B------:R-:W-:Y:S01]  /*109b0*/  LEA R2, P0, R4, c[0x0][0x1f8], 0x1 ;  /* 0x00007e0004027a11 */ /* 0x000fe200078008ff */
[----:B------:R-:W-:Y:S01]  /*109c0*/  IMAD.SHL.U32 R204, R96, 0x2, RZ ;  /* 0x0000000260cc7824 */ /* 0x000fe200078e00ff */
[----:B-1----:R-:W-:Y:S02]  /*109d0*/  ISETP.GT.AND P1, PT, R22, 0x3f, PT ;  /* 0x0000003f1600780c */ /* 0x002fe40003f24270 */
[----:B------:R-:W-:Y:S01]  /*109e0*/  LEA.HI.X R3, R4, c[0x0][0x1fc], R3, 0x1, P0 ;  /* 0x00007f0004037a11 */ /* 0x000fe200000f0c03 */
[----:B------:R-:W-:Y:S04]  /*109f0*/  LDSM.16.M88.4 R8, [R192+0x1000] ;  /* 0x00100000c008783b */ /* 0x000fe80000000200 */
[----:B-----5:R-:W1:Y:S04]  /*10a00*/  LDSM.16.M88.4 R32, [R165] ;  /* 0x00000000a520783b */ /* 0x020e680000000200 */
[----:B------:R-:W3:Y:S02]  /*10a10*/  LDSM.16.M88.4 R28, [R165+0x400] ;  /* 0x00040000a51c783b */ /* 0x000ee40000000200 */
[----:B------:R-:W-:Y:S01]  /*10a20*/  @!P1 IMAD.MOV.U32 R0, RZ, RZ, c[0x0][0x208] ;  /* 0x00008200ff009624 */ /* 0x000fe200078e00ff */
[----:B------:R-:W-:Y:S01]  /*10a30*/  @P1 LOP3.LUT R203, R203, 0x200, RZ, 0xfc, !PT ;  /* 0x00000200cbcb1812 */ /* 0x000fe200078efcff */
[----:B------:R-:W-:Y:S01]  /*10a40*/  @!P1 IMAD.MOV.U32 R5, RZ, RZ, c[0x0][0x20c] ;  /* 0x00008300ff059624 */ /* 0x000fe200078e00ff */
[----:B------:R-:W4:Y:S02]  /*10a50*/  LDSM.16.M88.4 R24, [R165+0x800] ;  /* 0x00080000a518783b */ /* 0x000f240000000200 */
[----:B------:R-:W-:-:S02]  /*10a60*/  @!P1 LEA R20, P0, R0, R2, 0x6 ;  /* 0x0000000200149211 */ /* 0x000fc400078030ff */
[----:B------:R-:W1:Y:S02]  /*10a70*/  LDSM.16.M88.4 R12, [R192] ;  /* 0x00000000c00c783b */ /* 0x000e640000000200 */
[----:B----4-:R-:W-:Y:S02]  /*10a80*/  @!P1 LEA.HI.X R21, R0, R3, R5, 0x6, P0 ;  /* 0x0000000300159211 */ /* 0x010fe400000f3405 */
[----:B------:R-:W-:Y:S01]  /*10a90*/  IADD3 R0, R116, R119, -R123 ;  /* 0x0000007774007210 */ /* 0x000fe20007ffe87b */
[----:B------:R-:W-:Y:S01]  /*10aa0*/  LDSM.16.M88.4 R16, [R193] ;  /* 0x00000000c110783b */ /* 0x000fe20000000200 */
[----:B------:R-:W-:Y:S02]  /*10ab0*/  LOP3.LUT P1, RZ, R94, 0x2, RZ, 0xc0, !PT ;  /* 0x000000025eff7812 */ /* 0x000fe4000782c0ff */
[C---:B------:R-:W-:Y:S01]  /*10ac0*/  ISETP.LT.OR P0, PT, R0.reuse, 0x1, !P2 ;  /* 0x000000010000780c */ /* 0x040fe20005701670 */
[----:B------:R-:W-:Y:S04]  /*10ad0*/  LDSM.16.M88.4 R4, [R193+0x1000] ;  /* 0x00100000c104783b */ /* 0x000fe80000000200 */
[----:B------:R-:W4:Y:S04]  /*10ae0*/  LDSM.16.M88.4 R36, [R194] ;  /* 0x00000000c224783b */ /* 0x000f280000000200 */
[----:B------:R-:W4:Y:S04]  /*10af0*/  LDSM.16.M88.4 R40, [R202] ;  /* 0x00000000ca28783b */ /* 0x000f280000000200 */
[----:B------:R-:W4:Y:S04]  /*10b00*/  LDSM.16.M88.4 R44, [R201] ;  /* 0x00000000c92c783b */ /* 0x000f280000000200 */
[----:B------:R-:W-:Y:S01]  /*10b10*/  @!PT LDS RZ, [RZ] ;  /* 0x00000000fffff984 */ /* 0x000fe20000000800 */
[----:B------:R-:W-:Y:S01]  /*10b20*/  @!PT LDS RZ, [RZ] ;  /* 0x00000000fffff984 */ /* 0x000fe20000000800 */
[----:B------:R-:W-:Y:S01]  /*10b30*/  @!PT LDS RZ, [RZ] ;  /* 0x00000000fffff984 */ /* 0x000fe20000000800 */
[----:B------:R2:W-:Y:S01]  /*10b40*/  LDGSTS.E.BYPASS.LTC128B.128 [R204+0x1880], [R2.64], !P0 ;  /* 0x0188000002cc7fae */ /* 0x0005e2000c101d46 */
[----:B------:R-:W-:-:S13]  /*10b50*/  ISETP.LT.OR P0, PT, R0, 0x1, !P1 ;  /* 0x000000010000780c */ /* 0x000fda0004f01670 */
[----:B------:R2:W-:Y:S01]  /*10b60*/  LDGSTS.E.BYPASS.LTC128B.128 [R204+0x2480], [R2.64+0x40], !P0 ;  /* 0x0248004002cc7fae */ /* 0x0005e2000c101d46 */
[----:B------:R-:W-:-:S04]  /*10b70*/  LOP3.LUT P0, RZ, R94, 0x4, RZ, 0xc0, !PT ;  /* 0x000000045eff7812 */ /* 0x000fc8000780c0ff */
[----:B------:R-:W-:Y:S01]  /*10b80*/  ISETP.LT.OR P3, PT, R0, 0x1, !P0 ;  /* 0x000000010000780c */ /* 0x000fe20004761670 */
[C---:B-1----:R-:W-:Y:S08]  /*10b90*/  HMMA.16816.F32.BF16 R64, R8.reuse, R32, RZ ;  /* 0x000000200840723c */ /* 0x042ff000000418ff */
[----:B---3--:R-:W-:Y:S04]  /*10ba0*/  HMMA.16816.F32.BF16 R56, R8, R28, RZ ;  /* 0x0000001c0838723c */ /* 0x008fe800000418ff */
[----:B------:R1:W-:Y:S01]  /*10bb0*/  LDGSTS.E.BYPASS.LTC128B.128 [R204+0x3080], [R2.64+0x80], !P3 ;  /* 0x0308008002cc7fae */ /* 0x0003e2000d901d46 */
[----:B------:R-:W-:-:S03]  /*10bc0*/  ISETP.GT.AND P3, PT, R22, 0x3f, PT ;  /* 0x0000003f1600780c */ /* 0x000fc60003f64270 */
[C---:B------:R-:W-:Y:S08]  /*10bd0*/  HMMA.16816.F32.BF16 R48, R8.reuse, R24, RZ ;  /* 0x000000180830723c */ /* 0x040ff000000418ff */
[C---:B------:R-:W-:Y:S08]  /*10be0*/  HMMA.16816.F32.BF16 R60, R8.reuse, R34, RZ ;  /* 0x00000022083c723c */ /* 0x040ff000000418ff */
[C---:B------:R-:W-:Y:S08]  /*10bf0*/  HMMA.16816.F32.BF16 R52, R8.reuse, R30, RZ ;  /* 0x0000001e0834723c */ /* 0x040ff000000418ff */
[----:B------:R-:W-:Y:S01]  /*10c00*/  HMMA.16816.F32.BF16 R8, R8, R26, RZ ;  /* 0x0000001a0808723c */ /* 0x000fe200000418ff */
[----:B------:R-:W-:-:S02]  /*10c10*/  @!P3 ISETP.LT.OR P2, PT, R0, 0x21, !P2 ;  /* 0x000000210000b80c */ /* 0x000fc40005741670 */
[C---:B------:R-:W-:Y:S02]  /*10c20*/  @!P3 ISETP.LT.OR P1, PT, R0.reuse, 0x21, !P1 ;  /* 0x000000210000b80c */ /* 0x040fe40004f21670 */
[----:B------:R-:W-:-:S03]  /*10c30*/  @!P3 ISETP.LT.OR P0, PT, R0, 0x21, !P0 ;  /* 0x000000210000b80c */ /* 0x000fc60004701670 */
[C---:B------:R-:W-:Y:S06]  /*10c40*/  HMMA.16816.F32.BF16 R68, R12.reuse, R32, RZ ;  /* 0x000000200c44723c */ /* 0x040fec00000418ff */
[----:B------:R3:W-:Y:S02]  /*10c50*/  @!P3 LDGSTS.E.BYPASS.LTC128B.128 [R204+0x2080], [R20.64], !P2 ;  /* 0x0208000014ccbfae */ /* 0x0007e4000d101d46 */
[C---:B------:R-:W-:Y:S02]  /*10c60*/  HMMA.16816.F32.BF16 R88, R12.reuse, R34, RZ ;  /* 0x000000220c58723c */ /* 0x040fe400000418ff */
[----:B------:R3:W-:Y:S04]  /*10c70*/  @!P3 LDGSTS.E.BYPASS.LTC128B.128 [R204+0x2c80], [R20.64+0x40], !P1 ;  /* 0x02c8004014ccbfae */ /* 0x0007e8000c901d46 */
[----:B------:R3:W-:Y:S02]  /*10c80*/  @!P3 LDGSTS.E.BYPASS.LTC128B.128 [R204+0x3880], [R20.64+0x80], !P0 ;  /* 0x0388008014ccbfae */ /* 0x0007e4000c101d46 */
[C---:B------:R-:W-:Y:S02]  /*10c90*/  HMMA.16816.F32.BF16 R72, R12.reuse, R28, RZ ;  /* 0x0000001c0c48723c */ /* 0x040fe400000418ff */
[----:B------:R-:W-:Y:S04]  /*10ca0*/  LDSM.16.M88.4 R32, [R165+0xc00] ;  /* 0x000c0000a520783b */ /* 0x000fe80000000200 */
[----:B------:R-:W0:Y:S02]  /*10cb0*/  LDGDEPBAR ;  /* 0x00000000000079af */ /* 0x000e240000000000 */
[C---:B------:R-:W-:Y:S02]  /*10cc0*/  HMMA.16816.F32.BF16 R84, R12.reuse, R30, RZ ;  /* 0x0000001e0c54723c */ /* 0x040fe400000418ff */
[----:B------:R-:W-:Y:S06]  /*10cd0*/  LDSM.16.M88.4 R28, [R165+0x1000] ;  /* 0x00100000a51c783b */ /* 0x000fec0000000200 */
[C---:B------:R-:W-:Y:S08]  /*10ce0*/  HMMA.16816.F32.BF16 R76, R12.reuse, R24, RZ ;  /* 0x000000180c4c723c */ /* 0x040ff000000418ff */
[----:B------:R-:W-:Y:S01]  /*10cf0*/  HMMA.16816.F32.BF16 R24, R12, R26, RZ ;  /* 0x0000001a0c18723c */ /* 0x000fe200000418ff */
[----:B------:R-:W-:Y:S04]  /*10d00*/  LDSM.16.M88.4 R12, [R165+0x1400] ;  /* 0x00140000a50c783b */ /* 0x000fe80000000200 */
[----:B---3--:R-:W-:Y:S03]  /*10d10*/  LDSM.16.M88.4 R20, [R193+0x3000] ;  /* 0x00300000c114783b */ /* 0x008fe60000000200 */
[C---:B----4-:R-:W-:Y:S08]  /*10d20*/  HMMA.16816.F32.BF16 R108, R4.reuse, R36, R64 ;  /* 0x00000024046c723c */ /* 0x050ff00000041840 */
        /* <DEDUP_REMOVED lines=12> */
[C---:B------:R-:W-:Y:S08]  /*10df0*/  HMMA.16816.F32.BF16 R60, R16.reuse, R40, R72 ;  /* 0x00000028103c723c */ /* 0x040ff00000041848 */
[C---:B------:R-:W-:Y:S08]  /*10e00*/  HMMA.16816.F32.BF16 R64, R16.reuse, R44, R76 ;  /* 0x0000002c1040723c */ /* 0x040ff0000004184c */
[C---:B------:R-:W-:Y:S08]  /*10e10*/  HMMA.16816.F32.BF16 R40, R16.reuse, R42, R84 ;  /* 0x0000002a1028723c */ /* 0x040ff00000041854 */
[----:B------:R-:W-:Y:S01]  /*10e20*/  HMMA.16816.F32.BF16 R16, R16, R46, R24 ;  /* 0x0000002e1010723c */ /* 0x000fe20000041818 */
[----:B------:R-:W1:Y:S04]  /*10e30*/  LDSM.16.M88.4 R24, [R193+0x2000] ;  /* 0x00200000c118783b */ /* 0x000e680000000200 */
[----:B------:R-:W-:Y:S03]  /*10e40*/  LDSM.16.M88.4 R44, [R165+0x1800] ;  /* 0x00180000a52c783b */ /* 0x000fe60000000200 */
[C---:B---3--:R-:W-:Y:S08]  /*10e50*/  HMMA.16816.F32.BF16 R76, R4.reuse, R32, R108 ;  /* 0x00000020044c723c */ /* 0x048ff0000004186c */
[C---:B------:R-:W-:Y:S08]  /*10e60*/  HMMA.16816.F32.BF16 R100, R4.reuse, R12, R100 ;  /* 0x0000000c0464723c */ /* 0x040ff00000041864 */
[C---:B------:R-:W-:Y:S08]  /*10e70*/  HMMA.16816.F32.BF16 R104, R4.reuse, R28, R104 ;  /* 0x0000001c0468723c */ /* 0x040ff00000041868 */
[C---:B------:R-:W-:Y:S08]  /*10e80*/  HMMA.16816.F32.BF16 R96, R4.reuse, R34, R96 ;  /* 0x000000220460723c */ /* 0x040ff00000041860 */
[----:B------:R-:W-:Y:S08]  /*10e90*/  HMMA.16816.F32.BF16 R80, R4, R14, R80 ;  /* 0x0000000e0450723c */ /* 0x000ff00000041850 */
[----:B----4-:R-:W-:Y:S08]  /*10ea0*/  HMMA.16816.F32.BF16 R72, R8, R32, R68 ;  /* 0x000000200848723c */ /* 0x010ff00000041844 */
[----:B------:R-:W-:Y:S08]  /*10eb0*/  HMMA.16816.F32.BF16 R92, R4, R30, R92 ;  /* 0x0000001e045c723c */ /* 0x000ff0000004185c */
[C---:B------:R-:W-:Y:S01]  /*10ec0*/  HMMA.16816.F32.BF16 R68, R8.reuse, R34, R36 ;  /* 0x000000220844723c */ /* 0x040fe20000041824 */
[----:B------:R-:W-:Y:S07]  /*10ed0*/  LDSM.16.M88.4 R36, [R165+0x2000] ;  /* 0x00200000a524783b */ /* 0x000fee0000000200 */
[C---:B------:R-:W-:Y:S08]  /*10ee0*/  HMMA.16816.F32.BF16 R32, R8.reuse, R28, R60 ;  /* 0x0000001c0820723c */ /* 0x040ff0000004183c */
[C---:B------:R-:W-:Y:S01]  /*10ef0*/  HMMA.16816.F32.BF16 R28, R8.reuse, R30, R40 ;  /* 0x0000001e081c723c */ /* 0x040fe20000041828 */
[----:B------:R-:W-:Y:S07]  /*10f00*/  LDSM.16.M88.4 R40, [R165+0x1c00] ;  /* 0x001c0000a528783b */ /* 0x000fee0000000200 */
[C---:B------:R-:W-:Y:S08]  /*10f10*/  HMMA.16816.F32.BF16 R4, R8.reuse, R12, R64 ;  /* 0x0000000c0804723c */ /* 0x040ff00000041840 */
        /* <DEDUP_REMOVED lines=9> */
[----:B------:R-:W-:Y:S07]  /*10fb0*/  LDSM.16.M88.4 R20, [R195] ;  /* 0x00000000c314783b */ /* 0x000fee0000000200 */
[C---:B-1----:R-:W-:Y:S08]  /*10fc0*/  HMMA.16816.F32.BF16 R96, R24.reuse, R52, R72 ;  /* 0x000000341860723c */ /* 0x042ff00000041848 */
[C---:B------:R-:W-:Y:S08]  /*10fd0*/  HMMA.16816.F32.BF16 R92, R24.reuse, R54, R68 ;  /* 0x00000036185c723c */ /* 0x040ff00000041844 */
[C---:B------:R-:W-:Y:S01]  /*10fe0*/  HMMA.16816.F32.BF16 R88, R24.reuse, R48, R32 ;  /* 0x000000301858723c */ /* 0x040fe20000041820 */
[----:B------:R-:W-:Y:S07]  /*10ff0*/  LDSM.16.M88.4 R32, [R197] ;  /* 0x00000000c520783b */ /* 0x000fee0000000200 */
[C---:B------:R-:W-:Y:S01]  /*11000*/  HMMA.16816.F32.BF16 R84, R24.reuse, R50, R28 ;  /* 0x000000321854723c */ /* 0x040fe2000004181c */
[----:B------:R-:W-:Y:S07]  /*11010*/  LDSM.16.M88.4 R28, [R196] ;  /* 0x00000000c41c783b */ /* 0x000fee0000000200 */
[C---:B------:R-:W-:Y:S01]  /*11020*/  HMMA.16816.F32.BF16 R80, R24.reuse, R56, R4 ;  /* 0x000000381850723c */ /* 0x040fe20000041804 */
[----:B------:R-:W1:Y:S07]  /*11030*/  LDSM.16.M88.4 R4, [R193+0x5000] ;  /* 0x00500000c104783b */ /* 0x000e6e0000000200 */
[----:B------:R-:W-:Y:S01]  /*11040*/  HMMA.16816.F32.BF16 R76, R24, R58, R8 ;  /* 0x0000003a184c723c */ /* 0x000fe20000041808 */
[----:B------:R-:W1:Y:S01]  /*11050*/  LDSM.16.M88.4 R8, [R193+0x4000] ;  /* 0x00400000c108783b */ /* 0x000e620000000200 */
[----:B--2---:R-:W-:Y:S01]  /*11060*/  ISETP.GT.AND P0, PT, R117, R232, PT ;  /* 0x000000e87500720c */ /* 0x004fe20003f04270 */
[----:B------:R-:W-:-:S05]  /*11070*/  DEPBAR.LE SB0, 0x0 ;  /* 0x000080000000791a */ /* 0x000fca0000000000 */
[C---:B---3--:R-:W-:Y:S08]  /*11080*/  HMMA.16816.F32.BF16 R72, R12.reuse, R44, R64 ;  /* 0x0000002c0c48723c */ /* 0x048ff00000041840 */
[C---:B------:R-:W-:Y:S08]  /*11090*/  HMMA.16816.F32.BF16 R52, R12.reuse, R38, R100 ;  /* 0x000000260c34723c */ /* 0x040ff00000041864 */
[----:B------:R-:W-:Y:S08]  /*110a0*/  HMMA.16816.F32.BF16 R68, R12, R46, R60 ;  /* 0x0000002e0c44723c */ /* 0x000ff0000004183c */
[----:B----4-:R-:W-:Y:S08]  /*110b0*/  HMMA.16816.F32.BF16 R48, R16, R44, R96 ;  /* 0x0000002c1030723c */ /* 0x010ff00000041860 */
[C---:B------:R-:W-:Y:S08]  /*110c0*/  HMMA.16816.F32.BF16 R64, R12.reuse, R40, R108 ;  /* 0x000000280c40723c */ /* 0x040ff0000004186c */
[C---:B------:R-:W-:Y:S08]  /*110d0*/  HMMA.16816.F32.BF16 R60, R12.reuse, R42, R104 ;  /* 0x0000002a0c3c723c */ /* 0x040ff00000041868 */
[----:B------:R-:W-:Y:S08]  /*110e0*/  HMMA.16816.F32.BF16 R56, R12, R36, R112 ;  /* 0x000000240c38723c */ /* 0x000ff00000041870 */
[C---:B------:R-:W-:Y:S08]  /*110f0*/  HMMA.16816.F32.BF16 R44, R16.reuse, R46, R92 ;  /* 0x0000002e102c723c */ /* 0x040ff0000004185c */
[C---:B------:R-:W-:Y:S08]  /*11100*/  HMMA.16816.F32.BF16 R24, R16.reuse, R40, R88 ;  /* 0x000000281018723c */ /* 0x040ff00000041858 */
[C---:B------:R-:W-:Y:S08]  /*11110*/  HMMA.16816.F32.BF16 R40, R16.reuse, R42, R84 ;  /* 0x0000002a1028723c */ /* 0x040ff00000041854 */
[C---:B------:R-:W-:Y:S08]  /*11120*/  HMMA.16816.F32.BF16 R12, R16.reuse, R36, R80 ;  /* 0x00000024100c723c */ /* 0x040ff00000041850 */
[----:B------:R-:W-:Y:S01]  /*11130*/  HMMA.16816.F32.BF16 R16, R16, R38, R76 ;  /* 0x000000261010723c */ /* 0x000fe2000004184c */
[----:B------:R-:W-:Y:S07]  /*11140*/  BSSY B0, `(.L_x_2231) ;  /* 0x0000032000007945 */ /* 0x000fee0003800000 */
[C---:B-1----:R-:W-:Y:S08]  /*11150*/  HMMA.16816.F32.BF16 R76, R4.reuse, R32, R72 ;  /* 0x00000020044c723c */ /* 0x042ff00000041848 */
[----:B------:R-:W-:Y:S08]  /*11160*/  HMMA.16816.F32.BF16 R72, R4, R22, R52 ;  /* 0x000000160448723c */ /* 0x000ff00000041834 */
[----:B------:R-:W-:Y:S08]  /*11170*/  HMMA.16816.F32.BF16 R52, R8, R32, R48 ;  /* 0x000000200834723c */ /* 0x000ff00000041830 */
[-C--:B------:R-:W-:Y:S08]  /*11180*/  HMMA.16816.F32.BF16 R68, R4, R34.reuse, R68 ;  /* 0x000000220444723c */ /* 0x080ff00000041844 */
[C---:B------:R-:W-:Y:S08]  /*11190*/  HMMA.16816.F32.BF16 R48, R8.reuse, R34, R44 ;  /* 0x000000220830723c */ /* 0x040ff0000004182c */
[----:B------:R-:W-:Y:S08]  /*111a0*/  HMMA.16816.F32.BF16 R32, R8, R30, R40 ;  /* 0x0000001e0820723c */ /* 0x000ff00000041828 */
[C---:B------:R-:W-:Y:S08]  /*111b0*/  HMMA.16816.F32.BF16 R64, R4.reuse, R28, R64 ;  /* 0x0000001c0440723c */ /* 0x040ff00000041840 */
        /* <DEDUP_REMOVED lines=10> */
[----:B------:R-:W-:Y:S02]  /*11260*/  ISETP.GE.AND P0, PT, R6, 0x21, PT ;  /* 0x000000210600780c */ /* 0x000fe40003f06270 */
        /* <DEDUP_REMOVED lines=31> */
.L_x_2232:
[----:B------:R-:W-:Y:S05]  /*11460*/  BSYNC B0 ;  /* 0x0000000000007941 */ /* 0x000fea0003800000 */
.L_x_2231:
[----:B------:R-:W2:Y:S04]  /*11470*/  LDL R0, [R1+0x50] ;  /* 0x0000500001007983 */ /* 0x000ea80000100800 */
[----:B-1----:R-:W3:Y:S04]  /*11480*/  LDL R4, [R1+0x10] ;  /* 0x0000100001047983 */ /* 0x002ee80000100800 */
[----:B------:R-:W4:Y:S01]  /*11490*/  LDL R20, [R1] ;  /* 0x0000000001147983 */ /* 0x000f220000100800 */
        /* <DEDUP_REMOVED lines=9> */
[----:B---3--:R-:W-:Y:S01]  /*11530*/  IMAD.IADD R8, R118, 0x1, -R4 ;  /* 0x0000000176087824 */ /* 0x008fe200078e0a04 */
[----:B------:R-:W-:Y:S01]  /*11540*/  IADD3 R0, -R4, 0x1, R118 ;  /* 0x0000000104007810 */ /* 0x000fe20007ffe176 */
[----:B------:R-:W-:Y:S02]  /*11550*/  IMAD.IADD R10, R116, 0x1, -R4 ;  /* 0x00000001740a7824 */ /* 0x000fe400078e0a04 */
[----:B------:R-:W1:Y:S01]  /*11560*/  SHFL.IDX PT, R3, R6, RZ, 0x1c1f ;  /* 0x001c1fff06037589 */ /* 0x000e6200000e0000 */
[----:B----4-:R-:W-:-:S04]  /*11570*/  IADD3 R0, R0, -R20, RZ ;  /* 0x8000001400007210 */ /* 0x010fc80007ffe0ff */
        /* <DEDUP_REMOVED lines=17> */
.L_x_2235:
[----:B------:R-:W-:-:S04]  /*11690*/  MOV R4, c[0x0][0x32c] ;  /* 0x0000cb0000047a02 */ /* 0x000fc80000000f00 */
[----:B------:R-:W-:-:S13]  /*116a0*/  ISETP.NE.AND P0, PT, R4, 0x1, PT ;  /* 0x000000010400780c */ /* 0x000fda0003f05270 */
[----:B------:R-:W-:-:S05]  /*116b0*/  @P0 IMAD.HI.U32 R4, R3, c[0x0][0x330], RZ ;  /* 0x0000cc0003040a27 */ /* 0x000fca00078e00ff */
[----:B------:R-:W-:Y:S02]  /*116c0*/  @P0 SHF.R.U32.HI R3, RZ, c[0x0][0x334], R4 ;  /* 0x0000cd00ff030a19 */ /* 0x000fe40000011604 */
.L_x_2236:
[----:B------:R-:W-:Y:S05]  /*116d0*/  BSYNC B0 ;  /* 0x0000000000007941 */ /* 0x000fea0003800000 */
.L_x_2234:
[----:B------:R-:W-:-:S05]  /*116e0*/  IMAD R3, R3, c[0x0][0x32c], R10 ;  /* 0x0000cb0003037a24 */ /* 0x000fca00078e020a */
[----:B------:R-:W-:Y:S02]  /*116f0*/  IADD3 R4, R3, c[0x0][0x32c], RZ ;  /* 0x0000cb0003047a10 */ /* 0x000fe40007ffe0ff */
[----:B------:R-:W-:Y:S02]  /*11700*/  IMNMX R0, R0, R3, !PT ;  /* 0x0000000300007217 */ /* 0x000fe40007800200 */
[----:B------:R-:W-:Y:S02]  /*11710*/  IMNMX R2, R2, R4, PT ;  /* 0x0000000402027217 */ /* 0x000fe40003800200 */
.L_x_2233:
        /* <DEDUP_REMOVED lines=16> */
.L_x_2239:
[----:B------:R-:W-:-:S04]  /*11820*/  MOV R11, c[0x0][0x32c] ;  /* 0x0000cb00000b7a02 */ /* 0x000fc80000000f00 */
[----:B------:R-:W-:-:S13]  /*11830*/  ISETP.NE.AND P0, PT, R11, 0x1, PT ;  /* 0x000000010b00780c */ /* 0x000fda0003f05270 */
[----:B------:R-:W-:-:S05]  /*11840*/  @P0 IMAD.HI.U32 R11, R5, c[0x0][0x330], RZ ;  /* 0x0000cc00050b0a27 */ /* 0x000fca00078e00ff */
[----:B------:R-:W-:Y:S02]  /*11850*/  @P0 SHF.R.U32.HI R5, RZ, c[0x0][0x334], R11 ;  /* 0x0000cd00ff050a19 */ /* 0x000fe4000001160b */
.L_x_2240:
[----:B------:R-:W-:Y:S05]  /*11860*/  BSYNC B0 ;  /* 0x0000000000007941 */ /* 0x000fea0003800000 */
.L_x_2238:
[----:B------:R-:W-:-:S05]  /*11870*/  IMAD R5, R5, c[0x0][0x32c], R10 ;  /* 0x0000cb0005057a24 */ /* 0x000fca00078e020a */
[----:B------:R-:W-:Y:S02]  /*11880*/  IADD3 R11, R5, c[0x0][0x32c], RZ ;  /* 0x0000cb00050b7a10 */ /* 0x000fe40007ffe0ff */
[----:B------:R-:W-:Y:S02]  /*11890*/  IMNMX R3, R3, R5, !PT ;  /* 0x0000000503037217 */ /* 0x000fe40007800200 */
[----:B------:R-:W-:Y:S02]  /*118a0*/  IMNMX R4, R4, R11, PT ;  /* 0x0000000b04047217 */ /* 0x000fe40003800200 */
.L_x_2237:
        /* <DEDUP_REMOVED lines=71> */
.L_x_2243:
[----:B------:R-:W-:-:S04]  /*11d20*/  MOV R17, c[0x0][0x32c] ;  /* 0x0000cb0000117a02 */ /* 0x000fc80000000f00 */
[----:B------:R-:W-:-:S13]  /*11d30*/  ISETP.NE.AND P0, PT, R17, 0x1, PT ;  /* 0x000000011100780c */ /* 0x000fda0003f05270 */
[----:B------:R-:W-:-:S05]  /*11d40*/  @P0 IMAD.HI.U32 R17, R5, c[0x0][0x330], RZ ;  /* 0x0000cc0005110a27 */ /* 0x000fca00078e00ff */
[----:B------:R-:W-:Y:S02]  /*11d50*/  @P0 SHF.R.U32.HI R5, RZ, c[0x0][0x334], R17 ;  /* 0x0000cd00ff050a19 */ /* 0x000fe40000011611 */
.L_x_2244:
[----:B------:R-:W-:Y:S05]  /*11d60*/  BSYNC B0 ;  /* 0x0000000000007941 */ /* 0x000fea0003800000 */
.L_x_2242:
[----:B------:R-:W-:-:S05]  /*11d70*/  IMAD R5, R5, c[0x0][0x32c], R10 ;  /* 0x0000cb0005057a24 */ /* 0x000fca00078e020a */
[----:B------:R-:W-:Y:S02]  /*11d80*/  IADD3 R17, R5, c[0x0][0x32c], RZ ;  /* 0x0000cb0005117a10 */ /* 0x000fe40007ffe0ff */
[----:B------:R-:W-:Y:S02]  /*11d90*/  IMNMX R0, R0, R5, !PT ;  /* 0x0000000500007217 */ /* 0x000fe40007800200 */
[----:B------:R-:W-:Y:S02]  /*11da0*/  IMNMX R2, R2, R17, PT ;  /* 0x0000001102027217 */ /* 0x000fe40003800200 */
.L_x_2241:
        /* <DEDUP_REMOVED lines=102> */
.L_x_2247:
[----:B------:R-:W-:-:S04]  /*12410*/  MOV R4, c[0x0][0x32c] ;  /* 0x0000cb0000047a02 */ /* 0x000fc80000000f00 */
[----:B------:R-:W-:-:S13]  /*12420*/  ISETP.NE.AND P0, PT, R4, 0x1, PT ;  /* 0x000000010400780c */ /* 0x000fda0003f05270 */
[----:B------:R-:W-:-:S05]  /*12430*/  @P0 IMAD.HI.U32 R4, R3, c[0x0][0x330], RZ ;  /* 0x0000cc0003040a27 */ /* 0x000fca00078e00ff */
[----:B------:R-:W-:Y:S02]  /*12440*/  @P0 SHF.R.U32.HI R3, RZ, c[0x0][0x334], R4 ;  /* 0x0000cd00ff030a19 */ /* 0x000fe40000011604 */
.L_x_2248:
[----:B------:R-:W-:Y:S05]  /*12450*/  BSYNC B0 ;  /* 0x0000000000007941 */ /* 0x000fea0003800000 */
.L_x_2246:
[----:B------:R-:W-:-:S05]  /*12460*/  IMAD R3, R3, c[0x0][0x32c], R10 ;  /* 0x0000cb0003037a24 */ /* 0x000fca00078e020a */
[----:B------:R-:W-:Y:S02]  /*12470*/  IADD3 R4, R3, c[0x0][0x32c], RZ ;  /* 0x0000cb0003047a10 */ /* 0x000fe40007ffe0ff */
[----:B------:R-:W-:Y:S02]  /*12480*/  IMNMX R0, R0, R3, !PT ;  /* 0x0000000300007217 */ /* 0x000fe40007800200 */
[----:B------:R-:W-:Y:S02]  /*12490*/  IMNMX R2, R2, R4, PT ;  /* 0x0000000402027217 */ /* 0x000fe40003800200 */
.L_x_2245:
        /* <DEDUP_REMOVED lines=17> */
[----:B------:R-:W-:Y:S01]  /*125b0*/  ISETP.GT.AND P0, PT, R0, 0x10, !P6 ;  /* 0x000000100000780c */ /* 0x000fe20007704270 */
[----:B------:R-:W-:Y:S01]  /*125c0*/  LDSM.16.MT88.4 R68, [R167+0x400] ;  /* 0x00040000a744783b */ /* 0x000fe20000004200 */
[----:B------:R-:W-:-:S02]  /*125d0*/  FMNMX.FTZ R3, R28, R3, !PT ;  /* 0x000000031c037209 */ /* 0x000fc40007810000 */
[----:B------:R-:W-:Y:S02]  /*125e0*/  ISETP.LT.OR P0, PT, R2, 0x11, P0 ;  /* 0x000000110200780c */ /* 0x000fe40000701670 */
[----:B------:R-:W-:Y:S02]  /*125f0*/  FMNMX.FTZ R3, R138, R3, !PT ;  /* 0x000000038a037209 */ /* 0x000fe40007810000 */
[----:B------:R-:W-:Y:S02]  /*12600*/  ISETP.NE.AND P6, PT, R12, RZ, PT ;  /* 0x000000ff0c00720c */ /* 0x000fe40003fc5270 */
[----:B------:R-:W-:Y:S02]  /*12610*/  FSEL R12, R66, -INF , !P0 ;  /* 0xff800000420c7808 */ /* 0x000fe40004000000 */
[----:B------:R-:W-:Y:S02]  /*12620*/  ISETP.GT.AND P0, PT, R0, 0x11, !P5 ;  /* 0x000000110000780c */ /* 0x000fe40006f04270 */
[----:B------:R-:W-:-:S02]  /*12630*/  FMNMX.FTZ R3, R137, R3, !PT ;  /* 0x0000000389037209 */ /* 0x000fc40007810000 */
[----:B------:R-:W-:Y:S02]  /*12640*/  ISETP.LT.OR P0, PT, R2, 0x12, P0 ;  /* 0x000000120200780c */ /* 0x000fe40000701670 */
[----:B------:R-:W-:Y:S02]  /*12650*/  FMNMX.FTZ R3, R136, R3, !PT ;  /* 0x0000000388037209 */ /* 0x000fe40007810000 */
[----:B------:R-:W-:Y:S02]  /*12660*/  FSEL R13, R67, -INF , !P0 ;  /* 0xff800000430d7808 */ /* 0x000fe40004000000 */
[----:B------:R-:W-:Y:S01]  /*12670*/  FMNMX.FTZ R3, R135, R3, !PT ;  /* 0x0000000387037209 */ /* 0x000fe20007810000 */
[----:B------:R-:W-:Y:S01]  /*12680*/  LDSM.16.MT88.4 R64, [R166+0xc00] ;  /* 0x000c0000a640783b */ /* 0x000fe20000004200 */
[----:B------:R-:W-:Y:S02]  /*12690*/  ISETP.GT.AND P0, PT, R0, 0x18, !P4 ;  /* 0x000000180000780c */ /* 0x000fe40006704270 */
[----:B------:R-:W-:Y:S01]  /*126a0*/  ISETP.NE.AND P4, PT, R15, RZ, PT ;  /* 0x000000ff0f00720c */ /* 0x000fe20003f85270 */
[----:B------:R-:W1:Y:S01]  /*126b0*/  SHFL.BFLY PT, R4, R3, 0x2, 0x1f ;  /* 0x0c401f0003047f89 */ /* 0x000e6200000e0000 */
[----:B------:R-:W-:-:S02]  /*126c0*/  ISETP.LT.OR P0, PT, R2, 0x19, P0 ;  /* 0x000000190200780c */ /* 0x000fc40000701670 */
[----:B------:R-:W-:Y:S02]  /*126d0*/  ISETP.NE.AND P5, PT, R16, RZ, PT ;  /* 0x000000ff1000720c */ /* 0x000fe40003fa5270 */
[----:B------:R-:W-:Y:S02]  /*126e0*/  FSEL R15, R62, -INF , !P0 ;  /* 0xff8000003e0f7808 */ /* 0x000fe40004000000 */
[----:B------:R-:W-:-:S04]  /*126f0*/  ISETP.GT.AND P0, PT, R0, 0x19, !P3 ;  /* 0x000000190000780c */ /* 0x000fc80005f04270 */
        /* <DEDUP_REMOVED lines=38> */
[----:B------:R-:W-:Y:S02]  /*12960*/  FMNMX.FTZ R3, R32, R3, !PT ;  /* 0x0000000320037209 */ /* 0x000fe40007810000 */
[----:B------:R-:W-:Y:S02]  /*12970*/  FMNMX.FTZ R6, R44, R6, !PT ;  /* 0x000000062c067209 */ /* 0x000fe40007810000 */
        /* <DEDUP_REMOVED lines=36> */
[----:B------:R-:W-:Y:S01]  /*12bc0*/  FSEL R21, R75, -INF , !P0 ;  /* 0xff8000004b157808 */ /* 0x000fe20004000000 */
[----:B-1----:R-:W-:Y:S01]  /*12bd0*/  FFMA.FTZ R5, R26, c[0x0][0x2d0], -R20 ;  /* 0x0000b4001a057a23 */ /* 0x002fe20000010814 */
[----:B------:R-:W-:-:S02]  /*12be0*/  FMNMX.FTZ R4, R41, R4, !PT ;  /* 0x0000000429047209 */ /* 0x000fc40007810000 */
[----:B------:R-:W-:Y:S01]  /*12bf0*/  ISETP.NE.AND P6, PT, R237, 0x1, PT ;  /* 0x00000001ed00780c */ /* 0x000fe20003fc5270 */
[----:B------:R1:W-:Y:S01]  /*12c00*/  MUFU.EX2 R228, R5 ;  /* 0x0000000500e47308 */ /* 0x0003e20000000800 */
[----:B------:R-:W-:-:S04]  /*12c10*/  FMNMX.FTZ R4, R114, R4, !PT ;  /* 0x0000000472047209 */ /* 0x000fc80007810000 */
[----:B------:R-:W-:-:S03]  /*12c20*/  FMNMX.FTZ R4, R113, R4, !PT ;  /* 0x0000000471047209 */ /* 0x000fc60007810000 */
[----:B------:R2:W-:Y:S01]  /*12c30*/  MUFU.EX2 R216, R2 ;  /* 0x0000000200d87308 */ /* 0x0005e20000000800 */
[----:B------:R-:W-:-:S04]  /*12c40*/  FMNMX.FTZ R4, R112, R4, !PT ;  /* 0x0000000470047209 */ /* 0x000fc80007810000 */
[----:B------:R-:W-:Y:S01]  /*12c50*/  FMNMX.FTZ R4, R111, R4, !PT ;  /* 0x000000046f047209 */ /* 0x000fe20007810000 */
[----:B-1----:R-:W-:-:S04]  /*12c60*/  FFMA.FTZ R5, R28, c[0x0][0x2d0], -R20 ;  /* 0x0000b4001c057a23 */ /* 0x002fc80000010814 */
[----:B------:R-:W1:Y:S01]  /*12c70*/  SHFL.BFLY PT, R7, R4, 0x2, 0x1f ;  /* 0x0c401f0004077f89 */ /* 0x000e6200000e0000 */
[----:B------:R3:W-:Y:S01]  /*12c80*/  MUFU.EX2 R229, R5 ;  /* 0x0000000500e57308 */ /* 0x0007e20000000800 */
[----:B--2---:R-:W-:-:S07]  /*12c90*/  FFMA.FTZ R2, R29, c[0x0][0x2d0], -R3 ;  /* 0x0000b4001d027a23 */ /* 0x004fce0000010803 */
[----:B------:R2:W4:Y:S01]  /*12ca0*/  MUFU.EX2 R217, R2 ;  /* 0x0000000200d97308 */ /* 0x0005220000000800 */
[----:B---3--:R-:W-:-:S07]  /*12cb0*/  FFMA.FTZ R5, R17, c[0x0][0x2d0], -R3 ;  /* 0x0000b40011057a23 */ /* 0x008fce0000010803 */
[----:B------:R3:W5:Y:S01]  /*12cc0*/  MUFU.EX2 R219, R5 ;  /* 0x0000000500db7308 */ /* 0x0007620000000800 */
[----:B-1----:R-:W-:Y:S01]  /*12cd0*/  FMNMX.FTZ R4, R4, R7, !PT ;  /* 0x0000000704047209 */ /* 0x002fe20007810000 */
[----:B--2---:R-:W-:Y:S01]  /*12ce0*/  FFMA.FTZ R2, R30, c[0x0][0x2d0], -R3 ;  /* 0x0000b4001e027a23 */ /* 0x004fe20000010803 */
[----:B----4-:R-:W-:-:S05]  /*12cf0*/  F2FP.BF16.PACK_AB R19, R217, R216 ;  /* 0x000000d8d913723e */ /* 0x010fca00000010ff */
[----:B------:R1:W-:Y:S01]  /*12d00*/  MUFU.EX2 R220, R2 ;  /* 0x0000000200dc7308 */ /* 0x0003e20000000800 */
[----:B---3--:R-:W-:Y:S02]  /*12d10*/  FMNMX.FTZ R5, R108, R6, !PT ;  /* 0x000000066c057209 */ /* 0x008fe40007810000 */
[----:B------:R-:W2:Y:S01]  /*12d20*/  SHFL.BFLY PT, R6, R4, 0x1, 0x1f ;  /* 0x0c201f0004067f89 */ /* 0x000ea200000e0000 */
[----:B-----5:R-:W-:Y:S02]  /*12d30*/  F2FP.BF16.PACK_AB R17, R218, R219 ;  /* 0x000000dbda11723e */ /* 0x020fe400000010ff */
[----:B------:R-:W-:Y:S01]  /*12d40*/  FMNMX.FTZ R0, R110, R5, !PT ;  /* 0x000000056e007209 */ /* 0x000fe20007810000 */
[----:B-1----:R-:W-:-:S03]  /*12d50*/  FFMA.FTZ R2, R32, c[0x0][0x2d0], -R3 ;  /* 0x0000b40020027a23 */ /* 0x002fc60000010803 */
[----:B------:R-:W-:Y:S01]  /*12d60*/  FMNMX.FTZ R0, R109, R0, !PT ;  /* 0x000000006d007209 */ /* 0x000fe20007810000 */
[----:B------:R-:W-:Y:S01]  /*12d70*/  HMMA.16816.F32.BF16 R76, R16, R50, RZ ;  /* 0x00000032104c723c */ /* 0x000fe200000418ff */
[----:B------:R1:W-:Y:S02]  /*12d80*/  MUFU.EX2 R221, R2 ;  /* 0x0000000200dd7308 */ /* 0x0003e40000000800 */
[----:B------:R-:W-:-:S05]  /*12d90*/  FMNMX.FTZ R0, R21, R0, !PT ;  /* 0x0000000015007209 */ /* 0x000fca0007810000 */
[----:B------:R-:W3:Y:S01]  /*12da0*/  SHFL.BFLY PT, R5, R0, 0x2, 0x1f ;  /* 0x0c401f0000057f89 */ /* 0x000ee200000e0000 */
[----:B------:R-:W-:Y:S01]  /*12db0*/  HMMA.16816.F32.BF16 R104, R16, R64, RZ ;  /* 0x000000401068723c */ /* 0x000fe200000418ff */
[----:B--2---:R-:W-:Y:S01]  /*12dc0*/  FMNMX.FTZ R120, R4, R6, !PT ;  /* 0x0000000604787209 */ /* 0x004fe20007810000 */
[----:B------:R-:W-:-:S06]  /*12dd0*/  FFMA.FTZ R4, R34, c[0x0][0x2d0], -R3 ;  /* 0x0000b40022047a23 */ /* 0x000fcc0000010803 */
[C---:B------:R-:W-:Y:S01]  /*12de0*/  HMMA.16816.F32.BF16 R100, R16.reuse, R60, RZ ;  /* 0x0000003c1064723c */ /* 0x040fe200000418ff */
[C---:B------:R-:W-:Y:S01]  /*12df0*/  FSETP.NEU.FTZ.AND P0, PT, R120.reuse, -INF , PT ;  /* 0xff8000007800780b */ /* 0x040fe20003f1d000 */
[----:B-1----:R-:W-:Y:S01]  /*12e00*/  FMUL.FTZ R2, R120, c[0x0][0x2d0] ;  /* 0x0000b40078027a20 */ /* 0x002fe20000410000 */
[----:B------:R1:W-:Y:S04]  /*12e10*/  MUFU.EX2 R222, R4 ;  /* 0x0000000400de7308 */ /* 0x0003e80000000800 */
[----:B------:R-:W-:Y:S01]  /*12e20*/  FSEL R2, R2, RZ, P0 ;  /* 0x000000ff02027208 */ /* 0x000fe20000000000 */
[----:B------:R-:W-:Y:S01]  /*12e30*/  HMMA.16816.F32.BF16 R96, R16, R56, RZ ;  /* 0x000000381060723c */ /* 0x000fe200000418ff */
[----:B---3--:R-:W-:-:S07]  /*12e40*/  FMNMX.FTZ R0, R0, R5, !PT ;  /* 0x0000000500007209 */ /* 0x008fce0007810000 */
[----:B------:R-:W-:Y:S01]  /*12e50*/  HMMA.16816.F32.BF16 R92, R16, R52, RZ ;  /* 0x00000034105c723c */ /* 0x000fe200000418ff */
[----:B------:R-:W2:Y:S01]  /*12e60*/  SHFL.BFLY PT, R5, R0, 0x1, 0x1f ;  /* 0x0c201f0000057f89 */ /* 0x000ea200000e0000 */
[----:B-1----:R-:W-:-:S04]  /*12e70*/  FFMA.FTZ R4, R35, c[0x0][0x2d0], -R3 ;  /* 0x0000b40023047a23 */ /* 0x002fc80000010803 */
[----:B------:R1:W3:Y:S02]  /*12e80*/  MUFU.EX2 R223, R4 ;  /* 0x0000000400df7308 */ /* 0x0002e40000000800 */
[----:B-1----:R-:W-:Y:S01]  /*12e90*/  FFMA.FTZ R4, R31, c[0x0][0x2d0], -R2 ;  /* 0x0000b4001f047a23 */ /* 0x002fe20000010802 */
[----:B---3--:R-:W-:Y:S01]  /*12ea0*/  F2FP.BF16.PACK_AB R11, R223, R222 ;  /* 0x000000dedf0b723e */ /* 0x008fe200000010ff */
[----:B------:R-:W-:Y:S01]  /*12eb0*/  LDSM.16.MT88.4 R28, [R166+0x400] ;  /* 0x00040000a61c783b */ /* 0x000fe20000004200 */
[----:B--2---:R-:W-:-:S03]  /*12ec0*/  FMNMX.FTZ R119, R0, R5, !PT ;  /* 0x0000000500777209 */ /* 0x004fc60007810000 */
[----:B------:R1:W-:Y:S01]  /*12ed0*/  MUFU.EX2 R210, R4 ;  /* 0x0000000400d27308 */ /* 0x0003e20000000800 */
[----:B------:R-:W-:Y:S01]  /*12ee0*/  FFMA.FTZ R0, R40, c[0x0][0x2d0], -R2 ;  /* 0x0000b40028007a23 */ /* 0x000fe20000010802 */
[----:B------:R-:W-:-:S06]  /*12ef0*/  FSETP.NEU.FTZ.AND P0, PT, R119, -INF , PT ;  /* 0xff8000007700780b */ /* 0x000fcc0003f1d000 */
[----:B------:R2:W-:Y:S01]  /*12f00*/  MUFU.EX2 R213, R0 ;  /* 0x0000000000d57308 */ /* 0x0005e20000000800 */
[----:B-1----:R-:W-:Y:S02]  /*12f10*/  FFMA.FTZ R4, R33, c[0x0][0x2d0], -R2 ;  /* 0x0000b40021047a23 */ /* 0x002fe40000010802 */
[----:B------:R-:W-:Y:S05]  /*12f20*/  HMMA.16816.F32.BF16 R32, R16, R48, RZ ;  /* 0x000000301020723c */ /* 0x000fea00000418ff */
[----:B------:R1:W-:Y:S01]  /*12f30*/  MUFU.EX2 R208, R4 ;  /* 0x0000000400d07308 */ /* 0x0003e20000000800 */
[----:B--2---:R-:W-:-:S05]  /*12f40*/  FMUL.FTZ R0, R119, c[0x0][0x2d0] ;  /* 0x0000b40077007a20 */ /* 0x004fca0000410000 */
[----:B------:R-:W-:Y:S01]  /*12f50*/  FSEL R0, R0, RZ, P0 ;  /* 0x000000ff00007208 */ /* 0x000fe20000000000 */
[----:B-1----:R-:W-:-:S04]  /*12f60*/  FFMA.FTZ R4, R36, c[0x0][0x2d0], -R2 ;  /* 0x0000b40024047a23 */ /* 0x002fc80000010802 */
[----:B------:R1:W-:Y:S02]  /*12f70*/  MUFU.EX2 R209, R4 ;  /* 0x0000000400d17308 */ /* 0x0003e40000000800 */
[----:B-1----:R-:W-:-:S06]  /*12f80*/  FFMA.FTZ R4, R37, c[0x0][0x2d0], -R2 ;  /* 0x0000b40025047a23 */ /* 0x002fcc0000010802 */
[----:B------:R1:W-:Y:S02]  /*12f90*/  MUFU.EX2 R211, R4 ;  /* 0x0000000400d37308 */ /* 0x0003e40000000800 */
[----:B-1----:R-:W-:-:S06]  /*12fa0*/  FFMA.FTZ R4, R38, c[0x0][0x2d0], -R2 ;  /* 0x0000b40026047a23 */ /* 0x002fcc0000010802 */
[----:B------:R1:W-:Y:S02]  /*12fb0*/  MUFU.EX2 R212, R4 ;  /* 0x0000000400d47308 */ /* 0x0003e40000000800 */
[--C-:B-1----:R-:W-:Y:S02]  /*12fc0*/  FFMA.FTZ R4, R39, c[0x0][0x2d0], -R2.reuse ;  /* 0x0000b40027047a23 */ /* 0x102fe40000010802 */
[----:B------:R-:W1:Y:S04]  /*12fd0*/  LDSM.16.MT88.4 R36, [R167] ;  /* 0x00000000a724783b */ /* 0x000e680000004200 */
[----:B------:R2:W-:Y:S02]  /*12fe0*/  MUFU.EX2 R214, R4 ;  /* 0x0000000400d67308 */ /* 0x0005e40000000800 */
[----:B--2---:R-:W-:-:S06]  /*12ff0*/  FFMA.FTZ R4, R41, c[0x0][0x2d0], -R2 ;  /* 0x0000b40029047a23 */ /* 0x004fcc0000010802 */
[----:B------:R2:W3:Y:S02]  /*13000*/  MUFU.EX2 R215, R4 ;  /* 0x0000000400d77308 */ /* 0x0004e40000000800 */
[----:B--2---:R-:W-:Y:S01]  /*13010*/  FFMA.FTZ R4, R8, c[0x0][0x2d0], -R0 ;  /* 0x0000b40008047a23 */ /* 0x004fe20000010800 */
[----:B------:R-:W-:Y:S01]  /*13020*/  F2FP.BF16.PACK_AB R8, R227, R226 ;  /* 0x000000e2e308723e */ /* 0x000fe200000010ff */
[----:B-1----:R-:W-:Y:S01]  /*13030*/  HMMA.16816.F32.BF16 R40, R16, R36, RZ ;  /* 0x000000241028723c */ /* 0x002fe200000418ff */
[----:B---3--:R-:W-:-:S03]  /*13040*/  F2FP.BF16.PACK_AB R6, R215, R213 ;  /* 0x000000d5d706723e */ /* 0x008fc600000010ff */
[----:B------:R1:W-:Y:S02]  /*13050*/  MUFU.EX2 R23, R4 ;  /* 0x0000000400177308 */ /* 0x0003e40000000800 */
[----:B-1----:R-:W-:Y:S01]  /*13060*/  FFMA.FTZ R4, R9, c[0x0][0x2d0], -R0 ;  /* 0x0000b40009047a23 */ /* 0x002fe20000010800 */
[----:B------:R-:W-:-:S05]  /*13070*/  F2FP.BF16.PACK_AB R9, R221, R220 ;  /* 0x000000dcdd09723e */ /* 0x000fca00000010ff */
[----:B------:R1:W2:Y:S02]  /*13080*/  MUFU.EX2 R22, R4 ;  /* 0x0000000400167308 */ /* 0x0002a40000000800 */
[----:B-1----:R-:W-:Y:S01]  /*13090*/  FFMA.FTZ R4, R14, c[0x0][0x2d0], -R0 ;  /* 0x0000b4000e047a23 */ /* 0x002fe20000010800 */
[----:B------:R-:W-:-:S05]  /*130a0*/  F2FP.BF16.PACK_AB R14, R211, R209 ;  /* 0x000000d1d30e723e */ /* 0x000fca00000010ff */
[----:B------:R1:W-:Y:S02]  /*130b0*/  MUFU.EX2 R207, R4 ;  /* 0x0000000400cf7308 */ /* 0x0003e40000000800 */
[----:B-1----:R-:W-:Y:S01]  /*130c0*/  FFMA.FTZ R4, R10, c[0x0][0x2d0], -R0 ;  /* 0x0000b4000a047a23 */ /* 0x002fe20000010800 */
[----:B------:R-:W-:-:S05]  /*130d0*/  F2FP.BF16.PACK_AB R10, R229, R228 ;  /* 0x000000e4e50a723e */ /* 0x000fca00000010ff */
[----:B------:R1:W3:Y:S02]  /*130e0*/  MUFU.EX2 R116, R4 ;  /* 0x0000000400747308 */ /* 0x0002e40000000800 */
[C---:B------:R-:W-:Y:S01]  /*130f0*/  HMMA.16816.F32.BF16 R128, R8.reuse, R28, R32 ;  /* 0x0000001c0880723c */ /* 0x040fe20000041820 */
[----:B------:R-:W4:Y:S07]  /*13100*/  LDSM.16.MT88.4 R32, [R166+0x1c00] ;  /* 0x001c0000a620783b */ /* 0x000f2e0000004200 */
[----:B------:R-:W-:Y:S01]  /*13110*/  HMMA.16816.F32.BF16 R156, R8, R68, R40 ;  /* 0x00000044089c723c */ /* 0x000fe20000041828 */
[----:B------:R-:W5:Y:S01]  /*13120*/  LDSM.16.MT88.4 R40, [R167+0x1000] ;  /* 0x00100000a728783b */ /* 0x000f620000004200 */
[----:B-1----:R-:W-:Y:S01]  /*13130*/  FFMA.FTZ R4, R12, c[0x0][0x2d0], -R0 ;  /* 0x0000b4000c047a23 */ /* 0x002fe20000010800 */
[----:B------:R-:W-:-:S03]  /*13140*/  F2FP.BF16.PACK_AB R12, R208, R210 ;  /* 0x000000d2d00c723e */ /* 0x000fc600000010ff */
[----:B------:R1:W-:Y:S02]  /*13150*/  MUFU.EX2 R117, R4 ;  /* 0x0000000400757308 */ /* 0x0003e40000000800 */
[----:B------:R-:W-:Y:S01]  /*13160*/  HMMA.16816.F32.BF16 R140, R8, R30, R76 ;  /* 0x0000001e088c723c */ /* 0x000fe2000004184c */
[----:B-1----:R-:W-:Y:S01]  /*13170*/  FFMA.FTZ R4, R13, c[0x0][0x2d0], -R0 ;  /* 0x0000b4000d047a23 */ /* 0x002fe20000010800 */
[----:B--2---:R-:W-:-:S04]  /*13180*/  F2FP.BF16.PACK_AB R13, R22, R23 ;  /* 0x00000017160d723e */ /* 0x004fc800000010ff */
[----:B------:R1:W2:Y:S02]  /*13190*/  MUFU.EX2 R118, R4 ;  /* 0x0000000400767308 */ /* 0x0002a40000000800 */
[C---:B----4-:R-:W-:Y:S08]  /*131a0*/  HMMA.16816.F32.BF16 R172, R8.reuse, R32, R96 ;  /* 0x0000002008ac723c */ /* 0x050ff00000041860 */
[----:B-----5:R-:W-:Y:S01]  /*131b0*/  HMMA.16816.F32.BF16 R176, R8, R40, R100 ;  /* 0x0000002808b0723c */ /* 0x020fe20000041864 */
[----:B-1----:R-:W-:Y:S01]  /*131c0*/  FFMA.FTZ R4, R15, c[0x0][0x2d0], -R0 ;  /* 0x0000b4000f047a23 */ /* 0x002fe20000010800 */
[----:B---3--:R-:W-:-:S02]  /*131d0*/  F2FP.BF16.PACK_AB R15, R116, R207 ;  /* 0x000000cf740f723e */ /* 0x008fc400000010ff */
[----:B--2---:R-:W-:Y:S01]  /*131e0*/  F2FP.BF16.PACK_AB R5, R118, R117 ;  /* 0x000000757605723e */ /* 0x004fe200000010ff */
[----:B------:R1:W-:Y:S04]  /*131f0*/  MUFU.EX2 R126, R4 ;  /* 0x00000004007e7308 */ /* 0x0003e80000000800 */
[C---:B------:R-:W-:Y:S08]  /*13200*/  HMMA.16816.F32.BF16 R24, R12.reuse, R48, RZ ;  /* 0x000000300c18723c */ /* 0x040ff000000418ff */
[----:B------:R-:W-:Y:S01]  /*13210*/  HMMA.16816.F32.BF16 R72, R12, R36, RZ ;  /* 0x000000240c48723c */ /* 0x000fe200000418ff */
[----:B-1----:R-:W-:-:S02]  /*13220*/  FFMA.FTZ R4, R44, c[0x0][0x2d0], -R0 ;  /* 0x0000b4002c047a23 */ /* 0x002fc40000010800 */
[----:B------:R-:W-:Y:S02]  /*13230*/  LDSM.16.MT88.4 R44, [R166+0x1000] ;  /* 0x00100000a62c783b */ /* 0x000fe40000004200 */
[----:B------:R1:W2:Y:S03]  /*13240*/  MUFU.EX2 R123, R4 ;  /* 0x00000004007b7308 */ /* 0x0002a60000000800 */
[C---:B------:R-:W-:Y:S08]  /*13250*/  HMMA.16816.F32.BF16 R80, R12.reuse, R56, RZ ;  /* 0x000000380c50723c */ /* 0x040ff000000418ff */
[----:B------:R-:W-:Y:S01]  /*13260*/  HMMA.16816.F32.BF16 R48, R12, R50, RZ ;  /* 0x000000320c30723c */ /* 0x000fe200000418ff */
[----:B-1----:R-:W-:-:S07]  /*13270*/  F2FP.BF16.PACK_AB R4, R214, R212 ;  /* 0x000000d4d604723e */ /* 0x002fce00000010ff */
[----:B------:R-:W-:Y:S01]  /*13280*/  HMMA.16816.F32.BF16 R88, R12, R64, RZ ;  /* 0x000000400c58723c */ /* 0x000fe200000418ff */
[----:B--2---:R-:W-:-:S07]  /*13290*/  F2FP.BF16.PACK_AB R7, R123, R126 ;  /* 0x0000007e7b07723e */ /* 0x004fce00000010ff */
[C---:B------:R-:W-:Y:S01]  /*132a0*/  HMMA.16816.F32.BF16 R144, R4.reuse, R28, R24 ;  /* 0x0000001c0490723c */ /* 0x040fe20000041818 */
[----:B------:R-:W1:Y:S07]  /*132b0*/  LDSM.16.MT88.4 R24, [R167+0x1c00] ;  /* 0x001c0000a718783b */ /* 0x000e6e0000004200 */
[----:B------:R-:W-:Y:S08]  /*132c0*/  HMMA.16816.F32.BF16 R148, R4, R68, R72 ;  /* 0x000000440494723c */ /* 0x000ff00000041848 */
[----:B------:R-:W-:Y:S08]  /*132d0*/  HMMA.16816.F32.BF16 R72, R12, R52, RZ ;  /* 0x000000340c48723c */ /* 0x000ff000000418ff */
[C---:B------:R-:W-:Y:S08]  /*132e0*/  HMMA.16816.F32.BF16 R180, R4.reuse, R32, R80 ;  /* 0x0000002004b4723c */ /* 0x040ff00000041850 */
[----:B------:R-:W-:Y:S08]  /*132f0*/  HMMA.16816.F32.BF16 R80, R4, R30, R48 ;  /* 0x0000001e0450723c */ /* 0x000ff00000041830 */
[----:B------:R-:W-:Y:S08]  /*13300*/  HMMA.16816.F32.BF16 R84, R12, R60, RZ ;  /* 0x0000003c0c54723c */ /* 0x000ff000000418ff */
[----:B-1----:R-:W-:Y:S08]  /*13310*/  HMMA.16816.F32.BF16 R188, R4, R24, R72 ;  /* 0x0000001804bc723c */ /* 0x002ff00000041848 */
[C---:B------:R-:W-:Y:S08]  /*13320*/  HMMA.16816.F32.BF16 R76, R12.reuse, R38, RZ ;  /* 0x000000260c4c723c */ /* 0x040ff000000418ff */
        /* <DEDUP_REMOVED lines=30> */
[----:B------:R-:W-:Y:S01]  /*13510*/  HMMA.16816.F32.BF16 R64, R8, R46, R64 ;  /* 0x0000002e0840723c */ /* 0x000fe20000041840 */
[----:B------:R-:W-:Y:S02]  /*13520*/  FADD.FTZ R12, R212, R12 ;  /* 0x0000000cd40c7221 */ /* 0x000fe40000010000 */
[----:B-1----:R-:W-:-:S04]  /*13530*/  FFMA.FTZ R4, R137, c[0x0][0x2d0], -R20 ;  /* 0x0000b40089047a23 */ /* 0x002fc80000010814 */
[----:B------:R1:W2:Y:S01]  /*13540*/  MUFU.EX2 R40, R4 ;  /* 0x0000000400287308 */ /* 0x0002a20000000800 */
[----:B------:R-:W-:Y:S01]  /*13550*/  HMMA.16816.F32.BF16 R88, R8, R42, R60 ;  /* 0x0000002a0858723c */ /* 0x000fe2000004183c */
[----:B------:R-:W-:Y:S06]  /*13560*/  LDSM.16.MT88.4 R60, [R167+0x1400] ;  /* 0x00140000a73c783b */ /* 0x000fec0000004200 */
[----:B------:R-:W-:Y:S01]  /*13570*/  FADD.FTZ R11, R206, R205 ;  /* 0x000000cdce0b7221 */ /* 0x000fe20000010000 */
[----:B------:R-:W-:-:S03]  /*13580*/  IADD3 R205, R230, -0x2, RZ ;  /* 0xfffffffee6cd7810 */ /* 0x000fc60007ffe0ff */
[----:B------:R-:W-:Y:S02]  /*13590*/  FADD.FTZ R11, R225, R11 ;  /* 0x0000000be10b7221 */ /* 0x000fe40000010000 */
[----:B-1----:R-:W-:Y:S01]  /*135a0*/  FFMA.FTZ R4, R136, c[0x0][0x2d0], -R20 ;  /* 0x0000b40088047a23 */ /* 0x002fe20000010814 */
[----:B--2---:R-:W-:Y:S01]  /*135b0*/  F2FP.BF16.PACK_AB R96, R40, R35 ;  /* 0x000000232860723e */ /* 0x004fe200000010ff */
[----:B------:R-:W1:Y:S01]  /*135c0*/  LDSM.16.MT88.4 R136, [R166+0x800] ;  /* 0x00080000a688783b */ /* 0x000e620000004200 */
[----:B------:R-:W-:Y:S01]  /*135d0*/  FADD.FTZ R11, R224, R11 ;  /* 0x0000000be00b7221 */ /* 0x000fe20000010000 */
[----:B------:R2:W-:Y:S03]  /*135e0*/  MUFU.EX2 R41, R4 ;  /* 0x0000000400297308 */ /* 0x0005e60000000800 */
[----:B------:R-:W-:-:S04]  /*135f0*/  FADD.FTZ R11, R226, R11 ;  /* 0x0000000be20b7221 */ /* 0x000fc80000010000 */
[----:B------:R-:W-:Y:S02]  /*13600*/  FADD.FTZ R11, R227, R11 ;  /* 0x0000000be30b7221 */ /* 0x000fe40000010000 */
[----:B--2---:R-:W-:-:S04]  /*13610*/  FFMA.FTZ R4, R135, c[0x0][0x2d0], -R20 ;  /* 0x0000b40087047a23 */ /* 0x004fc80000010814 */
[----:B------:R2:W3:Y:S02]  /*13620*/  MUFU.EX2 R234, R4 ;  /* 0x0000000400ea7308 */ /* 0x0004e40000000800 */
[----:B--2---:R-:W-:Y:S01]  /*13630*/  FFMA.FTZ R4, R134, c[0x0][0x2d0], -R3 ;  /* 0x0000b40086047a23 */ /* 0x004fe20000010803 */
[----:B---3--:R-:W-:-:S05]  /*13640*/  F2FP.BF16.PACK_AB R98, R234, R41 ;  /* 0x00000029ea62723e */ /* 0x008fca00000010ff */
[----:B------:R2:W-:Y:S02]  /*13650*/  MUFU.EX2 R32, R4 ;  /* 0x0000000400207308 */ /* 0x0005e40000000800 */
[----:B--2---:R-:W-:-:S06]  /*13660*/  FFMA.FTZ R4, R133, c[0x0][0x2d0], -R3 ;  /* 0x0000b40085047a23 */ /* 0x004fcc0000010803 */
[----:B------:R2:W3:Y:S02]  /*13670*/  MUFU.EX2 R33, R4 ;  /* 0x0000000400217308 */ /* 0x0004e40000000800 */
[--C-:B--2---:R-:W-:Y:S01]  /*13680*/  FFMA.FTZ R4, R132, c[0x0][0x2d0], -R3.reuse ;  /* 0x0000b40084047a23 */ /* 0x104fe20000010803 */
[----:B---3--:R-:W-:Y:S01]  /*13690*/  F2FP.BF16.PACK_AB R97, R33, R32 ;  /* 0x000000202161723e */ /* 0x008fe200000010ff */
[----:B------:R-:W-:-:S04]  /*136a0*/  FFMA.FTZ R3, R115, c[0x0][0x2d0], -R3 ;  /* 0x0000b40073037a23 */ /* 0x000fc80000010803 */
[----:B------:R2:W-:Y:S08]  /*136b0*/  MUFU.EX2 R34, R4 ;  /* 0x0000000400227308 */ /* 0x0005f00000000800 */
[----:B------:R3:W4:Y:S01]  /*136c0*/  MUFU.EX2 R236, R3 ;  /* 0x0000000300ec7308 */ /* 0x0007220000000800 */
[----:B--2---:R-:W2:Y:S01]  /*136d0*/  LDSM.16.MT88.4 R4, [R167+0x2000] ;  /* 0x00200000a704783b */ /* 0x004ea20000004200 */
[----:B---3--:R-:W-:Y:S01]  /*136e0*/  FFMA.FTZ R3, R114, c[0x0][0x2d0], -R2 ;  /* 0x0000b40072037a23 */ /* 0x008fe20000010802 */
[----:B----4-:R-:W-:-:S05]  /*136f0*/  F2FP.BF16.PACK_AB R99, R236, R34 ;  /* 0x00000022ec63723e */ /* 0x010fca00000010ff */
[----:B------:R3:W-:Y:S02]  /*13700*/  MUFU.EX2 R14, R3 ;  /* 0x00000003000e7308 */ /* 0x0007e40000000800 */
[C---:B-1----:R-:W-:Y:S08]  /*13710*/  HMMA.16816.F32.BF16 R128, R96.reuse, R136, R128 ;  /* 0x000000886080723c */ /* 0x042ff00000041880 */
[----:B------:R-:W-:Y:S01]  /*13720*/  HMMA.16816.F32.BF16 R140, R96, R138, R140 ;  /* 0x0000008a608c723c */ /* 0x000fe2000004188c */
[----:B---3--:R-:W-:-:S04]  /*13730*/  FFMA.FTZ R3, R113, c[0x0][0x2d0], -R2 ;  /* 0x0000b40071037a23 */ /* 0x008fc80000010802 */
[----:B------:R1:W3:Y:S03]  /*13740*/  MUFU.EX2 R15, R3 ;  /* 0x00000003000f7308 */ /* 0x0002e60000000800 */
[C---:B------:R-:W-:Y:S08]  /*13750*/  HMMA.16816.F32.BF16 R52, R96.reuse, R60, R176 ;  /* 0x0000003c6034723c */ /* 0x040ff000000418b0 */
[----:B--2---:R-:W-:Y:S01]  /*13760*/  HMMA.16816.F32.BF16 R84, R96, R4, R84 ;  /* 0x000000046054723c */ /* 0x004fe20000041854 */
[--C-:B-1----:R-:W-:Y:S01]  /*13770*/  FFMA.FTZ R3, R112, c[0x0][0x2d0], -R2.reuse ;  /* 0x0000b40070037a23 */ /* 0x102fe20000010802 */
[----:B---3--:R-:W-:Y:S01]  /*13780*/  F2FP.BF16.PACK_AB R92, R15, R14 ;  /* 0x0000000e0f5c723e */ /* 0x008fe200000010ff */
[----:B------:R-:W-:-:S02]  /*13790*/  FFMA.FTZ R2, R111, c[0x0][0x2d0], -R2 ;  /* 0x0000b4006f027a23 */ /* 0x000fc40000010802 */
        /* <DEDUP_REMOVED lines=9> */
[----:B------:R-:W-:Y:S01]  /*13830*/  FFMA.FTZ R0, R21, c[0x0][0x2d0], -R0 ;  /* 0x0000b40015007a23 */ /* 0x000fe20000010800 */
[----:B------:R-:W1:Y:S03]  /*13840*/  LDSM.16.MT88.4 R108, [R166+0x1400] ;  /* 0x00140000a66c783b */ /* 0x000e660000004200 */
[----:B------:R2:W-:Y:S08]  /*13850*/  MUFU.EX2 R3, R2 ;  /* 0x0000000200037308 */ /* 0x0005f00000000800 */
[----:B------:R-:W3:Y:S01]  /*13860*/  MUFU.EX2 R8, R0 ;  /* 0x0000000000087308 */ /* 0x000ee20000000800 */
[----:B--2---:R-:W-:Y:S01]  /*13870*/  @P6 IMAD.HI.U32 R2, R235, c[0x0][0x2c8], RZ ;  /* 0x0000b200eb026a27 */ /* 0x004fe200078e00ff */
[----:B---3--:R-:W-:-:S03]  /*13880*/  F2FP.BF16.PACK_AB R95, R8, R3 ;  /* 0x00000003085f723e */ /* 0x008fc600000010ff */
        /* <DEDUP_REMOVED lines=9> */
[----:B------:R-:W-:Y:S08]  /*13920*/  HMMA.16816.F32.BF16 R148, R92, R152, R148 ;  /* 0x000000985c94723c */ /* 0x000ff00000041894 */
[-C--:B------:R-:W-:Y:S08]  /*13930*/  HMMA.16816.F32.BF16 R156, R96, R154.reuse, R36 ;  /* 0x0000009a609c723c */ /* 0x080ff00000041824 */
[----:B------:R-:W-:Y:S01]  /*13940*/  HMMA.16816.F32.BF16 R152, R92, R154, R76 ;  /* 0x0000009a5c98723c */ /* 0x000fe2000004184c */
[----:B------:R-:W2:Y:S07]  /*13950*/  LDSM.16.MT88.4 R76, [R166+0x2000] ;  /* 0x00200000a64c783b */ /* 0x000eae0000004200 */
[C---:B-1----:R-:W-:Y:S08]  /*13960*/  HMMA.16816.F32.BF16 R112, R96.reuse, R110, R64 ;  /* 0x0000006e6070723c */ /* 0x042ff00000041840 */
        /* <DEDUP_REMOVED lines=18> */
[----:B------:R-:W-:Y:S08]  /*13a90*/  HMMA.16816.F32.BF16 R108, R92, R110, R72 ;  /* 0x0000006e5c6c723c */ /* 0x000ff00000041848 */
[C---:B--2---:R-:W-:Y:S08]  /*13aa0*/  HMMA.16816.F32.BF16 R80, R96.reuse, R78, R56 ;  /* 0x0000004e6050723c */ /* 0x044ff00000041838 */
        /* <DEDUP_REMOVED lines=35> */
.L_x_2251:
[----:B------:R-:W-:-:S13]  /*13ce0*/  ISETP.NE.AND P0, PT, R4, 0x1, PT ;  /* 0x000000010400780c */ /* 0x000fda0003f05270 */
[----:B------:R-:W-:-:S05]  /*13cf0*/  @P0 IMAD.HI.U32 R2, R0, c[0x0][0x330], RZ ;  /* 0x0000cc0000020a27 */ /* 0x000fca00078e00ff */
[----:B------:R-:W-:Y:S02]  /*13d00*/  @P0 SHF.R.U32.HI R0, RZ, c[0x0][0x334], R2 ;  /* 0x0000cd00ff000a19 */ /* 0x000fe40000011602 */
.L_x_2252:
[----:B------:R-:W-:Y:S05]  /*13d10*/  BSYNC B0 ;  /* 0x0000000000007941 */ /* 0x000fea0003800000 */
.L_x_2250:
[----:B------:R-:W-:-:S05]  /*13d20*/  IMAD R0, R0, R4, c[0x0][0x32c] ;  /* 0x0000cb0000007624 */ /* 0x000fca00078e0204 */
[----:B------:R-:W-:-:S05]  /*13d30*/  IMNMX R3, R3, R0, PT ;  /* 0x0000000003037217 */ /* 0x000fca0003800200 */
.L_x_2249:
[----:B------:R-:W-:-:S05]  /*13d40*/  IMAD.HI R3, R3, 0x2aaaaaab, RZ ;  /* 0x2aaaaaab03037827 */ /* 0x000fca00078e02ff */
[----:B------:R-:W-:-:S04]  /*13d50*/  SHF.R.U32.HI R0, RZ, 0x1f, R3 ;  /* 0x0000001fff007819 */ /* 0x000fc80000011603 */
        /* <DEDUP_REMOVED lines=9> */
.L_x_2274:
        /* <DEDUP_REMOVED lines=52> */
.L_x_2255:
[----:B-1-34-:R-:W-:Y:S05]  /*14130*/  BSYNC B0 ;  /* 0x0000000000007941 */ /* 0x01afea0003800000 */
.L_x_2254:
        /* <DEDUP_REMOVED lines=99> */
[----:B------:R-:W-:Y:S01]  /*14770*/  SHF.R.S32.HI R3, RZ, 0x1f, R119 ;  /* 0x0000001fff037819 */ /* 0x000fe20000011477 */
[----:B------:R-:W2:Y:S01]  /*14780*/  LDL.64 R206, [R1+0x8] ;  /* 0x0000080001ce7983 */ /* 0x000ea20000100a00 */
[----:B------:R-:W-:Y:S02]  /*14790*/  IADD3 R0, R205, -0x1, RZ ;  /* 0xffffffffcd007810 */ /* 0x000fe40007ffe0ff */
[----:B------:R-:W-:Y:S01]  /*147a0*/  LEA.HI R3, R3, R119, RZ, 0x2 ;  /* 0x0000007703037211 */ /* 0x000fe200078f10ff */
        /* <DEDUP_REMOVED lines=35> */
.L_x_2257:
[----:B------:R-:W-:Y:S05]  /*149e0*/  BSYNC B0 ;  /* 0x0000000000007941 */ /* 0x000fea0003800000 */
.L_x_2256:
        /* <DEDUP_REMOVED lines=8> */
[----:B------:R-:W3:Y:S01]  /*14a70*/  LDL R187, [R1+0x10] ;  /* 0x0000100001bb7983 */ /* 0x000ee20000100800 */
[----:B------:R-:W-:Y:S03]  /*14a80*/  ISETP.GE.AND P1, PT, R190, 0x1, PT ;  /* 0x00000001be00780c */ /* 0x000fe60003f26270 */
[----:B------:R-:W4:Y:S04]  /*14a90*/  LDL R189, [R1+0x4] ;  /* 0x0000040001bd7983 */ /* 0x000f280000100800 */
[----:B------:R-:W4:Y:S04]  /*14aa0*/  LDL R188, [R1] ;  /* 0x0000000001bc7983 */ /* 0x000f280000100800 */
[----:B------:R-:W0:Y:S01]  /*14ab0*/  LDGDEPBAR ;  /* 0x00000000000079af */ /* 0x000e220000000000 */
[----:B--2---:R-:W-:Y:S04]  /*14ac0*/  IMAD.IADD R168, R0, 0x1, R2 ;  /* 0x0000000100a87824 */ /* 0x004fe800078e0202 */
[----:B------:R-:W-:Y:S05]  /*14ad0*/  @P0 IMAD.HI.U32 R0, R168, c[0x0][0x2c8], RZ ;  /* 0x0000b200a8000a27 */ /* 0x000fea00078e00ff */
[----:B------:R-:W-:Y:S02]  /*14ae0*/  @P0 SHF.R.U32.HI R168, RZ, c[0x0][0x2cc], R0 ;  /* 0x0000b300ffa80a19 */ /* 0x000fe40000011600 */
[----:B---3--:R-:W-:Y:S03]  /*14af0*/  IADD3 R0, -R187, 0x1, R3 ;  /* 0x00000001bb007810 */ /* 0x008fe60007ffe103 */
[----:B------:R-:W1:Y:S01]  /*14b00*/  SHFL.IDX PT, R2, R168, RZ, 0x1c1f ;  /* 0x001c1fffa8027589 */ /* 0x000e6200000e0000 */
[----:B----4-:R-:W-:Y:S04]  /*14b10*/  IADD3 R0, -R188, R0, R189 ;  /* 0x00000000bc007210 */ /* 0x010fe80007ffe1bd */
        /* <DEDUP_REMOVED lines=18> */
.L_x_2260:
[----:B------:R-:W-:Y:S04]  /*14c40*/  MOV R119, c[0x0][0x32c] ;  /* 0x0000cb0000777a02 */ /* 0x000fe80000000f00 */
[----:B------:R-:W-:Y:S11]  /*14c50*/  ISETP.NE.AND P0, PT, R119, 0x1, PT ;  /* 0x000000017700780c */ /* 0x000ff60003f05270 */
[----:B------:R-:W-:Y:S02]  /*14c60*/  @!UPT UIADD3 URZ, URZ, URZ, URZ ;  /* 0x0000003f3f3ff290 */ /* 0x000fe4000fffe03f */
[----:B------:R-:W-:Y:S05]  /*14c70*/  @P0 IMAD.HI.U32 R119, R2, c[0x0][0x330], RZ ;  /* 0x0000cc0002770a27 */ /* 0x000fea00078e00ff */
[----:B------:R-:W-:Y:S02]  /*14c80*/  @P0 SHF.R.U32.HI R2, RZ, c[0x0][0x334], R119 ;  /* 0x0000cd00ff020a19 */ /* 0x000fe40000011677 */
.L_x_2261:
[----:B------:R-:W-:Y:S05]  /*14c90*/  BSYNC B0 ;  /* 0x0000000000007941 */ /* 0x000fea0003800000 */
.L_x_2259:
[----:B------:R-:W-:Y:S04]  /*14ca0*/  IMAD.IADD R119, R3, 0x1, -R187 ;  /* 0x0000000103777824 */ /* 0x000fe800078e0abb */
[----:B------:R-:W-:Y:S05]  /*14cb0*/  IMAD R2, R2, c[0x0][0x32c], R119 ;  /* 0x0000cb0002027a24 */ /* 0x000fea00078e0277 */
[----:B------:R-:W-:Y:S02]  /*14cc0*/  IADD3 R119, R2, c[0x0][0x32c], RZ ;  /* 0x0000cb0002777a10 */ /* 0x000fe40007ffe0ff */
[----:B------:R-:W-:Y:S02]  /*14cd0*/  IMNMX R0, R0, R2, !PT ;  /* 0x0000000200007217 */ /* 0x000fe40007800200 */
[----:B------:R-:W-:Y:S02]  /*14ce0*/  IMNMX R122, R122, R119, PT ;  /* 0x000000777a7a7217 */ /* 0x000fe40003800200 */
.L_x_2258:
        /* <DEDUP_REMOVED lines=17> */
.L_x_2264:
[----:B------:R-:W-:Y:S04]  /*14e00*/  MOV R120, c[0x0][0x32c] ;  /* 0x0000cb0000787a02 */ /* 0x000fe80000000f00 */
[----:B------:R-:W-:Y:S11]  /*14e10*/  ISETP.NE.AND P0, PT, R120, 0x1, PT ;  /* 0x000000017800780c */ /* 0x000ff60003f05270 */
[----:B------:R-:W-:Y:S02]  /*14e20*/  @!UPT UIADD3 URZ, URZ, URZ, URZ ;  /* 0x0000003f3f3ff290 */ /* 0x000fe4000fffe03f */
[----:B------:R-:W-:Y:S05]  /*14e30*/  @P0 IMAD.HI.U32 R120, R2, c[0x0][0x330], RZ ;  /* 0x0000cc0002780a27 */ /* 0x000fea00078e00ff */
[----:B------:R-:W-:Y:S02]  /*14e40*/  @P0 SHF.R.U32.HI R2, RZ, c[0x0][0x334], R120 ;  /* 0x0000cd00ff020a19 */ /* 0x000fe40000011678 */
.L_x_2265:
[----:B------:R-:W-:Y:S05]  /*14e50*/  BSYNC B0 ;  /* 0x0000000000007941 */ /* 0x000fea0003800000 */
.L_x_2263:
[----:B------:R-:W-:Y:S04]  /*14e60*/  IMAD.IADD R120, R3, 0x1, -R187 ;  /* 0x0000000103787824 */ /* 0x000fe800078e0abb */
[----:B------:R-:W-:Y:S05]  /*14e70*/  IMAD R2, R2, c[0x0][0x32c], R120 ;  /* 0x0000cb0002027a24 */ /* 0x000fea00078e0278 */
[----:B------:R-:W-:Y:S02]  /*14e80*/  IADD3 R120, R2, c[0x0][0x32c], RZ ;  /* 0x0000cb0002787a10 */ /* 0x000fe40007ffe0ff */
[----:B------:R-:W-:Y:S02]  /*14e90*/  IMNMX R119, R119, R2, !PT ;  /* 0x0000000277777217 */ /* 0x000fe40007800200 */
[----:B------:R-:W-:Y:S02]  /*14ea0*/  IMNMX R121, R121, R120, PT ;  /* 0x0000007879797217 */ /* 0x000fe40003800200 */
.L_x_2262:
        /* <DEDUP_REMOVED lines=17> */
.L_x_2268:
[----:B------:R-:W-:Y:S04]  /*14fc0*/  MOV R171, c[0x0][0x32c] ;  /* 0x0000cb0000ab7a02 */ /* 0x000fe80000000f00 */
[----:B------:R-:W-:Y:S11]  /*14fd0*/  ISETP.NE.AND P0, PT, R171, 0x1, PT ;  /* 0x00000001ab00780c */ /* 0x000ff60003f05270 */
[----:B------:R-:W-:Y:S02]  /*14fe0*/  @!UPT UIADD3 URZ, URZ, URZ, URZ ;  /* 0x0000003f3f3ff290 */ /* 0x000fe4000fffe03f */
[----:B------:R-:W-:Y:S05]  /*14ff0*/  @P0 IMAD.HI.U32 R171, R126, c[0x0][0x330], RZ ;  /* 0x0000cc007eab0a27 */ /* 0x000fea00078e00ff */
[----:B------:R-:W-:Y:S02]  /*15000*/  @P0 SHF.R.U32.HI R126, RZ, c[0x0][0x334], R171 ;  /* 0x0000cd00ff7e0a19 */ /* 0x000fe400000116ab */
.L_x_2269:
[----:B------:R-:W-:Y:S05]  /*15010*/  BSYNC B0 ;  /* 0x0000000000007941 */ /* 0x000fea0003800000 */
.L_x_2267:
[----:B------:R-:W-:Y:S04]  /*15020*/  IMAD.IADD R171, R3, 0x1, -R187 ;  /* 0x0000000103ab7824 */ /* 0x000fe800078e0abb */
[----:B------:R-:W-:Y:S05]  /*15030*/  IMAD R126, R126, c[0x0][0x32c], R171 ;  /* 0x0000cb007e7e7a24 */ /* 0x000fea00078e02ab */
[----:B------:R-:W-:Y:S02]  /*15040*/  IADD3 R171, R126, c[0x0][0x32c], RZ ;  /* 0x0000cb007eab7a10 */ /* 0x000fe40007ffe0ff */
[----:B------:R-:W-:Y:S02]  /*15050*/  IMNMX R2, R2, R126, !PT ;  /* 0x0000007e02027217 */ /* 0x000fe40007800200 */
[----:B------:R-:W-:Y:S02]  /*15060*/  IMNMX R120, R120, R171, PT ;  /* 0x000000ab78787217 */ /* 0x000fe40003800200 */
.L_x_2266:
[C---:B------:R-:W-:Y:S02]  /*15070*/  ISETP.GE.AND P2, PT, R3.reuse, 0x9, PT ;  /* 0x000000090300780c */ /* 0x040fe40003f46270 */
[----:B------:R-:W-:Y:S02]  /*15080*/  ISETP.GE.AND P1, PT, R3, 0xa, PT ;  /* 0x0000000a0300780c */ /* 0x000fe40003f26270 */
        /* <DEDUP_REMOVED lines=99> */
[C---:B------:R-:W-:Y:S04]  /*156c0*/  LOP3.LUT P0, RZ, R203.reuse, 0x20, RZ, 0xc0, !PT ;  /* 0x00000020cbff7812 */ /* 0x040fe8000780c0ff */
[----:B------:R-:W-:Y:S04]  /*156d0*/  ISETP.GT.AND P0, PT, R2, 0x8, !P0 ;  /* 0x000000080200780c */ /* 0x000fe80004704270 */
[----:B------:R-:W-:Y:S04]  /*156e0*/  ISETP.LT.OR P0, PT, R120, 0x9, P0 ;  /* 0x000000097800780c */ /* 0x000fe80000701670 */
[----:B------:R-:W-:Y:S02]  /*156f0*/  FSEL R21, R12, -INF , !P0 ;  /* 0xff8000000c157808 */ /* 0x000fe40004000000 */
[----:B------:R-:W-:Y:S04]  /*15700*/  LOP3.LUT P0, RZ, R203, 0x10, RZ, 0xc0, !PT ;  /* 0x00000010cbff7812 */ /* 0x000fe8000780c0ff */
        /* <DEDUP_REMOVED lines=51> */
.L_x_2272:
[----:B------:R-:W-:Y:S04]  /*15a40*/  MOV R5, c[0x0][0x32c] ;  /* 0x0000cb0000057a02 */ /* 0x000fe80000000f00 */
[----:B------:R-:W-:Y:S11]  /*15a50*/  ISETP.NE.AND P0, PT, R5, 0x1, PT ;  /* 0x000000010500780c */ /* 0x000ff60003f05270 */
[----:B------:R-:W-:Y:S02]  /*15a60*/  @!UPT UIADD3 URZ, URZ, URZ, URZ ;  /* 0x0000003f3f3ff290 */ /* 0x000fe4000fffe03f */
[----:B------:R-:W-:Y:S05]  /*15a70*/  @P0 IMAD.HI.U32 R5, R4, c[0x0][0x330], RZ ;  /* 0x0000cc0004050a27 */ /* 0x000fea00078e00ff */
[----:B------:R-:W-:Y:S02]  /*15a80*/  @P0 SHF.R.U32.HI R4, RZ, c[0x0][0x334], R5 ;  /* 0x0000cd00ff040a19 */ /* 0x000fe40000011605 */
.L_x_2273:
[----:B------:R-:W-:Y:S05]  /*15a90*/  BSYNC B0 ;  /* 0x0000000000007941 */ /* 0x000fea0003800000 */
.L_x_2271:
[----:B------:R-:W-:Y:S04]  /*15aa0*/  IMAD.IADD R3, R3, 0x1, -R187 ;  /* 0x0000000103037824 */ /* 0x000fe800078e0abb */
[----:B------:R-:W-:Y:S05]  /*15ab0*/  IMAD R3, R4, c[0x0][0x32c], R3 ;  /* 0x0000cb0004037a24 */ /* 0x000fea00078e0203 */
[----:B------:R-:W-:Y:S02]  /*15ac0*/  IADD3 R4, R3, c[0x0][0x32c], RZ ;  /* 0x0000cb0003047a10 */ /* 0x000fe40007ffe0ff */
[----:B------:R-:W-:Y:S02]  /*15ad0*/  IMNMX R0, R0, R3, !PT ;  /* 0x0000000300007217 */ /* 0x000fe40007800200 */
[----:B------:R-:W-:Y:S02]  /*15ae0*/  IMNMX R2, R2, R4, PT ;  /* 0x0000000402027217 */ /* 0x000fe40003800200 */
.L_x_2270:
[----:B------:R-:W-:Y:S02]  /*15af0*/  ISETP.GT.AND P0, PT, R0, RZ, !P2 ;  /* 0x000000ff0000720c */ /* 0x000fe40005704270 */
        /* <DEDUP_REMOVED lines=27> */
[----:B------:R-:W-:Y:S02]  /*15cb0*/  FMNMX.FTZ R4, R19, R4, !PT ;  /* 0x0000000413047209 */ /* 0x000fe40007810000 */
[----:B------:R-:W-:Y:S02]  /*15cc0*/  FMNMX.FTZ R3, R37, R3, !PT ;  /* 0x0000000325037209 */ /* 0x000fe40007810000 */
[----:B------:R-:W-:Y:S02]  /*15cd0*/  ISETP.LT.OR P0, PT, R2, 0x11, P0 ;  /* 0x000000110200780c */ /* 0x000fe40000701670 */
[----:B------:R-:W-:Y:S01]  /*15ce0*/  FMNMX.FTZ R4, R173, R4, !PT ;  /* 0x00000004ad047209 */ /* 0x000fe20007810000 */
[----:B------:R-:W1:Y:S01]  /*15cf0*/  SHFL.BFLY PT, R6, R3, 0x2, 0x1f ;  /* 0x0c401f0003067f89 */ /* 0x000e6200000e0000 */
[----:B------:R-:W-:Y:S02]  /*15d00*/  FSEL R187, R26, -INF , !P0 ;  /* 0xff8000001abb7808 */ /* 0x000fe40004000000 */
[C---:B------:R-:W-:Y:S02]  /*15d10*/  LOP3.LUT P0, RZ, R203.reuse, 0x4, RZ, 0xc0, !PT ;  /* 0x00000004cbff7812 */ /* 0x040fe4000780c0ff */
[----:B------:R-:W-:Y:S02]  /*15d20*/  FMNMX.FTZ R4, R174, R4, !PT ;  /* 0x00000004ae047209 */ /* 0x000fe40007810000 */
[----:B------:R-:W-:Y:S02]  /*15d30*/  ISETP.GT.AND P0, PT, R0, 0x11, !P0 ;  /* 0x000000110000780c */ /* 0x000fe40004704270 */
[----:B------:R-:W-:Y:S02]  /*15d40*/  FMNMX.FTZ R4, R186, R4, !PT ;  /* 0x00000004ba047209 */ /* 0x000fe40007810000 */
[----:B------:R-:W-:Y:S02]  /*15d50*/  ISETP.LT.OR P0, PT, R2, 0x12, P0 ;  /* 0x000000120200780c */ /* 0x000fe40000701670 */
[----:B------:R-:W-:Y:S02]  /*15d60*/  LOP3.LUT P1, RZ, R203, 0x2, RZ, 0xc0, !PT ;  /* 0x00000002cbff7812 */ /* 0x000fe4000782c0ff */
[----:B------:R-:W-:Y:S02]  /*15d70*/  FMNMX.FTZ R4, R184, R4, !PT ;  /* 0x00000004b8047209 */ /* 0x000fe40007810000 */
[----:B------:R-:W-:Y:S02]  /*15d80*/  FSEL R188, R27, -INF , !P0 ;  /* 0xff8000001bbc7808 */ /* 0x000fe40004000000 */
        /* <DEDUP_REMOVED lines=8> */
[----:B------:R-:W-:Y:S02]  /*15e10*/  FMNMX.FTZ R5, R12, R118, !PT ;  /* 0x000000760c057209 */ /* 0x000fe40007810000 */
[----:B------:R-:W-:Y:S02]  /*15e20*/  ISETP.LT.OR P0, PT, R2, 0x1a, P0 ;  /* 0x0000001a0200780c */ /* 0x000fe40000701670 */
[----:B-1----:R-:W-:Y:S02]  /*15e30*/  FMNMX.FTZ R3, R3, R6, !PT ;  /* 0x0000000603037209 */ /* 0x002fe40007810000 */
[----:B------:R-:W-:Y:S02]  /*15e40*/  FMNMX.FTZ R4, R177, R4, !PT ;  /* 0x00000004b1047209 */ /* 0x000fe40007810000 */
[----:B------:R-:W-:Y:S01]  /*15e50*/  FMNMX.FTZ R5, R20, R5, !PT ;  /* 0x0000000514057209 */ /* 0x000fe20007810000 */
[----:B------:R-:W1:Y:S01]  /*15e60*/  SHFL.BFLY PT, R6, R3, 0x1, 0x1f ;  /* 0x0c201f0003067f89 */ /* 0x000e6200000e0000 */
        /* <DEDUP_REMOVED lines=25> */
[----:B------:R-:W-:Y:S02]  /*16000*/  FMNMX.FTZ R0, R24, R5, !PT ;  /* 0x0000000518007209 */ /* 0x000fe40007810000 */
[----:B------:R-:W-:Y:S02]  /*16010*/  FSETP.NEU.FTZ.AND P0, PT, R122, -INF , PT ;  /* 0xff8000007a00780b */ /* 0x000fe40003f1d000 */
[----:B------:R-:W-:Y:S02]  /*16020*/  FMNMX.FTZ R2, R35, R0, !PT ;  /* 0x0000000023027209 */ /* 0x000fe40007810000 */
[----:B--2---:R-:W-:Y:S02]  /*16030*/  FMNMX.FTZ R0, R4, R7, !PT ;  /* 0x0000000704007209 */ /* 0x004fe40007810000 */
[----:B------:R-:W-:Y:S02]  /*16040*/  FSEL R7, R3, RZ, P0 ;  /* 0x000000ff03077208 */ /* 0x000fe40000000000 */
[----:B------:R-:W-:Y:S01]  /*16050*/  FMNMX.FTZ R2, R28, R2, !PT ;  /* 0x000000021c027209 */ /* 0x000fe20007810000 */
[----:B------:R-:W1:Y:S02]  /*16060*/  SHFL.BFLY PT, R5, R0, 0x1, 0x1f ;  /* 0x0c201f0000057f89 */ /* 0x000e6400000e0000 */
[--C-:B------:R-:W-:Y:S02]  /*16070*/  FFMA.FTZ R3, R16, c[0x0][0x2d0], -R7.reuse ;  /* 0x0000b40010037a23 */ /* 0x100fe40000010807 */
[--C-:B------:R-:W-:Y:S02]  /*16080*/  FFMA.FTZ R4, R17, c[0x0][0x2d0], -R7.reuse ;  /* 0x0000b40011047a23 */ /* 0x100fe40000010807 */
[----:B------:R2:W-:Y:S01]  /*16090*/  MUFU.EX2 R233, R3 ;  /* 0x0000000300e97308 */ /* 0x0005e20000000800 */
[--C-:B------:R-:W-:Y:S01]  /*160a0*/  FFMA.FTZ R216, R39, c[0x0][0x2d0], -R7.reuse ;  /* 0x0000b40027d87a23 */ /* 0x100fe20000010807 */
[----:B------:R-:W3:Y:S01]  /*160b0*/  SHFL.BFLY PT, R6, R2, 0x2, 0x1f ;  /* 0x0c401f0002067f89 */ /* 0x000ee200000e0000 */
[--C-:B------:R-:W-:Y:S02]  /*160c0*/  FFMA.FTZ R215, R37, c[0x0][0x2d0], -R7.reuse ;  /* 0x0000b40025d77a23 */ /* 0x100fe40000010807 */
[--C-:B------:R-:W-:Y:S02]  /*160d0*/  FFMA.FTZ R218, R176, c[0x0][0x2d0], -R7.reuse ;  /* 0x0000b400b0da7a23 */ /* 0x100fe40000010807 */
[--C-:B------:R-:W-:Y:S02]  /*160e0*/  FFMA.FTZ R217, R175, c[0x0][0x2d0], -R7.reuse ;  /* 0x0000b400afd97a23 */ /* 0x100fe40000010807 */
[--C-:B------:R-:W-:Y:S01]  /*160f0*/  FFMA.FTZ R185, R185, c[0x0][0x2d0], -R7.reuse ;  /* 0x0000b400b9b97a23 */ /* 0x100fe20000010807 */
[----:B------:R4:W5:Y:S01]  /*16100*/  MUFU.EX2 R250, R4 ;  /* 0x0000000400fa7308 */ /* 0x0009620000000800 */
[--C-:B------:R-:W-:Y:S02]  /*16110*/  FFMA.FTZ R183, R183, c[0x0][0x2d0], -R7.reuse ;  /* 0x0000b400b7b77a23 */ /* 0x100fe40000010807 */
[--C-:B------:R-:W-:Y:S02]  /*16120*/  FFMA.FTZ R181, R181, c[0x0][0x2d0], -R7.reuse ;  /* 0x0000b400b5b57a23 */ /* 0x100fe40000010807 */
[--C-:B------:R-:W-:Y:S01]  /*16130*/  FFMA.FTZ R179, R179, c[0x0][0x2d0], -R7.reuse ;  /* 0x0000b400b3b37a23 */ /* 0x100fe20000010807 */
[----:B-1----:R-:W-:Y:S04]  /*16140*/  FMNMX.FTZ R121, R0, R5, !PT ;  /* 0x0000000500797209 */ /* 0x002fe80007810000 */
[----:B------:R-:W-:Y:S01]  /*16150*/  MUFU.EX2 R232, R179 ;  /* 0x000000b300e87308 */ /* 0x000fe20000000800 */
[----:B--2---:R-:W-:Y:S02]  /*16160*/  FMNMX.FTZ R3, R10, R123, !PT ;  /* 0x0000007b0a037209 */ /* 0x004fe40007810000 */
[----:B---3--:R-:W-:Y:S02]  /*16170*/  FMNMX.FTZ R2, R2, R6, !PT ;  /* 0x0000000602027209 */ /* 0x008fe40007810000 */
[----:B------:R-:W-:Y:S05]  /*16180*/  FMNMX.FTZ R3, R13, R3, !PT ;  /* 0x000000030d037209 */ /* 0x000fea0007810000 */
[----:B------:R-:W-:Y:S01]  /*16190*/  MUFU.EX2 R225, R185 ;  /* 0x000000b900e17308 */ /* 0x000fe20000000800 */
[----:B------:R-:W-:Y:S01]  /*161a0*/  FMNMX.FTZ R3, R11, R3, !PT ;  /* 0x000000030b037209 */ /* 0x000fe20007810000 */
[--C-:B----4-:R-:W-:Y:S01]  /*161b0*/  FFMA.FTZ R4, R171, c[0x0][0x2d0], -R7.reuse ;  /* 0x0000b400ab047a23 */ /* 0x110fe20000010807 */
[----:B-----5:R-:W-:Y:S02]  /*161c0*/  F2FP.BF16.PACK_AB R168, R250, R233 ;  /* 0x000000e9faa8723e */ /* 0x020fe400000010ff */
[----:B------:R-:W-:Y:S02]  /*161d0*/  FMNMX.FTZ R0, R15, R3, !PT ;  /* 0x000000030f007209 */ /* 0x000fe40007810000 */
[----:B------:R-:W-:Y:S03]  /*161e0*/  FSEL R3, R122, RZ, P0 ;  /* 0x000000ff7a037208 */ /* 0x000fe60000000000 */
[----:B------:R1:W-:Y:S01]  /*161f0*/  MUFU.EX2 R251, R4 ;  /* 0x0000000400fb7308 */ /* 0x0003e20000000800 */
[----:B------:R-:W-:Y:S01]  /*16200*/  FMNMX.FTZ R5, R187, R0, !PT ;  /* 0x00000000bb057209 */ /* 0x000fe20007810000 */
[C---:B------:R-:W-:Y:S01]  /*16210*/  FMUL.FTZ R0, R121.reuse, c[0x0][0x2d0] ;  /* 0x0000b40079007a20 */ /* 0x040fe20000410000 */
[----:B------:R-:W-:Y:S02]  /*16220*/  FSETP.NEU.FTZ.AND P0, PT, R121, -INF , PT ;  /* 0xff8000007900780b */ /* 0x000fe40003f1d000 */
[----:B------:R-:W-:Y:S02]  /*16230*/  FMNMX.FTZ R6, R188, R5, !PT ;  /* 0x00000005bc067209 */ /* 0x000fe40007810000 */
[----:B------:R-:W-:Y:S01]  /*16240*/  FSEL R8, R0, RZ, P0 ;  /* 0x000000ff00087208 */ /* 0x000fe20000000000 */
[----:B------:R-:W2:Y:S02]  /*16250*/  SHFL.BFLY PT, R5, R2, 0x1, 0x1f ;  /* 0x0c201f0002057f89 */ /* 0x000ea400000e0000 */
[----:B------:R-:W-:Y:S02]  /*16260*/  MUFU.EX2 R228, R183 ;  /* 0x000000b700e47308 */ /* 0x000fe40000000800 */
[--C-:B------:R-:W-:Y:S02]  /*16270*/  FFMA.FTZ R0, R18, c[0x0][0x2d0], -R8.reuse ;  /* 0x0000b40012007a23 */ /* 0x100fe40000010808 */
[--C-:B------:R-:W-:Y:S02]  /*16280*/  FFMA.FTZ R212, R38, c[0x0][0x2d0], -R8.reuse ;  /* 0x0000b40026d47a23 */ /* 0x100fe40000010808 */
[--C-:B------:R-:W-:Y:S02]  /*16290*/  FFMA.FTZ R211, R36, c[0x0][0x2d0], -R8.reuse ;  /* 0x0000b40024d37a23 */ /* 0x100fe40000010808 */
[----:B------:R-:W-:Y:S01]  /*162a0*/  LDSM.16.MT88.4 R36, [R167] ;  /* 0x00000000a724783b */ /* 0x000fe20000004200 */
[--C-:B------:R-:W-:Y:S01]  /*162b0*/  FFMA.FTZ R176, R186, c[0x0][0x2d0], -R8.reuse ;  /* 0x0000b400bab07a23 */ /* 0x100fe20000010808 */
[----:B------:R3:W-:Y:S01]  /*162c0*/  MUFU.EX2 R220, R0 ;  /* 0x0000000000dc7308 */ /* 0x0007e20000000800 */
[--C-:B------:R-:W-:Y:S02]  /*162d0*/  FFMA.FTZ R175, R184, c[0x0][0x2d0], -R8.reuse ;  /* 0x0000b400b8af7a23 */ /* 0x100fe40000010808 */
[--C-:B------:R-:W-:Y:S02]  /*162e0*/  FFMA.FTZ R214, R178, c[0x0][0x2d0], -R8.reuse ;  /* 0x0000b400b2d67a23 */ /* 0x100fe40000010808 */
[----:B-1----:R-:W-:Y:S02]  /*162f0*/  FFMA.FTZ R4, R172, c[0x0][0x2d0], -R7 ;  /* 0x0000b400ac047a23 */ /* 0x002fe40000010807 */
[--C-:B------:R-:W-:Y:S03]  /*16300*/  FFMA.FTZ R213, R177, c[0x0][0x2d0], -R8.reuse ;  /* 0x0000b400b1d57a23 */ /* 0x100fe60000010808 */
[----:B------:R1:W4:Y:S01]  /*16310*/  MUFU.EX2 R248, R4 ;  /* 0x0000000400f87308 */ /* 0x0003220000000800 */
[----:B--2---:R-:W-:Y:S02]  /*16320*/  FMNMX.FTZ R120, R2, R5, !PT ;  /* 0x0000000502787209 */ /* 0x004fe40007810000 */
[----:B------:R-:W-:Y:S02]  /*16330*/  FSEL R5, R121, RZ, P0 ;  /* 0x000000ff79057208 */ /* 0x000fe40000000000 */
[----:B------:R-:W-:Y:S05]  /*16340*/  FSETP.NEU.FTZ.AND P0, PT, R120, -INF , PT ;  /* 0xff8000007800780b */ /* 0x000fea0003f1d000 */
[----:B------:R-:W-:Y:S01]  /*16350*/  MUFU.EX2 R224, R176 ;  /* 0x000000b000e07308 */ /* 0x000fe20000000800 */
[--C-:B---3--:R-:W-:Y:S09]  /*16360*/  FFMA.FTZ R0, R19, c[0x0][0x2d0], -R8.reuse ;  /* 0x0000b40013007a23 */ /* 0x108ff20000010808 */
[----:B------:R2:W3:Y:S01]  /*16370*/  MUFU.EX2 R242, R0 ;  /* 0x0000000000f27308 */ /* 0x0004e20000000800 */
[----:B-1----:R-:W-:Y:S01]  /*16380*/  FMNMX.FTZ R4, R189, R6, !PT ;  /* 0x00000006bd047209 */ /* 0x002fe20007810000 */
[--C-:B------:R-:W-:Y:S01]  /*16390*/  FFMA.FTZ R6, R174, c[0x0][0x2d0], -R8.reuse ;  /* 0x0000b400ae067a23 */ /* 0x100fe20000010808 */
[----:B----4-:R-:W-:Y:S01]  /*163a0*/  F2FP.BF16.PACK_AB R170, R248, R251 ;  /* 0x000000fbf8aa723e */ /* 0x010fe200000010ff */
[--C-:B------:R-:W-:Y:S01]  /*163b0*/  FFMA.FTZ R174, R182, c[0x0][0x2d0], -R8.reuse ;  /* 0x0000b400b6ae7a23 */ /* 0x100fe20000010808 */
[----:B------:R-:W-:Y:S05]  /*163c0*/  FMNMX.FTZ R4, R190, R4, !PT ;  /* 0x00000004be047209 */ /* 0x000fea0007810000 */
[----:B------:R-:W-:Y:S01]  /*163d0*/  MUFU.EX2 R244, R6 ;  /* 0x0000000600f47308 */ /* 0x000fe20000000800 */
[----:B------:R-:W-:Y:S04]  /*163e0*/  FMNMX.FTZ R4, R207, R4, !PT ;  /* 0x00000004cf047209 */ /* 0x000fe80007810000 */
[----:B------:R-:W-:Y:S05]  /*163f0*/  FMNMX.FTZ R4, R208, R4, !PT ;  /* 0x00000004d0047209 */ /* 0x000fea0007810000 */
[----:B------:R-:W-:Y:S01]  /*16400*/  MUFU.EX2 R227, R175 ;  /* 0x000000af00e37308 */ /* 0x000fe20000000800 */
[----:B--2---:R-:W-:Y:S01]  /*16410*/  FMNMX.FTZ R0, R209, R4, !PT ;  /* 0x00000004d1007209 */ /* 0x004fe20007810000 */
[--C-:B------:R-:W-:Y:S01]  /*16420*/  FFMA.FTZ R4, R173, c[0x0][0x2d0], -R8.reuse ;  /* 0x0000b400ad047a23 */ /* 0x100fe20000010808 */
[----:B---3--:R-:W-:Y:S01]  /*16430*/  F2FP.BF16.PACK_AB R169, R242, R220 ;  /* 0x000000dcf2a9723e */ /* 0x008fe200000010ff */
[----:B------:R-:W-:Y:S01]  /*16440*/  FFMA.FTZ R173, R180, c[0x0][0x2d0], -R8 ;  /* 0x0000b400b4ad7a23 */ /* 0x000fe20000010808 */
[----:B------:R-:W-:Y:S05]  /*16450*/  FMNMX.FTZ R0, R126, R0, !PT ;  /* 0x000000007e007209 */ /* 0x000fea0007810000 */
[----:B------:R1:W2:Y:S01]  /*16460*/  MUFU.EX2 R243, R4 ;  /* 0x0000000400f37308 */ /* 0x0002a20000000800 */
[----:B------:R-:W3:Y:S09]  /*16470*/  SHFL.BFLY PT, R2, R0, 0x2, 0x1f ;  /* 0x0c401f0000027f89 */ /* 0x000ef200000e0000 */
        /* <DEDUP_REMOVED lines=29> */
[--C-:B--2---:R-:W-:Y:S02]  /*16650*/  FFMA.FTZ R0, R22, c[0x0][0x2d0], -R9.reuse ;  /* 0x0000b40016007a23 */ /* 0x104fe40000010809 */
[----:B------:R-:W1:Y:S02]  /*16660*/  LDSM.16.MT88.4 R20, [R166] ;  /* 0x00000000a614783b */ /* 0x000e640000004200 */
[----:B------:R-:W-:Y:S04]  /*16670*/  FMUL.FTZ R4, R119, c[0x0][0x2d0] ;  /* 0x0000b40077047a20 */ /* 0x000fe80000410000 */
[----:B------:R2:W4:Y:S01]  /*16680*/  MUFU.EX2 R252, R0 ;  /* 0x0000000000fc7308 */ /* 0x0005220000000800 */
        /* <DEDUP_REMOVED lines=12> */
[----:B--2---:R-:W-:Y:S01]  /*16750*/  FADD.FTZ R0, -R3, R116 ;  /* 0x0000007403007221 */ /* 0x004fe20000010100 */
[----:B----4-:R-:W-:Y:S01]  /*16760*/  F2FP.BF16.PACK_AB R130, R252, R238 ;  /* 0x000000eefc82723e */ /* 0x010fe200000010ff */
[----:B------:R-:W-:Y:S02]  /*16770*/  FMUL.FTZ R67, R2, R67 ;  /* 0x0000004302437220 */ /* 0x000fe40000410000 */
[----:B------:R-:W-:Y:S02]  /*16780*/  FMUL.FTZ R0, R0, c[0x0][0x2d0] ;  /* 0x0000b40000007a20 */ /* 0x000fe40000410000 */
[C---:B------:R-:W-:Y:S01]  /*16790*/  FMUL.FTZ R70, R2.reuse, R70 ;  /* 0x0000004602467220 */ /* 0x040fe20000410000 */
[----:B------:R-:W2:Y:S01]  /*167a0*/  MUFU.EX2 R184, R184 ;  /* 0x000000b800b87308 */ /* 0x000ea20000000800 */
[C---:B------:R-:W-:Y:S02]  /*167b0*/  FMUL.FTZ R71, R2.reuse, R71 ;  /* 0x0000004702477220 */ /* 0x040fe40000410000 */
[C---:B------:R-:W-:Y:S02]  /*167c0*/  FMUL.FTZ R82, R2.reuse, R82 ;  /* 0x0000005202527220 */ /* 0x040fe40000410000 */
[C---:B------:R-:W-:Y:S02]  /*167d0*/  FMUL.FTZ R83, R2.reuse, R83 ;  /* 0x0000005302537220 */ /* 0x040fe40000410000 */
[C---:B------:R-:W-:Y:S02]  /*167e0*/  FMUL.FTZ R86, R2.reuse, R86 ;  /* 0x0000005602567220 */ /* 0x040fe40000410000 */
[C---:B------:R-:W-:Y:S01]  /*167f0*/  FMUL.FTZ R87, R2.reuse, R87 ;  /* 0x0000005702577220 */ /* 0x040fe20000410000 */
[----:B------:R3:W4:Y:S01]  /*16800*/  MUFU.EX2 R3, R0 ;  /* 0x0000000000037308 */ /* 0x0007220000000800 */
[C---:B------:R-:W-:Y:S02]  /*16810*/  FMUL.FTZ R98, R2.reuse, R98 ;  /* 0x0000006202627220 */ /* 0x040fe40000410000 */
[----:B------:R-:W-:Y:S01]  /*16820*/  FMUL.FTZ R99, R2, R99 ;  /* 0x0000006302637220 */ /* 0x000fe20000410000 */
[----:B--2---:R-:W-:Y:S02]  /*16830*/  F2FP.BF16.PACK_AB R172, R184, R181 ;  /* 0x000000b5b8ac723e */ /* 0x004fe400000010ff */
[----:B---3--:R-:W-:Y:S01]  /*16840*/  FSEL R0, R120, RZ, P0 ;  /* 0x000000ff78007208 */ /* 0x008fe20000000000 */
[----:B----4-:R-:W-:Y:S01]  /*16850*/  FMUL.FTZ R5, R3, R129 ;  /* 0x0000008103057220 */ /* 0x010fe20000410000 */
[----:B------:R-:W-:Y:S01]  /*16860*/  FSETP.NEU.FTZ.AND P0, PT, R119, -INF , PT ;  /* 0xff8000007700780b */ /* 0x000fe20003f1d000 */
[----:B------:R-:W-:Y:S02]  /*16870*/  FMUL.FTZ R16, R3, R140 ;  /* 0x0000008c03107220 */ /* 0x000fe40000410000 */
[----:B------:R-:W-:Y:S01]  /*16880*/  FADD.FTZ R0, -R0, R118 ;  /* 0x0000007600007221 */ /* 0x000fe20000010100 */
[----:B------:R-:W-:Y:S01]  /*16890*/  FSEL R117, R4, RZ, P0 ;  /* 0x000000ff04757208 */ /* 0x000fe20000000000 */
[----:B------:R-:W-:Y:S02]  /*168a0*/  FFMA.FTZ R118, R33, c[0x0][0x2d0], -R9 ;  /* 0x0000b40021767a23 */ /* 0x000fe40000010809 */
[----:B------:R-:W-:Y:S02]  /*168b0*/  FMUL.FTZ R0, R0, c[0x0][0x2d0] ;  /* 0x0000b40000007a20 */ /* 0x000fe40000410000 */
[--C-:B------:R-:W-:Y:S01]  /*168c0*/  FFMA.FTZ R4, R15, c[0x0][0x2d0], -R117.reuse ;  /* 0x0000b4000f047a23 */ /* 0x100fe20000010875 */
[----:B------:R-:W-:Y:S01]  /*168d0*/  MUFU.EX2 R223, R118 ;  /* 0x0000007600df7308 */ /* 0x000fe20000000800 */
        /* <DEDUP_REMOVED lines=21> */
[--C-:B--2---:R-:W-:Y:S02]  /*16a30*/  FFMA.FTZ R0, R10, c[0x0][0x2d0], -R117.reuse ;  /* 0x0000b4000a007a23 */ /* 0x104fe40000010875 */
[C---:B---3--:R-:W-:Y:S02]  /*16a40*/  FMUL.FTZ R8, R116.reuse, R132 ;  /* 0x0000008474087220 */ /* 0x048fe40000410000 */
[----:B------:R2:W-:Y:S01]  /*16a50*/  MUFU.EX2 R191, R0 ;  /* 0x0000000000bf7308 */ /* 0x0005e20000000800 */
[C---:B------:R-:W-:Y:S02]  /*16a60*/  FMUL.FTZ R12, R116.reuse, R136 ;  /* 0x00000088740c7220 */ /* 0x040fe40000410000 */
[C---:B------:R-:W-:Y:S02]  /*16a70*/  FMUL.FTZ R24, R116.reuse, R148 ;  /* 0x0000009474187220 */ /* 0x040fe40000410000 */
[----:B----4-:R-:W-:Y:S01]  /*16a80*/  FMUL.FTZ R4, R3, R128 ;  /* 0x0000008003047220 */ /* 0x010fe20000410000 */
[----:B------:R-:W-:Y:S01]  /*16a90*/  F2FP.BF16.PACK_AB R128, R237, R235 ;  /* 0x000000ebed80723e */ /* 0x000fe200000010ff */
[C---:B------:R-:W-:Y:S02]  /*16aa0*/  FMUL.FTZ R40, R116.reuse, R104 ;  /* 0x0000006874287220 */ /* 0x040fe40000410000 */
[C---:B------:R-:W-:Y:S02]  /*16ab0*/  FMUL.FTZ R41, R116.reuse, R105 ;  /* 0x0000006974297220 */ /* 0x040fe40000410000 */
[C---:B------:R-:W-:Y:S01]  /*16ac0*/  FMUL.FTZ R56, R116.reuse, R56 ;  /* 0x0000003874387220 */ /* 0x040fe20000410000 */
[-C--:B-1----:R-:W-:Y:S01]  /*16ad0*/  HMMA.16816.F32.BF16 R4, R168, R20.reuse, R4 ;  /* 0x00000014a804723c */ /* 0x082fe20000041804 */
[C---:B------:R-:W-:Y:S02]  /*16ae0*/  FMUL.FTZ R25, R116.reuse, R149 ;  /* 0x0000009574197220 */ /* 0x040fe40000410000 */
[C---:B------:R-:W-:Y:S02]  /*16af0*/  FMUL.FTZ R28, R116.reuse, R152 ;  /* 0x00000098741c7220 */ /* 0x040fe40000410000 */
[C---:B------:R-:W-:Y:S02]  /*16b00*/  FMUL.FTZ R29, R116.reuse, R153 ;  /* 0x00000099741d7220 */ /* 0x040fe40000410000 */
[C---:B------:R-:W-:Y:S02]  /*16b10*/  FMUL.FTZ R44, R116.reuse, R108 ;  /* 0x0000006c742c7220 */ /* 0x040fe40000410000 */
[C---:B------:R-:W-:Y:S03]  /*16b20*/  FMUL.FTZ R45, R116.reuse, R109 ;  /* 0x0000006d742d7220 */ /* 0x040fe60000410000 */
[--C-:B--2---:R-:W-:Y:S02]  /*16b30*/  FFMA.FTZ R0, R13, c[0x0][0x2d0], -R117.reuse ;  /* 0x0000b4000d007a23 */ /* 0x104fe40000010875 */
[C---:B------:R-:W-:Y:S02]  /*16b40*/  FMUL.FTZ R13, R116.reuse, R137 ;  /* 0x00000089740d7220 */ /* 0x040fe40000410000 */
[----:B------:R1:W2:Y:S01]  /*16b50*/  MUFU.EX2 R206, R0 ;  /* 0x0000000000ce7308 */ /* 0x0002a20000000800 */
        /* <DEDUP_REMOVED lines=10> */
[----:B------:R-:W-:Y:S02]  /*16c00*/  FMUL.FTZ R93, R116, R93 ;  /* 0x0000005d745d7220 */ /* 0x000fe40000410000 */
[----:B-1----:R-:W-:Y:S01]  /*16c10*/  FFMA.FTZ R0, R11, c[0x0][0x2d0], -R117 ;  /* 0x0000b4000b007a23 */ /* 0x002fe20000010875 */
[----:B--2---:R-:W-:Y:S03]  /*16c20*/  F2FP.BF16.PACK_AB R129, R206, R191 ;  /* 0x000000bfce81723e */ /* 0x004fe600000010ff */
[----:B------:R1:W2:Y:S02]  /*16c30*/  MUFU.EX2 R245, R0 ;  /* 0x0000000000f57308 */ /* 0x0002a40000000800 */
[----:B-1----:R-:W-:Y:S02]  /*16c40*/  FSEL R0, R119, RZ, P0 ;  /* 0x000000ff77007208 */ /* 0x002fe40000000000 */
[----:B--2---:R-:W-:Y:S03]  /*16c50*/  F2FP.BF16.PACK_AB R131, R239, R245 ;  /* 0x000000f5ef83723e */ /* 0x004fe600000010ff */
[----:B------:R-:W-:Y:S02]  /*16c60*/  FADD.FTZ R0, -R0, R123 ;  /* 0x0000007b00007221 */ /* 0x000fe40000010100 */
[----:B------:R-:W-:Y:S02]  /*16c70*/  FFMA.FTZ R123, R34, c[0x0][0x2d0], -R9 ;  /* 0x0000b400227b7a23 */ /* 0x000fe40000010809 */
[----:B------:R-:W-:Y:S02]  /*16c80*/  FMUL.FTZ R0, R0, c[0x0][0x2d0] ;  /* 0x0000b40000007a20 */ /* 0x000fe40000410000 */
[----:B------:R-:W-:Y:S01]  /*16c90*/  FMUL.FTZ R9, R116, R133 ;  /* 0x0000008574097220 */ /* 0x000fe20000410000 */
[----:B------:R-:W1:Y:S01]  /*16ca0*/  MUFU.EX2 R222, R123 ;  /* 0x0000007b00de7308 */ /* 0x000e620000000800 */
[----:B------:R-:W-:Y:S02]  /*16cb0*/  FMUL.FTZ R34, R2, R158 ;  /* 0x0000009e02227220 */ /* 0x000fe40000410000 */
[----:B------:R-:W-:Y:S07]  /*16cc0*/  LDSM.16.MT88.4 R156, [R167+0x800] ;  /* 0x00080000a79c783b */ /* 0x000fee0000004200 */
[----:B------:R-:W2:Y:S01]  /*16cd0*/  MUFU.EX2 R0, R0 ;  /* 0x0000000000007308 */ /* 0x000ea20000000800 */
[----:B-1----:R-:W-:Y:S01]  /*16ce0*/  F2FP.BF16.PACK_AB R108, R223, R222 ;  /* 0x000000dedf6c723e */ /* 0x002fe200000010ff */
[C---:B--2---:R-:W-:Y:S02]  /*16cf0*/  FMUL.FTZ R10, R0.reuse, R134 ;  /* 0x00000086000a7220 */ /* 0x044fe40000410000 */
[C---:B------:R-:W-:Y:S02]  /*16d00*/  FMUL.FTZ R11, R0.reuse, R135 ;  /* 0x00000087000b7220 */ /* 0x040fe40000410000 */
[----:B------:R-:W1:Y:S01]  /*16d10*/  LDSM.16.MT88.4 R132, [R166+0xc00] ;  /* 0x000c0000a684783b */ /* 0x000e620000004200 */
[C---:B------:R-:W-:Y:S02]  /*16d20*/  FMUL.FTZ R42, R0.reuse, R106 ;  /* 0x0000006a002a7220 */ /* 0x040fe40000410000 */
[C---:B------:R-:W-:Y:S02]  /*16d30*/  FMUL.FTZ R43, R0.reuse, R107 ;  /* 0x0000006b002b7220 */ /* 0x040fe40000410000 */
[C---:B------:R-:W-:Y:S01]  /*16d40*/  HMMA.16816.F32.BF16 R8, R128.reuse, R20, R8 ;  /* 0x000000148008723c */ /* 0x040fe20000041808 */
[C---:B------:R-:W-:Y:S02]  /*16d50*/  FMUL.FTZ R14, R0.reuse, R138 ;  /* 0x0000008a000e7220 */ /* 0x040fe40000410000 */
[C---:B------:R-:W-:Y:S01]  /*16d60*/  FMUL.FTZ R15, R0.reuse, R139 ;  /* 0x0000008b000f7220 */ /* 0x040fe20000410000 */
[----:B------:R-:W-:Y:S01]  /*16d70*/  LDSM.16.MT88.4 R104, [R166+0x400] ;  /* 0x00040000a668783b */ /* 0x000fe20000004200 */
[C---:B------:R-:W-:Y:S02]  /*16d80*/  FMUL.FTZ R58, R0.reuse, R58 ;  /* 0x0000003a003a7220 */ /* 0x040fe40000410000 */
[C---:B------:R-:W-:Y:S02]  /*16d90*/  FMUL.FTZ R20, R3.reuse, R144 ;  /* 0x0000009003147220 */ /* 0x040fe40000410000 */
[----:B------:R-:W-:Y:S01]  /*16da0*/  FMUL.FTZ R21, R3, R145 ;  /* 0x0000009103157220 */ /* 0x000fe20000410000 */
[-C--:B------:R-:W-:Y:S02]  /*16db0*/  HMMA.16816.F32.BF16 R12, R128, R22.reuse, R12 ;  /* 0x00000016800c723c */ /* 0x080fe4000004180c */
[C---:B------:R-:W-:Y:S02]  /*16dc0*/  FMUL.FTZ R59, R0.reuse, R59 ;  /* 0x0000003b003b7220 */ /* 0x040fe40000410000 */
        /* <DEDUP_REMOVED lines=14> */
[C---:B------:R-:W-:Y:S01]  /*16eb0*/  FMUL.FTZ R46, R0.reuse, R110 ;  /* 0x0000006e002e7220 */ /* 0x040fe20000410000 */
[----:B------:R-:W-:Y:S01]  /*16ec0*/  F2FP.BF16.PACK_AB R110, R221, R226 ;  /* 0x000000e2dd6e723e */ /* 0x000fe200000010ff */
[C---:B------:R-:W-:Y:S01]  /*16ed0*/  FMUL.FTZ R47, R0.reuse, R111 ;  /* 0x0000006f002f7220 */ /* 0x040fe20000410000 */
[C---:B------:R-:W-:Y:S01]  /*16ee0*/  HMMA.16816.F32.BF16 R24, R128.reuse, R36, R24 ;  /* 0x000000248018723c */ /* 0x040fe20000041818 */
[C---:B------:R-:W-:Y:S03]  /*16ef0*/  FMUL.FTZ R90, R0.reuse, R90 ;  /* 0x0000005a005a7220 */ /* 0x040fe60000410000 */
[C---:B------:R-:W-:Y:S02]  /*16f00*/  FMUL.FTZ R91, R0.reuse, R91 ;  /* 0x0000005b005b7220 */ /* 0x040fe40000410000 */
[C---:B------:R-:W-:Y:S02]  /*16f10*/  FMUL.FTZ R94, R0.reuse, R94 ;  /* 0x0000005e005e7220 */ /* 0x040fe40000410000 */
[-C--:B------:R-:W-:Y:S01]  /*16f20*/  HMMA.16816.F32.BF16 R28, R128, R38.reuse, R28 ;  /* 0x00000026801c723c */ /* 0x080fe2000004181c */
[C---:B------:R-:W-:Y:S03]  /*16f30*/  FMUL.FTZ R36, R3.reuse, R100 ;  /* 0x0000006403247220 */ /* 0x040fe60000410000 */
[C---:B------:R-:W-:Y:S02]  /*16f40*/  FMUL.FTZ R37, R3.reuse, R101 ;  /* 0x0000006503257220 */ /* 0x040fe40000410000 */
[----:B------:R-:W-:Y:S02]  /*16f50*/  FFMA.FTZ R3, R3, R234, R233 ;  /* 0x000000ea03037223 */ /* 0x000fe400000100e9 */
[C---:B------:R-:W-:Y:S01]  /*16f60*/  HMMA.16816.F32.BF16 R32, R168.reuse, R38, R32 ;  /* 0x00000026a820723c */ /* 0x040fe20000041820 */
[----:B------:R-:W2:Y:S03]  /*16f70*/  LDL R233, [R1+0x24] ;  /* 0x0000240001e97983 */ /* 0x000ea60000100800 */
[----:B------:R-:W-:Y:S02]  /*16f80*/  FMUL.FTZ R95, R0, R95 ;  /* 0x0000005f005f7220 */ /* 0x000fe40000410000 */
[----:B------:R-:W-:Y:S02]  /*16f90*/  FADD.FTZ R3, R250, R3 ;  /* 0x00000003fa037221 */ /* 0x000fe40000010000 */
[C---:B------:R-:W-:Y:S04]  /*16fa0*/  FMUL.FTZ R38, R2.reuse, R102 ;  /* 0x0000006602267220 */ /* 0x040fe80000410000 */
[----:B------:R-:W-:Y:S02]  /*16fb0*/  FMUL.FTZ R39, R2, R103 ;  /* 0x0000006702277220 */ /* 0x000fe40000410000 */
[----:B------:R-:W3:Y:S01]  /*16fc0*/  LDSM.16.MT88.4 R100, [R167+0xc00] ;  /* 0x000c0000a764783b */ /* 0x000ee20000004200 */
[----:B------:R-:W-:Y:S02]  /*16fd0*/  FADD.FTZ R3, R251, R3 ;  /* 0x00000003fb037221 */ /* 0x000fe40000010000 */
[----:B------:R-:W-:Y:S02]  /*16fe0*/  FFMA.FTZ R0, R0, R247, R191 ;  /* 0x000000f700007223 */ /* 0x000fe400000100bf */
[-C--:B-1----:R-:W-:Y:S08]  /*16ff0*/  HMMA.16816.F32.BF16 R36, R168, R132.reuse, R36 ;  /* 0x00000084a824723c */ /* 0x082ff00000041824 */
[C---:B------:R-:W-:Y:S08]  /*17000*/  HMMA.16816.F32.BF16 R40, R128.reuse, R132, R40 ;  /* 0x000000848028723c */ /* 0x040ff00000041828 */
[-C--:B------:R-:W-:Y:S08]  /*17010*/  HMMA.16816.F32.BF16 R44, R128, R134.reuse, R44 ;  /* 0x00000086802c723c */ /* 0x080ff0000004182c */
[C---:B------:R-:W-:Y:S08]  /*17020*/  HMMA.16816.F32.BF16 R48, R168.reuse, R134, R48 ;  /* 0x00000086a830723c */ /* 0x040ff00000041830 */
[-C--:B---3--:R-:W-:Y:S08]  /*17030*/  HMMA.16816.F32.BF16 R52, R168, R100.reuse, R52 ;  /* 0x00000064a834723c */ /* 0x088ff00000041834 */
        /* <DEDUP_REMOVED lines=13> */
[----:B------:R-:W-:Y:S01]  /*17110*/  F2FP.BF16.PACK_AB R101, R227, R224 ;  /* 0x000000e0e365723e */ /* 0x000fe200000010ff */
[----:B------:R-:W1:Y:S05]  /*17120*/  MUFU.EX2 R187, R213 ;  /* 0x000000d500bb7308 */ /* 0x000e6a0000000800 */
[----:B------:R-:W-:Y:S01]  /*17130*/  FFMA.FTZ R128, R2, R236, R220 ;  /* 0x000000ec02807223 */ /* 0x000fe200000100dc */
[----:B------:R-:W-:Y:S01]  /*17140*/  HMMA.16816.F32.BF16 R96, R168, R102, R96 ;  /* 0x00000066a860723c */ /* 0x000fe20000041860 */
[--C-:B------:R-:W-:Y:S03]  /*17150*/  FFMA.FTZ R2, R207, c[0x0][0x2d0], -R117.reuse ;  /* 0x0000b400cf027a23 */ /* 0x100fe60000010875 */
[----:B------:R3:W-:Y:S03]  /*17160*/  MUFU.EX2 R219, R100 ;  /* 0x0000006400db7308 */ /* 0x0007e60000000800 */
[----:B------:R-:W-:Y:S02]  /*17170*/  F2FP.BF16.PACK_AB R102, R232, R230 ;  /* 0x000000e6e866723e */ /* 0x000fe400000010ff */
[----:B------:R-:W-:Y:S05]  /*17180*/  F2FP.BF16.PACK_AB R103, R231, R229 ;  /* 0x000000e5e767723e */ /* 0x000fea00000010ff */
[----:B------:R4:W-:Y:S01]  /*17190*/  MUFU.EX2 R123, R2 ;  /* 0x00000002007b7308 */ /* 0x0009e20000000800 */
[----:B-1----:R-:W-:Y:S09]  /*171a0*/  F2FP.BF16.PACK_AB R169, R187, R185 ;  /* 0x000000b9bba9723e */ /* 0x002ff200000010ff */
[----:B------:R-:W1:Y:S01]  /*171b0*/  MUFU.EX2 R213, R216 ;  /* 0x000000d800d57308 */ /* 0x000e620000000800 */
[--C-:B---3--:R-:W-:Y:S09]  /*171c0*/  FFMA.FTZ R100, R188, c[0x0][0x2d0], -R117.reuse ;  /* 0x0000b400bc647a23 */ /* 0x108ff20000010875 */
[----:B------:R3:W5:Y:S01]  /*171d0*/  MUFU.EX2 R178, R100 ;  /* 0x0000006400b27308 */ /* 0x0007620000000800 */
[--C-:B----4-:R-:W-:Y:S09]  /*171e0*/  FFMA.FTZ R2, R208, c[0x0][0x2d0], -R117.reuse ;  /* 0x0000b400d0027a23 */ /* 0x110ff20000010875 */
[----:B------:R-:W4:Y:S01]  /*171f0*/  MUFU.EX2 R118, R2 ;  /* 0x0000000200767308 */ /* 0x000f220000000800 */
[----:B-1----:R-:W-:Y:S09]  /*17200*/  F2FP.BF16.PACK_AB R170, R215, R213 ;  /* 0x000000d5d7aa723e */ /* 0x002ff200000010ff */
[----:B------:R-:W1:Y:S01]  /*17210*/  MUFU.EX2 R188, R217 ;  /* 0x000000d900bc7308 */ /* 0x000e620000000800 */
[--C-:B---3--:R-:W-:Y:S01]  /*17220*/  FFMA.FTZ R100, R189, c[0x0][0x2d0], -R117.reuse ;  /* 0x0000b400bd647a23 */ /* 0x108fe20000010875 */
[----:B-----5:R-:W-:Y:S08]  /*17230*/  F2FP.BF16.PACK_AB R109, R178, R219 ;  /* 0x000000dbb26d723e */ /* 0x020ff000000010ff */
[----:B------:R3:W-:Y:S01]  /*17240*/  MUFU.EX2 R179, R100 ;  /* 0x0000006400b37308 */ /* 0x0007e20000000800 */
[----:B----4-:R-:W-:Y:S01]  /*17250*/  F2FP.BF16.PACK_AB R173, R118, R123 ;  /* 0x0000007b76ad723e */ /* 0x010fe200000010ff */
[--C-:B------:R-:W-:Y:S08]  /*17260*/  FFMA.FTZ R2, R209, c[0x0][0x2d0], -R117.reuse ;  /* 0x0000b400d1027a23 */ /* 0x100ff00000010875 */
[----:B------:R-:W-:Y:S01]  /*17270*/  MUFU.EX2 R189, R182 ;  /* 0x000000b600bd7308 */ /* 0x000fe20000000800 */
[----:B-1----:R-:W-:Y:S09]  /*17280*/  F2FP.BF16.PACK_AB R168, R188, R183 ;  /* 0x000000b7bca8723e */ /* 0x002ff200000010ff */
[----:B------:R-:W1:Y:S01]  /*17290*/  MUFU.EX2 R182, R186 ;  /* 0x000000ba00b67308 */ /* 0x000e620000000800 */
[--C-:B---3--:R-:W-:Y:S02]  /*172a0*/  FFMA.FTZ R100, R190, c[0x0][0x2d0], -R117.reuse ;  /* 0x0000b400be647a23 */ /* 0x108fe40000010875 */
[----:B------:R-:W-:Y:S02]  /*172b0*/  FFMA.FTZ R117, R126, c[0x0][0x2d0], -R117 ;  /* 0x0000b4007e757a23 */ /* 0x000fe40000010875 */
[----:B------:R-:W-:Y:S01]  /*172c0*/  FADD.FTZ R126, R248, R3 ;  /* 0x00000003f87e7221 */ /* 0x000fe20000010000 */
[C---:B--2---:R-:W-:Y:S04]  /*172d0*/  ISETP.GT.AND P0, PT, R205.reuse, R233, PT ;  /* 0x000000e9cd00720c */ /* 0x044fe80003f04270 */
[----:B------:R2:W3:Y:S01]  /*172e0*/  MUFU.EX2 R180, R100 ;  /* 0x0000006400b47308 */ /* 0x0004e20000000800 */
[----:B------:R-:W-:Y:S01]  /*172f0*/  FADD.FTZ R3, R206, R0 ;  /* 0x00000000ce037221 */ /* 0x000fe20000010000 */
[----:B------:R-:W-:Y:S03]  /*17300*/  IADD3 R205, R205, -0x1, RZ ;  /* 0xffffffffcdcd7810 */ /* 0x000fe60007ffe0ff */
[----:B------:R-:W-:Y:S04]  /*17310*/  FADD.FTZ R3, R245, R3 ;  /* 0x00000003f5037221 */ /* 0x000fe80000010000 */
[----:B------:R-:W-:Y:S01]  /*17320*/  FADD.FTZ R3, R239, R3 ;  /* 0x00000003ef037221 */ /* 0x000fe20000010000 */
[----:B------:R-:W4:Y:S03]  /*17330*/  MUFU.EX2 R190, R212 ;  /* 0x000000d400be7308 */ /* 0x000f260000000800 */
[----:B------:R-:W-:Y:S01]  /*17340*/  FADD.FTZ R3, R219, R3 ;  /* 0x00000003db037221 */ /* 0x000fe20000010000 */
[----:B-1----:R-:W-:Y:S03]  /*17350*/  F2FP.BF16.PACK_AB R174, R182, R189 ;  /* 0x000000bdb6ae723e */ /* 0x002fe600000010ff */
[----:B------:R-:W-:Y:S03]  /*17360*/  FADD.FTZ R3, R178, R3 ;  /* 0x00000003b2037221 */ /* 0x000fe60000010000 */
[----:B------:R1:W-:Y:S01]  /*17370*/  MUFU.EX2 R176, R2 ;  /* 0x0000000200b07308 */ /* 0x0003e20000000800 */
[----:B------:R-:W-:Y:S01]  /*17380*/  FADD.FTZ R3, R179, R3 ;  /* 0x00000003b3037221 */ /* 0x000fe20000010000 */
[----:B--2---:R-:W-:Y:S03]  /*17390*/  F2FP.BF16.PACK_AB R100, R228, R225 ;  /* 0x000000e1e464723e */ /* 0x004fe600000010ff */
[C---:B---3--:R-:W-:Y:S01]  /*173a0*/  FADD.FTZ R3, R180.reuse, R3 ;  /* 0x00000003b4037221 */ /* 0x048fe20000010000 */
[----:B------:R-:W-:Y:S04]  /*173b0*/  F2FP.BF16.PACK_AB R111, R180, R179 ;  /* 0x000000b3b46f723e */ /* 0x000fe800000010ff */
[----:B------:R-:W2:Y:S01]  /*173c0*/  MUFU.EX2 R117, R117 ;  /* 0x0000007500757308 */ /* 0x000ea20000000800 */
[-C--:B------:R-:W-:Y:S01]  /*173d0*/  HMMA.16816.F32.BF16 R4, R100, R104.reuse, R4 ;  /* 0x000000686404723c */ /* 0x080fe20000041804 */
[----:B----4-:R-:W-:Y:S07]  /*173e0*/  F2FP.BF16.PACK_AB R171, R211, R190 ;  /* 0x000000bed3ab723e */ /* 0x010fee00000010ff */
[C---:B------:R-:W-:Y:S01]  /*173f0*/  HMMA.16816.F32.BF16 R8, R108.reuse, R104, R8 ;  /* 0x000000686c08723c */ /* 0x040fe20000041808 */
[----:B-1----:R-:W-:Y:S07]  /*17400*/  FFMA.FTZ R2, R116, R246, R235 ;  /* 0x000000f674027223 */ /* 0x002fee00000100eb */
[-C--:B------:R-:W-:Y:S01]  /*17410*/  HMMA.16816.F32.BF16 R12, R108, R106.reuse, R12 ;  /* 0x0000006a6c0c723c */ /* 0x080fe2000004180c */
[----:B--2---:R-:W-:Y:S07]  /*17420*/  F2FP.BF16.PACK_AB R175, R117, R176 ;  /* 0x000000b075af723e */ /* 0x004fee00000010ff */
        /* <DEDUP_REMOVED lines=28> */
[-C--:B--2---:R-:W-:Y:S04]  /*175f0*/  HMMA.16816.F32.BF16 R84, R100, R112.reuse, R84 ;  /* 0x000000706454723c */ /* 0x084fe80000041854 */
[----:B------:R-:W-:Y:S04]  /*17600*/  FADD.FTZ R2, R228, R2 ;  /* 0x00000002e4027221 */ /* 0x000fe80000010000 */
[C---:B------:R-:W-:Y:S08]  /*17610*/  HMMA.16816.F32.BF16 R88, R108.reuse, R112, R88 ;  /* 0x000000706c58723c */ /* 0x040ff00000041858 */
[-C--:B------:R-:W-:Y:S08]  /*17620*/  HMMA.16816.F32.BF16 R92, R108, R114.reuse, R92 ;  /* 0x000000726c5c723c */ /* 0x080ff0000004185c */
[----:B------:R-:W-:Y:S01]  /*17630*/  HMMA.16816.F32.BF16 R96, R100, R114, R96 ;  /* 0x000000726460723c */ /* 0x000fe20000041860 */
[----:B------:R-:W1:Y:S07]  /*17640*/  LDSM.16.MT88.4 R112, [R166+0x1400] ;  /* 0x00140000a670783b */ /* 0x000e6e0000004200 */
[-C--:B------:R-:W-:Y:S01]  /*17650*/  HMMA.16816.F32.BF16 R128, R168, R140.reuse, R4 ;  /* 0x0000008ca880723c */ /* 0x080fe20000041804 */
[----:B------:R-:W2:Y:S07]  /*17660*/  LDSM.16.MT88.4 R4, [R167+0x1400] ;  /* 0x00140000a704783b */ /* 0x000eae0000004200 */
[C---:B------:R-:W-:Y:S01]  /*17670*/  HMMA.16816.F32.BF16 R132, R172.reuse, R140, R8 ;  /* 0x0000008cac84723c */ /* 0x040fe20000041808 */
[----:B------:R-:W3:Y:S07]  /*17680*/  LDSM.16.MT88.4 R8, [R166+0x2000] ;  /* 0x00200000a608783b */ /* 0x000eee0000004200 */
[-C--:B------:R-:W-:Y:S01]  /*17690*/  HMMA.16816.F32.BF16 R136, R172, R142.reuse, R12 ;  /* 0x0000008eac88723c */ /* 0x080fe2000004180c */
[----:B------:R-:W4:Y:S07]  /*176a0*/  LDSM.16.MT88.4 R12, [R167+0x2000] ;  /* 0x00200000a70c783b */ /* 0x000f2e0000004200 */
        /* <DEDUP_REMOVED lines=37> */
[-C--:B----4-:R-:W-:Y:S01]  /*17900*/  HMMA.16816.F32.BF16 R84, R168, R12.reuse, R84 ;  /* 0x0000000ca854723c */ /* 0x090fe20000041854 */
        /* <DEDUP_REMOVED lines=14> */
.L_x_2253:
[----:B------:R-:W2:Y:S04]  /*179f0*/  LDL R4, [R1] ;  /* 0x0000000001047983 */ /* 0x000ea80000100800 */
[----:B------:R-:W3:Y:S04]  /*17a00*/  LDL R0, [R1+0x2c] ;  /* 0x00002c0001007983 */ /* 0x000ee80000100800 */
[----:B-1----:R-:W4:Y:S01]  /*17a10*/  LDL R2, [R1+0x4] ;  /* 0x0000040001027983 */ /* 0x002f220000100800 */
[----:B------:R-:W-:-:S05]  /*17a20*/  IMAD.MOV.U32 R3, RZ, RZ, c[0x0][0x2c4] ;  /* 0x0000b100ff037624 */ /* 0x000fca00078e00ff */
[----:B------:R-:W-:Y:S01]  /*17a30*/  ISETP.NE.AND P1, PT, R3, 0x1, PT ;  /* 0x000000010300780c */ /* 0x000fe20003f25270 */
[----:B--2---:R-:W-:Y:S02]  /*17a40*/  IMAD.MOV.U32 R5, RZ, RZ, R4 ;  /* 0x000000ffff057224 */ /* 0x004fe400078e0004 */
[----:B------:R-:W-:Y:S01]  /*17a50*/  IMAD.MOV.U32 R4, RZ, RZ, c[0x0][0x32c] ;  /* 0x0000cb00ff047624 */ /* 0x000fe200078e00ff */
[----:B---3--:R-:W-:-:S04]  /*17a60*/  IADD3 R0, R0, 0x7f, RZ ;  /* 0x0000007f00007810 */ /* 0x008fc80007ffe0ff */
[----:B------:R-:W-:-:S05]  /*17a70*/  ISETP.GE.AND P0, PT, R4, 0x1, PT ;  /* 0x000000010400780c */ /* 0x000fca0003f06270 */
[----:B------:R-:W-:Y:S01]  /*17a80*/  @P1 IMAD.HI.U32 R3, R0, c[0x0][0x2c8], RZ ;  /* 0x0000b20000031a27 */ /* 0x000fe200078e00ff */
[----:B----4-:R-:W-:-:S04]  /*17a90*/  IADD3 R2, R2, 0x1, -R5 ;  /* 0x0000000102027810 */ /* 0x010fc80007ffe805 */
        /* <DEDUP_REMOVED lines=14> */
.L_x_2277:
[----:B------:R-:W-:-:S04]  /*17b80*/  MOV R3, c[0x0][0x32c] ;  /* 0x0000cb0000037a02 */ /* 0x000fc80000000f00 */
[----:B------:R-:W-:-:S13]  /*17b90*/  ISETP.NE.AND P0, PT, R3, 0x1, PT ;  /* 0x000000010300780c */ /* 0x000fda0003f05270 */
[----:B------:R-:W-:-:S05]  /*17ba0*/  @P0 IMAD.HI.U32 R3, R0, c[0x0][0x330], RZ ;  /* 0x0000cc0000030a27 */ /* 0x000fca00078e00ff */
[----:B------:R-:W-:Y:S02]  /*17bb0*/  @P0 SHF.R.U32.HI R0, RZ, c[0x0][0x334], R3 ;  /* 0x0000cd00ff000a19 */ /* 0x000fe40000011603 */
.L_x_2278:
[----:B------:R-:W-:Y:S05]  /*17bc0*/  BSYNC B0 ;  /* 0x0000000000007941 */ /* 0x000fea0003800000 */
.L_x_2276:
[----:B------:R-:W-:-:S05]  /*17bd0*/  IMAD R0, R0, c[0x0][0x32c], RZ ;  /* 0x0000cb0000007a24 */ /* 0x000fca00078e02ff */
[----:B------:R-:W-:-:S03]  /*17be0*/  IMNMX R2, R2, R0, !PT ;  /* 0x0000000002027217 */ /* 0x000fc60007800200 */
.L_x_2275:
        /* <DEDUP_REMOVED lines=8> */
.L_x_2284:
        /* <DEDUP_REMOVED lines=37> */
[--C-:B------:R-:W-:Y:S02]  /*17ec0*/  IADD3.X R10, R2, RZ, R249.reuse, P1, P0 ;  /* 0x000000ff020a7210 */ /* 0x100fe40000fe04f9 */
[--C-:B------:R-:W-:Y:S04]  /*17ed0*/  IADD3 R8, P1, P0, R4, 0x40, R240.reuse ;  /* 0x0000004004087810 */ /* 0x100fe8000783e0f0 */
[----:B------:R-:W-:Y:S02]  /*17ee0*/  IADD3.X R11, R2, RZ, R249, P1, P0 ;  /* 0x000000ff020b7210 */ /* 0x000fe40000fe04f9 */
[C---:B------:R-:W-:Y:S04]  /*17ef0*/  @!P2 LEA R6, P0, R5.reuse, R4, 0x5 ;  /* 0x000000040506a211 */ /* 0x040fe800078028ff */
[----:B------:R-:W-:Y:S02]  /*17f00*/  @!P2 LEA.HI.X R5, R5, R2, R9, 0x5, P0 ;  /* 0x000000020505a211 */ /* 0x000fe400000f2c09 */
[C-C-:B------:R-:W-:Y:S04]  /*17f10*/  @!P2 IADD3 R20, P1, P0, R6.reuse, 0x20, R240.reuse ;  /* 0x000000200614a810 */ /* 0x140fe8000783e0f0 */
[C-C-:B------:R-:W-:Y:S02]  /*17f20*/  @!P2 IADD3.X R22, R5.reuse, RZ, R249.reuse, P1, P0 ;  /* 0x000000ff0516a210 */ /* 0x140fe40000fe04f9 */
        /* <DEDUP_REMOVED lines=27> */
.L_x_2281:
[----:B-1-34-:R-:W-:Y:S05]  /*180e0*/  BSYNC B0 ;  /* 0x0000000000007941 */ /* 0x01afea0003800000 */
.L_x_2280:
        /* <DEDUP_REMOVED lines=111> */
[----:B------:R-:W-:Y:S03]  /*187e0*/  @P0 IMAD.WIDE.U32 R170, R117, c[0x0][0x1e0], RZ ;  /* 0x0000780075aa0a25 */ /* 0x000fe600078e00ff */
[C---:B------:R-:W-:Y:S01]  /*187f0*/  @P0 SHF.L.U64.HI R169, R123.reuse, 0x5, R126 ;  /* 0x000000057ba90819 */ /* 0x040fe2000001027e */
[----:B------:R-:W-:Y:S02]  /*18800*/  @P0 IMAD R118, R118, c[0x0][0x1e0], RZ ;  /* 0x0000780076760a24 */ /* 0x000fe400078e02ff */
[----:B------:R-:W-:Y:S02]  /*18810*/  @P0 IMAD.SHL.U32 R168, R123, 0x20, RZ ;  /* 0x000000207ba80824 */ /* 0x000fe400078e00ff */
[----:B------:R-:W-:Y:S02]  /*18820*/  @P0 IMAD R118, R117, c[0x0][0x1e4], R118 ;  /* 0x0000790075760a24 */ /* 0x000fe400078e0276 */
[----:B------:R-:W-:Y:S04]  /*18830*/  @P0 IMAD.WIDE.U32 R168, R170, 0x30, R168 ;  /* 0x00000030aaa80825 */ /* 0x000fe800078e00a8 */
[----:B------:R-:W-:Y:S04]  /*18840*/  @P0 IMAD.IADD R118, R171, 0x1, R118 ;  /* 0x00000001ab760824 */ /* 0x000fe800078e0276 */
[----:B------:R-:W-:Y:S04]  /*18850*/  @P0 IMAD R118, R118, 0x30, RZ ;  /* 0x0000003076760824 */ /* 0x000fe800078e02ff */
[----:B------:R-:W-:Y:S01]  /*18860*/  @P0 IMAD.IADD R118, R118, 0x1, R169 ;  /* 0x0000000176760824 */ /* 0x000fe200078e02a9 */
[----:B--2---:R-:W-:Y:S04]  /*18870*/  @P0 IADD3 R126, P2, P1, R168, 0x20, R208 ;  /* 0x00000020a87e0810 */ /* 0x004fe8000795e0d0 */
[----:B---3--:R-:W-:Y:S02]  /*18880*/  @P0 IADD3.X R179, R118, RZ, R206, P2, P1 ;  /* 0x000000ff76b30210 */ /* 0x008fe400017e24ce */
[----:B------:R-:W-:Y:S02]  /*18890*/  ISETP.GE.AND P1, PT, R2, 0x1, PT ;  /* 0x000000010200780c */ /* 0x000fe40003f26270 */
[----:B------:R-:W-:Y:S04]  /*188a0*/  @P0 IADD3 R123, P3, P2, R168, 0x40, R208 ;  /* 0x00000040a87b0810 */ /* 0x000fe80007a7e0d0 */
[----:B------:R-:W-:Y:S07]  /*188b0*/  @P0 IADD3.X R178, R118, RZ, R206, P3, P2 ;  /* 0x000000ff76b20210 */ /* 0x000fee0001fe44ce */
        /* <DEDUP_REMOVED lines=10> */
[----:B------:R-:W-:Y:S03]  /*18960*/  @P1 IMAD R2, R2, 0x30, RZ ;  /* 0x0000003002021824 */ /* 0x000fe600078e02ff */
[----:B------:R-:W-:Y:S01]  /*18970*/  @P1 IADD3 R169, P3, R117, 0x40, RZ ;  /* 0x0000004075a91810 */ /* 0x000fe20007f7e0ff */
[----:B------:R-:W-:Y:S05]  /*18980*/  @P1 IMAD.IADD R2, R171, 0x1, R2 ;  /* 0x00000001ab021824 */ /* 0x000fea00078e0202 */
[----:B------:R-:W-:Y:S02]  /*18990*/  @P1 SHF.L.U64.HI R2, R170, 0x1, R2 ;  /* 0x00000001aa021819 */ /* 0x000fe40000010202 */
[----:B------:R-:W-:Y:S04]  /*189a0*/  @P1 IADD3 R170, P2, R117, c[0x0][0x1c8], RZ ;  /* 0x0000720075aa1a10 */ /* 0x000fe80007f5e0ff */
[----:B------:R-:W-:Y:S02]  /*189b0*/  @P1 IADD3.X R171, R2, c[0x0][0x1cc], RZ, P2, !PT ;  /* 0x0000730002ab1a10 */ /* 0x000fe400017fe4ff */
[----:B------:R-:W-:Y:S03]  /*189c0*/  @P1 IADD3 R176, P2, R169, c[0x0][0x1c8], RZ ;  /* 0x00007200a9b01a10 */ /* 0x000fe60007f5e0ff */
[----:B------:R-:W-:Y:S01]  /*189d0*/  @!PT LDS RZ, [RZ] ;  /* 0x00000000fffff984 */ /* 0x000fe20000000800 */
[----:B------:R-:W-:Y:S01]  /*189e0*/  @!PT LDS RZ, [RZ] ;  /* 0x00000000fffff984 */ /* 0x000fe20000000800 */
[----:B------:R-:W-:Y:S01]  /*189f0*/  @!PT LDS RZ, [RZ] ;  /* 0x00000000fffff984 */ /* 0x000fe20000000800 */
[----:B------:R1:W-:Y:S01]  /*18a00*/  @P1 LDGSTS.E.BYPASS.LTC128B.128 [R204+0x3c80], [R170.64], !P6 ;  /* 0x03c80000aacc1fae */ /* 0x0003e2000f101d46 */
        /* <DEDUP_REMOVED lines=10> */
[C---:B-1----:R-:W-:Y:S03]  /*18ab0*/  @P0 LEA R170, P2, R126.reuse, c[0x0][0x1c8], 0x1 ;  /* 0x000072007eaa0a11 */ /* 0x042fe600078408ff */
[----:B------:R2:W-:Y:S01]  /*18ac0*/  @P0 LDGSTS.E.BYPASS.LTC128B.128 [R204+0x4480], [R172.64], !P6 ;  /* 0x04480000accc0fae */ /* 0x0005e2000f101d46 */
[----:B------:R-:W-:Y:S02]  /*18ad0*/  @P0 LEA.HI.X R171, R126, c[0x0][0x1cc], R179, 0x1, P2 ;  /* 0x000073007eab0a11 */ /* 0x000fe400010f0cb3 */
[C---:B------:R-:W-:Y:S03]  /*18ae0*/  @P0 LEA R168, P2, R123.reuse, c[0x0][0x1c8], 0x1 ;  /* 0x000072007ba80a11 */ /* 0x040fe600078408ff */
[----:B------:R2:W-:Y:S01]  /*18af0*/  @P0 LDGSTS.E.BYPASS.LTC128B.128 [R204+0x5080], [R170.64], !P5 ;  /* 0x05080000aacc0fae */ /* 0x0005e2000e901d46 */
[----:B------:R-:W-:Y:S05]  /*18b00*/  @P0 LEA.HI.X R169, R123, c[0x0][0x1cc], R178, 0x1, P2 ;  /* 0x000073007ba90a11 */ /* 0x000fea00010f0cb2 */
[----:B------:R2:W-:Y:S04]  /*18b10*/  @P0 LDGSTS.E.BYPASS.LTC128B.128 [R204+0x5c80], [R168.64], !P4 ;  /* 0x05c80000a8cc0fae */ /* 0x0005e8000e101d46 */
.L_x_2283:
[----:B------:R-:W-:Y:S05]  /*18b20*/  BSYNC B0 ;  /* 0x0000000000007941 */ /* 0x000fea0003800000 */
.L_x_2282:
        /* <DEDUP_REMOVED lines=36> */
[C---:B------:R-:W-:Y:S01]  /*18d70*/  ISETP.GT.AND P0, PT, R205.reuse, R230, PT ;  /* 0x000000e6cd00720c */ /* 0x040fe20003f04270 */
[----:B------:R-:W3:Y:S01]  /*18d80*/  SHFL.BFLY PT, R121, R117, 0x2, 0x1f ;  /* 0x0c401f0075797f89 */ /* 0x000ee200000e0000 */
[----:B------:R-:W-:Y:S02]  /*18d90*/  FMNMX.FTZ R118, R44, R118, !PT ;  /* 0x000000762c767209 */ /* 0x000fe40007810000 */
[----:B------:R-:W-:Y:S02]  /*18da0*/  IADD3 R205, R205, -0x1, RZ ;  /* 0xffffffffcdcd7810 */ /* 0x000fe40007ffe0ff */
[----:B------:R-:W-:Y:S05]  /*18db0*/  FMNMX.FTZ R118, R45, R118, !PT ;  /* 0x000000762d767209 */ /* 0x000fea0007810000 */
[----:B------:R-:W4:Y:S01]  /*18dc0*/  SHFL.BFLY PT, R122, R118, 0x2, 0x1f ;  /* 0x0c401f00767a7f89 */ /* 0x000f2200000e0000 */
[----:B-1----:R-:W-:Y:S02]  /*18dd0*/  FMNMX.FTZ R2, R2, R120, !PT ;  /* 0x0000007802027209 */ /* 0x002fe40007810000 */
[----:B------:R-:W-:Y:S05]  /*18de0*/  FMNMX.FTZ R120, R10, R119, !PT ;  /* 0x000000770a787209 */ /* 0x000fea0007810000 */
[----:B------:R-:W1:Y:S01]  /*18df0*/  SHFL.BFLY PT, R123, R2, 0x1, 0x1f ;  /* 0x0c201f00027b7f89 */ /* 0x000e6200000e0000 */
[----:B------:R-:W-:Y:S02]  /*18e00*/  FMNMX.FTZ R120, R11, R120, !PT ;  /* 0x000000780b787209 */ /* 0x000fe40007810000 */
[----:B---3--:R-:W-:Y:S02]  /*18e10*/  FMNMX.FTZ R117, R117, R121, !PT ;  /* 0x0000007975757209 */ /* 0x008fe40007810000 */
[----:B------:R-:W-:Y:S03]  /*18e20*/  FMNMX.FTZ R121, R14, R120, !PT ;  /* 0x000000780e797209 */ /* 0x000fe60007810000 */
[----:B------:R-:W3:Y:S01]  /*18e30*/  SHFL.BFLY PT, R126, R117, 0x1, 0x1f ;  /* 0x0c201f00757e7f89 */ /* 0x000ee200000e0000 */
[----:B----4-:R-:W-:Y:S02]  /*18e40*/  FMNMX.FTZ R120, R118, R122, !PT ;  /* 0x0000007a76787209 */ /* 0x010fe40007810000 */
[----:B------:R-:W-:Y:S05]  /*18e50*/  FMNMX.FTZ R118, R15, R121, !PT ;  /* 0x000000790f767209 */ /* 0x000fea0007810000 */
[----:B--2---:R-:W2:Y:S01]  /*18e60*/  SHFL.BFLY PT, R168, R120, 0x1, 0x1f ;  /* 0x0c201f0078a87f89 */ /* 0x004ea200000e0000 */
        /* <DEDUP_REMOVED lines=8> */
[----:B---3--:R-:W-:Y:S01]  /*18ef0*/  FMNMX.FTZ R121, R117, R126, !PT ;  /* 0x0000007e75797209 */ /* 0x008fe20007810000 */
[--C-:B------:R-:W-:Y:S01]  /*18f00*/  FFMA.FTZ R126, R4, c[0x0][0x2d0], -R123.reuse ;  /* 0x0000b400047e7a23 */ /* 0x100fe2000001087b */
[----:B------:R-:W-:Y:S01]  /*18f10*/  FMNMX.FTZ R117, R42, R2, !PT ;  /* 0x000000022a757209 */ /* 0x000fe20007810000 */
[----:B------:R-:W-:Y:S01]  /*18f20*/  FMUL.FTZ R2, R0, c[0x0][0x2d0] ;  /* 0x0000b40000027a20 */ /* 0x000fe20000410000 */
[----:B------:R-:W-:Y:S01]  /*18f30*/  MUFU.EX2 R213, R178 ;  /* 0x000000b200d57308 */ /* 0x000fe20000000800 */
[----:B------:R-:W-:Y:S01]  /*18f40*/  FMUL.FTZ R4, R121, c[0x0][0x2d0] ;  /* 0x0000b40079047a20 */ /* 0x000fe20000410000 */
[----:B------:R-:W-:Y:S01]  /*18f50*/  FMNMX.FTZ R0, R43, R117, !PT ;  /* 0x000000752b007209 */ /* 0x000fe20007810000 */
[--C-:B------:R-:W-:Y:S01]  /*18f60*/  FFMA.FTZ R177, R21, c[0x0][0x2d0], -R123.reuse ;  /* 0x0000b40015b17a23 */ /* 0x100fe2000001087b */
[----:B--2---:R-:W-:Y:S01]  /*18f70*/  FMNMX.FTZ R120, R120, R168, !PT ;  /* 0x000000a878787209 */ /* 0x004fe20007810000 */
[--C-:B------:R-:W-:Y:S01]  /*18f80*/  FFMA.FTZ R174, R22, c[0x0][0x2d0], -R4.reuse ;  /* 0x0000b40016ae7a23 */ /* 0x100fe20000010804 */
[----:B------:R-:W-:Y:S01]  /*18f90*/  FMNMX.FTZ R0, R46, R0, !PT ;  /* 0x000000002e007209 */ /* 0x000fe20007810000 */
[----:B------:R-:W-:Y:S01]  /*18fa0*/  LDSM.16.MT88.4 R168, [R166] ;  /* 0x00000000a6a8783b */ /* 0x000fe20000004200 */
[--C-:B------:R-:W-:Y:S02]  /*18fb0*/  FFMA.FTZ R173, R23, c[0x0][0x2d0], -R4.reuse ;  /* 0x0000b40017ad7a23 */ /* 0x100fe40000010804 */
[----:B------:R1:W2:Y:S01]  /*18fc0*/  MUFU.EX2 R118, R2 ;  /* 0x0000000200767308 */ /* 0x0002a20000000800 */
[----:B------:R-:W-:Y:S01]  /*18fd0*/  FMNMX.FTZ R0, R47, R0, !PT ;  /* 0x000000002f007209 */ /* 0x000fe20007810000 */
[--C-:B------:R-:W-:Y:S02]  /*18fe0*/  FFMA.FTZ R172, R34, c[0x0][0x2d0], -R4.reuse ;  /* 0x0000b40022ac7a23 */ /* 0x100fe40000010804 */
[--C-:B------:R-:W-:Y:S02]  /*18ff0*/  FFMA.FTZ R182, R38, c[0x0][0x2d0], -R4.reuse ;  /* 0x0000b40026b67a23 */ /* 0x100fe40000010804 */
[--C-:B------:R-:W-:Y:S02]  /*19000*/  FFMA.FTZ R181, R39, c[0x0][0x2d0], -R4.reuse ;  /* 0x0000b40027b57a23 */ /* 0x100fe40000010804 */
[--C-:B------:R-:W-:Y:S02]  /*19010*/  FFMA.FTZ R180, R50, c[0x0][0x2d0], -R4.reuse ;  /* 0x0000b40032b47a23 */ /* 0x100fe40000010804 */
[----:B------:R3:W-:Y:S01]  /*19020*/  MUFU.EX2 R190, R126 ;  /* 0x0000007e00be7308 */ /* 0x0007e20000000800 */
[--C-:B------:R-:W-:Y:S02]  /*19030*/  FFMA.FTZ R179, R51, c[0x0][0x2d0], -R4.reuse ;  /* 0x0000b40033b37a23 */ /* 0x100fe40000010804 */
[--C-:B------:R-:W-:Y:S02]  /*19040*/  FFMA.FTZ R176, R32, c[0x0][0x2d0], -R123.reuse ;  /* 0x0000b40020b07a23 */ /* 0x100fe4000001087b */
[--C-:B------:R-:W-:Y:S02]  /*19050*/  FFMA.FTZ R175, R33, c[0x0][0x2d0], -R123.reuse ;  /* 0x0000b40021af7a23 */ /* 0x100fe4000001087b */
[--C-:B------:R-:W-:Y:S02]  /*19060*/  FFMA.FTZ R185, R36, c[0x0][0x2d0], -R123.reuse ;  /* 0x0000b40024b97a23 */ /* 0x100fe4000001087b */
[--C-:B------:R-:W-:Y:S01]  /*19070*/  FFMA.FTZ R184, R37, c[0x0][0x2d0], -R123.reuse ;  /* 0x0000b40025b87a23 */ /* 0x100fe2000001087b */
[----:B------:R-:W-:Y:S01]  /*19080*/  MUFU.EX2 R216, R177 ;  /* 0x000000b100d87308 */ /* 0x000fe20000000800 */
[----:B------:R-:W-:Y:S02]  /*19090*/  FFMA.FTZ R183, R48, c[0x0][0x2d0], -R123 ;  /* 0x0000b40030b77a23 */ /* 0x000fe4000001087b */
[----:B-1----:R-:W-:Y:S02]  /*190a0*/  FADD.FTZ R2, -R121, R3 ;  /* 0x0000000379027221 */ /* 0x002fe40000010100 */
[----:B------:R-:W1:Y:S01]  /*190b0*/  SHFL.BFLY PT, R3, R0, 0x2, 0x1f ;  /* 0x0c401f0000037f89 */ /* 0x000e6200000e0000 */
[----:B--2---:R-:W-:Y:S02]  /*190c0*/  FMUL.FTZ R20, R118, R144 ;  /* 0x0000009076147220 */ /* 0x004fe40000410000 */
[----:B------:R-:W-:Y:S02]  /*190d0*/  FMUL.FTZ R2, R2, c[0x0][0x2d0] ;  /* 0x0000b40002027a20 */ /* 0x000fe40000410000 */
        /* <DEDUP_REMOVED lines=8> */
[C---:B------:R-:W-:Y:S02]  /*19160*/  FMUL.FTZ R113, R118.reuse, R113 ;  /* 0x0000007176717220 */ /* 0x040fe40000410000 */
[C---:B------:R-:W-:Y:S02]  /*19170*/  FMUL.FTZ R52, R118.reuse, R52 ;  /* 0x0000003476347220 */ /* 0x040fe40000410000 */
[C---:B------:R-:W-:Y:S02]  /*19180*/  FMUL.FTZ R53, R118.reuse, R53 ;  /* 0x0000003576357220 */ /* 0x040fe40000410000 */
[----:B------:R-:W-:Y:S01]  /*19190*/  FMUL.FTZ R64, R118, R64 ;  /* 0x0000004076407220 */ /* 0x000fe20000410000 */
        /* <DEDUP_REMOVED lines=10> */
[----:B--2---:R-:W-:Y:S02]  /*19240*/  FADD.FTZ R2, -R120, R116 ;  /* 0x0000007478027221 */ /* 0x004fe40000010100 */
[C---:B---3--:R-:W-:Y:S02]  /*19250*/  FMUL.FTZ R7, R117.reuse, R131 ;  /* 0x0000008375077220 */ /* 0x048fe40000410000 */
        /* <DEDUP_REMOVED lines=8> */
[----:B------:R2:W3:Y:S01]  /*192e0*/  MUFU.EX2 R116, R2 ;  /* 0x0000000200747308 */ /* 0x0004e20000000800 */
[C---:B------:R-:W-:Y:S02]  /*192f0*/  FMUL.FTZ R114, R117.reuse, R114 ;  /* 0x0000007275727220 */ /* 0x040fe40000410000 */
[C---:B------:R-:W-:Y:S02]  /*19300*/  FMUL.FTZ R115, R117.reuse, R115 ;  /* 0x0000007375737220 */ /* 0x040fe40000410000 */
[--C-:B-1----:R-:W-:Y:S02]  /*19310*/  FFMA.FTZ R3, R16, c[0x0][0x2d0], -R123.reuse ;  /* 0x0000b40010037a23 */ /* 0x102fe4000001087b */
[----:B------:R-:W-:Y:S02]  /*19320*/  FMUL.FTZ R16, R118, R140 ;  /* 0x0000008c76107220 */ /* 0x000fe40000410000 */
[C---:B------:R-:W-:Y:S01]  /*19330*/  FMUL.FTZ R54, R117.reuse, R54 ;  /* 0x0000003675367220 */ /* 0x040fe20000410000 */
[----:B------:R1:W-:Y:S01]  /*19340*/  MUFU.EX2 R225, R3 ;  /* 0x0000000300e17308 */ /* 0x0003e20000000800 */
        /* <DEDUP_REMOVED lines=8> */
[--C-:B--2---:R-:W-:Y:S02]  /*193d0*/  FFMA.FTZ R2, R5, c[0x0][0x2d0], -R123.reuse ;  /* 0x0000b40005027a23 */ /* 0x104fe4000001087b */
[C---:B---3--:R-:W-:Y:S02]  /*193e0*/  FMUL.FTZ R32, R116.reuse, R148 ;  /* 0x0000009474207220 */ /* 0x048fe40000410000 */
[C---:B------:R-:W-:Y:S01]  /*193f0*/  FMUL.FTZ R33, R116.reuse, R149 ;  /* 0x0000009574217220 */ /* 0x040fe20000410000 */
[----:B------:R2:W3:Y:S01]  /*19400*/  MUFU.EX2 R210, R2 ;  /* 0x0000000200d27308 */ /* 0x0004e20000000800 */
[C---:B------:R-:W-:Y:S02]  /*19410*/  FMUL.FTZ R36, R116.reuse, R152 ;  /* 0x0000009874247220 */ /* 0x040fe40000410000 */
[----:B------:R-:W-:Y:S02]  /*19420*/  FMUL.FTZ R37, R116, R153 ;  /* 0x0000009974257220 */ /* 0x000fe40000410000 */
[--C-:B-1----:R-:W-:Y:S02]  /*19430*/  FFMA.FTZ R3, R17, c[0x0][0x2d0], -R123.reuse ;  /* 0x0000b40011037a23 */ /* 0x102fe4000001087b */
[C---:B------:R-:W-:Y:S02]  /*19440*/  FMUL.FTZ R17, R118.reuse, R141 ;  /* 0x0000008d76117220 */ /* 0x040fe40000410000 */
[----:B------:R-:W-:Y:S01]  /*19450*/  FFMA.FTZ R123, R49, c[0x0][0x2d0], -R123 ;  /* 0x0000b400317b7a23 */ /* 0x000fe2000001087b */
[----:B------:R1:W-:Y:S01]  /*19460*/  MUFU.EX2 R228, R3 ;  /* 0x0000000300e47308 */ /* 0x0003e20000000800 */
[----:B------:R-:W-:Y:S02]  /*19470*/  FMUL.FTZ R49, R118, R157 ;  /* 0x0000009d76317220 */ /* 0x000fe40000410000 */
        /* <DEDUP_REMOVED lines=8> */
[--C-:B--2---:R-:W-:Y:S02]  /*19500*/  FFMA.FTZ R2, R6, c[0x0][0x2d0], -R4.reuse ;  /* 0x0000b40006027a23 */ /* 0x104fe40000010804 */
[C---:B------:R-:W-:Y:S02]  /*19510*/  FMUL.FTZ R60, R116.reuse, R60 ;  /* 0x0000003c743c7220 */ /* 0x040fe40000410000 */
[C---:B------:R-:W-:Y:S01]  /*19520*/  FMUL.FTZ R61, R116.reuse, R61 ;  /* 0x0000003d743d7220 */ /* 0x040fe20000410000 */
[----:B------:R2:W-:Y:S01]  /*19530*/  MUFU.EX2 R189, R2 ;  /* 0x0000000200bd7308 */ /* 0x0005e20000000800 */
[C---:B------:R-:W-:Y:S02]  /*19540*/  FMUL.FTZ R72, R116.reuse, R72 ;  /* 0x0000004874487220 */ /* 0x040fe40000410000 */
[----:B------:R-:W-:Y:S02]  /*19550*/  FMUL.FTZ R73, R116, R73 ;  /* 0x0000004974497220 */ /* 0x000fe40000410000 */
[--C-:B-1----:R-:W-:Y:S02]  /*19560*/  FFMA.FTZ R3, R18, c[0x0][0x2d0], -R4.reuse ;  /* 0x0000b40012037a23 */ /* 0x102fe40000010804 */
[C---:B------:R-:W-:Y:S02]  /*19570*/  FMUL.FTZ R18, R117.reuse, R142 ;  /* 0x0000008e75127220 */ /* 0x040fe40000410000 */
[C---:B------:R-:W-:Y:S01]  /*19580*/  FMUL.FTZ R76, R116.reuse, R76 ;  /* 0x0000004c744c7220 */ /* 0x040fe20000410000 */
[----:B------:R-:W-:Y:S01]  /*19590*/  MUFU.EX2 R224, R3 ;  /* 0x0000000300e07308 */ /* 0x000fe20000000800 */
[----:B------:R-:W-:Y:S02]  /*195a0*/  FMUL.FTZ R77, R116, R77 ;  /* 0x0000004d744d7220 */ /* 0x000fe40000410000 */
[----:B------:R-:W-:Y:S02]  /*195b0*/  FMUL.FTZ R85, R118, R85 ;  /* 0x0000005576557220 */ /* 0x000fe40000410000 */
[C---:B------:R-:W-:Y:S02]  /*195c0*/  FMUL.FTZ R86, R117.reuse, R86 ;  /* 0x0000005675567220 */ /* 0x040fe40000410000 */
[C---:B------:R-:W-:Y:S02]  /*195d0*/  FMUL.FTZ R87, R117.reuse, R87 ;  /* 0x0000005775577220 */ /* 0x040fe40000410000 */
[C---:B------:R-:W-:Y:S01]  /*195e0*/  FMUL.FTZ R88, R116.reuse, R88 ;  /* 0x0000005874587220 */ /* 0x040fe20000410000 */
[----:B------:R-:W-:Y:S01]  /*195f0*/  MUFU.EX2 R215, R172 ;  /* 0x000000ac00d77308 */ /* 0x000fe20000000800 */
[C---:B------:R-:W-:Y:S02]  /*19600*/  FMUL.FTZ R89, R116.reuse, R89 ;  /* 0x0000005974597220 */ /* 0x040fe40000410000 */
[C---:B------:R-:W-:Y:S01]  /*19610*/  FMUL.FTZ R92, R116.reuse, R92 ;  /* 0x0000005c745c7220 */ /* 0x040fe20000410000 */
[----:B--2---:R-:W1:Y:S01]  /*19620*/  SHFL.BFLY PT, R2, R0, 0x1, 0x1f ;  /* 0x0c201f0000027f89 */ /* 0x004e6200000e0000 */
[----:B------:R-:W-:Y:S02]  /*19630*/  FMUL.FTZ R93, R116, R93 ;  /* 0x0000005d745d7220 */ /* 0x000fe40000410000 */
[C---:B------:R-:W-:Y:S02]  /*19640*/  FMUL.FTZ R96, R118.reuse, R96 ;  /* 0x0000006076607220 */ /* 0x040fe40000410000 */
[----:B------:R-:W-:Y:S01]  /*19650*/  FMUL.FTZ R97, R118, R97 ;  /* 0x0000006176617220 */ /* 0x000fe20000410000 */
[----:B------:R-:W-:Y:S01]  /*19660*/  MUFU.EX2 R174, R184 ;  /* 0x000000b800ae7308 */ /* 0x000fe20000000800 */
[C---:B------:R-:W-:Y:S02]  /*19670*/  FMUL.FTZ R98, R117.reuse, R98 ;  /* 0x0000006275627220 */ /* 0x040fe40000410000 */
[----:B------:R-:W-:Y:S07]  /*19680*/  FMUL.FTZ R99, R117, R99 ;  /* 0x0000006375637220 */ /* 0x000fee0000410000 */
[----:B------:R-:W-:Y:S01]  /*19690*/  MUFU.EX2 R172, R181 ;  /* 0x000000b500ac7308 */ /* 0x000fe20000000800 */
[----:B-1----:R-:W-:Y:S01]  /*196a0*/  FMNMX.FTZ R2, R0, R2, !PT ;  /* 0x0000000200027209 */ /* 0x002fe20007810000 */
[----:B------:R-:W-:Y:S08]  /*196b0*/  FFMA.FTZ R0, R19, c[0x0][0x2d0], -R4 ;  /* 0x0000b40013007a23 */ /* 0x000ff00000010804 */
[----:B------:R-:W-:Y:S01]  /*196c0*/  MUFU.EX2 R175, R183 ;  /* 0x000000b700af7308 */ /* 0x000fe20000000800 */
[----:B------:R-:W-:Y:S01]  /*196d0*/  FMUL.FTZ R4, R118, R128 ;  /* 0x0000008076047220 */ /* 0x000fe20000410000 */
[----:B---3--:R-:W-:Y:S01]  /*196e0*/  F2FP.BF16.PACK_AB R128, R210, R190 ;  /* 0x000000bed280723e */ /* 0x008fe200000010ff */
[----:B------:R-:W-:Y:S02]  /*196f0*/  FMUL.FTZ R19, R117, R143 ;  /* 0x0000008f75137220 */ /* 0x000fe40000410000 */
[----:B------:R-:W-:Y:S05]  /*19700*/  LDSM.16.MT88.4 R140, [R166+0x800] ;  /* 0x00080000a68c783b */ /* 0x000fea0000004200 */
[----:B------:R1:W2:Y:S10]  /*19710*/  MUFU.EX2 R227, R0 ;  /* 0x0000000000e37308 */ /* 0x0002b40000000800 */
[----:B------:R-:W-:Y:S10]  /*19720*/  MUFU.EX2 R176, R123 ;  /* 0x0000007b00b07308 */ /* 0x000ff40000000800 */
[----:B------:R-:W-:Y:S01]  /*19730*/  MUFU.EX2 R173, R180 ;  /* 0x000000b400ad7308 */ /* 0x000fe20000000800 */
[----:B-1----:R-:W-:Y:S01]  /*19740*/  FADD.FTZ R0, -R2, R119 ;  /* 0x0000007702007221 */ /* 0x002fe20000010100 */
[----:B--2---:R-:W-:Y:S01]  /*19750*/  F2FP.BF16.PACK_AB R131, R227, R224 ;  /* 0x000000e0e383723e */ /* 0x004fe200000010ff */
[----:B------:R-:W-:Y:S02]  /*19760*/  FMUL.FTZ R119, R120, c[0x0][0x2d0] ;  /* 0x0000b40078777a20 */ /* 0x000fe40000410000 */
[----:B------:R-:W-:Y:S02]  /*19770*/  FMUL.FTZ R0, R0, c[0x0][0x2d0] ;  /* 0x0000b40000007a20 */ /* 0x000fe40000410000 */
[--C-:B------:R-:W-:Y:S03]  /*19780*/  FFMA.FTZ R3, R8, c[0x0][0x2d0], -R119.reuse ;  /* 0x0000b40008037a23 */ /* 0x100fe60000010877 */
[----:B------:R-:W-:Y:S01]  /*19790*/  MUFU.EX2 R179, R179 ;  /* 0x000000b300b37308 */ /* 0x000fe20000000800 */
[----:B------:R-:W-:Y:S02]  /*197a0*/  FMUL.FTZ R8, R116, R132 ;  /* 0x0000008474087220 */ /* 0x000fe40000410000 */
[--C-:B------:R-:W-:Y:S02]  /*197b0*/  FFMA.FTZ R24, R24, c[0x0][0x2d0], -R119.reuse ;  /* 0x0000b40018187a23 */ /* 0x100fe40000010877 */
[--C-:B------:R-:W-:Y:S05]  /*197c0*/  FFMA.FTZ R25, R25, c[0x0][0x2d0], -R119.reuse ;  /* 0x0000b40019197a23 */ /* 0x100fea0000010877 */
[----:B------:R1:W-:Y:S10]  /*197d0*/  MUFU.EX2 R187, R3 ;  /* 0x0000000300bb7308 */ /* 0x0003f40000000800 */
[----:B------:R-:W2:Y:S10]  /*197e0*/  MUFU.EX2 R0, R0 ;  /* 0x0000000000007308 */ /* 0x000eb40000000800 */
[----:B------:R-:W-:Y:S01]  /*197f0*/  MUFU.EX2 R207, R24 ;  /* 0x0000001800cf7308 */ /* 0x000fe20000000800 */
[--C-:B-1----:R-:W-:Y:S02]  /*19800*/  FFMA.FTZ R3, R9, c[0x0][0x2d0], -R119.reuse ;  /* 0x0000b40009037a23 */ /* 0x102fe40000010877 */
[----:B------:R-:W-:Y:S07]  /*19810*/  FMUL.FTZ R9, R116, R133 ;  /* 0x0000008574097220 */ /* 0x000fee0000410000 */
[----:B------:R1:W3:Y:S01]  /*19820*/  MUFU.EX2 R221, R3 ;  /* 0x0000000300dd7308 */ /* 0x0002e20000000800 */
[C---:B--2---:R-:W-:Y:S02]  /*19830*/  FMUL.FTZ R34, R0.reuse, R150 ;  /* 0x0000009600227220 */ /* 0x044fe40000410000 */
[C---:B------:R-:W-:Y:S02]  /*19840*/  FMUL.FTZ R35, R0.reuse, R151 ;  /* 0x0000009700237220 */ /* 0x040fe40000410000 */
[C---:B------:R-:W-:Y:S02]  /*19850*/  FMUL.FTZ R38, R0.reuse, R154 ;  /* 0x0000009a00267220 */ /* 0x040fe40000410000 */
[C---:B------:R-:W-:Y:S03]  /*19860*/  FMUL.FTZ R39, R0.reuse, R155 ;  /* 0x0000009b00277220 */ /* 0x040fe60000410000 */
[----:B------:R2:W-:Y:S01]  /*19870*/  MUFU.EX2 R211, R25 ;  /* 0x0000001900d37308 */ /* 0x0005e20000000800 */
[C---:B------:R-:W-:Y:S02]  /*19880*/  FMUL.FTZ R106, R0.reuse, R106 ;  /* 0x0000006a006a7220 */ /* 0x040fe40000410000 */
[C---:B------:R-:W-:Y:S02]  /*19890*/  FMUL.FTZ R107, R0.reuse, R107 ;  /* 0x0000006b006b7220 */ /* 0x040fe40000410000 */
[C---:B------:R-:W-:Y:S02]  /*198a0*/  FMUL.FTZ R110, R0.reuse, R110 ;  /* 0x0000006e006e7220 */ /* 0x040fe40000410000 */
[C---:B------:R-:W-:Y:S02]  /*198b0*/  FMUL.FTZ R111, R0.reuse, R111 ;  /* 0x0000006f006f7220 */ /* 0x040fe40000410000 */
[C---:B------:R-:W-:Y:S02]  /*198c0*/  FMUL.FTZ R58, R0.reuse, R58 ;  /* 0x0000003a003a7220 */ /* 0x040fe40000410000 */
[----:B------:R-:W-:Y:S02]  /*198d0*/  FMUL.FTZ R59, R0, R59 ;  /* 0x0000003b003b7220 */ /* 0x000fe40000410000 */
[--C-:B-1----:R-:W-:Y:S01]  /*198e0*/  FFMA.FTZ R3, R12, c[0x0][0x2d0], -R119.reuse ;  /* 0x0000b4000c037a23 */ /* 0x102fe20000010877 */
[----:B---3--:R-:W-:Y:S01]  /*198f0*/  F2FP.BF16.PACK_AB R132, R221, R187 ;  /* 0x000000bbdd84723e */ /* 0x008fe200000010ff */
[----:B------:R-:W-:Y:S02]  /*19900*/  FMUL.FTZ R12, R116, R136 ;  /* 0x00000088740c7220 */ /* 0x000fe40000410000 */
[----:B------:R1:W-:Y:S01]  /*19910*/  MUFU.EX2 R223, R3 ;  /* 0x0000000300df7308 */ /* 0x0003e20000000800 */
[C---:B------:R-:W-:Y:S02]  /*19920*/  FMUL.FTZ R62, R0.reuse, R62 ;  /* 0x0000003e003e7220 */ /* 0x040fe40000410000 */
[----:B------:R-:W-:Y:S02]  /*19930*/  FMUL.FTZ R63, R0, R63 ;  /* 0x0000003f003f7220 */ /* 0x000fe40000410000 */
[----:B------:R-:W-:Y:S02]  /*19940*/  FFMA.FTZ R24, R28, c[0x0][0x2d0], -R119 ;  /* 0x0000b4001c187a23 */ /* 0x000fe40000010877 */
[----:B------:R-:W-:Y:S01]  /*19950*/  FFMA.FTZ R28, R117, R236, R189 ;  /* 0x000000ec751c7223 */ /* 0x000fe200000100bd */
[----:B--2---:R-:W-:Y:S01]  /*19960*/  F2FP.BF16.PACK_AB R25, R214, R212 ;  /* 0x000000d4d619723e */ /* 0x004fe200000010ff */
        /* <DEDUP_REMOVED lines=11> */
[----:B------:R1:W3:Y:S01]  /*19a20*/  MUFU.EX2 R229, R3 ;  /* 0x0000000300e57308 */ /* 0x0002e20000000800 */
[----:B--2---:R-:W-:Y:S02]  /*19a30*/  FFMA.FTZ R24, R29, c[0x0][0x2d0], -R119 ;  /* 0x0000b4001d187a23 */ /* 0x004fe40000010877 */
[----:B------:R-:W-:Y:S07]  /*19a40*/  FFMA.FTZ R29, R118, R234, R190 ;  /* 0x000000ea761d7223 */ /* 0x000fee00000100be */
[----:B------:R2:W4:Y:S01]  /*19a50*/  MUFU.EX2 R188, R24 ;  /* 0x0000001800bc7308 */ /* 0x0005220000000800 */
[----:B------:R-:W-:Y:S02]  /*19a60*/  FADD.FTZ R144, R210, R29 ;  /* 0x0000001dd2907221 */ /* 0x000fe40000010000 */
[----:B-1----:R-:W-:Y:S04]  /*19a70*/  FMUL.FTZ R3, R2, c[0x0][0x2d0] ;  /* 0x0000b40002037a20 */ /* 0x002fe80000410000 */
[--C-:B------:R-:W-:Y:S02]  /*19a80*/  FFMA.FTZ R5, R10, c[0x0][0x2d0], -R3.reuse ;  /* 0x0000b4000a057a23 */ /* 0x100fe40000010803 */
[--C-:B------:R-:W-:Y:S02]  /*19a90*/  FFMA.FTZ R6, R14, c[0x0][0x2d0], -R3.reuse ;  /* 0x0000b4000e067a23 */ /* 0x100fe40000010803 */
[----:B------:R1:W-:Y:S01]  /*19aa0*/  MUFU.EX2 R186, R5 ;  /* 0x0000000500ba7308 */ /* 0x0003e20000000800 */
[C---:B------:R-:W-:Y:S02]  /*19ab0*/  FMUL.FTZ R14, R0.reuse, R138 ;  /* 0x0000008a000e7220 */ /* 0x040fe40000410000 */
[----:B------:R-:W-:Y:S01]  /*19ac0*/  FMUL.FTZ R10, R0, R134 ;  /* 0x00000086000a7220 */ /* 0x000fe20000410000 */
[----:B---3--:R-:W-:Y:S01]  /*19ad0*/  F2FP.BF16.PACK_AB R134, R229, R223 ;  /* 0x000000dfe586723e */ /* 0x008fe200000010ff */
[--C-:B------:R-:W-:Y:S02]  /*19ae0*/  FFMA.FTZ R126, R42, c[0x0][0x2d0], -R3.reuse ;  /* 0x0000b4002a7e7a23 */ /* 0x100fe40000010803 */
[--C-:B--2---:R-:W-:Y:S01]  /*19af0*/  FFMA.FTZ R24, R30, c[0x0][0x2d0], -R3.reuse ;  /* 0x0000b4001e187a23 */ /* 0x104fe20000010803 */
[----:B----4-:R-:W-:Y:S01]  /*19b00*/  F2FP.BF16.PACK_AB R30, R188, R191 ;  /* 0x000000bfbc1e723e */ /* 0x010fe200000010ff */
[--C-:B------:R-:W-:Y:S01]  /*19b10*/  FFMA.FTZ R26, R26, c[0x0][0x2d0], -R3.reuse ;  /* 0x0000b4001a1a7a23 */ /* 0x100fe20000010803 */
[----:B------:R2:W-:Y:S01]  /*19b20*/  MUFU.EX2 R222, R6 ;  /* 0x0000000600de7308 */ /* 0x0005e20000000800 */
[--C-:B------:R-:W-:Y:S09]  /*19b30*/  FFMA.FTZ R27, R27, c[0x0][0x2d0], -R3.reuse ;  /* 0x0000b4001b1b7a23 */ /* 0x100ff20000010803 */
[----:B------:R3:W-:Y:S01]  /*19b40*/  MUFU.EX2 R178, R24 ;  /* 0x0000001800b27308 */ /* 0x0007e20000000800 */
[--C-:B-1----:R-:W-:Y:S02]  /*19b50*/  FFMA.FTZ R5, R11, c[0x0][0x2d0], -R3.reuse ;  /* 0x0000b4000b057a23 */ /* 0x102fe40000010803 */
[----:B------:R-:W-:Y:S07]  /*19b60*/  FMUL.FTZ R11, R0, R135 ;  /* 0x00000087000b7220 */ /* 0x000fee0000410000 */
[----:B------:R1:W4:Y:S01]  /*19b70*/  MUFU.EX2 R220, R5 ;  /* 0x0000000500dc7308 */ /* 0x0003220000000800 */
[----:B--2---:R-:W-:Y:S01]  /*19b80*/  FMUL.FTZ R6, R117, R130 ;  /* 0x0000008275067220 */ /* 0x004fe20000410000 */
[----:B------:R-:W-:Y:S08]  /*19b90*/  F2FP.BF16.PACK_AB R130, R228, R225 ;  /* 0x000000e1e482723e */ /* 0x000ff000000010ff */
[----:B------:R2:W-:Y:S01]  /*19ba0*/  MUFU.EX2 R208, R26 ;  /* 0x0000001a00d07308 */ /* 0x0005e20000000800 */
[--C-:B---3--:R-:W-:Y:S09]  /*19bb0*/  FFMA.FTZ R24, R31, c[0x0][0x2d0], -R3.reuse ;  /* 0x0000b4001f187a23 */ /* 0x108ff20000010803 */
[----:B------:R3:W5:Y:S01]  /*19bc0*/  MUFU.EX2 R209, R27 ;  /* 0x0000001b00d17308 */ /* 0x0007620000000800 */
[----:B-1----:R-:W-:Y:S01]  /*19bd0*/  FFMA.FTZ R5, R15, c[0x0][0x2d0], -R3 ;  /* 0x0000b4000f057a23 */ /* 0x002fe20000010803 */
[----:B----4-:R-:W-:Y:S01]  /*19be0*/  F2FP.BF16.PACK_AB R133, R220, R186 ;  /* 0x000000badc85723e */ /* 0x010fe200000010ff */
[C---:B------:R-:W-:Y:S02]  /*19bf0*/  FMUL.FTZ R15, R0.reuse, R139 ;  /* 0x0000008b000f7220 */ /* 0x040fe40000410000 */
[----:B------:R-:W1:Y:S01]  /*19c00*/  LDSM.16.MT88.4 R136, [R167] ;  /* 0x00000000a788783b */ /* 0x000e620000004200 */
[----:B------:R-:W-:Y:S04]  /*19c10*/  FFMA.FTZ R0, R0, R247, R186 ;  /* 0x000000f700007223 */ /* 0x000fe800000100ba */
[----:B------:R4:W4:Y:S01]  /*19c20*/  MUFU.EX2 R226, R5 ;  /* 0x0000000500e27308 */ /* 0x0009220000000800 */
[----:B------:R-:W-:Y:S01]  /*19c30*/  FADD.FTZ R0, R220, R0 ;  /* 0x00000000dc007221 */ /* 0x000fe20000010000 */
[----:B--2---:R-:W-:Y:S03]  /*19c40*/  F2FP.BF16.PACK_AB R26, R219, R217 ;  /* 0x000000d9db1a723e */ /* 0x004fe600000010ff */
[----:B------:R-:W-:Y:S05]  /*19c50*/  FADD.FTZ R0, R222, R0 ;  /* 0x00000000de007221 */ /* 0x000fea0000010000 */
[----:B------:R2:W1:Y:S01]  /*19c60*/  MUFU.EX2 R177, R24 ;  /* 0x0000001800b17308 */ /* 0x0004620000000800 */
[----:B---3--:R-:W-:Y:S02]  /*19c70*/  F2FP.BF16.PACK_AB R27, R218, R215 ;  /* 0x000000d7da1b723e */ /* 0x008fe400000010ff */
[----:B-----5:R-:W-:Y:S07]  /*19c80*/  F2FP.BF16.PACK_AB R29, R209, R208 ;  /* 0x000000d0d11d723e */ /* 0x020fee00000010ff */
[----:B------:R-:W-:Y:S01]  /*19c90*/  MUFU.EX2 R126, R126 ;  /* 0x0000007e007e7308 */ /* 0x000fe20000000800 */
[----:B----4-:R-:W-:Y:S01]  /*19ca0*/  FMUL.FTZ R5, R118, R129 ;  /* 0x0000008176057220 */ /* 0x010fe20000410000 */
[----:B------:R-:W-:Y:S01]  /*19cb0*/  F2FP.BF16.PACK_AB R129, R206, R189 ;  /* 0x000000bdce81723e */ /* 0x000fe200000010ff */
[C---:B------:R-:W-:Y:S01]  /*19cc0*/  FADD.FTZ R0, R226.reuse, R0 ;  /* 0x00000000e2007221 */ /* 0x040fe20000010000 */
[----:B------:R-:W-:Y:S05]  /*19cd0*/  F2FP.BF16.PACK_AB R135, R226, R222 ;  /* 0x000000dee287723e */ /* 0x000fea00000010ff */
[-C--:B------:R-:W-:Y:S05]  /*19ce0*/  HMMA.16816.F32.BF16 R4, R128, R168.reuse, R4 ;  /* 0x000000a88004723c */ /* 0x080fea0000041804 */
[----:B--2---:R-:W-:Y:S02]  /*19cf0*/  F2FP.BF16.PACK_AB R24, R216, R213 ;  /* 0x000000d5d818723e */ /* 0x004fe400000010ff */
[----:B-1----:R-:W-:Y:S01]  /*19d00*/  F2FP.BF16.PACK_AB R31, R177, R178 ;  /* 0x000000b2b11f723e */ /* 0x002fe200000010ff */
[C---:B------:R-:W-:Y:S01]  /*19d10*/  HMMA.16816.F32.BF16 R8, R132.reuse, R168, R8 ;  /* 0x000000a88408723c */ /* 0x040fe20000041808 */
[----:B------:R-:W-:Y:S07]  /*19d20*/  MUFU.EX2 R169, R185 ;  /* 0x000000b900a97308 */ /* 0x000fee0000000800 */
[-C--:B------:R-:W-:Y:S08]  /*19d30*/  HMMA.16816.F32.BF16 R12, R132, R170.reuse, R12 ;  /* 0x000000aa840c723c */ /* 0x080ff0000004180c */
[C---:B------:R-:W-:Y:S01]  /*19d40*/  HMMA.16816.F32.BF16 R16, R128.reuse, R170, R16 ;  /* 0x000000aa8010723c */ /* 0x040fe20000041810 */
[----:B------:R-:W-:Y:S07]  /*19d50*/  MUFU.EX2 R171, R182 ;  /* 0x000000b600ab7308 */ /* 0x000fee0000000800 */
[-C--:B------:R-:W-:Y:S08]  /*19d60*/  HMMA.16816.F32.BF16 R20, R128, R136.reuse, R20 ;  /* 0x000000888014723c */ /* 0x080ff00000041814 */
        /* <DEDUP_REMOVED lines=22> */
[-C--:B------:R-:W-:Y:S04]  /*19ed0*/  HMMA.16816.F32.BF16 R92, R132, R138.reuse, R92 ;  /* 0x0000008a845c723c */ /* 0x080fe8000004185c */
[----:B------:R-:W-:Y:S03]  /*19ee0*/  FFMA.FTZ R137, R46, c[0x0][0x2d0], -R3 ;  /* 0x0000b4002e897a23 */ /* 0x000fe60000010803 */
[--C-:B------:R-:W-:Y:S01]  /*19ef0*/  FFMA.FTZ R133, R40, c[0x0][0x2d0], -R119.reuse ;  /* 0x0000b40028857a23 */ /* 0x100fe20000010877 */
[----:B------:R-:W-:Y:S01]  /*19f00*/  HMMA.16816.F32.BF16 R96, R128, R138, R96 ;  /* 0x0000008a8060723c */ /* 0x000fe20000041860 */
[----:B------:R-:W1:Y:S02]  /*19f10*/  LDSM.16.MT88.4 R128, [R166+0x400] ;  /* 0x00040000a680783b */ /* 0x000e640000004200 */
[----:B------:R-:W-:Y:S01]  /*19f20*/  MUFU.EX2 R168, R133 ;  /* 0x0000008500a87308 */ /* 0x000fe20000000800 */
[----:B------:R-:W-:Y:S02]  /*19f30*/  FFMA.FTZ R132, R41, c[0x0][0x2d0], -R119 ;  /* 0x0000b40029847a23 */ /* 0x000fe40000010877 */
[----:B------:R-:W-:Y:S02]  /*19f40*/  FFMA.FTZ R134, R43, c[0x0][0x2d0], -R3 ;  /* 0x0000b4002b867a23 */ /* 0x000fe40000010803 */
[----:B------:R-:W-:Y:S01]  /*19f50*/  FFMA.FTZ R135, R44, c[0x0][0x2d0], -R119 ;  /* 0x0000b4002c877a23 */ /* 0x000fe20000010877 */
[----:B------:R-:W2:Y:S03]  /*19f60*/  LDSM.16.MT88.4 R40, [R167+0x400] ;  /* 0x00040000a728783b */ /* 0x000ea60000004200 */
[----:B------:R-:W-:Y:S01]  /*19f70*/  FFMA.FTZ R3, R47, c[0x0][0x2d0], -R3 ;  /* 0x0000b4002f037a23 */ /* 0x000fe20000010803 */
[----:B------:R-:W-:Y:S01]  /*19f80*/  MUFU.EX2 R170, R132 ;  /* 0x0000008400aa7308 */ /* 0x000fe20000000800 */
[----:B------:R-:W-:Y:S02]  /*19f90*/  FFMA.FTZ R138, R116, R246, R187 ;  /* 0x000000f6748a7223 */ /* 0x000fe400000100bb */
[----:B------:R-:W-:Y:S01]  /*19fa0*/  FADD.FTZ R139, R206, R28 ;  /* 0x0000001cce8b7221 */ /* 0x000fe20000010000 */
[----:B------:R-:W3:Y:S01]  /*19fb0*/  LDSM.16.MT88.4 R44, [R166+0x1000] ;  /* 0x00100000a62c783b */ /* 0x000ee20000004200 */
[----:B------:R-:W-:Y:S05]  /*19fc0*/  F2FP.BF16.PACK_AB R28, R211, R207 ;  /* 0x000000cfd31c723e */ /* 0x000fea00000010ff */
[----:B------:R-:W-:Y:S02]  /*19fd0*/  MUFU.EX2 R123, R134 ;  /* 0x00000086007b7308 */ /* 0x000fe40000000800 */
[----:B------:R-:W4:Y:S01]  /*19fe0*/  LDSM.16.MT88.4 R116, [R167+0x1000] ;  /* 0x00100000a774783b */ /* 0x000f220000004200 */
[-C--:B-1----:R-:W-:Y:S08]  /*19ff0*/  HMMA.16816.F32.BF16 R4, R24, R128.reuse, R4 ;  /* 0x000000801804723c */ /* 0x082ff00000041804 */
        /* <DEDUP_REMOVED lines=11> */
[C---:B------:R-:W-:Y:S01]  /*1a0b0*/  HMMA.16816.F32.BF16 R112, R24.reuse, R46, R112 ;  /* 0x0000002e1870723c */ /* 0x040fe20000041870 */
[----:B------:R-:W2:Y:S07]  /*1a0c0*/  LDSM.16.MT88.4 R44, [R167+0x1c00] ;  /* 0x001c0000a72c783b */ /* 0x000eae0000004200 */
[-C--:B----4-:R-:W-:Y:S08]  /*1a0d0*/  HMMA.16816.F32.BF16 R52, R24, R116.reuse, R52 ;  /* 0x000000741834723c */ /* 0x090ff00000041834 */
[C---:B------:R-:W-:Y:S01]  /*1a0e0*/  HMMA.16816.F32.BF16 R56, R28.reuse, R116, R56 ;  /* 0x000000741c38723c */ /* 0x040fe20000041838 */
[----:B------:R-:W-:Y:S07]  /*1a0f0*/  MUFU.EX2 R117, R136 ;  /* 0x0000008800757308 */ /* 0x000fee0000000800 */
[-C--:B------:R-:W-:Y:S03]  /*1a100*/  HMMA.16816.F32.BF16 R60, R28, R118.reuse, R60 ;  /* 0x000000761c3c723c */ /* 0x080fe6000004183c */
[----:B------:R-:W-:Y:S05]  /*1a110*/  MUFU.EX2 R116, R137 ;  /* 0x0000008900747308 */ /* 0x000fea0000000800 */
[C---:B------:R-:W-:Y:S05]  /*1a120*/  HMMA.16816.F32.BF16 R64, R24.reuse, R118, R64 ;  /* 0x000000761840723c */ /* 0x040fea0000041840 */
[----:B------:R-:W3:Y:S02]  /*1a130*/  MUFU.EX2 R118, R135 ;  /* 0x0000008700767308 */ /* 0x000ee40000000800 */
[----:B------:R-:W-:Y:S01]  /*1a140*/  MOV R119, R2 ;  /* 0x0000000200777202 */ /* 0x000fe20000000f00 */
[-C--:B-1----:R-:W-:Y:S08]  /*1a150*/  HMMA.16816.F32.BF16 R68, R24, R40.reuse, R68 ;  /* 0x000000281844723c */ /* 0x082ff00000041844 */
[C---:B------:R-:W-:Y:S08]  /*1a160*/  HMMA.16816.F32.BF16 R72, R28.reuse, R40, R72 ;  /* 0x000000281c48723c */ /* 0x040ff00000041848 */
[-C--:B------:R-:W-:Y:S08]  /*1a170*/  HMMA.16816.F32.BF16 R76, R28, R42.reuse, R76 ;  /* 0x0000002a1c4c723c */ /* 0x080ff0000004184c */
[C---:B------:R-:W-:Y:S01]  /*1a180*/  HMMA.16816.F32.BF16 R80, R24.reuse, R42, R80 ;  /* 0x0000002a1850723c */ /* 0x040fe20000041850 */
[----:B------:R1:W4:Y:S07]  /*1a190*/  MUFU.EX2 R43, R3 ;  /* 0x00000003002b7308 */ /* 0x00032e0000000800 */
[-C--:B--2---:R-:W-:Y:S08]  /*1a1a0*/  HMMA.16816.F32.BF16 R84, R24, R44.reuse, R84 ;  /* 0x0000002c1854723c */ /* 0x084ff00000041854 */
[C---:B------:R-:W-:Y:S08]  /*1a1b0*/  HMMA.16816.F32.BF16 R88, R28.reuse, R44, R88 ;  /* 0x0000002c1c58723c */ /* 0x040ff00000041858 */
[-C--:B------:R-:W-:Y:S04]  /*1a1c0*/  HMMA.16816.F32.BF16 R92, R28, R46.reuse, R92 ;  /* 0x0000002e1c5c723c */ /* 0x080fe8000004185c */
[----:B-1----:R-:W-:Y:S03]  /*1a1d0*/  FADD.FTZ R3, R224, R139 ;  /* 0x0000008be0037221 */ /* 0x002fe60000010000 */
[----:B---3--:R-:W-:Y:S01]  /*1a1e0*/  F2FP.BF16.PACK_AB R30, R117, R118 ;  /* 0x00000076751e723e */ /* 0x008fe200000010ff */
[----:B------:R-:W-:Y:S04]  /*1a1f0*/  HMMA.16816.F32.BF16 R96, R24, R46, R96 ;  /* 0x0000002e1860723c */ /* 0x000fe80000041860 */
[----:B------:R-:W-:Y:S01]  /*1a200*/  FADD.FTZ R29, R221, R138 ;  /* 0x0000008add1d7221 */ /* 0x000fe20000010000 */
[----:B----4-:R-:W-:Y:S01]  /*1a210*/  F2FP.BF16.PACK_AB R31, R43, R116 ;  /* 0x000000742b1f723e */ /* 0x010fe200000010ff */
[----:B------:R-:W-:Y:S01]  /*1a220*/  FADD.FTZ R28, R225, R144 ;  /* 0x00000090e11c7221 */ /* 0x000fe20000010000 */
[----:B------:R-:W-:Y:S01]  /*1a230*/  F2FP.BF16.PACK_AB R24, R174, R169 ;  /* 0x000000a9ae18723e */ /* 0x000fe200000010ff */
[----:B------:R-:W-:Y:S01]  /*1a240*/  FADD.FTZ R42, R223, R29 ;  /* 0x0000001ddf2a7221 */ /* 0x000fe20000010000 */
[----:B------:R-:W-:Y:S03]  /*1a250*/  F2FP.BF16.PACK_AB R25, R172, R171 ;  /* 0x000000abac19723e */ /* 0x000fe600000010ff */
[----:B------:R-:W-:Y:S01]  /*1a260*/  F2FP.BF16.PACK_AB R26, R176, R175 ;  /* 0x000000afb01a723e */ /* 0x000fe200000010ff */
[----:B------:R-:W-:Y:S01]  /*1a270*/  FADD.FTZ R41, R228, R28 ;  /* 0x0000001ce4297221 */ /* 0x000fe20000010000 */
[----:B------:R-:W-:Y:S01]  /*1a280*/  F2FP.BF16.PACK_AB R27, R179, R173 ;  /* 0x000000adb31b723e */ /* 0x000fe200000010ff */
[----:B------:R-:W-:Y:S01]  /*1a290*/  FADD.FTZ R40, R227, R3 ;  /* 0x00000003e3287221 */ /* 0x000fe20000010000 */
[----:B------:R-:W-:Y:S01]  /*1a2a0*/  F2FP.BF16.PACK_AB R28, R170, R168 ;  /* 0x000000a8aa1c723e */ /* 0x000fe200000010ff */
[----:B------:R-:W-:Y:S01]  /*1a2b0*/  FADD.FTZ R3, R213, R41 ;  /* 0x00000029d5037221 */ /* 0x000fe20000010000 */
[----:B------:R-:W-:Y:S03]  /*1a2c0*/  F2FP.BF16.PACK_AB R29, R123, R126 ;  /* 0x0000007e7b1d723e */ /* 0x000fe600000010ff */
        /* <DEDUP_REMOVED lines=61> */
.L_x_2279:
[----:B------:R-:W2:Y:S02]  /*1a6a0*/  LDL R0, [R1+0x20] ;  /* 0x0000200001007983 */ /* 0x000ea40000100800 */
[----:B--2---:R-:W-:-:S13]  /*1a6b0*/  ISETP.GE.AND P0, PT, R205, R0, PT ;  /* 0x00000000cd00720c */ /* 0x004fda0003f06270 */
[----:B------:R-:W-:Y:S05]  /*1a6c0*/  @!P0 BRA `(.L_x_2285) ;  /* 0x00003bf000008947 */ /* 0x000fea0003800000 */
[----:B------:R-:W-:Y:S01]  /*1a6d0*/  IMAD.MOV.U32 R117, RZ, RZ, R121 ;  /* 0x000000ffff757224 */ /* 0x000fe200078e0079 */
[----:B------:R-:W-:Y:S01]  /*1a6e0*/  MOV R123, R119 ;  /* 0x00000077007b7202 */ /* 0x000fe20000000f00 */
[----:B------:R-:W-:Y:S01]  /*1a6f0*/  IMAD.MOV.U32 R116, RZ, RZ, R122 ;  /* 0x000000ffff747224 */ /* 0x000fe200078e007a */
[----:B------:R-:W-:Y:S02]  /*1a700*/  MOV R118, R120 ;  /* 0x0000007800767202 */ /* 0x000fe40000000f00 */
.L_x_2304:
        /* <DEDUP_REMOVED lines=9> */
[----:B------:R-:W-:Y:S04]  /*1a7a0*/  IMAD R0, R205, c[0x0][0x20c], R0 ;  /* 0x00008300cd007a24 */ /* 0x000fe800078e0200 */
[----:B------:R-:W-:Y:S02]  /*1a7b0*/  IMAD.IADD R12, R3, 0x1, R0 ;  /* 0x00000001030c7824 */ /* 0x000fe400078e0200 */
[----:B------:R-:W-:Y:S01]  /*1a7c0*/  IMAD.WIDE.U32 R2, R2, 0x30, RZ ;  /* 0x0000003002027825 */ /* 0x000fe200078e00ff */
[----:B------:R-:W-:Y:S01]  /*1a7d0*/  LDSM.16.M88.4 R48, [R192] ;  /* 0x00000000c030783b */ /* 0x000fe20000000200 */
[----:B------:R-:W-:Y:S05]  /*1a7e0*/  BSSY B0, `(.L_x_2286) ;  /* 0x00000ad000007945 */ /* 0x000fea0003800000 */
        /* <DEDUP_REMOVED lines=11> */
[----:B------:R-:W2:Y:S04]  /*1a8a0*/  LDSM.16.M88.4 R180, [R193+0x1000] ;  /* 0x00100000c1b4783b */ /* 0x000ea80000000200 */
[----:B------:R-:W-:Y:S02]  /*1a8b0*/  IMAD R16, R12, 0x30, RZ ;  /* 0x000000300c107824 */ /* 0x000fe400078e02ff */
[----:B------:R-:W3:Y:S01]  /*1a8c0*/  LDSM.16.M88.4 R184, [R202] ;  /* 0x00000000cab8783b */ /* 0x000ee20000000200 */
[-C--:B------:R-:W-:Y:S02]  /*1a8d0*/  HMMA.16816.F32.BF16 R12, R44, R18.reuse, RZ ;  /* 0x000000122c0c723c */ /* 0x080fe400000418ff */
[----:B------:R-:W-:Y:S02]  /*1a8e0*/  @!P1 IMAD.MOV.U32 R0, RZ, RZ, c[0x0][0x208] ;  /* 0x00008200ff009624 */ /* 0x000fe400078e00ff */
[----:B------:R-:W-:Y:S01]  /*1a8f0*/  @!P1 IMAD.MOV.U32 R17, RZ, RZ, c[0x0][0x20c] ;  /* 0x00008300ff119624 */ /* 0x000fe200078e00ff */
[----:B------:R-:W1:Y:S01]  /*1a900*/  LDSM.16.M88.4 R188, [R201] ;  /* 0x00000000c9bc783b */ /* 0x000e620000000200 */
[----:B------:R-:W-:Y:S01]  /*1a910*/  IMAD.IADD R3, R3, 0x1, R16 ;  /* 0x0000000103037824 */ /* 0x000fe200078e0210 */
[CC--:B------:R-:W-:Y:S05]  /*1a920*/  @!P1 LEA R24, P0, R0.reuse, R2.reuse, 0x5 ;  /* 0x0000000200189211 */ /* 0x0c0fea00078028ff */
[----:B------:R-:W-:Y:S02]  /*1a930*/  @!P1 LEA.HI.X R28, R0, R3, R17, 0x5, P0 ;  /* 0x00000003001c9211 */ /* 0x000fe400000f2c11 */
[C---:B------:R-:W-:Y:S02]  /*1a940*/  HMMA.16816.F32.BF16 R16, R48.reuse, R18, RZ ;  /* 0x000000123010723c */ /* 0x040fe400000418ff */
[----:B------:R-:W-:Y:S05]  /*1a950*/  IADD3 R0, P0, R240, R2, RZ ;  /* 0x00000002f0007210 */ /* 0x000fea0007f1e0ff */
[----:B------:R-:W-:Y:S01]  /*1a960*/  IMAD.X R3, R3, 0x1, R249, P0 ;  /* 0x0000000103037824 */ /* 0x000fe200000e06f9 */
        /* <DEDUP_REMOVED lines=9> */
[----:B------:R4:W-:Y:S01]  /*1aa00*/  LDGSTS.E.BYPASS.LTC128B.128 [R204+0x2480], [R2.64+0x40], !P4 ;  /* 0x0248004002cc7fae */ /* 0x0009e2000e101d46 */
[----:B------:R-:W-:Y:S01]  /*1aa10*/  @!P1 IMAD.X R32, R28, 0x1, R249, P0 ;  /* 0x000000011c209824 */ /* 0x000fe200000e06f9 */
[C---:B------:R-:W-:Y:S01]  /*1aa20*/  @!P1 LEA R36, P0, R0.reuse, c[0x0][0x1f8], 0x1 ;  /* 0x00007e0000249a11 */ /* 0x040fe200078008ff */
[-C--:B------:R-:W-:Y:S03]  /*1aa30*/  HMMA.16816.F32.BF16 R28, R44, R34.reuse, RZ ;  /* 0x000000222c1c723c */ /* 0x080fe600000418ff */
[----:B------:R4:W-:Y:S01]  /*1aa40*/  LDGSTS.E.BYPASS.LTC128B.128 [R204+0x3080], [R2.64+0x80], !P3 ;  /* 0x0308008002cc7fae */ /* 0x0009e2000d901d46 */
[----:B------:R-:W-:Y:S04]  /*1aa50*/  @!P1 LEA.HI.X R37, R0, c[0x0][0x1fc], R32, 0x1, P0 ;  /* 0x00007f0000259a11 */ /* 0x000fe800000f0c20 */
[C---:B------:R-:W-:Y:S01]  /*1aa60*/  HMMA.16816.F32.BF16 R32, R48.reuse, R34, RZ ;  /* 0x000000223020723c */ /* 0x040fe200000418ff */
[----:B------:R1:W-:Y:S06]  /*1aa70*/  @!P1 LDGSTS.E.BYPASS.LTC128B.128 [R204+0x2080], [R36.64], !P5 ;  /* 0x0208000024cc9fae */ /* 0x0003ec000e901d46 */
[----:B------:R1:W-:Y:S06]  /*1aa80*/  @!P1 LDGSTS.E.BYPASS.LTC128B.128 [R204+0x2c80], [R36.64+0x40], !P4 ;  /* 0x02c8004024cc9fae */ /* 0x0003ec000e101d46 */
[----:B------:R1:W-:Y:S06]  /*1aa90*/  @!P1 LDGSTS.E.BYPASS.LTC128B.128 [R204+0x3880], [R36.64+0x80], !P3 ;  /* 0x0388008024cc9fae */ /* 0x0003ec000d901d46 */
        /* <DEDUP_REMOVED lines=27> */
[-C--:B---3--:R-:W-:Y:S03]  /*1ac50*/  HMMA.16816.F32.BF16 R20, R168, R172.reuse, R20 ;  /* 0x000000aca814723c */ /* 0x088fe60000041814 */
[----:B-----5:R-:W-:Y:S05]  /*1ac60*/  ISETP.GT.AND P0, PT, R205, R238, PT ;  /* 0x000000eecd00720c */ /* 0x020fea0003f04270 */
        /* <DEDUP_REMOVED lines=61> */
[----:B----4-:R-:W-:Y:S01]  /*1b040*/  SHF.R.S32.HI R119, RZ, 0x1f, R120 ;  /* 0x0000001fff777819 */ /* 0x010fe20000011478 */
[----:B------:R-:W2:Y:S01]  /*1b050*/  LDL.64 R206, [R1+0x8] ;  /* 0x0000080001ce7983 */ /* 0x000ea20000100a00 */
[----:B------:R-:W-:Y:S02]  /*1b060*/  IADD3 R0, R205, -0x1, RZ ;  /* 0xffffffffcd007810 */ /* 0x000fe40007ffe0ff */
[----:B------:R-:W-:Y:S01]  /*1b070*/  LEA.HI R119, R119, R120, RZ, 0x2 ;  /* 0x0000007877777211 */ /* 0x000fe200078f10ff */
[----:B------:R-:W3:Y:S01]  /*1b080*/  LDL R122, [R1+0x14] ;  /* 0x00001400017a7983 */ /* 0x000ee20000100800 */
        /* <DEDUP_REMOVED lines=34> */
.L_x_2287:
[----:B----4-:R-:W-:Y:S05]  /*1b2b0*/  BSYNC B0 ;  /* 0x0000000000007941 */ /* 0x010fea0003800000 */
.L_x_2286:
        /* <DEDUP_REMOVED lines=37> */
.L_x_2290:
[----:B------:R-:W-:Y:S04]  /*1b510*/  MOV R119, c[0x0][0x32c] ;  /* 0x0000cb0000777a02 */ /* 0x000fe80000000f00 */
[----:B------:R-:W-:Y:S11]  /*1b520*/  ISETP.NE.AND P0, PT, R119, 0x1, PT ;  /* 0x000000017700780c */ /* 0x000ff60003f05270 */
[----:B------:R-:W-:Y:S02]  /*1b530*/  @!UPT UIADD3 URZ, URZ, URZ, URZ ;  /* 0x0000003f3f3ff290 */ /* 0x000fe4000fffe03f */
[----:B------:R-:W-:Y:S05]  /*1b540*/  @P0 IMAD.HI.U32 R119, R2, c[0x0][0x330], RZ ;  /* 0x0000cc0002770a27 */ /* 0x000fea00078e00ff */
[----:B------:R-:W-:Y:S02]  /*1b550*/  @P0 SHF.R.U32.HI R2, RZ, c[0x0][0x334], R119 ;  /* 0x0000cd00ff020a19 */ /* 0x000fe40000011677 */
.L_x_2291:
[----:B------:R-:W-:Y:S05]  /*1b560*/  BSYNC B0 ;  /* 0x0000000000007941 */ /* 0x000fea0003800000 */
.L_x_2289:
[----:B------:R-:W-:Y:S04]  /*1b570*/  IMAD.IADD R119, R3, 0x1, -R189 ;  /* 0x0000000103777824 */ /* 0x000fe800078e0abd */
[----:B------:R-:W-:Y:S05]  /*1b580*/  IMAD R2, R2, c[0x0][0x32c], R119 ;  /* 0x0000cb0002027a24 */ /* 0x000fea00078e0277 */
[----:B------:R-:W-:Y:S02]  /*1b590*/  IADD3 R119, R2, c[0x0][0x32c], RZ ;  /* 0x0000cb0002777a10 */ /* 0x000fe40007ffe0ff */
[----:B------:R-:W-:Y:S02]  /*1b5a0*/  IMNMX R0, R0, R2, !PT ;  /* 0x0000000200007217 */ /* 0x000fe40007800200 */
[----:B------:R-:W-:Y:S02]  /*1b5b0*/  IMNMX R122, R122, R119, PT ;  /* 0x000000777a7a7217 */ /* 0x000fe40003800200 */
.L_x_2288:
        /* <DEDUP_REMOVED lines=17> */
.L_x_2294:
[----:B------:R-:W-:Y:S04]  /*1b6d0*/  MOV R120, c[0x0][0x32c] ;  /* 0x0000cb0000787a02 */ /* 0x000fe80000000f00 */
[----:B------:R-:W-:Y:S11]  /*1b6e0*/  ISETP.NE.AND P0, PT, R120, 0x1, PT ;  /* 0x000000017800780c */ /* 0x000ff60003f05270 */
[----:B------:R-:W-:Y:S02]  /*1b6f0*/  @!UPT UIADD3 URZ, URZ, URZ, URZ ;  /* 0x0000003f3f3ff290 */ /* 0x000fe4000fffe03f */
[----:B------:R-:W-:Y:S05]  /*1b700*/  @P0 IMAD.HI.U32 R120, R2, c[0x0][0x330], RZ ;  /* 0x0000cc0002780a27 */ /* 0x000fea00078e00ff */
[----:B------:R-:W-:Y:S02]  /*1b710*/  @P0 SHF.R.U32.HI R2, RZ, c[0x0][0x334], R120 ;  /* 0x0000cd00ff020a19 */ /* 0x000fe40000011678 */
.L_x_2295:
[----:B------:R-:W-:Y:S05]  /*1b720*/  BSYNC B0 ;  /* 0x0000000000007941 */ /* 0x000fea0003800000 */
.L_x_2293:
[----:B------:R-:W-:Y:S04]  /*1b730*/  IMAD.IADD R120, R3, 0x1, -R189 ;  /* 0x0000000103787824 */ /* 0x000fe800078e0abd */
[----:B------:R-:W-:Y:S05]  /*1b740*/  IMAD R2, R2, c[0x0][0x32c], R120 ;  /* 0x0000cb0002027a24 */ /* 0x000fea00078e0278 */
[----:B------:R-:W-:Y:S02]  /*1b750*/  IADD3 R120, R2, c[0x0][0x32c], RZ ;  /* 0x0000cb0002787a10 */ /* 0x000fe40007ffe0ff */
[----:B------:R-:W-:Y:S02]  /*1b760*/  IMNMX R119, R119, R2, !PT ;  /* 0x0000000277777217 */ /* 0x000fe40007800200 */
[----:B------:R-:W-:Y:S02]  /*1b770*/  IMNMX R121, R121, R120, PT ;  /* 0x0000007879797217 */ /* 0x000fe40003800200 */
.L_x_2292:
        /* <DEDUP_REMOVED lines=17> */
.L_x_2298:
[----:B------:R-:W-:Y:S04]  /*1b890*/  MOV R171, c[0x0][0x32c] ;  /* 0x0000cb0000ab7a02 */ /* 0x000fe80000000f00 */
[----:B------:R-:W-:Y:S11]  /*1b8a0*/  ISETP.NE.AND P0, PT, R171, 0x1, PT ;  /* 0x00000001ab00780c */ /* 0x000ff60003f05270 */
[----:B------:R-:W-:Y:S02]  /*1b8b0*/  @!UPT UIADD3 URZ, URZ, URZ, URZ ;  /* 0x0000003f3f3ff290 */ /* 0x000fe4000fffe03f */
[----:B------:R-:W-:Y:S05]  /*1b8c0*/  @P0 IMAD.HI.U32 R171, R126, c[0x0][0x330], RZ ;  /* 0x0000cc007eab0a27 */ /* 0x000fea00078e00ff */
[----:B------:R-:W-:Y:S02]  /*1b8d0*/  @P0 SHF.R.U32.HI R126, RZ, c[0x0][0x334], R171 ;  /* 0x0000cd00ff7e0a19 */ /* 0x000fe400000116ab */
.L_x_2299:
[----:B------:R-:W-:Y:S05]  /*1b8e0*/  BSYNC B0 ;  /* 0x0000000000007941 */ /* 0x000fea0003800000 */
.L_x_2297:
[----:B------:R-:W-:Y:S04]  /*1b8f0*/  IMAD.IADD R171, R3, 0x1, -R189 ;  /* 0x0000000103ab7824 */ /* 0x000fe800078e0abd */
[----:B------:R-:W-:Y:S05]  /*1b900*/  IMAD R126, R126, c[0x0][0x32c], R171 ;  /* 0x0000cb007e7e7a24 */ /* 0x000fea00078e02ab */
[----:B------:R-:W-:Y:S02]  /*1b910*/  IADD3 R171, R126, c[0x0][0x32c], RZ ;  /* 0x0000cb007eab7a10 */ /* 0x000fe40007ffe0ff */
[----:B------:R-:W-:Y:S02]  /*1b920*/  IMNMX R2, R2, R126, !PT ;  /* 0x0000007e02027217 */ /* 0x000fe40007800200 */
[----:B------:R-:W-:Y:S02]  /*1b930*/  IMNMX R120, R120, R171, PT ;  /* 0x000000ab78787217 */ /* 0x000fe40003800200 */
.L_x_2296:
        /* <DEDUP_REMOVED lines=157> */
.L_x_2302:
[----:B------:R-:W-:Y:S04]  /*1c310*/  MOV R5, c[0x0][0x32c] ;  /* 0x0000cb0000057a02 */ /* 0x000fe80000000f00 */
[----:B------:R-:W-:Y:S11]  /*1c320*/  ISETP.NE.AND P0, PT, R5, 0x1, PT ;  /* 0x000000010500780c */ /* 0x000ff60003f05270 */
[----:B------:R-:W-:Y:S02]  /*1c330*/  @!UPT UIADD3 URZ, URZ, URZ, URZ ;  /* 0x0000003f3f3ff290 */ /* 0x000fe4000fffe03f */
[----:B------:R-:W-:Y:S05]  /*1c340*/  @P0 IMAD.HI.U32 R5, R4, c[0x0][0x330], RZ ;  /* 0x0000cc0004050a27 */ /* 0x000fea00078e00ff */
[----:B------:R-:W-:Y:S02]  /*1c350*/  @P0 SHF.R.U32.HI R4, RZ, c[0x0][0x334], R5 ;  /* 0x0000cd00ff040a19 */ /* 0x000fe40000011605 */
.L_x_2303:
[----:B------:R-:W-:Y:S05]  /*1c360*/  BSYNC B0 ;  /* 0x0000000000007941 */ /* 0x000fea0003800000 */
.L_x_2301:
[----:B------:R-:W-:Y:S04]  /*1c370*/  IMAD.IADD R3, R3, 0x1, -R189 ;  /* 0x0000000103037824 */ /* 0x000fe800078e0abd */
[----:B------:R-:W-:Y:S05]  /*1c380*/  IMAD R3, R4, c[0x0][0x32c], R3 ;  /* 0x0000cb0004037a24 */ /* 0x000fea00078e0203 */
[----:B------:R-:W-:Y:S02]  /*1c390*/  IADD3 R4, R3, c[0x0][0x32c], RZ ;  /* 0x0000cb0003047a10 */ /* 0x000fe40007ffe0ff */
[----:B------:R-:W-:Y:S02]  /*1c3a0*/  IMNMX R0, R0, R3, !PT ;  /* 0x0000000300007217 */ /* 0x000fe40007800200 */
[----:B------:R-:W-:Y:S02]  /*1c3b0*/  IMNMX R2, R2, R4, PT ;  /* 0x0000000402027217 */ /* 0x000fe40003800200 */
.L_x_2300:
        /* <DEDUP_REMOVED lines=35> */
[----:B------:R-:W-:Y:S02]  /*1c5f0*/  LOP3.LUT P0, RZ, R203, 0x4, RZ, 0xc0, !PT ;  /* 0x00000004cbff7812 */ /* 0x000fe4000780c0ff */
        /* <DEDUP_REMOVED lines=27> */
[----:B------:R-:W-:Y:S02]  /*1c7b0*/  FSEL R213, R42, -INF , !P0 ;  /* 0xff8000002ad57808 */ /* 0x000fe40004000000 */
[----:B------:R-:W-:Y:S01]  /*1c7c0*/  FMNMX.FTZ R5, R13, R5, !PT ;  /* 0x000000050d057209 */ /* 0x000fe20007810000 */
        /* <DEDUP_REMOVED lines=15> */
[C---:B------:R-:W-:Y:S01]  /*1c8c0*/  FMUL.FTZ R3, R122.reuse, c[0x0][0x2d0] ;  /* 0x0000b4007a037a20 */ /* 0x040fe20000410000 */
        /* <DEDUP_REMOVED lines=10> */
[----:B------:R2:W-:Y:S02]  /*1c970*/  MUFU.EX2 R218, R3 ;  /* 0x0000000300da7308 */ /* 0x0005e40000000800 */
[----:B------:R-:W3:Y:S08]  /*1c980*/  SHFL.BFLY PT, R6, R2, 0x2, 0x1f ;  /* 0x0c401f0002067f89 */ /* 0x000ef000000e0000 */
[----:B------:R4:W5:Y:S01]  /*1c990*/  MUFU.EX2 R233, R4 ;  /* 0x0000000400e97308 */ /* 0x0009620000000800 */
[----:B-1----:R-:W-:Y:S02]  /*1c9a0*/  FMNMX.FTZ R121, R0, R5, !PT ;  /* 0x0000000500797209 */ /* 0x002fe40007810000 */
[----:B--2---:R-:W-:Y:S02]  /*1c9b0*/  FMNMX.FTZ R3, R10, R123, !PT ;  /* 0x0000007b0a037209 */ /* 0x004fe40007810000 */
[----:B---3--:R-:W-:Y:S02]  /*1c9c0*/  FMNMX.FTZ R2, R2, R6, !PT ;  /* 0x0000000602027209 */ /* 0x008fe40007810000 */
[----:B------:R-:W-:Y:S04]  /*1c9d0*/  FMNMX.FTZ R3, R12, R3, !PT ;  /* 0x000000030c037209 */ /* 0x000fe80007810000 */
[----:B------:R-:W-:Y:S01]  /*1c9e0*/  FMNMX.FTZ R3, R11, R3, !PT ;  /* 0x000000030b037209 */ /* 0x000fe20007810000 */
[--C-:B----4-:R-:W-:Y:S01]  /*1c9f0*/  FFMA.FTZ R4, R126, c[0x0][0x2d0], -R7.reuse ;  /* 0x0000b4007e047a23 */ /* 0x110fe20000010807 */
[----:B-----5:R-:W-:Y:S01]  /*1ca00*/  F2FP.BF16.PACK_AB R40, R233, R218 ;  /* 0x000000dae928723e */ /* 0x020fe200000010ff */
[--C-:B------:R-:W-:Y:S01]  /*1ca10*/  FFMA.FTZ R126, R179, c[0x0][0x2d0], -R7.reuse ;  /* 0x0000b400b37e7a23 */ /* 0x100fe20000010807 */
[----:B------:R-:W-:Y:S01]  /*1ca20*/  FMNMX.FTZ R0, R15, R3, !PT ;  /* 0x000000030f007209 */ /* 0x000fe20007810000 */
[----:B------:R1:W-:Y:S01]  /*1ca30*/  MUFU.EX2 R235, R4 ;  /* 0x0000000400eb7308 */ /* 0x0003e20000000800 */
[----:B------:R-:W-:Y:S01]  /*1ca40*/  FSEL R3, R122, RZ, P0 ;  /* 0x000000ff7a037208 */ /* 0x000fe20000000000 */
[--C-:B------:R-:W-:Y:S01]  /*1ca50*/  FFMA.FTZ R179, R176, c[0x0][0x2d0], -R7.reuse ;  /* 0x0000b400b0b37a23 */ /* 0x100fe20000010807 */
[----:B------:R-:W-:Y:S01]  /*1ca60*/  FMNMX.FTZ R5, R168, R0, !PT ;  /* 0x00000000a8057209 */ /* 0x000fe20007810000 */
[C---:B------:R-:W-:Y:S01]  /*1ca70*/  FMUL.FTZ R0, R121.reuse, c[0x0][0x2d0] ;  /* 0x0000b40079007a20 */ /* 0x040fe20000410000 */
[----:B------:R-:W-:Y:S01]  /*1ca80*/  FSETP.NEU.FTZ.AND P0, PT, R121, -INF , PT ;  /* 0xff8000007900780b */ /* 0x000fe20003f1d000 */
[--C-:B------:R-:W-:Y:S01]  /*1ca90*/  FFMA.FTZ R176, R32, c[0x0][0x2d0], -R7.reuse ;  /* 0x0000b40020b07a23 */ /* 0x100fe20000010807 */
[----:B------:R-:W-:Y:S02]  /*1caa0*/  FMNMX.FTZ R6, R169, R5, !PT ;  /* 0x00000005a9067209 */ /* 0x000fe40007810000 */
[----:B------:R-:W-:Y:S01]  /*1cab0*/  FSEL R8, R0, RZ, P0 ;  /* 0x000000ff00087208 */ /* 0x000fe20000000000 */
[----:B------:R-:W2:Y:S01]  /*1cac0*/  SHFL.BFLY PT, R5, R2, 0x1, 0x1f ;  /* 0x0c201f0002057f89 */ /* 0x000ea200000e0000 */
[----:B------:R-:W-:Y:S03]  /*1cad0*/  MUFU.EX2 R222, R126 ;  /* 0x0000007e00de7308 */ /* 0x000fe60000000800 */
[--C-:B------:R-:W-:Y:S02]  /*1cae0*/  FFMA.FTZ R0, R18, c[0x0][0x2d0], -R8.reuse ;  /* 0x0000b40012007a23 */ /* 0x100fe40000010808 */
[--C-:B------:R-:W-:Y:S02]  /*1caf0*/  FFMA.FTZ R175, R175, c[0x0][0x2d0], -R8.reuse ;  /* 0x0000b400afaf7a23 */ /* 0x100fe40000010808 */
[--C-:B------:R-:W-:Y:S03]  /*1cb00*/  FFMA.FTZ R174, R174, c[0x0][0x2d0], -R8.reuse ;  /* 0x0000b400aeae7a23 */ /* 0x100fe60000010808 */
[----:B------:R3:W-:Y:S01]  /*1cb10*/  MUFU.EX2 R227, R0 ;  /* 0x0000000000e37308 */ /* 0x0007e20000000800 */
[--C-:B-1----:R-:W-:Y:S02]  /*1cb20*/  FFMA.FTZ R4, R171, c[0x0][0x2d0], -R7.reuse ;  /* 0x0000b400ab047a23 */ /* 0x102fe40000010807 */
[--C-:B------:R-:W-:Y:S02]  /*1cb30*/  FFMA.FTZ R171, R181, c[0x0][0x2d0], -R7.reuse ;  /* 0x0000b400b5ab7a23 */ /* 0x100fe40000010807 */
[--C-:B------:R-:W-:Y:S02]  /*1cb40*/  FFMA.FTZ R181, R177, c[0x0][0x2d0], -R7.reuse ;  /* 0x0000b400b1b57a23 */ /* 0x100fe40000010807 */
        /* <DEDUP_REMOVED lines=18> */
[----:B------:R-:W-:Y:S01]  /*1cc70*/  FFMA.FTZ R4, R172, c[0x0][0x2d0], -R8 ;  /* 0x0000b400ac047a23 */ /* 0x000fe20000010808 */
        /* <DEDUP_REMOVED lines=12> */
[--C-:B------:R-:W-:Y:S07]  /*1cd40*/  FFMA.FTZ R126, R206, c[0x0][0x2d0], -R38.reuse ;  /* 0x0000b400ce7e7a23 */ /* 0x100fee0000010826 */
[----:B------:R1:W-:Y:S10]  /*1cd50*/  MUFU.EX2 R223, R4 ;  /* 0x0000000400df7308 */ /* 0x0003f40000000800 */
[----:B------:R-:W-:Y:S01]  /*1cd60*/  MUFU.EX2 R126, R126 ;  /* 0x0000007e007e7308 */ /* 0x000fe20000000800 */
[--C-:B-1----:R-:W-:Y:S09]  /*1cd70*/  FFMA.FTZ R4, R20, c[0x0][0x2d0], -R38.reuse ;  /* 0x0000b40014047a23 */ /* 0x102ff20000010826 */
[----:B------:R3:W1:Y:S02]  /*1cd80*/  MUFU.EX2 R225, R4 ;  /* 0x0000000400e17308 */ /* 0x0006640000000800 */
[----:B---3--:R-:W-:Y:S01]  /*1cd90*/  FMNMX.FTZ R4, R0, R2, !PT ;  /* 0x0000000200047209 */ /* 0x008fe20007810000 */
[----:B------:R-:W-:Y:S01]  /*1cda0*/  FFMA.FTZ R0, R21, c[0x0][0x2d0], -R38 ;  /* 0x0000b40015007a23 */ /* 0x000fe20000010826 */
[----:B-1----:R-:W-:Y:S01]  /*1cdb0*/  F2FP.BF16.PACK_AB R44, R225, R223 ;  /* 0x000000dfe12c723e */ /* 0x002fe200000010ff */
[----:B------:R-:W-:Y:S01]  /*1cdc0*/  FADD.FTZ R2, -R5, R117 ;  /* 0x0000007505027221 */ /* 0x000fe20000010100 */
[----:B------:R-:W-:Y:S04]  /*1cdd0*/  LDSM.16.MT88.4 R20, [R166] ;  /* 0x00000000a614783b */ /* 0x000fe80000004200 */
[----:B------:R1:W-:Y:S01]  /*1cde0*/  MUFU.EX2 R224, R0 ;  /* 0x0000000000e07308 */ /* 0x0003e20000000800 */
[----:B------:R-:W-:Y:S02]  /*1cdf0*/  FFMA.FTZ R117, R180, c[0x0][0x2d0], -R8 ;  /* 0x0000b400b4757a23 */ /* 0x000fe40000010808 */
[----:B------:R-:W-:Y:S01]  /*1ce00*/  FMUL.FTZ R2, R2, c[0x0][0x2d0] ;  /* 0x0000b40002027a20 */ /* 0x000fe20000410000 */
[----:B------:R-:W2:Y:S06]  /*1ce10*/  SHFL.BFLY PT, R6, R4, 0x1, 0x1f ;  /* 0x0c201f0004067f89 */ /* 0x000eac00000e0000 */
[----:B------:R-:W3:Y:S10]  /*1ce20*/  MUFU.EX2 R36, R2 ;  /* 0x0000000200247308 */ /* 0x000ef40000000800 */
[----:B------:R-:W-:Y:S01]  /*1ce30*/  MUFU.EX2 R219, R117 ;  /* 0x0000007500db7308 */ /* 0x000fe20000000800 */
[----:B-1----:R-:W-:Y:S09]  /*1ce40*/  FFMA.FTZ R0, R13, c[0x0][0x2d0], -R38 ;  /* 0x0000b4000d007a23 */ /* 0x002ff20000010826 */
[----:B------:R1:W4:Y:S01]  /*1ce50*/  MUFU.EX2 R237, R0 ;  /* 0x0000000000ed7308 */ /* 0x0003220000000800 */
[----:B--2---:R-:W-:Y:S01]  /*1ce60*/  FMNMX.FTZ R119, R4, R6, !PT ;  /* 0x0000000604777209 */ /* 0x004fe20007810000 */
[C---:B---3--:R-:W-:Y:S04]  /*1ce70*/  FMUL.FTZ R7, R36.reuse, R131 ;  /* 0x0000008324077220 */ /* 0x048fe80000410000 */
[----:B------:R-:W-:Y:S02]  /*1ce80*/  FMUL.FTZ R4, R119, c[0x0][0x2d0] ;  /* 0x0000b40077047a20 */ /* 0x000fe40000410000 */
[----:B------:R-:W-:Y:S02]  /*1ce90*/  FMUL.FTZ R6, R36, R130 ;  /* 0x0000008224067220 */ /* 0x000fe40000410000 */
[----:B------:R-:W-:Y:S01]  /*1cea0*/  FFMA.FTZ R130, R34, c[0x0][0x2d0], -R8 ;  /* 0x0000b40022827a23 */ /* 0x000fe20000010808 */
        /* <DEDUP_REMOVED lines=9> */
[----:B----4-:R-:W-:Y:S01]  /*1cf40*/  F2FP.BF16.PACK_AB R46, R237, R224 ;  /* 0x000000e0ed2e723e */ /* 0x010fe200000010ff */
[----:B------:R-:W-:Y:S02]  /*1cf50*/  FFMA.FTZ R116, R178, c[0x0][0x2d0], -R8 ;  /* 0x0000b400b2747a23 */ /* 0x000fe40000010808 */
        /* <DEDUP_REMOVED lines=17> */
[----:B-1----:R-:W-:Y:S05]  /*1d070*/  FFMA.FTZ R116, R188, c[0x0][0x2d0], -R38 ;  /* 0x0000b400bc747a23 */ /* 0x002fea0000010826 */
[----:B------:R-:W-:Y:S01]  /*1d080*/  MUFU.EX2 R178, R181 ;  /* 0x000000b500b27308 */ /* 0x000fe20000000800 */
[----:B--2---:R-:W-:Y:S01]  /*1d090*/  FSEL R0, R120, RZ, P0 ;  /* 0x000000ff78007208 */ /* 0x004fe20000000000 */
[----:B---3--:R-:W-:Y:S01]  /*1d0a0*/  FMUL.FTZ R5, R3, R129 ;  /* 0x0000008103057220 */ /* 0x008fe20000410000 */
[----:B------:R-:W-:Y:S01]  /*1d0b0*/  FSETP.NEU.FTZ.AND P0, PT, R119, -INF , PT ;  /* 0xff8000007700780b */ /* 0x000fe20003f1d000 */
[----:B------:R-:W-:Y:S02]  /*1d0c0*/  FFMA.FTZ R129, R35, c[0x0][0x2d0], -R8 ;  /* 0x0000b40023817a23 */ /* 0x000fe40000010808 */
[----:B------:R-:W-:Y:S01]  /*1d0d0*/  FADD.FTZ R0, -R0, R118 ;  /* 0x0000007600007221 */ /* 0x000fe20000010100 */
[----:B------:R-:W-:Y:S01]  /*1d0e0*/  FSEL R39, R4, RZ, P0 ;  /* 0x000000ff04277208 */ /* 0x000fe20000000000 */
[----:B------:R-:W-:Y:S02]  /*1d0f0*/  FFMA.FTZ R118, R182, c[0x0][0x2d0], -R8 ;  /* 0x0000b400b6767a23 */ /* 0x000fe40000010808 */
[----:B------:R-:W-:Y:S01]  /*1d100*/  MUFU.EX2 R181, R176 ;  /* 0x000000b000b57308 */ /* 0x000fe20000000800 */
[----:B------:R-:W-:Y:S02]  /*1d110*/  FMUL.FTZ R0, R0, c[0x0][0x2d0] ;  /* 0x0000b40000007a20 */ /* 0x000fe40000410000 */
[--C-:B------:R-:W-:Y:S02]  /*1d120*/  FFMA.FTZ R4, R15, c[0x0][0x2d0], -R39.reuse ;  /* 0x0000b4000f047a23 */ /* 0x100fe40000010827 */
[C---:B------:R-:W-:Y:S02]  /*1d130*/  FMUL.FTZ R16, R3.reuse, R140 ;  /* 0x0000008c03107220 */ /* 0x040fe40000410000 */
[C---:B------:R-:W-:Y:S02]  /*1d140*/  FMUL.FTZ R17, R3.reuse, R141 ;  /* 0x0000008d03117220 */ /* 0x040fe40000410000 */
[C---:B------:R-:W-:Y:S01]  /*1d150*/  FMUL.FTZ R32, R3.reuse, R156 ;  /* 0x0000009c03207220 */ /* 0x040fe20000410000 */
[----:B------:R1:W2:Y:S01]  /*1d160*/  MUFU.EX2 R2, R0 ;  /* 0x0000000000027308 */ /* 0x0002a20000000800 */
[C---:B------:R-:W-:Y:S01]  /*1d170*/  FMUL.FTZ R33, R3.reuse, R157 ;  /* 0x0000009d03217220 */ /* 0x040fe20000410000 */
[----:B------:R-:W-:Y:S01]  /*1d180*/  LDSM.16.MT88.4 R140, [R166+0x800] ;  /* 0x00080000a68c783b */ /* 0x000fe20000004200 */
[----:B------:R-:W-:Y:S02]  /*1d190*/  FMUL.FTZ R35, R36, R159 ;  /* 0x0000009f24237220 */ /* 0x000fe40000410000 */
[C---:B------:R-:W-:Y:S02]  /*1d1a0*/  FMUL.FTZ R100, R3.reuse, R100 ;  /* 0x0000006403647220 */ /* 0x040fe40000410000 */
[C---:B------:R-:W-:Y:S02]  /*1d1b0*/  FMUL.FTZ R101, R3.reuse, R101 ;  /* 0x0000006503657220 */ /* 0x040fe40000410000 */
[C---:B------:R-:W-:Y:S01]  /*1d1c0*/  FMUL.FTZ R112, R3.reuse, R112 ;  /* 0x0000007003707220 */ /* 0x040fe20000410000 */
[----:B------:R3:W-:Y:S01]  /*1d1d0*/  MUFU.EX2 R229, R4 ;  /* 0x0000000400e57308 */ /* 0x0007e20000000800 */
[C---:B------:R-:W-:Y:S01]  /*1d1e0*/  FMUL.FTZ R113, R3.reuse, R113 ;  /* 0x0000007103717220 */ /* 0x040fe20000410000 */
[----:B------:R-:W-:Y:S01]  /*1d1f0*/  LDSM.16.MT88.4 R156, [R167+0x800] ;  /* 0x00080000a79c783b */ /* 0x000fe20000004200 */
        /* <DEDUP_REMOVED lines=8> */
[C---:B--2---:R-:W-:Y:S02]  /*1d280*/  FMUL.FTZ R9, R2.reuse, R133 ;  /* 0x0000008502097220 */ /* 0x044fe40000410000 */
[C---:B------:R-:W-:Y:S01]  /*1d290*/  FMUL.FTZ R13, R2.reuse, R137 ;  /* 0x00000089020d7220 */ /* 0x040fe20000410000 */
[----:B------:R1:W-:Y:S01]  /*1d2a0*/  MUFU.EX2 R209, R0 ;  /* 0x0000000000d17308 */ /* 0x0003e20000000800 */
[C---:B------:R-:W-:Y:S02]  /*1d2b0*/  FMUL.FTZ R24, R2.reuse, R148 ;  /* 0x0000009402187220 */ /* 0x040fe40000410000 */
[C---:B------:R-:W-:Y:S02]  /*1d2c0*/  FMUL.FTZ R25, R2.reuse, R149 ;  /* 0x0000009502197220 */ /* 0x040fe40000410000 */
[C---:B---3--:R-:W-:Y:S02]  /*1d2d0*/  FMUL.FTZ R4, R3.reuse, R128 ;  /* 0x0000008003047220 */ /* 0x048fe40000410000 */
[C---:B------:R-:W-:Y:S02]  /*1d2e0*/  FMUL.FTZ R28, R2.reuse, R152 ;  /* 0x00000098021c7220 */ /* 0x040fe40000410000 */
[C---:B------:R-:W-:Y:S01]  /*1d2f0*/  FMUL.FTZ R29, R2.reuse, R153 ;  /* 0x00000099021d7220 */ /* 0x040fe20000410000 */
[----:B------:R-:W-:Y:S01]  /*1d300*/  MUFU.EX2 R176, R129 ;  /* 0x0000008100b07308 */ /* 0x000fe20000000800 */
[C---:B------:R-:W-:Y:S01]  /*1d310*/  FMUL.FTZ R104, R2.reuse, R104 ;  /* 0x0000006802687220 */ /* 0x040fe20000410000 */
[-C--:B------:R-:W-:Y:S01]  /*1d320*/  HMMA.16816.F32.BF16 R4, R40, R20.reuse, R4 ;  /* 0x000000142804723c */ /* 0x080fe20000041804 */
[C---:B------:R-:W-:Y:S02]  /*1d330*/  FMUL.FTZ R105, R2.reuse, R105 ;  /* 0x0000006902697220 */ /* 0x040fe40000410000 */
[C---:B------:R-:W-:Y:S02]  /*1d340*/  FMUL.FTZ R108, R2.reuse, R108 ;  /* 0x0000006c026c7220 */ /* 0x040fe40000410000 */
[C---:B------:R-:W-:Y:S02]  /*1d350*/  FMUL.FTZ R109, R2.reuse, R109 ;  /* 0x0000006d026d7220 */ /* 0x040fe40000410000 */
[C---:B------:R-:W-:Y:S02]  /*1d360*/  FMUL.FTZ R56, R2.reuse, R56 ;  /* 0x0000003802387220 */ /* 0x040fe40000410000 */
[----:B------:R-:W-:Y:S03]  /*1d370*/  FMUL.FTZ R57, R2, R57 ;  /* 0x0000003902397220 */ /* 0x000fe60000410000 */
[--C-:B-1----:R-:W-:Y:S02]  /*1d380*/  FFMA.FTZ R0, R12, c[0x0][0x2d0], -R39.reuse ;  /* 0x0000b4000c007a23 */ /* 0x102fe40000010827 */
[C---:B------:R-:W-:Y:S02]  /*1d390*/  FMUL.FTZ R12, R2.reuse, R136 ;  /* 0x00000088020c7220 */ /* 0x040fe40000410000 */
[----:B------:R-:W1:Y:S01]  /*1d3a0*/  MUFU.EX2 R210, R0 ;  /* 0x0000000000d27308 */ /* 0x000e620000000800 */
        /* <DEDUP_REMOVED lines=10> */
[C---:B------:R-:W-:Y:S02]  /*1d450*/  FMUL.FTZ R88, R2.reuse, R88 ;  /* 0x0000005802587220 */ /* 0x040fe40000410000 */
[----:B------:R-:W-:Y:S01]  /*1d460*/  FMUL.FTZ R89, R2, R89 ;  /* 0x0000005902597220 */ /* 0x000fe20000410000 */
[----:B-1----:R-:W-:Y:S01]  /*1d470*/  F2FP.BF16.PACK_AB R45, R210, R209 ;  /* 0x000000d1d22d723e */ /* 0x002fe200000010ff */
[--C-:B------:R-:W-:Y:S02]  /*1d480*/  FFMA.FTZ R0, R11, c[0x0][0x2d0], -R39.reuse ;  /* 0x0000b4000b007a23 */ /* 0x100fe40000010827 */
[C---:B------:R-:W-:Y:S02]  /*1d490*/  FMUL.FTZ R92, R2.reuse, R92 ;  /* 0x0000005c025c7220 */ /* 0x040fe40000410000 */
[----:B------:R1:W2:Y:S01]  /*1d4a0*/  MUFU.EX2 R230, R0 ;  /* 0x0000000000e67308 */ /* 0x0002a20000000800 */
[----:B------:R-:W-:Y:S02]  /*1d4b0*/  FMUL.FTZ R93, R2, R93 ;  /* 0x0000005d025d7220 */ /* 0x000fe40000410000 */
[C---:B------:R-:W-:Y:S02]  /*1d4c0*/  FMUL.FTZ R96, R3.reuse, R96 ;  /* 0x0000006003607220 */ /* 0x040fe40000410000 */
[C---:B------:R-:W-:Y:S02]  /*1d4d0*/  FMUL.FTZ R97, R3.reuse, R97 ;  /* 0x0000006103617220 */ /* 0x040fe40000410000 */
[----:B------:R-:W-:Y:S02]  /*1d4e0*/  FFMA.FTZ R128, R3, R234, R218 ;  /* 0x000000ea03807223 */ /* 0x000fe400000100da */
[----:B------:R-:W-:Y:S02]  /*1d4f0*/  FFMA.FTZ R118, R208, c[0x0][0x2d0], -R38 ;  /* 0x0000b400d0767a23 */ /* 0x000fe40000010826 */
[----:B------:R-:W-:Y:S02]  /*1d500*/  FFMA.FTZ R117, R213, c[0x0][0x2d0], -R39 ;  /* 0x0000b400d5757a23 */ /* 0x000fe40000010827 */
[----:B------:R-:W-:Y:S10]  /*1d510*/  MUFU.EX2 R172, R118 ;  /* 0x0000007600ac7308 */ /* 0x000ff40000000800 */
[----:B------:R-:W-:Y:S01]  /*1d520*/  MUFU.EX2 R117, R117 ;  /* 0x0000007500757308 */ /* 0x000fe20000000800 */
[----:B-1----:R-:W-:Y:S02]  /*1d530*/  FSEL R0, R119, RZ, P0 ;  /* 0x000000ff77007208 */ /* 0x002fe40000000000 */
[----:B--2---:R-:W-:Y:S02]  /*1d540*/  F2FP.BF16.PACK_AB R47, R229, R230 ;  /* 0x000000e6e52f723e */ /* 0x004fe400000010ff */
[----:B------:R-:W-:Y:S01]  /*1d550*/  ISETP.GT.AND P0, PT, R205, R238, PT ;  /* 0x000000eecd00720c */ /* 0x000fe20003f04270 */
[----:B------:R-:W-:Y:S02]  /*1d560*/  FADD.FTZ R0, -R0, R123 ;  /* 0x0000007b00007221 */ /* 0x000fe40000010100 */
[----:B------:R-:W-:Y:S02]  /*1d570*/  FFMA.FTZ R123, R184, c[0x0][0x2d0], -R8 ;  /* 0x0000b400b87b7a23 */ /* 0x000fe40000010808 */
[----:B------:R-:W-:Y:S01]  /*1d580*/  FMUL.FTZ R0, R0, c[0x0][0x2d0] ;  /* 0x0000b40000007a20 */ /* 0x000fe20000410000 */
[----:B------:R1:W-:Y:S01]  /*1d590*/  MUFU.EX2 R184, R116 ;  /* 0x0000007400b87308 */ /* 0x0003e20000000800 */
[C---:B------:R-:W-:Y:S02]  /*1d5a0*/  FMUL.FTZ R8, R2.reuse, R132 ;  /* 0x0000008402087220 */ /* 0x040fe40000410000 */
[----:B------:R-:W-:Y:S07]  /*1d5b0*/  FFMA.FTZ R2, R2, R246, R223 ;  /* 0x000000f602027223 */ /* 0x000fee00000100df */
[----:B------:R-:W2:Y:S10]  /*1d5c0*/  MUFU.EX2 R0, R0 ;  /* 0x0000000000007308 */ /* 0x000eb40000000800 */
[----:B------:R-:W3:Y:S01]  /*1d5d0*/  MUFU.EX2 R214, R123 ;  /* 0x0000007b00d67308 */ /* 0x000ee20000000800 */
[--C-:B-1----:R-:W-:Y:S09]  /*1d5e0*/  FFMA.FTZ R116, R187, c[0x0][0x2d0], -R38.reuse ;  /* 0x0000b400bb747a23 */ /* 0x102ff20000010826 */
[----:B------:R1:W-:Y:S01]  /*1d5f0*/  MUFU.EX2 R185, R116 ;  /* 0x0000007400b97308 */ /* 0x0003e20000000800 */
[C---:B--2---:R-:W-:Y:S02]  /*1d600*/  FMUL.FTZ R10, R0.reuse, R134 ;  /* 0x00000086000a7220 */ /* 0x044fe40000410000 */
        /* <DEDUP_REMOVED lines=10> */
[----:B------:R-:W-:Y:S03]  /*1d6b0*/  FMUL.FTZ R21, R3, R145 ;  /* 0x0000009103157220 */ /* 0x000fe60000410000 */
        /* <DEDUP_REMOVED lines=21> */
[----:B------:R-:W-:Y:S03]  /*1d810*/  FMUL.FTZ R95, R0, R95 ;  /* 0x0000005f005f7220 */ /* 0x000fe60000410000 */
[--C-:B-1----:R-:W-:Y:S02]  /*1d820*/  FFMA.FTZ R116, R186, c[0x0][0x2d0], -R38.reuse ;  /* 0x0000b400ba747a23 */ /* 0x102fe40000010826 */
[--C-:B------:R-:W-:Y:S02]  /*1d830*/  FFMA.FTZ R123, R191, c[0x0][0x2d0], -R38.reuse ;  /* 0x0000b400bf7b7a23 */ /* 0x100fe40000010826 */
[C---:B------:R-:W-:Y:S01]  /*1d840*/  HMMA.16816.F32.BF16 R32, R40.reuse, R50, R32 ;  /* 0x000000322820723c */ /* 0x040fe20000041820 */
[----:B------:R-:W1:Y:S01]  /*1d850*/  LDSM.16.MT88.4 R48, [R166+0xc00] ;  /* 0x000c0000a630783b */ /* 0x000e620000004200 */
[----:B------:R2:W-:Y:S02]  /*1d860*/  MUFU.EX2 R186, R116 ;  /* 0x0000007400ba7308 */ /* 0x0005e40000000800 */
[----:B------:R-:W-:Y:S02]  /*1d870*/  FFMA.FTZ R3, R211, c[0x0][0x2d0], -R39 ;  /* 0x0000b400d3037a23 */ /* 0x000fe40000010827 */
[----:B------:R-:W-:Y:S06]  /*1d880*/  FFMA.FTZ R0, R0, R247, R209 ;  /* 0x000000f700007223 */ /* 0x000fec00000100d1 */
[----:B------:R-:W-:Y:S10]  /*1d890*/  MUFU.EX2 R171, R123 ;  /* 0x0000007b00ab7308 */ /* 0x000ff40000000800 */
[----:B------:R4:W-:Y:S01]  /*1d8a0*/  MUFU.EX2 R123, R3 ;  /* 0x00000003007b7308 */ /* 0x0009e20000000800 */
[--C-:B--2---:R-:W-:Y:S02]  /*1d8b0*/  FFMA.FTZ R116, R190, c[0x0][0x2d0], -R38.reuse ;  /* 0x0000b400be747a23 */ /* 0x104fe40000010826 */
[----:B------:R-:W-:Y:S07]  /*1d8c0*/  FFMA.FTZ R38, R207, c[0x0][0x2d0], -R38 ;  /* 0x0000b400cf267a23 */ /* 0x000fee0000010826 */
[----:B------:R2:W5:Y:S01]  /*1d8d0*/  MUFU.EX2 R183, R116 ;  /* 0x0000007400b77308 */ /* 0x0005620000000800 */
[-C--:B-1----:R-:W-:Y:S09]  /*1d8e0*/  HMMA.16816.F32.BF16 R100, R40, R48.reuse, R100 ;  /* 0x000000302864723c */ /* 0x082ff20000041864 */
[----:B------:R1:W-:Y:S03]  /*1d8f0*/  MUFU.EX2 R173, R38 ;  /* 0x0000002600ad7308 */ /* 0x0003e60000000800 */
[----:B----4-:R-:W-:Y:S01]  /*1d900*/  FFMA.FTZ R3, R36, R236, R227 ;  /* 0x000000ec24037223 */ /* 0x010fe200000100e3 */
[C---:B------:R-:W-:Y:S03]  /*1d910*/  HMMA.16816.F32.BF16 R104, R44.reuse, R48, R104 ;  /* 0x000000302c68723c */ /* 0x040fe60000041868 */
[----:B------:R-:W-:Y:S02]  /*1d920*/  FADD.FTZ R36, R226, R3 ;  /* 0x00000003e2247221 */ /* 0x000fe40000010000 */
[----:B------:R-:W-:Y:S02]  /*1d930*/  FADD.FTZ R3, R225, R2 ;  /* 0x00000002e1037221 */ /* 0x000fe40000010000 */
[--C-:B--2---:R-:W-:Y:S01]  /*1d940*/  FFMA.FTZ R116, R212, c[0x0][0x2d0], -R39.reuse ;  /* 0x0000b400d4747a23 */ /* 0x104fe20000010827 */
[-C--:B------:R-:W-:Y:S05]  /*1d950*/  HMMA.16816.F32.BF16 R108, R44, R50.reuse, R108 ;  /* 0x000000322c6c723c */ /* 0x080fea000004186c */
[----:B------:R-:W-:Y:S03]  /*1d960*/  MUFU.EX2 R116, R116 ;  /* 0x0000007400747308 */ /* 0x000fe60000000800 */
        /* <DEDUP_REMOVED lines=18> */
[----:B------:R2:W-:Y:S05]  /*1da90*/  MUFU.EX2 R182, R48 ;  /* 0x0000003000b67308 */ /* 0x0005ea0000000800 */
[----:B------:R-:W-:Y:S07]  /*1daa0*/  HMMA.16816.F32.BF16 R96, R40, R50, R96 ;  /* 0x000000322860723c */ /* 0x000fee0000041860 */
[----:B------:R-:W-:Y:S02]  /*1dab0*/  F2FP.BF16.PACK_AB R40, R217, R215 ;  /* 0x000000d7d928723e */ /* 0x000fe400000010ff */
[----:B---3--:R-:W-:Y:S03]  /*1dac0*/  F2FP.BF16.PACK_AB R41, R216, R214 ;  /* 0x000000d6d829723e */ /* 0x008fe600000010ff */
[----:B------:R-:W-:Y:S02]  /*1dad0*/  F2FP.BF16.PACK_AB R42, R222, R220 ;  /* 0x000000dcde2a723e */ /* 0x000fe400000010ff */
[----:B------:R-:W-:Y:S02]  /*1dae0*/  F2FP.BF16.PACK_AB R43, R221, R219 ;  /* 0x000000dbdd2b723e */ /* 0x000fe400000010ff */
[----:B-----5:R-:W-:Y:S01]  /*1daf0*/  F2FP.BF16.PACK_AB R50, R183, R186 ;  /* 0x000000bab732723e */ /* 0x020fe200000010ff */
[--C-:B--2---:R-:W-:Y:S04]  /*1db00*/  FFMA.FTZ R48, R169, c[0x0][0x2d0], -R39.reuse ;  /* 0x0000b400a9307a23 */ /* 0x104fe80000010827 */
[----:B------:R2:W3:Y:S01]  /*1db10*/  MUFU.EX2 R168, R48 ;  /* 0x0000003000a87308 */ /* 0x0004e20000000800 */
[-C--:B-1----:R-:W-:Y:S01]  /*1db20*/  HMMA.16816.F32.BF16 R4, R40, R44.reuse, R4 ;  /* 0x0000002c2804723c */ /* 0x082fe20000041804 */
[--C-:B--2---:R-:W-:Y:S01]  /*1db30*/  FFMA.FTZ R48, R170, c[0x0][0x2d0], -R39.reuse ;  /* 0x0000b400aa307a23 */ /* 0x104fe20000010827 */
[----:B---3--:R-:W-:Y:S07]  /*1db40*/  F2FP.BF16.PACK_AB R49, R168, R182 ;  /* 0x000000b6a831723e */ /* 0x008fee00000010ff */
[----:B------:R1:W-:Y:S03]  /*1db50*/  MUFU.EX2 R169, R48 ;  /* 0x0000003000a97308 */ /* 0x0003e60000000800 */
[--C-:B-1----:R-:W-:Y:S02]  /*1db60*/  FFMA.FTZ R48, R189, c[0x0][0x2d0], -R39.reuse ;  /* 0x0000b400bd307a23 */ /* 0x102fe40000010827 */
[----:B------:R-:W-:Y:S05]  /*1db70*/  FFMA.FTZ R39, R37, c[0x0][0x2d0], -R39 ;  /* 0x0000b40025277a23 */ /* 0x000fea0000010827 */
[----:B------:R1:W2:Y:S01]  /*1db80*/  MUFU.EX2 R170, R48 ;  /* 0x0000003000aa7308 */ /* 0x0002a20000000800 */
[----:B------:R-:W-:Y:S04]  /*1db90*/  FADD.FTZ R37, R233, R128 ;  /* 0x00000080e9257221 */ /* 0x000fe80000010000 */
[----:B------:R-:W-:Y:S01]  /*1dba0*/  FADD.FTZ R2, R235, R37 ;  /* 0x00000025eb027221 */ /* 0x000fe20000010000 */
[----:B------:R-:W-:Y:S04]  /*1dbb0*/  F2FP.BF16.PACK_AB R37, R179, R175 ;  /* 0x000000afb325723e */ /* 0x000fe800000010ff */
[----:B------:R3:W4:Y:S01]  /*1dbc0*/  MUFU.EX2 R118, R39 ;  /* 0x0000002700767308 */ /* 0x0007220000000800 */
[----:B-1----:R-:W-:Y:S02]  /*1dbd0*/  F2FP.BF16.PACK_AB R48, R185, R184 ;  /* 0x000000b8b930723e */ /* 0x002fe400000010ff */
[----:B--2---:R-:W-:Y:S07]  /*1dbe0*/  F2FP.BF16.PACK_AB R51, R170, R169 ;  /* 0x000000a9aa33723e */ /* 0x004fee00000010ff */
[C---:B------:R-:W-:Y:S01]  /*1dbf0*/  HMMA.16816.F32.BF16 R8, R48.reuse, R44, R8 ;  /* 0x0000002c3008723c */ /* 0x040fe20000041808 */
[----:B---3--:R-:W-:Y:S07]  /*1dc00*/  F2FP.BF16.PACK_AB R39, R174, R176 ;  /* 0x000000b0ae27723e */ /* 0x008fee00000010ff */
        /* <DEDUP_REMOVED lines=25> */
[----:B------:R-:W-:Y:S01]  /*1dda0*/  FADD.FTZ R44, R228, R36 ;  /* 0x00000024e42c7221 */ /* 0x000fe20000010000 */
[-C--:B------:R-:W-:Y:S01]  /*1ddb0*/  HMMA.16816.F32.BF16 R92, R48, R46.reuse, R92 ;  /* 0x0000002e305c723c */ /* 0x080fe2000004185c */
[----:B------:R-:W-:Y:S06]  /*1ddc0*/  F2FP.BF16.PACK_AB R36, R180, R178 ;  /* 0x000000b2b424723e */ /* 0x000fec00000010ff */
[----:B------:R-:W-:Y:S01]  /*1ddd0*/  FADD.FTZ R48, R231, R44 ;  /* 0x0000002ce7307221 */ /* 0x000fe20000010000 */
[----:B------:R-:W-:Y:S01]  /*1dde0*/  HMMA.16816.F32.BF16 R96, R40, R46, R96 ;  /* 0x0000002e2860723c */ /* 0x000fe20000041860 */
[----:B------:R-:W1:Y:S03]  /*1ddf0*/  LDSM.16.MT88.4 R44, [R166+0x1400] ;  /* 0x00140000a62c783b */ /* 0x000e660000004200 */
[----:B------:R-:W-:Y:S02]  /*1de00*/  FADD.FTZ R49, R224, R3 ;  /* 0x00000003e0317221 */ /* 0x000fe40000010000 */
[----:B------:R-:W-:Y:S01]  /*1de10*/  FADD.FTZ R3, R232, R2 ;  /* 0x00000002e8037221 */ /* 0x000fe20000010000 */
[----:B------:R-:W-:Y:S01]  /*1de20*/  F2FP.BF16.PACK_AB R40, R171, R126 ;  /* 0x0000007eab28723e */ /* 0x000fe200000010ff */
[-C--:B------:R-:W-:Y:S01]  /*1de30*/  HMMA.16816.F32.BF16 R128, R36, R140.reuse, R4 ;  /* 0x0000008c2480723c */ /* 0x080fe20000041804 */
[----:B------:R-:W-:Y:S01]  /*1de40*/  F2FP.BF16.PACK_AB R42, R173, R172 ;  /* 0x000000acad2a723e */ /* 0x000fe200000010ff */
[----:B------:R-:W2:Y:S02]  /*1de50*/  LDSM.16.MT88.4 R4, [R167+0x1400] ;  /* 0x00140000a704783b */ /* 0x000ea40000004200 */
[----:B------:R-:W-:Y:S01]  /*1de60*/  F2FP.BF16.PACK_AB R41, R116, R117 ;  /* 0x000000757429723e */ /* 0x000fe200000010ff */
[----:B------:R-:W-:Y:S01]  /*1de70*/  FADD.FTZ R2, R210, R0 ;  /* 0x00000000d2027221 */ /* 0x000fe20000010000 */
[----:B----4-:R-:W-:Y:S01]  /*1de80*/  F2FP.BF16.PACK_AB R43, R118, R123 ;  /* 0x0000007b762b723e */ /* 0x010fe200000010ff */
[----:B------:R-:W-:Y:S02]  /*1de90*/  FADD.FTZ R3, R215, R3 ;  /* 0x00000003d7037221 */ /* 0x000fe40000010000 */
[----:B------:R-:W-:Y:S04]  /*1dea0*/  FADD.FTZ R0, R237, R49 ;  /* 0x00000031ed007221 */ /* 0x000fe80000010000 */
        /* <DEDUP_REMOVED lines=40> */
[-C--:B----4-:R-:W-:Y:S01]  /*1e130*/  HMMA.16816.F32.BF16 R84, R36, R12.reuse, R84 ;  /* 0x0000000c2454723c */ /* 0x090fe20000041854 */
        /* <DEDUP_REMOVED lines=15> */
[----:B------:R-:W-:Y:S01]  /*1e230*/  IADD3 R0, R205, -0x1, RZ ;  /* 0xffffffffcd007810 */ /* 0x000fe20007ffe0ff */
[----:B------:R-:W-:Y:S01]  /*1e240*/  FADD.FTZ R2, R123, R2 ;  /* 0x000000027b027221 */ /* 0x000fe20000010000 */
[----:B------:R-:W-:Y:S01]  /*1e250*/  MOV R123, R119 ;  /* 0x00000077007b7202 */ /* 0x000fe20000000f00 */
[----:B------:R-:W-:Y:S01]  /*1e260*/  FADD.FTZ R236, R174, R4 ;  /* 0x00000004aeec7221 */ /* 0x000fe20000010000 */
[----:B------:R-:W-:Y:S01]  /*1e270*/  MOV R205, R0 ;  /* 0x0000000000cd7202 */ /* 0x000fe20000000f00 */
[----:B------:R-:W-:Y:S04]  /*1e280*/  FADD.FTZ R246, R173, R3 ;  /* 0x00000003adf67221 */ /* 0x000fe80000010000 */
[----:B------:R-:W-:Y:S01]  /*1e290*/  FADD.FTZ R247, R118, R2 ;  /* 0x0000000276f77221 */ /* 0x000fe20000010000 */
[----:B------:R-:W-:Y:S01]  /*1e2a0*/  MOV R118, R120 ;  /* 0x0000007800767202 */ /* 0x000fe20000000f00 */
[----:B------:R-:W-:-:S05]  /*1e2b0*/  @P0 BRA `(.L_x_2304) ;  /* 0xffffc45000000947 */ /* 0x000fca000383ffff */
.L_x_2285:
[----:B------:R-:W-:Y:S02]  /*1e2c0*/  MOV R9, 0x1f ;  /* 0x0000001f00097802 */ /* 0x000fe40000000f00 */
[----:B------:R-:W-:Y:S01]  /*1e2d0*/  MOV R8, 0xffffffff ;  /* 0xffffffff00087802 */ /* 0x000fe20000000f00 */
[----:B------:R-:W-:Y:S05]  /*1e2e0*/  BRA.DIV ~URZ, `(.L_x_2305) ;  /* 0x000059a27f007947 */ /* 0x000fea000b800000 */
[----:B------:R1:W2:Y:S02]  /*1e2f0*/  SHFL.BFLY PT, R0, R234, 0x2, 0x1f ;  /* 0x0c401f00ea007f89 */ /* 0x0002a400000e0000 */
.L_x_2385:
        /* <DEDUP_REMOVED lines=15> */
.L_x_2386:
        /* <DEDUP_REMOVED lines=46> */
[----:B------:R-:W-:Y:S02]  /*1e6d0*/  FMUL.FTZ R141, R3, R131 ;  /* 0x00000083038d7220 */ /* 0x000fe40000410000 */
[C---:B--2---:R-:W-:Y:S02]  /*1e6e0*/  FMUL.FTZ R54, R2.reuse, R56 ;  /* 0x0000003802367220 */ /* 0x044fe40000410000 */
[----:B------:R-:W-:-:S02]  /*1e6f0*/  FMUL.FTZ R55, R2, R57 ;  /* 0x0000003902377220 */ /* 0x000fc40000410000 */
[C---:B------:R-:W-:Y:S01]  /*1e700*/  FMUL.FTZ R112, R3.reuse, R158 ;  /* 0x0000009e03707220 */ /* 0x040fe20000410000 */
[----:B---3--:R-:W-:Y:S01]  /*1e710*/  @P2 MOV R5, 0x3f317218 ;  /* 0x3f31721800052802 */ /* 0x008fe20000000f00 */
[----:B----4-:R-:W-:Y:S01]  /*1e720*/  @P1 FMUL.FTZ R6, R0, 0.69314718246459960938 ;  /* 0x3f31721800061820 */ /* 0x010fe20000410000 */
        /* <DEDUP_REMOVED lines=8> */
[----:B------:R-:W-:Y:S02]  /*1e7b0*/  FMUL.FTZ R57, R2, R61 ;  /* 0x0000003d02397220 */ /* 0x000fe40000410000 */
        /* <DEDUP_REMOVED lines=73> */
.L_x_2174:
        /* <DEDUP_REMOVED lines=19> */
.L_x_2308:
[----:B--2---:R-:W-:Y:S05]  /*1ed80*/  BSYNC B0 ;  /* 0x0000000000007941 */ /* 0x004fea0003800000 */
.L_x_2307:
        /* <DEDUP_REMOVED lines=128> */
.L_x_2311:
        /* <DEDUP_REMOVED lines=145> */
.L_x_2387:
[----:B------:R-:W-:Y:S05]  /*1fea0*/  BRA.DIV ~URZ, `(.L_x_2314) ;  /* 0x000040e27f007947 */ /* 0x000fea000b800000 */
[----:B------:R3:W4:Y:S02]  /*1feb0*/  SHFL.IDX PT, R0, R13, RZ, 0x1c1f ;  /* 0x001c1fff0d007589 */ /* 0x00072400000e0000 */
.L_x_2388:
        /* <DEDUP_REMOVED lines=20> */
.L_x_2316:
[----:B------:R-:W-:Y:S05]  /*20000*/  BSYNC B0 ;  /* 0x0000000000007941 */ /* 0x000fea0003800000 */
.L_x_2315:
[----:B------:R-:W-:Y:S05]  /*20010*/  BRA.DIV ~URZ, `(.L_x_2317) ;  /* 0x00003fd27f007947 */ /* 0x000fea000b800000 */
[----:B--2---:R2:W1:Y:S04]  /*20020*/  SHFL.IDX PT, R10, R12, 0x1, 0x1c1f ;  /* 0x003c1f000c0a7f89 */ /* 0x00446800000e0000 */
[----:B----4-:R2:W4:Y:S02]  /*20030*/  SHFL.IDX PT, R0, R13, 0x1, 0x1c1f ;  /* 0x003c1f000d007f89 */ /* 0x01052400000e0000 */
.L_x_2389:
        /* <DEDUP_REMOVED lines=21> */
.L_x_2319:
[----:B------:R-:W-:Y:S05]  /*20190*/  BSYNC B0 ;  /* 0x0000000000007941 */ /* 0x000fea0003800000 */
.L_x_2318:
[----:B------:R-:W-:Y:S05]  /*201a0*/  BRA.DIV ~URZ, `(.L_x_2320) ;  /* 0x00003f027f007947 */ /* 0x000fea000b800000 */
[----:B-1----:R1:W2:Y:S02]  /*201b0*/  SHFL.IDX PT, R10, R12, 0x2, 0x1c1f ;  /* 0x005c1f000c0a7f89 */ /* 0x0022a400000e0000 */
.L_x_2390:
[----:B------:R-:W-:Y:S05]  /*201c0*/  BRA.DIV ~URZ, `(.L_x_2321) ;  /* 0x00003f527f007947 */ /* 0x000fea000b800000 */
[----:B----4-:R4:W1:Y:S02]  /*201d0*/  SHFL.IDX PT, R0, R13, 0x2, 0x1c1f ;  /* 0x005c1f000d007f89 */ /* 0x01086400000e0000 */
.L_x_2391:
        /* <DEDUP_REMOVED lines=21> */
.L_x_2323:
[----:B------:R-:W-:Y:S05]  /*20330*/  BSYNC B0 ;  /* 0x0000000000007941 */ /* 0x000fea0003800000 */
.L_x_2322:
[----:B------:R-:W-:Y:S05]  /*20340*/  BRA.DIV ~URZ, `(.L_x_2324) ;  /* 0x00003e327f007947 */ /* 0x000fea000b800000 */
[----:B-1----:R1:W3:Y:S04]  /*20350*/  SHFL.IDX PT, R6, R12, 0x3, 0x1c1f ;  /* 0x007c1f000c067f89 */ /* 0x0022e800000e0000 */
[----:B------:R1:W4:Y:S02]  /*20360*/  SHFL.IDX PT, R0, R13, 0x3, 0x1c1f ;  /* 0x007c1f000d007f89 */ /* 0x00032400000e0000 */
.L_x_2392:
        /* <DEDUP_REMOVED lines=22> */
.L_x_2312:
        /* <DEDUP_REMOVED lines=34> */
.L_x_2393:
[----:B------:R-:W-:Y:S05]  /*206f0*/  BRA.DIV ~URZ, `(.L_x_2327) ;  /* 0x00003bb27f007947 */ /* 0x000fea000b800000 */
[----:B------:R3:W4:Y:S02]  /*20700*/  SHFL.IDX PT, R0, R24, RZ, 0x1c1f ;  /* 0x001c1fff18007589 */ /* 0x00072400000e0000 */
.L_x_2394:
        /* <DEDUP_REMOVED lines=74> */
.L_x_2329:
[----:B------:R-:W-:Y:S05]  /*20bb0*/  BSYNC B0 ;  /* 0x0000000000007941 */ /* 0x000fea0003800000 */
.L_x_2328:
[----:B------:R-:W-:Y:S05]  /*20bc0*/  BRA.DIV ~URZ, `(.L_x_2330) ;  /* 0x000037427f007947 */ /* 0x000fea000b800000 */
[----:B--2---:R2:W1:Y:S04]  /*20bd0*/  SHFL.IDX PT, R4, R22, 0x1, 0x1c1f ;  /* 0x003c1f0016047f89 */ /* 0x00446800000e0000 */
[----:B----4-:R2:W4:Y:S02]  /*20be0*/  SHFL.IDX PT, R0, R24, 0x1, 0x1c1f ;  /* 0x003c1f0018007f89 */ /* 0x01052400000e0000 */
.L_x_2395:
[----:B------:R-:W-:Y:S01]  /*20bf0*/  BSSY B0, `(.L_x_2331) ;  /* 0x0000035000007945 */ /* 0x000fe20003800000 */
[----:B------:R-:W-:Y:S05]  /*20c00*/  @P6 BRA `(.L_x_2332) ;  /* 0x0000033000006947 */ /* 0x000fea0003800000 */
[----:B------:R-:W5:Y:S01]  /*20c10*/  LDL R5, [R1+0x10] ;  /* 0x0000100001057983 */ /* 0x000f620000100800 */
        /* <DEDUP_REMOVED lines=50> */
.L_x_2332:
[----:B------:R-:W-:Y:S05]  /*20f40*/  BSYNC B0 ;  /* 0x0000000000007941 */ /* 0x000fea0003800000 */
.L_x_2331:
[----:B------:R-:W-:Y:S05]  /*20f50*/  BRA.DIV ~URZ, `(.L_x_2333) ;  /* 0x000034727f007947 */ /* 0x000fea000b800000 */
[----:B-1----:R1:W2:Y:S02]  /*20f60*/  SHFL.IDX PT, R4, R22, 0x2, 0x1c1f ;  /* 0x005c1f0016047f89 */ /* 0x0022a400000e0000 */
.L_x_2396:
[----:B------:R-:W-:Y:S05]  /*20f70*/  BRA.DIV ~URZ, `(.L_x_2334) ;  /* 0x000034c27f007947 */ /* 0x000fea000b800000 */
[----:B----4-:R4:W1:Y:S02]  /*20f80*/  SHFL.IDX PT, R0, R24, 0x2, 0x1c1f ;  /* 0x005c1f0018007f89 */ /* 0x01086400000e0000 */
.L_x_2397:
[----:B------:R-:W-:Y:S01]  /*20f90*/  LOP3.LUT P0, RZ, R203, 0x1, RZ, 0xc0, !PT ;  /* 0x00000001cbff7812 */ /* 0x000fe2000780c0ff */
[----:B------:R-:W-:-:S12]  /*20fa0*/  BSSY B0, `(.L_x_2335) ;  /* 0x0000035000007945 */ /* 0x000fd80003800000 */
[----:B------:R-:W-:Y:S05]  /*20fb0*/  @P0 BRA `(.L_x_2336) ;  /* 0x0000033000000947 */ /* 0x000fea0003800000 */
[----:B---3--:R-:W3:Y:S04]  /*20fc0*/  LDL R16, [R1+0x10] ;  /* 0x0000100001107983 */ /* 0x008ee80000100800 */
        /* <DEDUP_REMOVED lines=50> */
.L_x_2336:
[----:B------:R-:W-:Y:S05]  /*212f0*/  BSYNC B0 ;  /* 0x0000000000007941 */ /* 0x000fea0003800000 */
.L_x_2335:
[----:B------:R-:W-:Y:S05]  /*21300*/  BRA.DIV ~URZ, `(.L_x_2337) ;  /* 0x000031927f007947 */ /* 0x000fea000b800000 */
[----:B--2---:R2:W3:Y:S04]  /*21310*/  SHFL.IDX PT, R4, R22, 0x3, 0x1c1f ;  /* 0x007c1f0016047f89 */ /* 0x0044e800000e0000 */
[----:B-1----:R2:W1:Y:S02]  /*21320*/  SHFL.IDX PT, R0, R24, 0x3, 0x1c1f ;  /* 0x007c1f0018007f89 */ /* 0x00246400000e0000 */
.L_x_2398:
[----:B------:R-:W-:-:S13]  /*21330*/  LOP3.LUT P0, RZ, R203, 0x2, RZ, 0xc0, !PT ;  /* 0x00000002cbff7812 */ /* 0x000fda000780c0ff */
[----:B------:R-:W-:Y:S05]  /*21340*/  @P0 BRA `(.L_x_2325) ;  /* 0x0000115000000947 */ /* 0x000fea0003800000 */
[----:B---3--:R-:W3:Y:S01]  /*21350*/  LDL R2, [R1+0x10] ;  /* 0x0000100001027983 */ /* 0x008ee20000100800 */
        /* <DEDUP_REMOVED lines=52> */
.L_x_2310:
        /* <DEDUP_REMOVED lines=20> */
.L_x_2338:
        /* <DEDUP_REMOVED lines=58> */
.L_x_2340:
[----:B------:R-:W-:Y:S05]  /*21b80*/  BSYNC B0 ;  /* 0x0000000000007941 */ /* 0x000fea0003800000 */
.L_x_2339:
        /* <DEDUP_REMOVED lines=47> */
.L_x_2399:
[----:B------:R-:W-:Y:S05]  /*21e80*/  BRA.DIV ~URZ, `(.L_x_2342) ;  /* 0x000027427f007947 */ /* 0x000fea000b800000 */
[----:B------:R3:W4:Y:S02]  /*21e90*/  SHFL.IDX PT, R0, R12, RZ, 0x1c1f ;  /* 0x001c1fff0c007589 */ /* 0x00072400000e0000 */
.L_x_2400:
        /* <DEDUP_REMOVED lines=21> */
.L_x_2344:
[----:B------:R-:W-:Y:S05]  /*21ff0*/  BSYNC B0 ;  /* 0x0000000000007941 */ /* 0x000fea0003800000 */
.L_x_2343:
[----:B------:R-:W-:Y:S05]  /*22000*/  BRA.DIV ~URZ, `(.L_x_2345) ;  /* 0x000026227f007947 */ /* 0x000fea000b800000 */
[----:B--2---:R2:W1:Y:S04]  /*22010*/  SHFL.IDX PT, R8, R9, 0x1, 0x1c1f ;  /* 0x003c1f0009087f89 */ /* 0x00446800000e0000 */
[----:B----4-:R2:W4:Y:S02]  /*22020*/  SHFL.IDX PT, R0, R12, 0x1, 0x1c1f ;  /* 0x003c1f000c007f89 */ /* 0x01052400000e0000 */
.L_x_2401:
        /* <DEDUP_REMOVED lines=21> */
.L_x_2347:
[----:B------:R-:W-:Y:S05]  /*22180*/  BSYNC B0 ;  /* 0x0000000000007941 */ /* 0x000fea0003800000 */
.L_x_2346:
[----:B------:R-:W-:Y:S05]  /*22190*/  BRA.DIV ~URZ, `(.L_x_2348) ;  /* 0x000025527f007947 */ /* 0x000fea000b800000 */
[----:B-1----:R1:W2:Y:S02]  /*221a0*/  SHFL.IDX PT, R8, R9, 0x2, 0x1c1f ;  /* 0x005c1f0009087f89 */ /* 0x0022a400000e0000 */
.L_x_2402:
[----:B------:R-:W-:Y:S05]  /*221b0*/  BRA.DIV ~URZ, `(.L_x_2349) ;  /* 0x000025a27f007947 */ /* 0x000fea000b800000 */
[----:B----4-:R4:W1:Y:S02]  /*221c0*/  SHFL.IDX PT, R0, R12, 0x2, 0x1c1f ;  /* 0x005c1f000c007f89 */ /* 0x01086400000e0000 */
.L_x_2403:
        /* <DEDUP_REMOVED lines=21> */
.L_x_2351:
[----:B------:R-:W-:Y:S05]  /*22320*/  BSYNC B0 ;  /* 0x0000000000007941 */ /* 0x000fea0003800000 */
.L_x_2350:
[----:B------:R-:W-:Y:S05]  /*22330*/  BRA.DIV ~URZ, `(.L_x_2352) ;  /* 0x000024827f007947 */ /* 0x000fea000b800000 */
[----:B--2---:R2:W3:Y:S04]  /*22340*/  SHFL.IDX PT, R8, R9, 0x3, 0x1c1f ;  /* 0x007c1f0009087f89 */ /* 0x0044e800000e0000 */
[----:B-1----:R2:W1:Y:S02]  /*22350*/  SHFL.IDX PT, R0, R12, 0x3, 0x1c1f ;  /* 0x007c1f000c007f89 */ /* 0x00246400000e0000 */
.L_x_2404:
        /* <DEDUP_REMOVED lines=20> */
.L_x_2325:
[----:B------:R-:W-:Y:S05]  /*224a0*/  BSYNC B1 ;  /* 0x0000000000017941 */ /* 0x000fea0003800000 */
.L_x_2309:
        /* <DEDUP_REMOVED lines=15> */
.L_x_2405:
[----:B------:R-:W-:Y:S05]  /*225a0*/  BRA.DIV ~URZ, `(.L_x_2355) ;  /* 0x000023427f007947 */ /* 0x000fea000b800000 */
[----:B------:R3:W4:Y:S02]  /*225b0*/  SHFL.IDX PT, R8, R74, 0x1, 0x1f ;  /* 0x00201f004a087f89 */ /* 0x00072400000e0000 */
.L_x_2406:
        /* <DEDUP_REMOVED lines=19> */
.L_x_2407:
        /* <DEDUP_REMOVED lines=16> */
.L_x_2408:
[----:B---3--:R-:W-:Y:S01]  /*227f0*/  IMAD R0, R0, c[0x0][0x538], RZ ;  /* 0x00014e0000007a24 */ /* 0x008fe200078e02ff */
[----:B------:R-:W-:Y:S04]  /*22800*/  BSSY B1, `(.L_x_2358) ;  /* 0x00000ce000017945 */ /* 0x000fe80003800000 */
[----:B----4-:R-:W-:-:S04]  /*22810*/  IADD3 R8, R0, R8, RZ ;  /* 0x0000000800087210 */ /* 0x010fc80007ffe0ff */
[----:B--2---:R-:W-:-:S13]  /*22820*/  ISETP.GT.AND P0, PT, R8, R9, PT ;  /* 0x000000090800720c */ /* 0x004fda0003f04270 */
[----:B------:R-:W-:Y:S05]  /*22830*/  @P0 BRA `(.L_x_2359) ;  /* 0x0000025000000947 */ /* 0x000fea0003800000 */
.L_x_2363:
        /* <DEDUP_REMOVED lines=17> */
.L_x_2409:
        /* <DEDUP_REMOVED lines=16> */
.L_x_2410:
[----:B--2---:R-:W-:-:S05]  /*22a50*/  IMAD R0, R0, c[0x0][0x538], RZ ;  /* 0x00014e0000007a24 */ /* 0x004fca00078e02ff */
[----:B------:R-:W-:-:S04]  /*22a60*/  IADD3 R8, R0, R8, RZ ;  /* 0x0000000800087210 */ /* 0x000fc80007ffe0ff */
[----:B------:R-:W-:-:S13]  /*22a70*/  ISETP.GT.AND P0, PT, R8, R9, PT ;  /* 0x000000090800720c */ /* 0x000fda0003f04270 */
[----:B-1----:R-:W-:Y:S05]  /*22a80*/  @!P0 BRA `(.L_x_2363) ;  /* 0xfffffdb000008947 */ /* 0x002fea000383ffff */
.L_x_2359:
[----:B------:R-:W-:-:S05]  /*22a90*/  IADD3 R11, -R0, R8, RZ ;  /* 0x00000008000b7210 */ /* 0x000fca0007ffe1ff */
[----:B------:R-:W-:-:S05]  /*22aa0*/  IMAD R0, R4, c[0x0][0x538], R11 ;  /* 0x00014e0004007a24 */ /* 0x000fca00078e020b */
[----:B------:R-:W-:Y:S01]  /*22ab0*/  ISETP.GT.AND P0, PT, R0, R9, PT ;  /* 0x000000090000720c */ /* 0x000fe20003f04270 */
[----:B------:R-:W-:-:S12]  /*22ac0*/  BRA.DIV ~URZ, `(.L_x_2364) ;  /* 0x000022627f007947 */ /* 0x000fd8000b800000 */
[----:B------:R-:W-:-:S03]  /*22ad0*/  VOTE.ANY R12, PT, !P0 ;  /* 0x00000000000c7806 */ /* 0x000fc600040e0100 */
.L_x_2411:
[----:B------:R-:W2:Y:S01]  /*22ae0*/  LDL.LU R0, [R1+0x44] ;  /* 0x0000440001007983 */ /* 0x000ea20000300800 */
[----:B------:R-:W2:Y:S02]  /*22af0*/  POPC R8, R12 ;  /* 0x0000000c00087309 */ /* 0x000ea40000000000 */
[----:B--2---:R-:W-:-:S05]  /*22b00*/  IADD3 R0, R8, R0, RZ ;  /* 0x0000000008007210 */ /* 0x004fca0007ffe0ff */
[----:B------:R2:W-:Y:S01]  /*22b10*/  STL [R1+0x44], R0 ;  /* 0x0000440001007387 */ /* 0x0005e20000100800 */
[----:B------:R-:W-:Y:S05]  /*22b20*/  BRA.DIV ~URZ, `(.L_x_2365) ;  /* 0x000022527f007947 */ /* 0x000fea000b800000 */
[----:B------:R3:W4:Y:S04]  /*22b30*/  SHFL.IDX PT, R10, R6, R8, 0x1f ;  /* 0x00001f08060a7589 */ /* 0x00072800000e0000 */
[----:B------:R3:W1:Y:S02]  /*22b40*/  SHFL.IDX PT, R7, R7, R8, 0x1f ;  /* 0x00001f0807077589 */ /* 0x00066400000e0000 */
.L_x_2412:
[----:B------:R-:W-:Y:S01]  /*22b50*/  ISETP.NE.AND P0, PT, R12, RZ, PT ;  /* 0x000000ff0c00720c */ /* 0x000fe20003f05270 */
[----:B------:R-:W-:-:S12]  /*22b60*/  BSSY B0, `(.L_x_2366) ;  /* 0x0000005000007945 */ /* 0x000fd80003800000 */
[----:B------:R-:W-:Y:S05]  /*22b70*/  @!P0 BRA `(.L_x_2367) ;  /* 0x0000003000008947 */ /* 0x000fea0003800000 */
[----:B------:R-:W-:Y:S01]  /*22b80*/  IADD3 R3, R8, -0x1, RZ ;  /* 0xffffffff08037810 */ /* 0x000fe20007ffe0ff */
[----:B------:R-:W-:Y:S05]  /*22b90*/  BRA.DIV ~URZ, `(.L_x_2368) ;  /* 0x000022b27f007947 */ /* 0x000fea000b800000 */
[----:B------:R2:W3:Y:S02]  /*22ba0*/  SHFL.IDX PT, R13, R4, R3, 0x1f ;  /* 0x00001f03040d7589 */ /* 0x0004e400000e0000 */
.L_x_2367:
[----:B------:R-:W-:Y:S05]  /*22bb0*/  BSYNC B0 ;  /* 0x0000000000007941 */ /* 0x000fea0003800000 */
.L_x_2366:
        /* <DEDUP_REMOVED lines=68> */
.L_x_2370:
        /* <DEDUP_REMOVED lines=68> */
.L_x_2371:
[----:B------:R-:W-:Y:S05]  /*23440*/  BSYNC B0 ;  /* 0x0000000000007941 */ /* 0x000fea0003800000 */
.L_x_2369:
[----:B------:R-:W-:-:S04]  /*23450*/  LOP3.LUT R2, RZ, R2, RZ, 0x33, !PT ;  /* 0x00000002ff027212 */ /* 0x000fc800078e33ff */
[----:B-1----:R-:W-:-:S05]  /*23460*/  IADD3 R0, R2, R10, RZ ;  /* 0x0000000a02007210 */ /* 0x002fca0007ffe0ff */
[----:B------:R1:W-:Y:S01]  /*23470*/  STL [R1+0x3c], R0 ;  /* 0x00003c0001007387 */ /* 0x0003e20000100800 */
[----:B------:R-:W-:Y:S05]  /*23480*/  BRA `(.L_x_2372) ;  /* 0x0000005000007947 */ /* 0x000fea0003800000 */
.L_x_2360:
[----:B------:R-:W-:Y:S01]  /*23490*/  MOV R0, c[0x0][0x53c] ;  /* 0x00014f0000007a02 */ /* 0x000fe20000000f00 */
[----:B------:R2:W-:Y:S04]  /*234a0*/  STL [R1+0x38], R9 ;  /* 0x0000380901007387 */ /* 0x0005e80000100800 */
[----:B------:R2:W-:Y:S04]  /*234b0*/  STL [R1+0x3c], RZ ;  /* 0x00003cff01007387 */ /* 0x0005e80000100800 */
[----:B------:R2:W-:Y:S04]  /*234c0*/  STL [R1+0x40], RZ ;  /* 0x000040ff01007387 */ /* 0x0005e80000100800 */
[----:B------:R2:W-:Y:S02]  /*234d0*/  STL [R1+0x44], R0 ;  /* 0x0000440001007387 */ /* 0x0005e40000100800 */
.L_x_2372:
[----:B------:R-:W-:Y:S05]  /*234e0*/  BSYNC B1 ;  /* 0x0000000000017941 */ /* 0x000fea0003800000 */
.L_x_2358:
        /* <DEDUP_REMOVED lines=9> */
.L_x_2353:
[----:B--2---:R-:W2:Y:S02]  /*23580*/  LDL R0, [R1+0x44] ;  /* 0x0000440001007983 */ /* 0x004ea40000100800 */
[----:B--2---:R-:W-:-:S13]  /*23590*/  ISETP.GE.AND P0, PT, R0, c[0x0][0x53c], PT ;  /* 0x00014f0000007a0c */ /* 0x004fda0003f06270 */
[----:B-1----:R-:W-:Y:S01]  /*235a0*/  @P0 CALL.REL.NOINC `(.L_x_2373) ;  /* 0x0000001000000944 */ /* 0x002fe20003c00000 */
[----:B------:R-:W-:Y:S05]  /*235b0*/  BRA `(.L_x_2374) ;  /* 0xfffdea5000007947 */ /* 0x000fea000383ffff */
.L_x_2373:
[----:B------:R-:W-:Y:S05]  /*235c0*/  EXIT ;  /* 0x000000000000794d */ /* 0x000fea0003800000 */
.L_x_2111:
[----:B------:R-:W-:Y:S01]  /*235d0*/  IMAD.MOV.U32 R0, RZ, RZ, R5 ;  /* 0x000000ffff007224 */ /* 0x000fe200078e0005 */
[----:B------:R-:W-:Y:S02]  /*235e0*/  MOV R2, 0x1 ;  /* 0x0000000100027802 */ /* 0x000fe40000000f00 */
[----:B------:R-:W-:Y:S02]  /*235f0*/  MOV R3, 0x23610 ;  /* 0x0002361000037802 */ /* 0x000fe40000000f00 */
[----:B------:R-:W-:Y:S05]  /*23600*/  CALL.REL.NOINC `($__internal_40_$__cuda_sm70_shflsync_up_p) ;  /* 0x0000193000007944 */ /* 0x000fea0003c00000 */
[----:B------:R-:W-:Y:S01]  /*23610*/  MOV R0, R4 ;  /* 0x0000000400007202 */ /* 0x000fe20000000f00 */
[----:B------:R-:W-:Y:S05]  /*23620*/  BRA `(.L_x_2375) ;  /* 0xfffdce3000007947 */ /* 0x000fea000383ffff */
.L_x_2112:
[----:B------:R-:W-:Y:S01]  /*23630*/  IMAD.MOV.U32 R0, RZ, RZ, R5 ;  /* 0x000000ffff007224 */ /* 0x000fe200078e0005 */
[----:B------:R-:W-:Y:S02]  /*23640*/  MOV R2, 0x2 ;  /* 0x0000000200027802 */ /* 0x000fe40000000f00 */
[----:B------:R-:W-:Y:S02]  /*23650*/  MOV R3, 0x23670 ;  /* 0x0002367000037802 */ /* 0x000fe40000000f00 */
[----:B------:R-:W-:Y:S05]  /*23660*/  CALL.REL.NOINC `($__internal_40_$__cuda_sm70_shflsync_up_p) ;  /* 0x000018d000007944 */ /* 0x000fea0003c00000 */
[----:B------:R-:W-:Y:S01]  /*23670*/  SEL R0, R4, RZ, P4 ;  /* 0x000000ff04007207 */ /* 0x000fe20002000000 */
[----:B------:R-:W-:Y:S01]  /*23680*/  IMAD.MOV.U32 R2, RZ, RZ, 0x4 ;  /* 0x00000004ff027424 */ /* 0x000fe200078e00ff */
[----:B------:R-:W-:-:S03]  /*23690*/  MOV R3, 0x236c0 ;  /* 0x000236c000037802 */ /* 0x000fc60000000f00 */
[----:B------:R-:W-:Y:S02]  /*236a0*/  IMAD.IADD R0, R5, 0x1, R0 ;  /* 0x0000000105007824 */ /* 0x000fe400078e0200 */
        /* <DEDUP_REMOVED lines=14> */
[----:B------:R-:W-:Y:S01]  /*23790*/  IMAD.IADD R4, R0, 0x1, R4 ;  /* 0x0000000100047824 */ /* 0x000fe200078e0204 */
[----:B------:R-:W-:-:S03]  /*237a0*/  MOV R0, 0x1f ;  /* 0x0000001f00007802 */ /* 0x000fc60000000f00 */
[----:B------:R-:W-:Y:S02]  /*237b0*/  IMAD.MOV.U32 R5, RZ, RZ, R4 ;  /* 0x000000ffff057224 */ /* 0x000fe400078e0004 */
[----:B------:R-:W-:Y:S05]  /*237c0*/  CALL.REL.NOINC `($__internal_39_$__cuda_sm70_shflsync_idx_p) ;  /* 0x0000172000007944 */ /* 0x000fea0003c00000 */
[----:B------:R-:W-:Y:S05]  /*237d0*/  BRA `(.L_x_2376) ;  /* 0xfffdcd8000007947 */ /* 0x000fea000383ffff */
.L_x_2114:
[----:B------:R-:W-:Y:S02]  /*237e0*/  SEL R0, RZ, 0x1, P0 ;  /* 0x00000001ff007807 */ /* 0x000fe40000000000 */
[----:B------:R-:W-:Y:S02]  /*237f0*/  MOV R2, 0x23810 ;  /* 0x0002381000027802 */ /* 0x000fe40000000f00 */
[----:B------:R-:W-:Y:S05]  /*23800*/  CALL.REL.NOINC `($__internal_41_$__cuda_sm70_votesync_ballot) ;  /* 0x000017a000007944 */ /* 0x000fea0003c00000 */
[----:B------:R-:W-:Y:S01]  /*23810*/  MOV R10, R0 ;  /* 0x00000000000a7202 */ /* 0x000fe20000000f00 */
[----:B------:R-:W-:Y:S05]  /*23820*/  BRA `(.L_x_2377) ;  /* 0xfffdcdc000007947 */ /* 0x000fea000383ffff */
.L_x_2115:
[----:B------:R-:W-:Y:S01]  /*23830*/  IMAD.MOV.U32 R5, RZ, RZ, R9 ;  /* 0x000000ffff057224 */ /* 0x000fe200078e0009 */
[----:B------:R-:W-:Y:S01]  /*23840*/  MOV R3, R7 ;  /* 0x0000000700037202 */ /* 0x000fe20000000f00 */
[----:B-1----:R-:W-:Y:S01]  /*23850*/  IMAD.MOV.U32 R0, RZ, RZ, 0x1f ;  /* 0x0000001fff007424 */ /* 0x002fe200078e00ff */
[----:B------:R-:W-:Y:S02]  /*23860*/  MOV R2, 0x23880 ;  /* 0x0002388000027802 */ /* 0x000fe40000000f00 */
[----:B------:R-:W-:Y:S05]  /*23870*/  CALL.REL.NOINC `($__internal_39_$__cuda_sm70_shflsync_idx_p) ;  /* 0x0000167000007944 */ /* 0x000fea0003c00000 */
[----:B------:R-:W-:Y:S01]  /*23880*/  IMAD.MOV.U32 R12, RZ, RZ, R0 ;  /* 0x000000ffff0c7224 */ /* 0x000fe200078e0000 */
[----:B------:R-:W-:Y:S01]  /*23890*/  MOV R5, R8 ;  /* 0x0000000800057202 */ /* 0x000fe20000000f00 */
[----:B------:R-:W-:Y:S01]  /*238a0*/  IMAD.MOV.U32 R6, RZ, RZ, RZ ;  /* 0x000000ffff067224 */ /* 0x000fe200078e00ff */
[----:B------:R-:W-:Y:S01]  /*238b0*/  MOV R3, R7 ;  /* 0x0000000700037202 */ /* 0x000fe20000000f00 */
[----:B------:R-:W-:Y:S01]  /*238c0*/  IMAD.MOV.U32 R0, RZ, RZ, 0x1f ;  /* 0x0000001fff007424 */ /* 0x000fe200078e00ff */
[----:B------:R-:W-:-:S02]  /*238d0*/  MOV R2, 0x238f0 ;  /* 0x000238f000027802 */ /* 0x000fc40000000f00 */
[----:B------:R-:W-:Y:S05]  /*238e0*/  CALL.REL.NOINC `($__internal_39_$__cuda_sm70_shflsync_idx_p) ;  /* 0x0000160000007944 */ /* 0x000fea0003c00000 */
[----:B------:R-:W-:Y:S01]  /*238f0*/  MOV R9, R0 ;  /* 0x0000000000097202 */ /* 0x000fe20000000f00 */
[----:B------:R-:W-:Y:S05]  /*23900*/  BRA `(.L_x_2378) ;  /* 0xfffdcd5000007947 */ /* 0x000fea000383ffff */
.L_x_2118:
[----:B------:R-:W-:Y:S01]  /*23910*/  IMAD.MOV.U32 R5, RZ, RZ, R4 ;  /* 0x000000ffff057224 */ /* 0x000fe200078e0004 */
[----:B-1----:R-:W-:-:S02]  /*23920*/  MOV R0, 0x1f ;  /* 0x0000001f00007802 */ /* 0x002fc40000000f00 */
[----:B------:R-:W-:Y:S02]  /*23930*/  MOV R2, 0x23950 ;  /* 0x0002395000027802 */ /* 0x000fe40000000f00 */
[----:B--234-:R-:W-:Y:S05]  /*23940*/  CALL.REL.NOINC `($__internal_39_$__cuda_sm70_shflsync_idx_p) ;  /* 0x000015a000007944 */ /* 0x01cfea0003c00000 */
[----:B------:R-:W-:Y:S01]  /*23950*/  MOV R6, R0 ;  /* 0x0000000000067202 */ /* 0x000fe20000000f00 */
[----:B------:R-:W-:Y:S05]  /*23960*/  BRA `(.L_x_2117) ;  /* 0xfffdcd5000007947 */ /* 0x000fea000383ffff */
.L_x_2175:
[----:B------:R-:W-:Y:S01]  /*23970*/  IMAD.MOV.U32 R5, RZ, RZ, R10 ;  /* 0x000000ffff057224 */ /* 0x000fe200078e000a */
[----:B------:R-:W-:Y:S01]  /*23980*/  MOV R3, RZ ;  /* 0x000000ff00037202 */ /* 0x000fe20000000f00 */
[----:B------:R-:W-:Y:S01]  /*23990*/  IMAD.MOV.U32 R0, RZ, RZ, 0x1c1f ;  /* 0x00001c1fff007424 */ /* 0x000fe200078e00ff */
[----:B-1----:R-:W-:Y:S02]  /*239a0*/  MOV R2, 0x239c0 ;  /* 0x000239c000027802 */ /* 0x002fe40000000f00 */
[----:B-----5:R-:W-:Y:S05]  /*239b0*/  CALL.REL.NOINC `($__internal_39_$__cuda_sm70_shflsync_idx_p) ;  /* 0x0000153000007944 */ /* 0x020fea0003c00000 */
[----:B------:R-:W-:Y:S01]  /*239c0*/  MOV R8, R0 ;  /* 0x0000000000087202 */ /* 0x000fe20000000f00 */
[----:B------:R-:W-:Y:S05]  /*239d0*/  BRA `(.L_x_2379) ;  /* 0xfffe557000007947 */ /* 0x000fea000383ffff */
.L_x_2176:
[----:B------:R-:W-:Y:S01]  /*239e0*/  IMAD.MOV.U32 R5, RZ, RZ, R11 ;  /* 0x000000ffff057224 */ /* 0x000fe200078e000b */
[----:B------:R-:W-:Y:S01]  /*239f0*/  MOV R3, RZ ;  /* 0x000000ff00037202 */ /* 0x000fe20000000f00 */
[----:B------:R-:W-:Y:S01]  /*23a00*/  IMAD.MOV.U32 R0, RZ, RZ, 0x1c1f ;  /* 0x00001c1fff007424 */ /* 0x000fe200078e00ff */
[----:B-1----:R-:W-:Y:S02]  /*23a10*/  MOV R2, 0x23a30 ;  /* 0x00023a3000027802 */ /* 0x002fe40000000f00 */
[----:B--23-5:R-:W-:Y:S05]  /*23a20*/  CALL.REL.NOINC `($__internal_39_$__cuda_sm70_shflsync_idx_p) ;  /* 0x000014c000007944 */ /* 0x02cfea0003c00000 */
[----:B------:R-:W-:Y:S05]  /*23a30*/  BRA `(.L_x_2380) ;  /* 0xfffe553000007947 */ /* 0x000fea000383ffff */
.L_x_2179:
[----:B-1----:R-:W-:Y:S01]  /*23a40*/  IMAD.MOV.U32 R5, RZ, RZ, R10 ;  /* 0x000000ffff057224 */ /* 0x002fe200078e000a */
[----:B------:R-:W-:Y:S01]  /*23a50*/  MOV R3, 0x1 ;  /* 0x0000000100037802 */ /* 0x000fe20000000f00 */
[----:B------:R-:W-:Y:S01]  /*23a60*/  IMAD.MOV.U32 R0, RZ, RZ, 0x1c1f ;  /* 0x00001c1fff007424 */ /* 0x000fe200078e00ff */
[----:B------:R-:W-:-:S02]  /*23a70*/  MOV R2, 0x23a90 ;  /* 0x00023a9000027802 */ /* 0x000fc40000000f00 */
[----:B---345:R-:W-:Y:S05]  /*23a80*/  CALL.REL.NOINC `($__internal_39_$__cuda_sm70_shflsync_idx_p) ;  /* 0x0000146000007944 */ /* 0x038fea0003c00000 */
[----:B------:R-:W-:Y:S01]  /*23a90*/  IMAD.MOV.U32 R8, RZ, RZ, R0 ;  /* 0x000000ffff087224 */ /* 0x000fe200078e0000 */
[----:B------:R-:W-:Y:S01]  /*23aa0*/  MOV R3, 0x1 ;  /* 0x0000000100037802 */ /* 0x000fe20000000f00 */
[----:B------:R-:W-:Y:S01]  /*23ab0*/  IMAD.MOV.U32 R5, RZ, RZ, R11 ;  /* 0x000000ffff057224 */ /* 0x000fe200078e000b */
[----:B------:R-:W-:-:S02]  /*23ac0*/  MOV R0, 0x1c1f ;  /* 0x00001c1f00007802 */ /* 0x000fc40000000f00 */
[----:B------:R-:W-:Y:S02]  /*23ad0*/  MOV R2, 0x23af0 ;  /* 0x00023af000027802 */ /* 0x000fe40000000f00 */
[----:B------:R-:W-:Y:S05]  /*23ae0*/  CALL.REL.NOINC `($__internal_39_$__cuda_sm70_shflsync_idx_p) ;  /* 0x0000140000007944 */ /* 0x000fea0003c00000 */
[----:B------:R-:W-:Y:S05]  /*23af0*/  BRA `(.L_x_2381) ;  /* 0xfffe563000007947 */ /* 0x000fea000383ffff */
.L_x_2182:
[----:B-1----:R-:W-:Y:S01]  /*23b00*/  IMAD.MOV.U32 R5, RZ, RZ, R10 ;  /* 0x000000ffff057224 */ /* 0x002fe200078e000a */
[----:B------:R-:W-:Y:S01]  /*23b10*/  MOV R3, 0x2 ;  /* 0x0000000200037802 */ /* 0x000fe20000000f00 */
[----:B------:R-:W-:Y:S01]  /*23b20*/  IMAD.MOV.U32 R0, RZ, RZ, 0x1c1f ;  /* 0x00001c1fff007424 */ /* 0x000fe200078e00ff */
[----:B------:R-:W-:Y:S02]  /*23b30*/  MOV R2, 0x23b50 ;  /* 0x00023b5000027802 */ /* 0x000fe40000000f00 */
[----:B--2345:R-:W-:Y:S05]  /*23b40*/  CALL.REL.NOINC `($__internal_39_$__cuda_sm70_shflsync_idx_p) ;  /* 0x000013a000007944 */ /* 0x03cfea0003c00000 */
[----:B------:R-:W-:Y:S01]  /*23b50*/  MOV R8, R0 ;  /* 0x0000000000087202 */ /* 0x000fe20000000f00 */
[----:B------:R-:W-:Y:S05]  /*23b60*/  BRA `(.L_x_2382) ;  /* 0xfffe576000007947 */ /* 0x000fea000383ffff */
.L_x_2183:
[----:B-1----:R-:W-:Y:S01]  /*23b70*/  IMAD.MOV.U32 R5, RZ, RZ, R11 ;  /* 0x000000ffff057224 */ /* 0x002fe200078e000b */
[----:B------:R-:W-:Y:S01]  /*23b80*/  MOV R3, 0x2 ;  /* 0x0000000200037802 */ /* 0x000fe20000000f00 */
[----:B------:R-:W-:Y:S01]  /*23b90*/  IMAD.MOV.U32 R0, RZ, RZ, 0x1c1f ;  /* 0x00001c1fff007424 */ /* 0x000fe200078e00ff */
[----:B------:R-:W-:Y:S02]  /*23ba0*/  MOV R2, 0x23bc0 ;  /* 0x00023bc000027802 */ /* 0x000fe40000000f00 */
[----:B--2345:R-:W-:Y:S05]  /*23bb0*/  CALL.REL.NOINC `($__internal_39_$__cuda_sm70_shflsync_idx_p) ;  /* 0x0000133000007944 */ /* 0x03cfea0003c00000 */
[----:B------:R-:W-:Y:S05]  /*23bc0*/  BRA `(.L_x_2383) ;  /* 0xfffe572000007947 */ /* 0x000fea000383ffff */
.L_x_2186:
[----:B--2---:R-:W-:Y:S01]  /*23bd0*/  IMAD.MOV.U32 R5, RZ, RZ, R10 ;  /* 0x000000ffff057224 */ /* 0x004fe200078e000a */
[----:B------:R-:W-:Y:S01]  /*23be0*/  MOV R3, 0x3 ;  /* 0x0000000300037802 */ /* 0x000fe20000000f00 */
[----:B---3--:R-:W-:Y:S01]  /*23bf0*/  IMAD.MOV.U32 R0, RZ, RZ, 0x1c1f ;  /* 0x00001c1fff007424 */ /* 0x008fe200078e00ff */
[----:B------:R-:W-:-:S02]  /*23c00*/  MOV R2, 0x23c20 ;  /* 0x00023c2000027802 */ /* 0x000fc40000000f00 */
[----:B-1--45:R-:W-:Y:S05]  /*23c10*/  CALL.REL.NOINC `($__internal_39_$__cuda_sm70_shflsync_idx_p) ;  /* 0x000012d000007944 */ /* 0x032fea0003c00000 */
[----:B------:R-:W-:Y:S01]  /*23c20*/  IMAD.MOV.U32 R8, RZ, RZ, R0 ;  /* 0x000000ffff087224 */ /* 0x000fe200078e0000 */
[----:B------:R-:W-:Y:S01]  /*23c30*/  MOV R3, 0x3 ;  /* 0x0000000300037802 */ /* 0x000fe20000000f00 */
[----:B------:R-:W-:Y:S01]  /*23c40*/  IMAD.MOV.U32 R5, RZ, RZ, R11 ;  /* 0x000000ffff057224 */ /* 0x000fe200078e000b */
[----:B------:R-:W-:-:S02]  /*23c50*/  MOV R0, 0x1c1f ;  /* 0x00001c1f00007802 */ /* 0x000fc40000000f00 */
[----:B------:R-:W-:Y:S02]  /*23c60*/  MOV R2, 0x23c80 ;  /* 0x00023c8000027802 */ /* 0x000fe40000000f00 */
[----:B------:R-:W-:Y:S05]  /*23c70*/  CALL.REL.NOINC `($__internal_39_$__cuda_sm70_shflsync_idx_p) ;  /* 0x0000127000007944 */ /* 0x000fea0003c00000 */
[----:B------:R-:W-:Y:S05]  /*23c80*/  BRA `(.L_x_2384) ;  /* 0xfffe581000007947 */ /* 0x000fea000383ffff */
.L_x_2305:
[----:B------:R-:W-:Y:S01]  /*23c90*/  IMAD.MOV.U32 R0, RZ, RZ, R234 ;  /* 0x000000ffff007224 */ /* 0x000fe200078e00ea */
[----:B------:R-:W-:Y:S02]  /*23ca0*/  MOV R3, 0x2 ;  /* 0x0000000200037802 */ /* 0x000fe40000000f00 */
[----:B------:R-:W-:Y:S02]  /*23cb0*/  MOV R2, 0x23cd0 ;  /* 0x00023cd000027802 */ /* 0x000fe40000000f00 */
[----:B------:R-:W-:Y:S05]  /*23cc0*/  CALL.REL.NOINC `($__internal_38_$__cuda_sm70_shflsync_bfly_p) ;  /* 0x000011e000007944 */ /* 0x000fea0003c00000 */
[----:B------:R-:W-:Y:S05]  /*23cd0*/  BRA `(.L_x_2385) ;  /* 0xffffa62000007947 */ /* 0x000fea000383ffff */
.L_x_2306:
[----:B------:R-:W-:Y:S01]  /*23ce0*/  IMAD.MOV.U32 R0, RZ, RZ, R7 ;  /* 0x000000ffff007224 */ /* 0x000fe200078e0007 */
[----:B------:R-:W-:Y:S02]  /*23cf0*/  MOV R3, 0x1 ;  /* 0x0000000100037802 */ /* 0x000fe40000000f00 */
[----:B------:R-:W-:Y:S02]  /*23d00*/  MOV R2, 0x23d20 ;  /* 0x00023d2000027802 */ /* 0x000fe40000000f00 */
[----:B-1----:R-:W-:Y:S05]  /*23d10*/  CALL.REL.NOINC `($__internal_38_$__cuda_sm70_shflsync_bfly_p) ;  /* 0x0000119000007944 */ /* 0x002fea0003c00000 */
[----:B------:R-:W-:Y:S01]  /*23d20*/  FADD.FTZ R7, R7, R0 ;  /* 0x0000000007077221 */ /* 0x000fe20000010000 */
[----:B------:R-:W-:Y:S02]  /*23d30*/  MOV R0, R236 ;  /* 0x000000ec00007202 */ /* 0x000fe40000000f00 */
[----:B------:R-:W-:Y:S02]  /*23d40*/  MOV R3, 0x2 ;  /* 0x0000000200037802 */ /* 0x000fe40000000f00 */
[----:B------:R-:W-:-:S02]  /*23d50*/  MOV R2, 0x23d70 ;  /* 0x00023d7000027802 */ /* 0x000fc40000000f00 */
[----:B------:R-:W-:Y:S05]  /*23d60*/  CALL.REL.NOINC `($__internal_38_$__cuda_sm70_shflsync_bfly_p) ;  /* 0x0000114000007944 */ /* 0x000fea0003c00000 */
[----:B------:R-:W-:Y:S01]  /*23d70*/  FADD.FTZ R5, R236, R0 ;  /* 0x00000000ec057221 */ /* 0x000fe20000010000 */
[----:B------:R-:W-:-:S02]  /*23d80*/  MOV R3, 0x1 ;  /* 0x0000000100037802 */ /* 0x000fc40000000f00 */
[----:B------:R-:W-:Y:S02]  /*23d90*/  MOV R2, 0x23dc0 ;  /* 0x00023dc000027802 */ /* 0x000fe40000000f00 */
[----:B------:R-:W-:Y:S02]  /*23da0*/  MOV R0, R5 ;  /* 0x0000000500007202 */ /* 0x000fe40000000f00 */
[----:B------:R-:W-:Y:S05]  /*23db0*/  CALL.REL.NOINC `($__internal_38_$__cuda_sm70_shflsync_bfly_p) ;  /* 0x000010f000007944 */ /* 0x000fea0003c00000 */
[----:B------:R-:W-:Y:S01]  /*23dc0*/  FADD.FTZ R6, R5, R0 ;  /* 0x0000000005067221 */ /* 0x000fe20000010000 */
[----:B------:R-:W-:Y:S02]  /*23dd0*/  MOV R0, R246 ;  /* 0x000000f600007202 */ /* 0x000fe40000000f00 */
[----:B------:R-:W-:Y:S02]  /*23de0*/  MOV R3, 0x2 ;  /* 0x0000000200037802 */ /* 0x000fe40000000f00 */
[----:B------:R-:W-:Y:S02]  /*23df0*/  MOV R2, 0x23e10 ;  /* 0x00023e1000027802 */ /* 0x000fe40000000f00 */
[----:B------:R-:W-:Y:S05]  /*23e00*/  CALL.REL.NOINC `($__internal_38_$__cuda_sm70_shflsync_bfly_p) ;  /* 0x000010a000007944 */ /* 0x000fea0003c00000 */
[----:B------:R-:W-:Y:S01]  /*23e10*/  FADD.FTZ R5, R246, R0 ;  /* 0x00000000f6057221 */ /* 0x000fe20000010000 */
[----:B------:R-:W-:Y:S02]  /*23e20*/  MOV R3, 0x1 ;  /* 0x0000000100037802 */ /* 0x000fe40000000f00 */
[----:B------:R-:W-:-:S02]  /*23e30*/  MOV R2, 0x23e60 ;  /* 0x00023e6000027802 */ /* 0x000fc40000000f00 */
        /* <DEDUP_REMOVED lines=9> */
[----:B------:R-:W-:Y:S02]  /*23ed0*/  MOV R2, 0x23f00 ;  /* 0x00023f0000027802 */ /* 0x000fe40000000f00 */
[----:B------:R-:W-:-:S02]  /*23ee0*/  MOV R0, R4 ;  /* 0x0000000400007202 */ /* 0x000fc40000000f00 */
[----:B------:R-:W-:Y:S05]  /*23ef0*/  CALL.REL.NOINC `($__internal_38_$__cuda_sm70_shflsync_bfly_p) ;  /* 0x00000fb000007944 */ /* 0x000fea0003c00000 */
[----:B------:R-:W-:Y:S01]  /*23f00*/  MOV R8, R0 ;  /* 0x0000000000087202 */ /* 0x000fe20000000f00 */
[----:B------:R-:W-:Y:S05]  /*23f10*/  BRA `(.L_x_2386) ;  /* 0xffffa4d000007947 */ /* 0x000fea000383ffff */
.L_x_2313:
[----:B-1234-:R-:W-:Y:S01]  /*23f20*/  IMAD.MOV.U32 R5, RZ, RZ, R12 ;  /* 0x000000ffff057224 */ /* 0x01efe200078e000c */
[----:B------:R-:W-:Y:S01]  /*23f30*/  MOV R3, RZ ;  /* 0x000000ff00037202 */ /* 0x000fe20000000f00 */
[----:B------:R-:W-:Y:S01]  /*23f40*/  IMAD.MOV.U32 R0, RZ, RZ, 0x1c1f ;  /* 0x00001c1fff007424 */ /* 0x000fe200078e00ff */
[----:B------:R-:W-:-:S02]  /*23f50*/  MOV R2, 0x23f70 ;  /* 0x00023f7000027802 */ /* 0x000fc40000000f00 */
[----:B------:R-:W-:Y:S05]  /*23f60*/  CALL.REL.NOINC `($__internal_39_$__cuda_sm70_shflsync_idx_p) ;  /* 0x00000f8000007944 */ /* 0x000fea0003c00000 */
[----:B------:R-:W-:Y:S01]  /*23f70*/  MOV R10, R0 ;  /* 0x00000000000a7202 */ /* 0x000fe20000000f00 */
[----:B------:R-:W-:Y:S05]  /*23f80*/  BRA `(.L_x_2387) ;  /* 0xffffbf1000007947 */ /* 0x000fea000383ffff */
.L_x_2314:
[----:B------:R-:W-:Y:S01]  /*23f90*/  IMAD.MOV.U32 R5, RZ, RZ, R13 ;  /* 0x000000ffff057224 */ /* 0x000fe200078e000d */
[----:B------:R-:W-:Y:S01]  /*23fa0*/  MOV R3, RZ ;  /* 0x000000ff00037202 */ /* 0x000fe20000000f00 */
[----:B------:R-:W-:Y:S01]  /*23fb0*/  IMAD.MOV.U32 R0, RZ, RZ, 0x1c1f ;  /* 0x00001c1fff007424 */ /* 0x000fe200078e00ff */
[----:B------:R-:W-:-:S02]  /*23fc0*/  MOV R2, 0x23fe0 ;  /* 0x00023fe000027802 */ /* 0x000fc40000000f00 */
[----:B-12---:R-:W-:Y:S05]  /*23fd0*/  CALL.REL.NOINC `($__internal_39_$__cuda_sm70_shflsync_idx_p) ;  /* 0x00000f1000007944 */ /* 0x006fea0003c00000 */
[----:B------:R-:W-:Y:S05]  /*23fe0*/  BRA `(.L_x_2388) ;  /* 0xffffbed000007947 */ /* 0x000fea000383ffff */
.L_x_2317:
[----:B------:R-:W-:Y:S01]  /*23ff0*/  IMAD.MOV.U32 R5, RZ, RZ, R12 ;  /* 0x000000ffff057224 */ /* 0x000fe200078e000c */
[----:B--2---:R-:W-:Y:S01]  /*24000*/  MOV R3, 0x1 ;  /* 0x0000000100037802 */ /* 0x004fe20000000f00 */
[----:B----4-:R-:W-:Y:S01]  /*24010*/  IMAD.MOV.U32 R0, RZ, RZ, 0x1c1f ;  /* 0x00001c1fff007424 */ /* 0x010fe200078e00ff */
[----:B------:R-:W-:-:S02]  /*24020*/  MOV R2, 0x24040 ;  /* 0x0002404000027802 */ /* 0x000fc40000000f00 */
[----:B-1-3--:R-:W-:Y:S05]  /*24030*/  CALL.REL.NOINC `($__internal_39_$__cuda_sm70_shflsync_idx_p) ;  /* 0x00000eb000007944 */ /* 0x00afea0003c00000 */
[----:B------:R-:W-:Y:S01]  /*24040*/  IMAD.MOV.U32 R10, RZ, RZ, R0 ;  /* 0x000000ffff0a7224 */ /* 0x000fe200078e0000 */
[----:B------:R-:W-:Y:S01]  /*24050*/  MOV R3, 0x1 ;  /* 0x0000000100037802 */ /* 0x000fe20000000f00 */
[----:B------:R-:W-:Y:S01]  /*24060*/  IMAD.MOV.U32 R5, RZ, RZ, R13 ;  /* 0x000000ffff057224 */ /* 0x000fe200078e000d */
[----:B------:R-:W-:-:S02]  /*24070*/  MOV R0, 0x1c1f ;  /* 0x00001c1f00007802 */ /* 0x000fc40000000f00 */
[----:B------:R-:W-:Y:S02]  /*24080*/  MOV R2, 0x240a0 ;  /* 0x000240a000027802 */ /* 0x000fe40000000f00 */
[----:B------:R-:W-:Y:S05]  /*24090*/  CALL.REL.NOINC `($__internal_39_$__cuda_sm70_shflsync_idx_p) ;  /* 0x00000e5000007944 */ /* 0x000fea0003c00000 */
[----:B------:R-:W-:Y:S05]  /*240a0*/  BRA `(.L_x_2389) ;  /* 0xffffbf9000007947 */ /* 0x000fea000383ffff */
.L_x_2320:
[----:B------:R-:W-:Y:S01]  /*240b0*/  IMAD.MOV.U32 R5, RZ, RZ, R12 ;  /* 0x000000ffff057224 */ /* 0x000fe200078e000c */
[----:B-1----:R-:W-:Y:S01]  /*240c0*/  MOV R3, 0x2 ;  /* 0x0000000200037802 */ /* 0x002fe20000000f00 */
[----:B----4-:R-:W-:Y:S01]  /*240d0*/  IMAD.MOV.U32 R0, RZ, RZ, 0x1c1f ;  /* 0x00001c1fff007424 */ /* 0x010fe200078e00ff */
[----:B------:R-:W-:Y:S02]  /*240e0*/  MOV R2, 0x24100 ;  /* 0x0002410000027802 */ /* 0x000fe40000000f00 */
[----:B--23--:R-:W-:Y:S05]  /*240f0*/  CALL.REL.NOINC `($__internal_39_$__cuda_sm70_shflsync_idx_p) ;  /* 0x00000df000007944 */ /* 0x00cfea0003c00000 */
[----:B------:R-:W-:Y:S01]  /*24100*/  MOV R10, R0 ;  /* 0x00000000000a7202 */ /* 0x000fe20000000f00 */
[----:B------:R-:W-:Y:S05]  /*24110*/  BRA `(.L_x_2390) ;  /* 0xffffc0a000007947 */ /* 0x000fea000383ffff */
.L_x_2321:
[----:B------:R-:W-:Y:S01]  /*24120*/  IMAD.MOV.U32 R5, RZ, RZ, R13 ;  /* 0x000000ffff057224 */ /* 0x000fe200078e000d */
[----:B------:R-:W-:Y:S01]  /*24130*/  MOV R3, 0x2 ;  /* 0x0000000200037802 */ /* 0x000fe20000000f00 */
[----:B----4-:R-:W-:Y:S01]  /*24140*/  IMAD.MOV.U32 R0, RZ, RZ, 0x1c1f ;  /* 0x00001c1fff007424 */ /* 0x010fe200078e00ff */
[----:B------:R-:W-:Y:S02]  /*24150*/  MOV R2, 0x24170 ;  /* 0x0002417000027802 */ /* 0x000fe40000000f00 */
[----:B-123--:R-:W-:Y:S05]  /*24160*/  CALL.REL.NOINC `($__internal_39_$__cuda_sm70_shflsync_idx_p) ;  /* 0x00000d8000007944 */ /* 0x00efea0003c00000 */
[----:B------:R-:W-:Y:S05]  /*24170*/  BRA `(.L_x_2391) ;  /* 0xffffc06000007947 */ /* 0x000fea000383ffff */
.L_x_2324:
[----:B------:R-:W-:Y:S01]  /*24180*/  IMAD.MOV.U32 R5, RZ, RZ, R12 ;  /* 0x000000ffff057224 */ /* 0x000fe200078e000c */
[----:B-1----:R-:W-:Y:S01]  /*24190*/  MOV R3, 0x3 ;  /* 0x0000000300037802 */ /* 0x002fe20000000f00 */
[----:B------:R-:W-:Y:S01]  /*241a0*/  IMAD.MOV.U32 R0, RZ, RZ, 0x1c1f ;  /* 0x00001c1fff007424 */ /* 0x000fe200078e00ff */
[----:B------:R-:W-:-:S02]  /*241b0*/  MOV R2, 0x241d0 ;  /* 0x000241d000027802 */ /* 0x000fc40000000f00 */
[----:B--234-:R-:W-:Y:S05]  /*241c0*/  CALL.REL.NOINC `($__internal_39_$__cuda_sm70_shflsync_idx_p) ;  /* 0x00000d2000007944 */ /* 0x01cfea0003c00000 */
[----:B------:R-:W-:Y:S01]  /*241d0*/  IMAD.MOV.U32 R6, RZ, RZ, R0 ;  /* 0x000000ffff067224 */ /* 0x000fe200078e0000 */
[----:B------:R-:W-:Y:S01]  /*241e0*/  MOV R3, 0x3 ;  /* 0x0000000300037802 */ /* 0x000fe20000000f00 */
[----:B------:R-:W-:Y:S01]  /*241f0*/  IMAD.MOV.U32 R5, RZ, RZ, R13 ;  /* 0x000000ffff057224 */ /* 0x000fe200078e000d */
[----:B------:R-:W-:-:S02]  /*24200*/  MOV R0, 0x1c1f ;  /* 0x00001c1f00007802 */ /* 0x000fc40000000f00 */
[----:B------:R-:W-:Y:S02]  /*24210*/  MOV R2, 0x24230 ;  /* 0x0002423000027802 */ /* 0x000fe40000000f00 */
[----:B------:R-:W-:Y:S05]  /*24220*/  CALL.REL.NOINC `($__internal_39_$__cuda_sm70_shflsync_idx_p) ;  /* 0x00000cc000007944 */ /* 0x000fea0003c00000 */
[----:B------:R-:W-:Y:S05]  /*24230*/  BRA `(.L_x_2392) ;  /* 0xffffc13000007947 */ /* 0x000fea000383ffff */
.L_x_2326:
[----:B------:R-:W-:Y:S01]  /*24240*/  IMAD.MOV.U32 R5, RZ, RZ, R22 ;  /* 0x000000ffff057224 */ /* 0x000fe200078e0016 */
[----:B------:R-:W-:Y:S01]  /*24250*/  MOV R3, RZ ;  /* 0x000000ff00037202 */ /* 0x000fe20000000f00 */
[----:B------:R-:W-:Y:S01]  /*24260*/  IMAD.MOV.U32 R0, RZ, RZ, 0x1c1f ;  /* 0x00001c1fff007424 */ /* 0x000fe200078e00ff */
[----:B------:R-:W-:Y:S02]  /*24270*/  MOV R2, 0x24290 ;  /* 0x0002429000027802 */ /* 0x000fe40000000f00 */
[----:B------:R-:W-:Y:S05]  /*24280*/  CALL.REL.NOINC `($__internal_39_$__cuda_sm70_shflsync_idx_p) ;  /* 0x00000c6000007944 */ /* 0x000fea0003c00000 */
[----:B------:R-:W-:Y:S01]  /*24290*/  MOV R4, R0 ;  /* 0x0000000000047202 */ /* 0x000fe20000000f00 */
[----:B------:R-:W-:Y:S05]  /*242a0*/  BRA `(.L_x_2393) ;  /* 0xffffc44000007947 */ /* 0x000fea000383ffff */
.L_x_2327:
[----:B------:R-:W-:Y:S01]  /*242b0*/  IMAD.MOV.U32 R5, RZ, RZ, R24 ;  /* 0x000000ffff057224 */ /* 0x000fe200078e0018 */
[----:B------:R-:W-:Y:S01]  /*242c0*/  MOV R3, RZ ;  /* 0x000000ff00037202 */ /* 0x000fe20000000f00 */
[----:B------:R-:W-:Y:S01]  /*242d0*/  IMAD.MOV.U32 R0, RZ, RZ, 0x1c1f ;  /* 0x00001c1fff007424 */ /* 0x000fe200078e00ff */
[----:B------:R-:W-:Y:S02]  /*242e0*/  MOV R2, 0x24300 ;  /* 0x0002430000027802 */ /* 0x000fe40000000f00 */
[----:B-12---:R-:W-:Y:S05]  /*242f0*/  CALL.REL.NOINC `($__internal_39_$__cuda_sm70_shflsync_idx_p) ;  /* 0x00000bf000007944 */ /* 0x006fea0003c00000 */
[----:B------:R-:W-:Y:S05]  /*24300*/  BRA `(.L_x_2394) ;  /* 0xffffc40000007947 */ /* 0x000fea000383ffff */
.L_x_2330:
[----:B------:R-:W-:Y:S01]  /*24310*/  IMAD.MOV.U32 R5, RZ, RZ, R22 ;  /* 0x000000ffff057224 */ /* 0x000fe200078e0016 */
[----:B----4-:R-:W-:Y:S01]  /*24320*/  MOV R3, 0x1 ;  /* 0x0000000100037802 */ /* 0x010fe20000000f00 */
[----:B------:R-:W-:Y:S01]  /*24330*/  IMAD.MOV.U32 R0, RZ, RZ, 0x1c1f ;  /* 0x00001c1fff007424 */ /* 0x000fe200078e00ff */
[----:B------:R-:W-:-:S02]  /*24340*/  MOV R2, 0x24360 ;  /* 0x0002436000027802 */ /* 0x000fc40000000f00 */
[----:B-123--:R-:W-:Y:S05]  /*24350*/  CALL.REL.NOINC `($__internal_39_$__cuda_sm70_shflsync_idx_p) ;  /* 0x00000b9000007944 */ /* 0x00efea0003c00000 */
[----:B------:R-:W-:Y:S01]  /*24360*/  IMAD.MOV.U32 R4, RZ, RZ, R0 ;  /* 0x000000ffff047224 */ /* 0x000fe200078e0000 */
[----:B------:R-:W-:Y:S01]  /*24370*/  MOV R3, 0x1 ;  /* 0x0000000100037802 */ /* 0x000fe20000000f00 */
[----:B------:R-:W-:Y:S01]  /*24380*/  IMAD.MOV.U32 R5, RZ, RZ, R24 ;  /* 0x000000ffff057224 */ /* 0x000fe200078e0018 */
[----:B------:R-:W-:-:S02]  /*24390*/  MOV R0, 0x1c1f ;  /* 0x00001c1f00007802 */ /* 0x000fc40000000f00 */
[----:B------:R-:W-:Y:S02]  /*243a0*/  MOV R2, 0x243c0 ;  /* 0x000243c000027802 */ /* 0x000fe40000000f00 */
[----:B------:R-:W-:Y:S05]  /*243b0*/  CALL.REL.NOINC `($__internal_39_$__cuda_sm70_shflsync_idx_p) ;  /* 0x00000b3000007944 */ /* 0x000fea0003c00000 */
[----:B------:R-:W-:Y:S05]  /*243c0*/  BRA `(.L_x_2395) ;  /* 0xffffc82000007947 */ /* 0x000fea000383ffff */
.L_x_2333:
[----:B------:R-:W-:Y:S01]  /*243d0*/  IMAD.MOV.U32 R5, RZ, RZ, R22 ;  /* 0x000000ffff057224 */ /* 0x000fe200078e0016 */
[----:B---3--:R-:W-:Y:S01]  /*243e0*/  MOV R3, 0x2 ;  /* 0x0000000200037802 */ /* 0x008fe20000000f00 */
[----:B----4-:R-:W-:Y:S01]  /*243f0*/  IMAD.MOV.U32 R0, RZ, RZ, 0x1c1f ;  /* 0x00001c1fff007424 */ /* 0x010fe200078e00ff */
[----:B------:R-:W-:Y:S02]  /*24400*/  MOV R2, 0x24420 ;  /* 0x0002442000027802 */ /* 0x000fe40000000f00 */
[----:B-12---:R-:W-:Y:S05]  /*24410*/  CALL.REL.NOINC `($__internal_39_$__cuda_sm70_shflsync_idx_p) ;  /* 0x00000ad000007944 */ /* 0x006fea0003c00000 */
[----:B------:R-:W-:Y:S01]  /*24420*/  MOV R4, R0 ;  /* 0x0000000000047202 */ /* 0x000fe20000000f00 */
[----:B------:R-:W-:Y:S05]  /*24430*/  BRA `(.L_x_2396) ;  /* 0xffffcb3000007947 */ /* 0x000fea000383ffff */
.L_x_2334:
[----:B------:R-:W-:Y:S01]  /*24440*/  IMAD.MOV.U32 R5, RZ, RZ, R24 ;  /* 0x000000ffff057224 */ /* 0x000fe200078e0018 */
[----:B---3--:R-:W-:Y:S01]  /*24450*/  MOV R3, 0x2 ;  /* 0x0000000200037802 */ /* 0x008fe20000000f00 */
[----:B----4-:R-:W-:Y:S01]  /*24460*/  IMAD.MOV.U32 R0, RZ, RZ, 0x1c1f ;  /* 0x00001c1fff007424 */ /* 0x010fe200078e00ff */
[----:B------:R-:W-:Y:S02]  /*24470*/  MOV R2, 0x24490 ;  /* 0x0002449000027802 */ /* 0x000fe40000000f00 */
[----:B-12---:R-:W-:Y:S05]  /*24480*/  CALL.REL.NOINC `($__internal_39_$__cuda_sm70_shflsync_idx_p) ;  /* 0x00000a6000007944 */ /* 0x006fea0003c00000 */
[----:B------:R-:W-:Y:S05]  /*24490*/  BRA `(.L_x_2397) ;  /* 0xffffcaf000007947 */ /* 0x000fea000383ffff */
.L_x_2337:
[----:B------:R-:W-:Y:S01]  /*244a0*/  IMAD.MOV.U32 R5, RZ, RZ, R22 ;  /* 0x000000ffff057224 */ /* 0x000fe200078e0016 */
[----:B--23--:R-:W-:Y:S01]  /*244b0*/  MOV R3, 0x3 ;  /* 0x0000000300037802 */ /* 0x00cfe20000000f00 */
[----:B-1----:R-:W-:Y:S01]  /*244c0*/  IMAD.MOV.U32 R0, RZ, RZ, 0x1c1f ;  /* 0x00001c1fff007424 */ /* 0x002fe200078e00ff */
[----:B------:R-:W-:-:S02]  /*244d0*/  MOV R2, 0x244f0 ;  /* 0x000244f000027802 */ /* 0x000fc40000000f00 */
[----:B----4-:R-:W-:Y:S05]  /*244e0*/  CALL.REL.NOINC `($__internal_39_$__cuda_sm70_shflsync_idx_p) ;  /* 0x00000a0000007944 */ /* 0x010fea0003c00000 */
[----:B------:R-:W-:Y:S01]  /*244f0*/  IMAD.MOV.U32 R4, RZ, RZ, R0 ;  /* 0x000000ffff047224 */ /* 0x000fe200078e0000 */
[----:B------:R-:W-:Y:S01]  /*24500*/  MOV R3, 0x3 ;  /* 0x0000000300037802 */ /* 0x000fe20000000f00 */
[----:B------:R-:W-:Y:S01]  /*24510*/  IMAD.MOV.U32 R5, RZ, RZ, R24 ;  /* 0x000000ffff057224 */ /* 0x000fe200078e0018 */
[----:B------:R-:W-:-:S02]  /*24520*/  MOV R0, 0x1c1f ;  /* 0x00001c1f00007802 */ /* 0x000fc40000000f00 */
[----:B------:R-:W-:Y:S02]  /*24530*/  MOV R2, 0x24550 ;  /* 0x0002455000027802 */ /* 0x000fe40000000f00 */
[----:B------:R-:W-:Y:S05]  /*24540*/  CALL.REL.NOINC `($__internal_39_$__cuda_sm70_shflsync_idx_p) ;  /* 0x000009a000007944 */ /* 0x000fea0003c00000 */
[----:B------:R-:W-:Y:S05]  /*24550*/  BRA `(.L_x_2398) ;  /* 0xffffcdd000007947 */ /* 0x000fea000383ffff */
.L_x_2341:
[----:B------:R-:W-:Y:S01]  /*24560*/  IMAD.MOV.U32 R5, RZ, RZ, R9 ;  /* 0x000000ffff057224 */ /* 0x000fe200078e0009 */
[----:B------:R-:W-:Y:S01]  /*24570*/  MOV R3, RZ ;  /* 0x000000ff00037202 */ /* 0x000fe20000000f00 */
[----:B------:R-:W-:Y:S01]  /*24580*/  IMAD.MOV.U32 R0, RZ, RZ, 0x1c1f ;  /* 0x00001c1fff007424 */ /* 0x000fe200078e00ff */
[----:B------:R-:W-:Y:S02]  /*24590*/  MOV R2, 0x245b0 ;  /* 0x000245b000027802 */ /* 0x000fe40000000f00 */
[----:B------:R-:W-:Y:S05]  /*245a0*/  CALL.REL.NOINC `($__internal_39_$__cuda_sm70_shflsync_idx_p) ;  /* 0x0000094000007944 */ /* 0x000fea0003c00000 */
[----:B------:R-:W-:Y:S01]  /*245b0*/  MOV R8, R0 ;  /* 0x0000000000087202 */ /* 0x000fe20000000f00 */
[----:B------:R-:W-:Y:S05]  /*245c0*/  BRA `(.L_x_2399) ;  /* 0xffffd8b000007947 */ /* 0x000fea000383ffff */
.L_x_2342:
[----:B------:R-:W-:Y:S01]  /*245d0*/  IMAD.MOV.U32 R5, RZ, RZ, R12 ;  /* 0x000000ffff057224 */ /* 0x000fe200078e000c */
[----:B------:R-:W-:Y:S01]  /*245e0*/  MOV R3, RZ ;  /* 0x000000ff00037202 */ /* 0x000fe20000000f00 */
[----:B------:R-:W-:Y:S01]  /*245f0*/  IMAD.MOV.U32 R0, RZ, RZ, 0x1c1f ;  /* 0x00001c1fff007424 */ /* 0x000fe200078e00ff */
[----:B------:R-:W-:Y:S02]  /*24600*/  MOV R2, 0x24620 ;  /* 0x0002462000027802 */ /* 0x000fe40000000f00 */
[----:B-12---:R-:W-:Y:S05]  /*24610*/  CALL.REL.NOINC `($__internal_39_$__cuda_sm70_shflsync_idx_p) ;  /* 0x000008d000007944 */ /* 0x006fea0003c00000 */
[----:B------:R-:W-:Y:S05]  /*24620*/  BRA `(.L_x_2400) ;  /* 0xffffd87000007947 */ /* 0x000fea000383ffff */
.L_x_2345:
[----:B--2---:R-:W-:Y:S01]  /*24630*/  IMAD.MOV.U32 R5, RZ, RZ, R9 ;  /* 0x000000ffff057224 */ /* 0x004fe200078e0009 */
[----:B------:R-:W-:Y:S01]  /*24640*/  MOV R3, 0x1 ;  /* 0x0000000100037802 */ /* 0x000fe20000000f00 */
        /* <DEDUP_REMOVED lines=10> */
.L_x_2348:
[----:B-1----:R-:W-:Y:S01]  /*246f0*/  IMAD.MOV.U32 R5, RZ, RZ, R9 ;  /* 0x000000ffff057224 */ /* 0x002fe200078e0009 */
[----:B------:R-:W-:Y:S01]  /*24700*/  MOV R3, 0x2 ;  /* 0x0000000200037802 */ /* 0x000fe20000000f00 */
[----:B----4-:R-:W-:Y:S01]  /*24710*/  IMAD.MOV.U32 R0, RZ, RZ, 0x1c1f ;  /* 0x00001c1fff007424 */ /* 0x010fe200078e00ff */
[----:B------:R-:W-:Y:S02]  /*24720*/  MOV R2, 0x24740 ;  /* 0x0002474000027802 */ /* 0x000fe40000000f00 */
[----:B--23--:R-:W-:Y:S05]  /*24730*/  CALL.REL.NOINC `($__internal_39_$__cuda_sm70_shflsync_idx_p) ;  /* 0x000007b000007944 */ /* 0x00cfea0003c00000 */
[----:B------:R-:W-:Y:S01]  /*24740*/  MOV R8, R0 ;  /* 0x0000000000087202 */ /* 0x000fe20000000f00 */
[----:B------:R-:W-:Y:S05]  /*24750*/  BRA `(.L_x_2402) ;  /* 0xffffda5000007947 */ /* 0x000fea000383ffff */
.L_x_2349:
[----:B------:R-:W-:Y:S01]  /*24760*/  IMAD.MOV.U32 R5, RZ, RZ, R12 ;  /* 0x000000ffff057224 */ /* 0x000fe200078e000c */
[----:B------:R-:W-:Y:S01]  /*24770*/  MOV R3, 0x2 ;  /* 0x0000000200037802 */ /* 0x000fe20000000f00 */
[----:B----4-:R-:W-:Y:S01]  /*24780*/  IMAD.MOV.U32 R0, RZ, RZ, 0x1c1f ;  /* 0x00001c1fff007424 */ /* 0x010fe200078e00ff */
[----:B------:R-:W-:Y:S02]  /*24790*/  MOV R2, 0x247b0 ;  /* 0x000247b000027802 */ /* 0x000fe40000000f00 */
[----:B-123--:R-:W-:Y:S05]  /*247a0*/  CALL.REL.NOINC `($__internal_39_$__cuda_sm70_shflsync_idx_p) ;  /* 0x0000074000007944 */ /* 0x00efea0003c00000 */
[----:B------:R-:W-:Y:S05]  /*247b0*/  BRA `(.L_x_2403) ;  /* 0xffffda1000007947 */ /* 0x000fea000383ffff */
.L_x_2352:
[----:B-1----:R-:W-:Y:S01]  /*247c0*/  IMAD.MOV.U32 R5, RZ, RZ, R9 ;  /* 0x000000ffff057224 */ /* 0x002fe200078e0009 */
[----:B------:R-:W-:Y:S01]  /*247d0*/  MOV R3, 0x3 ;  /* 0x0000000300037802 */ /* 0x000fe20000000f00 */
        /* <DEDUP_REMOVED lines=10> */
.L_x_2354:
[----:B------:R-:W-:Y:S01]  /*24880*/  IMAD.MOV.U32 R5, RZ, RZ, R74 ;  /* 0x000000ffff057224 */ /* 0x000fe200078e004a */
[----:B------:R-:W-:Y:S01]  /*24890*/  MOV R3, RZ ;  /* 0x000000ff00037202 */ /* 0x000fe20000000f00 */
[----:B------:R-:W-:Y:S01]  /*248a0*/  IMAD.MOV.U32 R0, RZ, RZ, 0x1f ;  /* 0x0000001fff007424 */ /* 0x000fe200078e00ff */
[----:B------:R-:W-:Y:S02]  /*248b0*/  MOV R2, 0x248d0 ;  /* 0x000248d000027802 */ /* 0x000fe40000000f00 */
[----:B--2---:R-:W-:Y:S05]  /*248c0*/  CALL.REL.NOINC `($__internal_39_$__cuda_sm70_shflsync_idx_p) ;  /* 0x0000062000007944 */ /* 0x004fea0003c00000 */
[----:B------:R-:W-:Y:S01]  /*248d0*/  MOV R9, R0 ;  /* 0x0000000000097202 */ /* 0x000fe20000000f00 */
[----:B------:R-:W-:Y:S05]  /*248e0*/  BRA `(.L_x_2405) ;  /* 0xffffdcb000007947 */ /* 0x000fea000383ffff */
.L_x_2355:
[----:B------:R-:W-:Y:S01]  /*248f0*/  IMAD.MOV.U32 R5, RZ, RZ, R74 ;  /* 0x000000ffff057224 */ /* 0x000fe200078e004a */
[----:B------:R-:W-:Y:S01]  /*24900*/  MOV R3, 0x1 ;  /* 0x0000000100037802 */ /* 0x000fe20000000f00 */
[----:B------:R-:W-:Y:S01]  /*24910*/  IMAD.MOV.U32 R0, RZ, RZ, 0x1f ;  /* 0x0000001fff007424 */ /* 0x000fe200078e00ff */
[----:B------:R-:W-:Y:S02]  /*24920*/  MOV R2, 0x24940 ;  /* 0x0002494000027802 */ /* 0x000fe40000000f00 */
[----:B-12---:R-:W-:Y:S05]  /*24930*/  CALL.REL.NOINC `($__internal_39_$__cuda_sm70_shflsync_idx_p) ;  /* 0x000005b000007944 */ /* 0x006fea0003c00000 */
[----:B------:R-:W-:Y:S01]  /*24940*/  MOV R8, R0 ;  /* 0x0000000000087202 */ /* 0x000fe20000000f00 */
[----:B------:R-:W-:Y:S05]  /*24950*/  BRA `(.L_x_2406) ;  /* 0xffffdc6000007947 */ /* 0x000fea000383ffff */
.L_x_2356:
[----:B------:R-:W-:Y:S02]  /*24960*/  MOV R2, 0x1 ;  /* 0x0000000100027802 */ /* 0x000fe40000000f00 */
[----:B------:R-:W-:-:S02]  /*24970*/  MOV R3, 0x24990 ;  /* 0x0002499000037802 */ /* 0x000fc40000000f00 */
[----:B-1234-:R-:W-:Y:S05]  /*24980*/  CALL.REL.NOINC `($__internal_40_$__cuda_sm70_shflsync_up_p) ;  /* 0x000005b000007944 */ /* 0x01efea0003c00000 */
[----:B------:R-:W-:Y:S05]  /*24990*/  BRA `(.L_x_2407) ;  /* 0xffffdd5000007947 */ /* 0x000fea000383ffff */
.L_x_2357:
[----:B------:R-:W-:Y:S02]  /*249a0*/  MOV R2, 0x2 ;  /* 0x0000000200027802 */ /* 0x000fe40000000f00 */
[----:B------:R-:W-:-:S02]  /*249b0*/  MOV R3, 0x249d0 ;  /* 0x000249d000037802 */ /* 0x000fc40000000f00 */
[----:B--2-4-:R-:W-:Y:S05]  /*249c0*/  CALL.REL.NOINC `($__internal_40_$__cuda_sm70_shflsync_up_p) ;  /* 0x0000057000007944 */ /* 0x014fea0003c00000 */
        /* <DEDUP_REMOVED lines=23> */
.L_x_2361:
[----:B------:R-:W-:Y:S02]  /*24b40*/  MOV R2, 0x1 ;  /* 0x0000000100027802 */ /* 0x000fe40000000f00 */
[----:B------:R-:W-:Y:S02]  /*24b50*/  MOV R3, 0x24b70 ;  /* 0x00024b7000037802 */ /* 0x000fe40000000f00 */
[----:B------:R-:W-:Y:S05]  /*24b60*/  CALL.REL.NOINC `($__internal_40_$__cuda_sm70_shflsync_up_p) ;  /* 0x000003d000007944 */ /* 0x000fea0003c00000 */
[----:B------:R-:W-:Y:S01]  /*24b70*/  MOV R2, R4 ;  /* 0x0000000400027202 */ /* 0x000fe20000000f00 */
[----:B------:R-:W-:Y:S05]  /*24b80*/  BRA `(.L_x_2409) ;  /* 0xffffddc000007947 */ /* 0x000fea000383ffff */
.L_x_2362:
        /* <DEDUP_REMOVED lines=26> */
.L_x_2364:
[----:B------:R-:W-:Y:S02]  /*24d30*/  SEL R0, RZ, 0x1, P0 ;  /* 0x00000001ff007807 */ /* 0x000fe40000000000 */
[----:B------:R-:W-:Y:S02]  /*24d40*/  MOV R2, 0x24d60 ;  /* 0x00024d6000027802 */ /* 0x000fe40000000f00 */
[----:B-1----:R-:W-:Y:S05]  /*24d50*/  CALL.REL.NOINC `($__internal_41_$__cuda_sm70_votesync_ballot) ;  /* 0x0000025000007944 */ /* 0x002fea0003c00000 */
[----:B------:R-:W-:Y:S01]  /*24d60*/  MOV R12, R0 ;  /* 0x00000000000c7202 */ /* 0x000fe20000000f00 */
[----:B------:R-:W-:Y:S05]  /*24d70*/  BRA `(.L_x_2411) ;  /* 0xffffdd6000007947 */ /* 0x000fea000383ffff */
.L_x_2365:
[----:B------:R-:W-:Y:S01]  /*24d80*/  IMAD.MOV.U32 R5, RZ, RZ, R6 ;  /* 0x000000ffff057224 */ /* 0x000fe200078e0006 */
[----:B------:R-:W-:Y:S01]  /*24d90*/  MOV R3, R8 ;  /* 0x0000000800037202 */ /* 0x000fe20000000f00 */
[----:B--2---:R-:W-:Y:S01]  /*24da0*/  IMAD.MOV.U32 R0, RZ, RZ, 0x1f ;  /* 0x0000001fff007424 */ /* 0x004fe200078e00ff */
[----:B------:R-:W-:Y:S02]  /*24db0*/  MOV R2, 0x24dd0 ;  /* 0x00024dd000027802 */ /* 0x000fe40000000f00 */
[----:B-1----:R-:W-:Y:S05]  /*24dc0*/  CALL.REL.NOINC `($__internal_39_$__cuda_sm70_shflsync_idx_p) ;  /* 0x0000012000007944 */ /* 0x002fea0003c00000 */
[----:B------:R-:W-:Y:S01]  /*24dd0*/  IMAD.MOV.U32 R10, RZ, RZ, R0 ;  /* 0x000000ffff0a7224 */ /* 0x000fe200078e0000 */
[----:B------:R-:W-:Y:S01]  /*24de0*/  MOV R3, R8 ;  /* 0x0000000800037202 */ /* 0x000fe20000000f00 */
[----:B------:R-:W-:Y:S01]  /*24df0*/  IMAD.MOV.U32 R5, RZ, RZ, R7 ;  /* 0x000000ffff057224 */ /* 0x000fe200078e0007 */
[----:B------:R-:W-:Y:S02]  /*24e00*/  MOV R0, 0x1f ;  /* 0x0000001f00007802 */ /* 0x000fe40000000f00 */
[----:B------:R-:W-:-:S02]  /*24e10*/  MOV R2, 0x24e30 ;  /* 0x00024e3000027802 */ /* 0x000fc40000000f00 */
[----:B------:R-:W-:Y:S05]  /*24e20*/  CALL.REL.NOINC `($__internal_39_$__cuda_sm70_shflsync_idx_p) ;  /* 0x000000c000007944 */ /* 0x000fea0003c00000 */
[----:B------:R-:W-:Y:S01]  /*24e30*/  MOV R7, R0 ;  /* 0x0000000000077202 */ /* 0x000fe20000000f00 */
[----:B------:R-:W-:Y:S05]  /*24e40*/  BRA `(.L_x_2412) ;  /* 0xffffdd0000007947 */ /* 0x000fea000383ffff */
.L_x_2368:
[----:B------:R-:W-:Y:S01]  /*24e50*/  IMAD.MOV.U32 R5, RZ, RZ, R4 ;  /* 0x000000ffff057224 */ /* 0x000fe200078e0004 */
[----:B--2---:R-:W-:-:S02]  /*24e60*/  MOV R0, 0x1f ;  /* 0x0000001f00007802 */ /* 0x004fc40000000f00 */
[----:B------:R-:W-:Y:S02]  /*24e70*/  MOV R2, 0x24e90 ;  /* 0x00024e9000027802 */ /* 0x000fe40000000f00 */
[----:B-1-34-:R-:W-:Y:S05]  /*24e80*/  CALL.REL.NOINC `($__internal_39_$__cuda_sm70_shflsync_idx_p) ;  /* 0x0000006000007944 */ /* 0x01afea0003c00000 */
[----:B------:R-:W-:Y:S01]  /*24e90*/  MOV R13, R0 ;  /* 0x00000000000d7202 */ /* 0x000fe20000000f00 */
[----:B------:R-:W-:Y:S05]  /*24ea0*/  BRA `(.L_x_2367) ;  /* 0xffffdd0000007947 */ /* 0x000fea000383ffff */
        .weak           $__internal_38_$__cuda_sm70_shflsync_bfly_p
        .type           $__internal_38_$__cuda_sm70_shflsync_bfly_p,@function
        .size           $__internal_38_$__cuda_sm70_shflsync_bfly_p,($__internal_39_$__cuda_sm70_shflsync_idx_p - $__internal_38_$__cuda_sm70_shflsync_bfly_p)
$__internal_38_$__cuda_sm70_shflsync_bfly_p:
[----:B------:R-:W-:Y:S04]  /*24eb0*/  WARPSYNC R8 ;  /* 0x0000000800007348 */ /* 0x000fe80003800000 */
[----:B------:R1:W2:Y:S02]  /*24ec0*/  SHFL.BFLY PT, R0, R0, R3, R9 ;  /* 0x0c00000300007389 */ /* 0x0002a400000e0009 */
[----:B-1----:R-:W-:-:S04]  /*24ed0*/  MOV R3, 0x0 ;  /* 0x0000000000037802 */ /* 0x002fc80000000f00 */
[----:B--2---:R-:W-:Y:S05]  /*24ee0*/  RET.REL.NODEC R2 `(_ZN7cutlass13device_kernelIN5flash19enable_sm80_to_sm89INS1_16FlashAttnFwdSm80INS1_25CollectiveMainloopFwdSm80ILi4ELi1ELb0EN4cute5tupleIJNS5_1CILi128EEENS7_ILi48EEENS7_ILi96EEEEEELi96ENS_10bfloat16_tEfNS_4arch4Sm80ELb0ELb1ELb0ELb1ELb0ELb1ELb1ELb1EEENS1_21CollectiveEpilogueFwdINS6_IJS8_SA_S9_EEENS6_IJNS7_ILi1EEESI_SI_EEESC_SE_Li128ELb1ELb1ELb1ELb0EEENS1_36VarlenDynamicPersistentTileSchedulerILi128ELi48ELi128ELi128ELb1ELb1ELb0ELb1ELb0ELb1EEEEEEEEEvNT_6ParamsE) ;  /* 0xfffdb11002007950 */ /* 0x004fea0003c3ffff */
        .weak           $__internal_39_$__cuda_sm70_shflsync_idx_p
        .type           $__internal_39_$__cuda_sm70_shflsync_idx_p,@function
        .size           $__internal_39_$__cuda_sm70_shflsync_idx_p,($__internal_40_$__cuda_sm70_shflsync_up_p - $__internal_39_$__cuda_sm70_shflsync_idx_p)
$__internal_39_$__cuda_sm70_shflsync_idx_p:
[----:B------:R-:W-:-:S04]  /*24ef0*/  MOV R75, 0xffffffff ;  /* 0xffffffff004b7802 */ /* 0x000fc80000000f00 */
[----:B------:R-:W-:Y:S04]  /*24f00*/  WARPSYNC R75 ;  /* 0x0000004b00007348 */ /* 0x000fe80003800000 */
[----:B------:R1:W2:Y:S02]  /*24f10*/  SHFL.IDX PT, R0, R5, R3, R0 ;  /* 0x0000000305007389 */ /* 0x0002a400000e0000 */
[----:B-1----:R-:W-:-:S04]  /*24f20*/  MOV R3, 0x0 ;  /* 0x0000000000037802 */ /* 0x002fc80000000f00 */
[----:B--2---:R-:W-:Y:S05]  /*24f30*/  RET.REL.NODEC R2 `(_ZN7cutlass13device_kernelIN5flash19enable_sm80_to_sm89INS1_16FlashAttnFwdSm80INS1_25CollectiveMainloopFwdSm80ILi4ELi1ELb0EN4cute5tupleIJNS5_1CILi128EEENS7_ILi48EEENS7_ILi96EEEEEELi96ENS_10bfloat16_tEfNS_4arch4Sm80ELb0ELb1ELb0ELb1ELb0ELb1ELb1ELb1EEENS1_21CollectiveEpilogueFwdINS6_IJS8_SA_S9_EEENS6_IJNS7_ILi1EEESI_SI_EEESC_SE_Li128ELb1ELb1ELb1ELb0EEENS1_36VarlenDynamicPersistentTileSchedulerILi128ELi48ELi128ELi128ELb1ELb1ELb0ELb1ELb0ELb1EEEEEEEEEvNT_6ParamsE) ;  /* 0xfffdb0c002007950 */ /* 0x004fea0003c3ffff */
        .weak           $__internal_40_$__cuda_sm70_shflsync_up_p
        .type           $__internal_40_$__cuda_sm70_shflsync_up_p,@function
        .size           $__internal_40_$__cuda_sm70_shflsync_up_p,($__internal_41_$__cuda_sm70_votesync_ballot - $__internal_40_$__cuda_sm70_shflsync_up_p)
$__internal_40_$__cuda_sm70_shflsync_up_p:
[----:B------:R-:W-:Y:S02]  /*24f40*/  IMAD.MOV.U32 R4, RZ, RZ, RZ ;  /* 0x000000ffff047224 */ /* 0x000fe400078e00ff */
[----:B------:R-:W-:-:S04]  /*24f50*/  IMAD.MOV.U32 R10, RZ, RZ, -0x1 ;  /* 0xffffffffff0a7424 */ /* 0x000fc800078e00ff */
[----:B------:R-:W-:Y:S04]  /*24f60*/  WARPSYNC R10 ;  /* 0x0000000a00007348 */ /* 0x000fe80003800000 */
[----:B------:R1:W2:Y:S02]  /*24f70*/  SHFL.UP PT, R4, R0, R2, R4 ;  /* 0x0400000200047389 */ /* 0x0002a400000e0004 */
[----:B-1----:R-:W-:Y:S02]  /*24f80*/  MOV R2, R3 ;  /* 0x0000000300027202 */ /* 0x002fe40000000f00 */
[----:B------:R-:W-:-:S04]  /*24f90*/  MOV R3, 0x0 ;  /* 0x0000000000037802 */ /* 0x000fc80000000f00 */
[----:B--2---:R-:W-:Y:S05]  /*24fa0*/  RET.REL.NODEC R2 `(_ZN7cutlass13device_kernelIN5flash19enable_sm80_to_sm89INS1_16FlashAttnFwdSm80INS1_25CollectiveMainloopFwdSm80ILi4ELi1ELb0EN4cute5tupleIJNS5_1CILi128EEENS7_ILi48EEENS7_ILi96EEEEEELi96ENS_10bfloat16_tEfNS_4arch4Sm80ELb0ELb1ELb0ELb1ELb0ELb1ELb1ELb1EEENS1_21CollectiveEpilogueFwdINS6_IJS8_SA_S9_EEENS6_IJNS7_ILi1EEESI_SI_EEESC_SE_Li128ELb1ELb1ELb1ELb0EEENS1_36VarlenDynamicPersistentTileSchedulerILi128ELi48ELi128ELi128ELb1ELb1ELb0ELb1ELb0ELb1EEEEEEEEEvNT_6ParamsE) ;  /* 0xfffdb05002007950 */ /* 0x004fea0003c3ffff */
        .weak           $__internal_41_$__cuda_sm70_votesync_ballot
        .type           $__internal_41_$__cuda_sm70_votesync_ballot,@function
        .size           $__internal_41_$__cuda_sm70_votesync_ballot,(.L_x_2900 - $__internal_41_$__cuda_sm70_votesync_ballot)
$__internal_41_$__cuda_sm70_votesync_ballot:
[----:B------:R-:W-:Y:S01]  /*24fb0*/  ISETP.NE.U32.AND P0, PT, R0, 0x1, PT ;  /* 0x000000010000780c */ /* 0x000fe20003f05070 */
[----:B------:R-:W-:-:S04]  /*24fc0*/  IMAD.MOV.U32 R3, RZ, RZ, -0x1 ;  /* 0xffffffffff037424 */ /* 0x000fc800078e00ff */
[----:B------:R-:W-:Y:S08]  /*24fd0*/  WARPSYNC R3 ;  /* 0x0000000300007348 */ /* 0x000ff00003800000 */
[----:B------:R-:W-:-:S04]  /*24fe0*/  VOTE.ANY R0, PT, !P0 ;  /* 0x0000000000007806 */ /* 0x000fc800040e0100 */
[----:B------:R-:W-:Y:S01]  /*24ff0*/  LOP3.LUT R0, R0, R3, RZ, 0xc0, !PT ;  /* 0x0000000300007212 */ /* 0x000fe200078ec0ff */
[----:B------:R-:W-:-:S04]  /*25000*/  IMAD.MOV.U32 R3, RZ, RZ, 0x0 ;  /* 0x00000000ff037424 */ /* 0x000fc800078e00ff */
[----:B------:R-:W-:Y:S05]  /*25010*/  RET.REL.NODEC R2 `(_ZN7cutlass13device_kernelIN5flash19enable_sm80_to_sm89INS1_16FlashAttnFwdSm80INS1_25CollectiveMainloopFwdSm80ILi4ELi1ELb0EN4cute5tupleIJNS5_1CILi128EEENS7_ILi48EEENS7_ILi96EEEEEELi96ENS_10bfloat16_tEfNS_4arch4Sm80ELb0ELb1ELb0ELb1ELb0ELb1ELb1ELb1EEENS1_21CollectiveEpilogueFwdINS6_IJS8_SA_S9_EEENS6_IJNS7_ILi1EEESI_SI_EEESC_SE_Li128ELb1ELb1ELb1ELb0EEENS1_36VarlenDynamicPersistentTileSchedulerILi128ELi48ELi128ELi128ELb1ELb1ELb0ELb1ELb0ELb1EEEEEEEEEvNT_6ParamsE) ;  /* 0xfffdafe002007950 */ /* 0x000fea0003c3ffff */
.L_x_2413:
        /* <DEDUP_REMOVED lines=14> */
.L_x_2900:


//--------------------- .text._ZN7cutlass13device_kernelIN5flash19enable_sm80_to_sm89INS1_16FlashAttnFwdSm80INS1_25CollectiveMainloopFwdSm80ILi4ELi1ELb0EN4cute5tupleIJNS5_1CILi128EEENS7_ILi64EEENS7_ILi96EEEEEELi96ENS_10bfloat16_tEfNS_4arch4Sm80ELb1ELb0ELb0ELb0ELb0ELb0ELb1ELb1EEENS1_21CollectiveEpilogueFwdINS6_IJS8_SA_S9_EEENS6_IJNS7_ILi1EEESI_SI_EEESC_SE_Li128ELb0ELb1ELb1ELb0EEENS1_30DynamicPersistentTileSchedulerILi128ELi128ELb1ELb1ELb0EEEEEEEEEvNT_6ParamsE --------------------------
	.section	.text._ZN7cutlass13device_kernelIN5flash19enable_sm80_to_sm89INS1_16FlashAttnFwdSm80INS1_25CollectiveMainloopFwdSm80ILi4ELi1ELb0EN4cute5tupleIJNS5_1CILi128EEENS7_ILi64EEENS7_ILi96EEEEEELi96ENS_10bfloat16_tEfNS_4arch4Sm80ELb1ELb0ELb0ELb0ELb0ELb0ELb1ELb1EEENS1_21CollectiveEpilogueFwdINS6_IJS8_SA_S9_EEENS6_IJNS7_ILi1EEESI_SI_EEESC_SE_Li128ELb0ELb1ELb1ELb0EEENS1_30DynamicPersistentTileSchedulerILi128ELi128ELb1ELb1ELb0EEEEEEEEEvNT_6ParamsE,"ax",@progbits
	.sectioninfo	@"SHI_REGISTERS=255"
	.align	128
.text._ZN7cutlass13device_kernelIN5flash19enable_sm80_to_sm89INS1_16FlashAttnFwdSm80INS1_25CollectiveMainloopFwdSm80ILi4ELi1ELb0EN4cute5tupleIJNS5_1CILi128EEENS7_ILi64EEENS7_ILi96EEEEEELi96ENS_10bfloat16_tEfNS_4arch4Sm80ELb1ELb0ELb0ELb0ELb0ELb0ELb1ELb1EEENS1_21CollectiveEpilogueFwdINS6_IJS8_SA_S9_EEENS6_IJNS7_ILi1EEESI_SI_EEESC_SE_Li128ELb0ELb1ELb1ELb0EEENS1_30DynamicPersistentTileSchedulerILi128ELi128ELb1ELb1ELb0EEEEEEEEEvNT_6ParamsE:
        .type           _ZN7cutlass13device_kernelIN5flash19enable_sm80_to_sm89INS1_16FlashAttnFwdSm80INS1_25CollectiveMainloopFwdSm80ILi4ELi1ELb0EN4cute5tupleIJNS5_1CILi128EEENS7_ILi64EEENS7_ILi96EEEEEELi96ENS_10bfloat16_tEfNS_4arch4Sm80ELb1ELb0ELb0ELb0ELb0ELb0ELb1ELb1EEENS1_21CollectiveEpilogueFwdINS6_IJS8_SA_S9_EEENS6_IJNS7_ILi1EEESI_SI_EEESC_SE_Li128ELb0ELb1ELb1ELb0EEENS1_30DynamicPersistentTileSchedulerILi128ELi128ELb1ELb1ELb0EEEEEEEEEvNT_6ParamsE,@function
        .size           _ZN7cutlass13device_kernelIN5flash19enable_sm80_to_sm89INS1_16FlashAttnFwdSm80INS1_25CollectiveMainloopFwdSm80ILi4ELi1ELb0EN4cute5tupleIJNS5_1CILi128EEENS7_ILi64EEENS7_ILi96EEEEEELi96ENS_10bfloat16_tEfNS_4arch4Sm80ELb1ELb0ELb0ELb0ELb0ELb0ELb1ELb1EEENS1_21CollectiveEpilogueFwdINS6_IJS8_SA_S9_EEENS6_IJNS7_ILi1EEESI_SI_EEESC_SE_Li128ELb0ELb1ELb1ELb0EEENS1_30DynamicPersistentTileSchedulerILi128ELi128ELb1ELb1ELb0EEEEEEEEEvNT_6ParamsE,(.L_x_2905 - _ZN7cutlass13device_kernelIN5flash19enable_sm80_to_sm89INS1_16FlashAttnFwdSm80INS1_25CollectiveMainloopFwdSm80ILi4ELi1ELb0EN4cute5tupleIJNS5_1CILi128EEENS7_ILi64EEENS7_ILi96EEEEEELi96ENS_10bfloat16_tEfNS_4arch4Sm80ELb1ELb0ELb0ELb0ELb0ELb0ELb1ELb1EEENS1_21CollectiveEpilogueFwdINS6_IJS8_SA_S9_EEENS6_IJNS7_ILi1EEESI_SI_EEESC_SE_Li128ELb0ELb1ELb1ELb0EEENS1_30DynamicPersistentTileSchedulerILi128ELi128ELb1ELb1ELb0EEEEEEEEEvNT_6ParamsE)
        .other          _ZN7cutlass13device_kernelIN5flash19enable_sm80_to_sm89INS1_16FlashAttnFwdSm80INS1_25CollectiveMainloopFwdSm80ILi4ELi1ELb0EN4cute5tupleIJNS5_1CILi128EEENS7_ILi64EEENS7_ILi96EEEEEELi96ENS_10bfloat16_tEfNS_4arch4Sm80ELb1ELb0ELb0ELb0ELb0ELb0ELb1ELb1EEENS1_21CollectiveEpilogueFwdINS6_IJS8_SA_S9_EEENS6_IJNS7_ILi1EEESI_SI_EEESC_SE_Li128ELb0ELb1ELb1ELb0EEENS1_30DynamicPersistentTileSchedulerILi128ELi128ELb1ELb1ELb0EEEEEEEEEvNT_6ParamsE,@"STO_CUDA_ENTRY STV_DEFAULT"
_ZN7cutlass13device_kernelIN5flash19enable_sm80_to_sm89INS1_16FlashAttnFwdSm80INS1_25CollectiveMainloopFwdSm80ILi4ELi1ELb0EN4cute5tupleIJNS5_1CILi128EEENS7_ILi64EEENS7_ILi96EEEEEELi96ENS_10bfloat16_tEfNS_4arch4Sm80ELb1ELb0ELb0ELb0ELb0ELb0ELb1ELb1EEENS1_21CollectiveEpilogueFwdINS6_IJS8_SA_S9_EEENS6_IJNS7_ILi1EEESI_SI_EEESC_SE_Li128ELb0ELb1ELb1ELb0EEENS1_30DynamicPersistentTileSchedulerILi128ELi128ELb1ELb1ELb0EEEEEEEEEvNT_6ParamsE:
        /* <DEDUP_REMOVED lines=131> */
.L_x_2455:
        /* <DEDUP_REMOVED lines=19> */
.L_x_2415:
[----:B------:R-:W-:-:S04]  /*0960*/  MOV R0, c[0x0][0x554] ;  /* 0x0001550000007a02 */ /* 0x000fc80000000f00 */
[----:B------:R-:W-:Y:S02]  /*0970*/  ISETP.NE.AND P0, PT, R0, 0x1, PT ;  /* 0x000000010000780c */ /* 0x000fe40003f05270 */
[----:B------:R-:W-:-:S11]  /*0980*/  MOV R0, R2 ;  /* 0x0000000200007202 */ /* 0x000fd60000000f00 */
[----:B------:R-:W-:-:S05]  /*0990*/  @P0 IMAD.HI.U32 R4, R2, c[0x0][0x558], RZ ;  /* 0x0001560002040a27 */ /* 0x000fca00078e00ff */
[----:B------:R-:W-:-:S05]  /*09a0*/  @P0 SHF.R.U32.HI R0, RZ, c[0x0][0x55c], R4 ;  /* 0x00015700ff000a19 */ /* 0x000fca0000011604 */
[----:B------:R-:W-:Y:S02]  /*09b0*/  IMAD R4, R0, c[0x0][0x554], RZ ;  /* 0x0001550000047a24 */ /* 0x000fe400078e02ff */
.L_x_2416:
[----:B------:R-:W-:Y:S05]  /*09c0*/  BSYNC B0 ;  /* 0x0000000000007941 */ /* 0x000fea0003800000 */
.L_x_2414:
        /* <DEDUP_REMOVED lines=74> */
.L_x_2418:
[----:B------:R-:W-:Y:S05]  /*0e70*/  BSYNC B0 ;  /* 0x0000000000007941 */ /* 0x000fea0003800000 */
.L_x_2417:
        /* <DEDUP_REMOVED lines=97> */
[C---:B------:R-:W-:Y:S02]  /*1490*/  IMAD R11, R23.reuse, c[0x0][0x20c], R5 ;  /* 0x00008300170b7a24 */ /* 0x040fe400078e0205 */
        /* <DEDUP_REMOVED lines=58> */
.L_x_2456:
[----:B------:R-:W-:Y:S05]  /*1840*/  BRA.DIV ~URZ, `(.L_x_2421) ;  /* 0x0000d6427f007947 */ /* 0x000fea000b800000 */
[----:B-1----:R1:W4:Y:S02]  /*1850*/  SHFL.IDX PT, R2, R16, RZ, 0x1c1f ;  /* 0x001c1fff10027589 */ /* 0x00232400000e0000 */
.L_x_2457:
        /* <DEDUP_REMOVED lines=25> */
.L_x_2423:
[----:B------:R-:W-:Y:S05]  /*19f0*/  BSYNC B0 ;  /* 0x0000000000007941 */ /* 0x000fea0003800000 */
.L_x_2422:
[----:B------:R-:W-:Y:S05]  /*1a00*/  BRA.DIV ~URZ, `(.L_x_2424) ;  /* 0x0000d4f27f007947 */ /* 0x000fea000b800000 */
[----:B---3--:R3:W1:Y:S04]  /*1a10*/  SHFL.IDX PT, R5, R14, 0x1, 0x1c1f ;  /* 0x003c1f000e057f89 */ /* 0x00866800000e0000 */
[----:B--2-4-:R3:W2:Y:S02]  /*1a20*/  SHFL.IDX PT, R2, R16, 0x1, 0x1c1f ;  /* 0x003c1f0010027f89 */ /* 0x0146a400000e0000 */
.L_x_2458:
        /* <DEDUP_REMOVED lines=24> */
.L_x_2426:
[----:B------:R-:W-:Y:S05]  /*1bb0*/  BSYNC B0 ;  /* 0x0000000000007941 */ /* 0x000fea0003800000 */
.L_x_2425:
[----:B------:R-:W-:Y:S05]  /*1bc0*/  BRA.DIV ~URZ, `(.L_x_2427) ;  /* 0x0000d4027f007947 */ /* 0x000fea000b800000 */
[----:B-1----:R1:W4:Y:S02]  /*1bd0*/  SHFL.IDX PT, R5, R14, 0x2, 0x1c1f ;  /* 0x005c1f000e057f89 */ /* 0x00232400000e0000 */
.L_x_2459:
[----:B------:R-:W-:Y:S05]  /*1be0*/  BRA.DIV ~URZ, `(.L_x_2428) ;  /* 0x0000d4527f007947 */ /* 0x000fea000b800000 */
[----:B--2---:R2:W1:Y:S02]  /*1bf0*/  SHFL.IDX PT, R2, R16, 0x2, 0x1c1f ;  /* 0x005c1f0010027f89 */ /* 0x00446400000e0000 */
.L_x_2460:
        /* <DEDUP_REMOVED lines=24> */
.L_x_2430:
[----:B------:R-:W-:Y:S05]  /*1d80*/  BSYNC B0 ;  /* 0x0000000000007941 */ /* 0x000fea0003800000 */
.L_x_2429:
[----:B------:R-:W-:Y:S05]  /*1d90*/  BRA.DIV ~URZ, `(.L_x_2431) ;  /* 0x0000d3127f007947 */ /* 0x000fea000b800000 */
[----:B----4-:R4:W2:Y:S04]  /*1da0*/  SHFL.IDX PT, R5, R14, 0x3, 0x1c1f ;  /* 0x007c1f000e057f89 */ /* 0x0108a800000e0000 */
[----:B-1----:R4:W1:Y:S02]  /*1db0*/  SHFL.IDX PT, R2, R16, 0x3, 0x1c1f ;  /* 0x007c1f0010027f89 */ /* 0x00286400000e0000 */
.L_x_2461:
        /* <DEDUP_REMOVED lines=29> */
[----:B-1----:R-:W-:-:S03]  /*1f90*/  SHF.R.S32.HI R7, RZ, 0x1f, R52 ;  /* 0x0000001fff077819 */ /* 0x002fc60000011434 */
[----:B------:R-:W3:Y:S01]  /*1fa0*/  LDL R181, [R1+0x1c] ;  /* 0x00001c0001b57983 */ /* 0x000ee20000100800 */
[----:B------:R-:W-:-:S03]  /*1fb0*/  IMAD.WIDE.U32 R2, R52, c[0x0][0x1e0], RZ ;  /* 0x0000780034027a25 */ /* 0x000fc600078e00ff */
        /* <DEDUP_REMOVED lines=11> */
[----:B------:R-:W-:-:S03]  /*2070*/  ISETP.GE.AND P1, PT, R0, 0x21, PT ;  /* 0x000000210000780c */ /* 0x000fc60003f26270 */
[----:B------:R-:W-:Y:S02]  /*2080*/  IMAD.IADD R4, R3, 0x1, R4 ;  /* 0x0000000103047824 */ /* 0x000fe400078e0204 */
[----:B------:R-:W-:-:S06]  /*2090*/  IMAD.MOV.U32 R3, RZ, RZ, 0x20 ;  /* 0x00000020ff037424 */ /* 0x000fcc00078e00ff */
[----:B------:R-:W-:Y:S01]  /*20a0*/  @P6 ISETP.GE.AND P5, PT, R148, c[0x0][0x1d4], PT ;  /* 0x0000750094006a0c */ /* 0x000fe20003fa6270 */
[----:B------:R-:W-:-:S04]  /*20b0*/  IMAD.WIDE.U32 R8, R3, c[0x0][0x1e0], RZ ;  /* 0x0000780003087a25 */ /* 0x000fc800078e00ff */
[----:B------:R-:W-:Y:S02]  /*20c0*/  @P6 IMAD.SHL.U32 R6, R13, 0x2, RZ ;  /* 0x000000020d066824 */ /* 0x000fe400078e00ff */
[----:B------:R-:W-:Y:S02]  /*20d0*/  IMAD R3, R3, c[0x0][0x1e4], RZ ;  /* 0x0000790003037a24 */ /* 0x000fe400078e02ff */
[----:B------:R-:W-:Y:S02]  /*20e0*/  IMAD R7, R7, c[0x0][0x208], RZ ;  /* 0x0000820007077a24 */ /* 0x000fe400078e02ff */
[----:B------:R-:W-:-:S04]  /*20f0*/  IMAD.MOV.U32 R55, RZ, RZ, -0x40 ;  /* 0xffffffc0ff377424 */ /* 0x000fc800078e00ff */
[----:B------:R-:W-:Y:S01]  /*2100*/  IMAD R53, R52, R55, c[0x0][0x1d0] ;  /* 0x0000740034357624 */ /* 0x000fe200078e0237 */
[----:B------:R-:W-:Y:S02]  /*2110*/  P2R R23, PR, RZ, 0x4 ;  /* 0x00000004ff177803 */ /* 0x000fe40000000000 */
        /* <DEDUP_REMOVED lines=14> */
[----:B------:R-:W-:Y:S01]  /*2200*/  @P1 LEA.HI.X R3, R0, c[0x0][0x1cc], R3, 0x1, P0 ;  /* 0x0000730000031a11 */ /* 0x000fe200000f0c03 */
[----:B------:R-:W-:-:S05]  /*2210*/  @P1 IMAD.SHL.U32 R0, R13, 0x2, RZ ;  /* 0x000000020d001824 */ /* 0x000fca00078e00ff */
        /* <DEDUP_REMOVED lines=9> */
[----:B------:R-:W-:Y:S01]  /*22b0*/  IMAD.IADD R6, R5, 0x1, R6 ;  /* 0x0000000105067824 */ /* 0x000fe200078e0206 */
[----:B----4-:R-:W-:-:S04]  /*22c0*/  LEA R0, P0, R4, R14, 0x6 ;  /* 0x0000000e04007211 */ /* 0x010fc800078030ff */
[----:B------:R-:W-:Y:S01]  /*22d0*/  LEA.HI.X R4, R4, R10, R6, 0x6, P0 ;  /* 0x0000000a04047211 */ /* 0x000fe200000f3406 */
[----:B------:R-:W-:Y:S01]  /*22e0*/  IMAD.MOV.U32 R6, RZ, RZ, c[0x0][0x208] ;  /* 0x00008200ff067624 */ /* 0x000fe200078e00ff */
[----:B------:R-:W-:Y:S02]  /*22f0*/  LEA R2, P0, R0, c[0x0][0x1f8], 0x1 ;  /* 0x00007e0000027a11 */ /* 0x000fe400078008ff */
[----:B------:R-:W-:Y:S02]  /*2300*/  LOP3.LUT R5, R22, 0x1, RZ, 0xc0, !PT ;  /* 0x0000000116057812 */ /* 0x000fe400078ec0ff */
[----:B------:R-:W-:Y:S01]  /*2310*/  LEA.HI.X R3, R0, c[0x0][0x1fc], R4, 0x1, P0 ;  /* 0x00007f0000037a11 */ /* 0x000fe200000f0c04 */
[----:B------:R-:W-:Y:S01]  /*2320*/  IMAD.MOV.U32 R4, RZ, RZ, c[0x0][0x20c] ;  /* 0x00008300ff047624 */ /* 0x000fe200078e00ff */
[----:B------:R-:W-:Y:S02]  /*2330*/  LEA R20, P0, R6, R2, 0x6 ;  /* 0x0000000206147211 */ /* 0x000fe400078030ff */
[----:B------:R-:W-:-:S02]  /*2340*/  ISETP.NE.U32.AND P6, PT, R5, 0x1, PT ;  /* 0x000000010500780c */ /* 0x000fc40003fc5070 */
[----:B------:R-:W-:Y:S02]  /*2350*/  LEA.HI.X R21, R6, R3, R4, 0x6, P0 ;  /* 0x0000000306157211 */ /* 0x000fe400000f3404 */
[----:B------:R-:W-:Y:S04]  /*2360*/  LDSM.16.M88.4 R4, [R215+0x1000] ;  /* 0x00100000d704783b */ /* 0x000fe80000000200 */
[----:B------:R-:W2:Y:S01]  /*2370*/  LDSM.16.M88.4 R36, [R212] ;  /* 0x00000000d424783b */ /* 0x000ea20000000200 */
[----:B------:R-:W-:-:S03]  /*2380*/  IMAD.IADD R0, R53, 0x1, -R12 ;  /* 0x0000000135007824 */ /* 0x000fc600078e0a0c */
[----:B------:R-:W3:Y:S02]  /*2390*/  LDSM.16.M88.4 R8, [R215] ;  /* 0x00000000d708783b */ /* 0x000ee40000000200 */
[----:B------:R-:W-:Y:S02]  /*23a0*/  ISETP.LT.OR P0, PT, R0, 0x1, P6 ;  /* 0x000000010000780c */ /* 0x000fe40003701670 */
[----:B------:R-:W4:Y:S04]  /*23b0*/  LDSM.16.M88.4 R32, [R212+0x400] ;  /* 0x00040000d420783b */ /* 0x000f280000000200 */
[----:B------:R-:W-:Y:S04]  /*23c0*/  LDSM.16.M88.4 R28, [R212+0x800] ;  /* 0x00080000d41c783b */ /* 0x000fe80000000200 */
[----:B------:R-:W1:Y:S01]  /*23d0*/  LDSM.16.M88.4 R24, [R212+0xc00] ;  /* 0x000c0000d418783b */ /* 0x000e620000000200 */
[----:B------:R-:W-:-:S03]  /*23e0*/  LOP3.LUT P1, RZ, R22, 0x2, RZ, 0xc0, !PT ;  /* 0x0000000216ff7812 */ /* 0x000fc6000782c0ff */
[----:B------:R-:W-:Y:S04]  /*23f0*/  LDSM.16.M88.4 R12, [R216+0x1000] ;  /* 0x00100000d80c783b */ /* 0x000fe80000000200 */
[----:B------:R-:W1:Y:S04]  /*2400*/  LDSM.16.M88.4 R44, [R217] ;  /* 0x00000000d92c783b */ /* 0x000e680000000200 */
[----:B------:R-:W-:Y:S04]  /*2410*/  LDSM.16.M88.4 R16, [R216] ;  /* 0x00000000d810783b */ /* 0x000fe80000000200 */
[----:B------:R-:W-:Y:S04]  /*2420*/  LDSM.16.M88.4 R40, [R228] ;  /* 0x00000000e428783b */ /* 0x000fe80000000200 */
[----:B------:R-:W-:Y:S04]  /*2430*/  LDSM.16.M88.4 R48, [R227] ;  /* 0x00000000e330783b */ /* 0x000fe80000000200 */
[----:B------:R-:W1:Y:S04]  /*2440*/  LDSM.16.M88.4 R64, [R226] ;  /* 0x00000000e240783b */ /* 0x000e680000000200 */
[----:B------:R-:W-:Y:S01]  /*2450*/  @!PT LDS RZ, [RZ] ;  /* 0x00000000fffff984 */ /* 0x000fe20000000800 */
[----:B------:R-:W-:Y:S01]  /*2460*/  @!PT LDS RZ, [RZ] ;  /* 0x00000000fffff984 */ /* 0x000fe20000000800 */
[----:B------:R-:W-:Y:S01]  /*2470*/  @!PT LDS RZ, [RZ] ;  /* 0x00000000fffff984 */ /* 0x000fe20000000800 */
[----:B------:R1:W-:Y:S01]  /*2480*/  LDGSTS.E.BYPASS.LTC128B.128 [R54+0x100], [R2.64], !P0 ;  /* 0x0010000002367fae */ /* 0x0003e2000c101d46 */
[C---:B------:R-:W-:Y:S01]  /*2490*/  ISETP.LT.OR P0, PT, R0.reuse, 0x1, !P1 ;  /* 0x000000010000780c */ /* 0x040fe20004f01670 */
[----:B--2---:R-:W-:Y:S01]  /*24a0*/  HMMA.16816.F32.BF16 R56, R4, R36, RZ ;  /* 0x000000240438723c */ /* 0x004fe200000418ff */
[----:B------:R-:W-:-:S02]  /*24b0*/  ISETP.LT.OR P6, PT, R0, 0x21, P6 ;  /* 0x000000210000780c */ /* 0x000fc400037c1670 */
[----:B------:R-:W-:-:S09]  /*24c0*/  ISETP.LT.OR P1, PT, R0, 0x21, !P1 ;  /* 0x000000210000780c */ /* 0x000fd20004f21670 */
[----:B------:R2:W-:Y:S01]  /*24d0*/  LDGSTS.E.BYPASS.LTC128B.128 [R54+0x1100], [R2.64+0x40], !P0 ;  /* 0x0110004002367fae */ /* 0x0005e2000c101d46 */
[----:B------:R-:W-:-:S04]  /*24e0*/  LOP3.LUT P0, RZ, R22, 0x4, RZ, 0xc0, !PT ;  /* 0x0000000416ff7812 */ /* 0x000fc8000780c0ff */
[C---:B------:R-:W-:Y:S02]  /*24f0*/  ISETP.LT.OR P2, PT, R0.reuse, 0x1, !P0 ;  /* 0x000000010000780c */ /* 0x040fe40004741670 */
[----:B------:R-:W-:Y:S01]  /*2500*/  ISETP.LT.OR P0, PT, R0, 0x21, !P0 ;  /* 0x000000210000780c */ /* 0x000fe20004701670 */
[----:B------:R-:W-:Y:S08]  /*2510*/  HMMA.16816.F32.BF16 R96, R4, R38, RZ ;  /* 0x000000260460723c */ /* 0x000ff000000418ff */
[C---:B---3--:R-:W-:Y:S02]  /*2520*/  HMMA.16816.F32.BF16 R88, R8.reuse, R36, RZ ;  /* 0x000000240858723c */ /* 0x048fe400000418ff */
[----:B------:R2:W-:Y:S04]  /*2530*/  LDGSTS.E.BYPASS.LTC128B.128 [R54+0x2100], [R2.64+0x80], !P2 ;  /* 0x0210008002367fae */ /* 0x0005e8000d101d46 */
[----:B------:R3:W-:Y:S02]  /*2540*/  LDGSTS.E.BYPASS.LTC128B.128 [R54+0x900], [R20.64], !P6 ;  /* 0x0090000014367fae */ /* 0x0007e4000f101d46 */
[----:B------:R-:W-:Y:S02]  /*2550*/  HMMA.16816.F32.BF16 R84, R8, R38, RZ ;  /* 0x000000260854723c */ /* 0x000fe400000418ff */
[----:B------:R3:W-:Y:S04]  /*2560*/  LDGSTS.E.BYPASS.LTC128B.128 [R54+0x1900], [R20.64+0x40], !P1 ;  /* 0x0190004014367fae */ /* 0x0007e8000c901d46 */
[----:B------:R3:W-:Y:S02]  /*2570*/  LDGSTS.E.BYPASS.LTC128B.128 [R54+0x2900], [R20.64+0x80], !P0 ;  /* 0x0290008014367fae */ /* 0x0007e4000c101d46 */
[C---:B----4-:R-:W-:Y:S08]  /*2580*/  HMMA.16816.F32.BF16 R76, R4.reuse, R32, RZ ;  /* 0x00000020044c723c */ /* 0x050ff000000418ff */
[----:B------:R-:W-:Y:S08]  /*2590*/  HMMA.16816.F32.BF16 R104, R4, R34, RZ ;  /* 0x000000220468723c */ /* 0x000ff000000418ff */
[----:B------:R-:W-:Y:S08]  /*25a0*/  HMMA.16816.F32.BF16 R80, R8, R32, RZ ;  /* 0x000000200850723c */ /* 0x000ff000000418ff */
[C---:B-1----:R-:W-:Y:S08]  /*25b0*/  HMMA.16816.F32.BF16 R60, R4.reuse, R24, RZ ;  /* 0x00000018043c723c */ /* 0x042ff000000418ff */
[C---:B------:R-:W-:Y:S08]  /*25c0*/  HMMA.16816.F32.BF16 R72, R4.reuse, R28, RZ ;  /* 0x0000001c0448723c */ /* 0x040ff000000418ff */
[C---:B------:R-:W-:Y:S08]  /*25d0*/  HMMA.16816.F32.BF16 R100, R4.reuse, R30, RZ ;  /* 0x0000001e0464723c */ /* 0x040ff000000418ff */
[----:B------:R-:W-:Y:S08]  /*25e0*/  HMMA.16816.F32.BF16 R92, R4, R26, RZ ;  /* 0x0000001a045c723c */ /* 0x000ff000000418ff */
[C---:B------:R-:W-:Y:S01]  /*25f0*/  HMMA.16816.F32.BF16 R68, R8.reuse, R30, RZ ;  /* 0x0000001e0844723c */ /* 0x040fe200000418ff */
[----:B------:R-:W-:Y:S01]  /*2600*/  ISETP.NE.AND P2, PT, R23, RZ, PT ;  /* 0x000000ff1700720c */ /* 0x000fe20003f45270 */
[----:B------:R-:W0:Y:S06]  /*2610*/  LDGDEPBAR ;  /* 0x00000000000079af */ /* 0x000e2c0000000000 */
[C---:B------:R-:W-:Y:S08]  /*2620*/  HMMA.16816.F32.BF16 R36, R8.reuse, R34, RZ ;  /* 0x000000220824723c */ /* 0x040ff000000418ff */
[C---:B------:R-:W-:Y:S08]  /*2630*/  HMMA.16816.F32.BF16 R32, R8.reuse, R28, RZ ;  /* 0x0000001c0820723c */ /* 0x040ff000000418ff */
[C---:B------:R-:W-:Y:S08]  /*2640*/  HMMA.16816.F32.BF16 R4, R8.reuse, R24, RZ ;  /* 0x000000180804723c */ /* 0x040ff000000418ff */
[----:B------:R-:W-:Y:S01]  /*2650*/  HMMA.16816.F32.BF16 R24, R8, R26, RZ ;  /* 0x0000001a0818723c */ /* 0x000fe200000418ff */
[----:B------:R-:W-:Y:S07]  /*2660*/  LDSM.16.M88.4 R8, [R215+0x3000] ;  /* 0x00300000d708783b */ /* 0x000fee0000000200 */
[C---:B------:R-:W-:Y:S01]  /*2670*/  HMMA.16816.F32.BF16 R28, R12.reuse, R44, R56 ;  /* 0x0000002c0c1c723c */ /* 0x040fe20000041838 */
[----:B------:R-:W1:Y:S07]  /*2680*/  LDSM.16.M88.4 R56, [R212+0x1400] ;  /* 0x00140000d438783b */ /* 0x000e6e0000000200 */
[----:B------:R-:W-:Y:S01]  /*2690*/  HMMA.16816.F32.BF16 R136, R12, R64, R60 ;  /* 0x000000400c88723c */ /* 0x000fe2000004183c */
[----:B------:R-:W4:Y:S07]  /*26a0*/  LDSM.16.M88.4 R60, [R212+0x1000] ;  /* 0x00100000d43c783b */ /* 0x000f2e0000000200 */
[----:B------:R-:W-:Y:S01]  /*26b0*/  HMMA.16816.F32.BF16 R124, R16, R48, R32 ;  /* 0x00000030107c723c */ /* 0x000fe20000041820 */
[----:B------:R-:W1:Y:S07]  /*26c0*/  LDSM.16.M88.4 R32, [R212+0x1c00] ;  /* 0x001c0000d420783b */ /* 0x000e6e0000000200 */
[C---:B------:R-:W-:Y:S08]  /*26d0*/  HMMA.16816.F32.BF16 R76, R12.reuse, R40, R76 ;  /* 0x000000280c4c723c */ /* 0x040ff0000004184c */
[C---:B------:R-:W-:Y:S08]  /*26e0*/  HMMA.16816.F32.BF16 R140, R12.reuse, R48, R72 ;  /* 0x000000300c8c723c */ /* 0x040ff00000041848 */
[C---:B------:R-:W-:Y:S08]  /*26f0*/  HMMA.16816.F32.BF16 R96, R12.reuse, R46, R96 ;  /* 0x0000002e0c60723c */ /* 0x040ff00000041860 */
[C---:B---3--:R-:W-:Y:S08]  /*2700*/  HMMA.16816.F32.BF16 R20, R12.reuse, R42, R104 ;  /* 0x0000002a0c14723c */ /* 0x048ff00000041868 */
[C---:B------:R-:W-:Y:S08]  /*2710*/  HMMA.16816.F32.BF16 R132, R12.reuse, R50, R100 ;  /* 0x000000320c84723c */ /* 0x040ff00000041864 */
[----:B------:R-:W-:Y:S01]  /*2720*/  HMMA.16816.F32.BF16 R116, R12, R66, R92 ;  /* 0x000000420c74723c */ /* 0x000fe2000004185c */
[----:B------:R-:W3:Y:S07]  /*2730*/  LDSM.16.M88.4 R12, [R215+0x2000] ;  /* 0x00200000d70c783b */ /* 0x000eee0000000200 */
[C---:B------:R-:W-:Y:S01]  /*2740*/  HMMA.16816.F32.BF16 R104, R16.reuse, R42, R36 ;  /* 0x0000002a1068723c */ /* 0x040fe20000041824 */
[----:B------:R-:W1:Y:S07]  /*2750*/  LDSM.16.M88.4 R36, [R212+0x1800] ;  /* 0x00180000d424783b */ /* 0x000e6e0000000200 */
[C---:B------:R-:W-:Y:S08]  /*2760*/  HMMA.16816.F32.BF16 R120, R16.reuse, R40, R80 ;  /* 0x000000281078723c */ /* 0x040ff00000041850 */
[C---:B------:R-:W-:Y:S08]  /*2770*/  HMMA.16816.F32.BF16 R112, R16.reuse, R44, R88 ;  /* 0x0000002c1070723c */ /* 0x040ff00000041858 */
[C---:B------:R-:W-:Y:S01]  /*2780*/  HMMA.16816.F32.BF16 R128, R16.reuse, R64, R4 ;  /* 0x000000401080723c */ /* 0x040fe20000041804 */
[----:B------:R-:W-:Y:S07]  /*2790*/  LDSM.16.M88.4 R4, [R216+0x3000] ;  /* 0x00300000d804783b */ /* 0x000fee0000000200 */
[C---:B------:R-:W-:Y:S01]  /*27a0*/  HMMA.16816.F32.BF16 R100, R16.reuse, R46, R84 ;  /* 0x0000002e1064723c */ /* 0x040fe20000041854 */
[----:B------:R-:W-:Y:S07]  /*27b0*/  LDSM.16.M88.4 R44, [R223] ;  /* 0x00000000df2c783b */ /* 0x000fee0000000200 */
[C---:B------:R-:W-:Y:S08]  /*27c0*/  HMMA.16816.F32.BF16 R108, R16.reuse, R50, R68 ;  /* 0x00000032106c723c */ /* 0x040ff00000041844 */
[----:B------:R-:W-:Y:S01]  /*27d0*/  HMMA.16816.F32.BF16 R88, R16, R66, R24 ;  /* 0x000000421058723c */ /* 0x000fe20000041818 */
[----:B------:R-:W2:Y:S04]  /*27e0*/  LDSM.16.M88.4 R24, [R224] ;  /* 0x00000000e018783b */ /* 0x000ea80000000200 */
[----:B------:R-:W2:Y:S03]  /*27f0*/  LDSM.16.M88.4 R64, [R222] ;  /* 0x00000000de40783b */ /* 0x000ea60000000200 */
[C---:B-1----:R-:W-:Y:S01]  /*2800*/  HMMA.16816.F32.BF16 R16, R8.reuse, R58, R20 ;  /* 0x0000003a0810723c */ /* 0x042fe20000041814 */
[----:B------:R-:W1:Y:S07]  /*2810*/  LDSM.16.M88.4 R20, [R216+0x2000] ;  /* 0x00200000d814783b */ /* 0x000e6e0000000200 */
[C---:B----4-:R-:W-:Y:S01]  /*2820*/  HMMA.16816.F32.BF16 R72, R8.reuse, R60, R28 ;  /* 0x0000003c0848723c */ /* 0x050fe2000004181c */
[----:B------:R-:W4:Y:S07]  /*2830*/  LDSM.16.M88.4 R28, [R225] ;  /* 0x00000000e11c783b */ /* 0x000f2e0000000200 */
[C---:B------:R-:W-:Y:S08]  /*2840*/  HMMA.16816.F32.BF16 R48, R8.reuse, R56, R76 ;  /* 0x000000380830723c */ /* 0x040ff0000004184c */
[----:B------:R-:W-:Y:S08]  /*2850*/  HMMA.16816.F32.BF16 R80, R8, R34, R116 ;  /* 0x000000220850723c */ /* 0x000ff00000041874 */
[----:B---3--:R-:W-:Y:S08]  /*2860*/  HMMA.16816.F32.BF16 R40, R12, R56, R120 ;  /* 0x000000380c28723c */ /* 0x008ff00000041878 */
[C---:B------:R-:W-:Y:S08]  /*2870*/  HMMA.16816.F32.BF16 R68, R8.reuse, R62, R96 ;  /* 0x0000003e0844723c */ /* 0x040ff00000041860 */
[----:B------:R-:W-:Y:S08]  /*2880*/  HMMA.16816.F32.BF16 R96, R8, R38, R132 ;  /* 0x000000260860723c */ /* 0x000ff00000041884 */
[C---:B------:R-:W-:Y:S08]  /*2890*/  HMMA.16816.F32.BF16 R76, R12.reuse, R60, R112 ;  /* 0x0000003c0c4c723c */ /* 0x040ff00000041870 */
[----:B------:R-:W-:Y:S08]  /*28a0*/  HMMA.16816.F32.BF16 R60, R12, R62, R100 ;  /* 0x0000003e0c3c723c */ /* 0x000ff00000041864 */
[C---:B------:R-:W-:Y:S08]  /*28b0*/  HMMA.16816.F32.BF16 R84, R8.reuse, R36, R140 ;  /* 0x000000240854723c */ /* 0x040ff0000004188c */
[----:B------:R-:W-:Y:S08]  /*28c0*/  HMMA.16816.F32.BF16 R92, R8, R32, R136 ;  /* 0x00000020085c723c */ /* 0x000ff00000041888 */
[C---:B------:R-:W-:Y:S08]  /*28d0*/  HMMA.16816.F32.BF16 R56, R12.reuse, R58, R104 ;  /* 0x0000003a0c38723c */ /* 0x040ff00000041868 */
[C---:B------:R-:W-:Y:S08]  /*28e0*/  HMMA.16816.F32.BF16 R8, R12.reuse, R36, R124 ;  /* 0x000000240c08723c */ /* 0x040ff0000004187c */
[C---:B------:R-:W-:Y:S01]  /*28f0*/  HMMA.16816.F32.BF16 R108, R12.reuse, R38, R108 ;  /* 0x000000260c6c723c */ /* 0x040fe2000004186c */
[----:B------:R-:W-:Y:S07]  /*2900*/  LDSM.16.M88.4 R36, [R212+0x2800] ;  /* 0x00280000d424783b */ /* 0x000fee0000000200 */
[C---:B------:R-:W-:Y:S08]  /*2910*/  HMMA.16816.F32.BF16 R100, R12.reuse, R32, R128 ;  /* 0x000000200c64723c */ /* 0x040ff00000041880 */
[----:B------:R-:W-:Y:S01]  /*2920*/  HMMA.16816.F32.BF16 R104, R12, R34, R88 ;  /* 0x000000220c68723c */ /* 0x000fe20000041858 */
[----:B------:R-:W-:Y:S04]  /*2930*/  LDSM.16.M88.4 R12, [R215+0x4000] ;  /* 0x00400000d70c783b */ /* 0x000fe80000000200 */
[----:B------:R-:W-:Y:S03]  /*2940*/  LDSM.16.M88.4 R32, [R212+0x2c00] ;  /* 0x002c0000d420783b */ /* 0x000fe60000000200 */
[C---:B--2---:R-:W-:Y:S01]  /*2950*/  HMMA.16816.F32.BF16 R136, R4.reuse, R24, R48 ;  /* 0x000000180488723c */ /* 0x044fe20000041830 */
[----:B------:R-:W-:Y:S07]  /*2960*/  LDSM.16.M88.4 R48, [R212+0x2000] ;  /* 0x00200000d430783b */ /* 0x000fee0000000200 */
[C---:B------:R-:W-:Y:S01]  /*2970*/  HMMA.16816.F32.BF16 R132, R4.reuse, R26, R16 ;  /* 0x0000001a0484723c */ /* 0x040fe20000041810 */
[----:B------:R-:W2:Y:S07]  /*2980*/  LDSM.16.M88.4 R16, [R215+0x5000] ;  /* 0x00500000d710783b */ /* 0x000eae0000000200 */
[----:B------:R-:W-:Y:S08]  /*2990*/  HMMA.16816.F32.BF16 R116, R4, R66, R80 ;  /* 0x000000420474723c */ /* 0x000ff00000041850 */
[----:B-1----:R-:W-:Y:S01]  /*29a0*/  HMMA.16816.F32.BF16 R80, R20, R24, R40 ;  /* 0x000000181450723c */ /* 0x002fe20000041828 */
[----:B------:R-:W1:Y:S07]  /*29b0*/  LDSM.16.M88.4 R40, [R212+0x2400] ;  /* 0x00240000d428783b */ /* 0x000e6e0000000200 */
[C---:B------:R-:W-:Y:S08]  /*29c0*/  HMMA.16816.F32.BF16 R124, R4.reuse, R46, R96 ;  /* 0x0000002e047c723c */ /* 0x040ff00000041860 */
[C---:B----4-:R-:W-:Y:S08]  /*29d0*/  HMMA.16816.F32.BF16 R112, R4.reuse, R28, R72 ;  /* 0x0000001c0470723c */ /* 0x050ff00000041848 */
[----:B------:R-:W-:Y:S08]  /*29e0*/  HMMA.16816.F32.BF16 R140, R4, R30, R68 ;  /* 0x0000001e048c723c */ /* 0x000ff00000041844 */
[C---:B------:R-:W-:Y:S08]  /*29f0*/  HMMA.16816.F32.BF16 R96, R20.reuse, R28, R76 ;  /* 0x0000001c1460723c */ /* 0x040ff0000004184c */
[C---:B------:R-:W-:Y:S01]  /*2a00*/  HMMA.16816.F32.BF16 R88, R20.reuse, R30, R60 ;  /* 0x0000001e1458723c */ /* 0x040fe2000004183c */
[----:B------:R-:W-:Y:S07]  /*2a10*/  LDSM.16.M88.4 R28, [R220] ;  /* 0x00000000dc1c783b */ /* 0x000fee0000000200 */
[----:B------:R-:W-:Y:S01]  /*2a20*/  HMMA.16816.F32.BF16 R72, R20, R26, R56 ;  /* 0x0000001a1448723c */ /* 0x000fe20000041838 */
[----:B------:R-:W-:Y:S07]  /*2a30*/  LDSM.16.M88.4 R24, [R219] ;  /* 0x00000000db18783b */ /* 0x000fee0000000200 */
[C---:B------:R-:W-:Y:S08]  /*2a40*/  HMMA.16816.F32.BF16 R128, R4.reuse, R44, R84 ;  /* 0x0000002c0480723c */ /* 0x040ff00000041854 */
[----:B------:R-:W-:Y:S01]  /*2a50*/  HMMA.16816.F32.BF16 R120, R4, R64, R92 ;  /* 0x000000400478723c */ /* 0x000fe2000004185c */
[----:B------:R-:W-:Y:S07]  /*2a60*/  LDSM.16.M88.4 R4, [R216+0x5000] ;  /* 0x00500000d804783b */ /* 0x000fee0000000200 */
[C---:B------:R-:W-:Y:S01]  /*2a70*/  HMMA.16816.F32.BF16 R60, R20.reuse, R44, R8 ;  /* 0x0000002c143c723c */ /* 0x040fe20000041808 */
[----:B------:R-:W-:Y:S07]  /*2a80*/  LDSM.16.M88.4 R8, [R216+0x4000] ;  /* 0x00400000d808783b */ /* 0x000fee0000000200 */
[C---:B------:R-:W-:Y:S01]  /*2a90*/  HMMA.16816.F32.BF16 R68, R20.reuse, R46, R108 ;  /* 0x0000002e1444723c */ /* 0x040fe2000004186c */
[----:B------:R-:W3:Y:S07]  /*2aa0*/  LDSM.16.M88.4 R44, [R221] ;  /* 0x00000000dd2c783b */ /* 0x000eee0000000200 */
[C---:B------:R-:W-:Y:S08]  /*2ab0*/  HMMA.16816.F32.BF16 R76, R20.reuse, R64, R100 ;  /* 0x00000040144c723c */ /* 0x040ff00000041864 */
[----:B------:R-:W-:Y:S01]  /*2ac0*/  HMMA.16816.F32.BF16 R64, R20, R66, R104 ;  /* 0x000000421440723c */ /* 0x000fe20000041868 */
[----:B------:R-:W4:Y:S01]  /*2ad0*/  LDSM.16.M88.4 R20, [R218] ;  /* 0x00000000da14783b */ /* 0x000f220000000200 */
[----:B------:R-:W-:Y:S01]  /*2ae0*/  ISETP.GT.AND P0, PT, R52, R181, PT ;  /* 0x000000b53400720c */ /* 0x000fe20003f04270 */
[----:B------:R-:W-:-:S05]  /*2af0*/  DEPBAR.LE SB0, 0x0 ;  /* 0x000080000000791a */ /* 0x000fca0000000000 */
[C---:B--2---:R-:W-:Y:S08]  /*2b00*/  HMMA.16816.F32.BF16 R84, R16.reuse, R48, R112 ;  /* 0x000000301054723c */ /* 0x044ff00000041870 */
[----:B------:R-:W-:Y:S08]  /*2b10*/  HMMA.16816.F32.BF16 R92, R16, R50, R140 ;  /* 0x00000032105c723c */ /* 0x000ff0000004188c */
[C---:B------:R-:W-:Y:S08]  /*2b20*/  HMMA.16816.F32.BF16 R96, R12.reuse, R48, R96 ;  /* 0x000000300c60723c */ /* 0x040ff00000041860 */
[----:B------:R-:W-:Y:S08]  /*2b30*/  HMMA.16816.F32.BF16 R88, R12, R50, R88 ;  /* 0x000000320c58723c */ /* 0x000ff00000041858 */
[C---:B-1----:R-:W-:Y:S08]  /*2b40*/  HMMA.16816.F32.BF16 R100, R16.reuse, R40, R136 ;  /* 0x000000281064723c */ /* 0x042ff00000041888 */
[----:B------:R-:W-:Y:S08]  /*2b50*/  HMMA.16816.F32.BF16 R104, R16, R42, R132 ;  /* 0x0000002a1068723c */ /* 0x000ff00000041884 */
[C---:B------:R-:W-:Y:S08]  /*2b60*/  HMMA.16816.F32.BF16 R56, R12.reuse, R40, R80 ;  /* 0x000000280c38723c */ /* 0x040ff00000041850 */
        /* <DEDUP_REMOVED lines=9> */
[----:B------:R-:W-:Y:S07]  /*2c00*/  BSSY B0, `(.L_x_2432) ;  /* 0x000002c000007945 */ /* 0x000fee0003800000 */
[C---:B---3--:R-:W-:Y:S08]  /*2c10*/  HMMA.16816.F32.BF16 R60, R4.reuse, R46, R92 ;  /* 0x0000002e043c723c */ /* 0x048ff0000004185c */
[C---:B------:R-:W-:Y:S08]  /*2c20*/  HMMA.16816.F32.BF16 R32, R4.reuse, R44, R84 ;  /* 0x0000002c0420723c */ /* 0x040ff00000041854 */
[C---:B------:R-:W-:Y:S08]  /*2c30*/  HMMA.16816.F32.BF16 R64, R4.reuse, R28, R100 ;  /* 0x0000001c0440723c */ /* 0x040ff00000041864 */
[----:B------:R-:W-:Y:S08]  /*2c40*/  HMMA.16816.F32.BF16 R68, R4, R30, R104 ;  /* 0x0000001e0444723c */ /* 0x000ff00000041868 */
[C---:B------:R-:W-:Y:S08]  /*2c50*/  HMMA.16816.F32.BF16 R56, R8.reuse, R28, R56 ;  /* 0x0000001c0838723c */ /* 0x040ff00000041838 */
[----:B------:R-:W-:Y:S08]  /*2c60*/  HMMA.16816.F32.BF16 R92, R8, R30, R48 ;  /* 0x0000001e085c723c */ /* 0x000ff00000041830 */
[C---:B------:R-:W-:Y:S08]  /*2c70*/  HMMA.16816.F32.BF16 R72, R4.reuse, R24, R108 ;  /* 0x000000180448723c */ /* 0x040ff0000004186c */
        /* <DEDUP_REMOVED lines=10> */
[----:B------:R-:W-:Y:S01]  /*2d20*/  @!UPT UIADD3 URZ, URZ, URZ, URZ ;  /* 0x0000003f3f3ff290 */ /* 0x000fe2000fffe03f */
[----:B------:R-:W-:Y:S11]  /*2d30*/  @!P0 BRA `(.L_x_2433) ;  /* 0x0000018000008947 */ /* 0x000ff60003800000 */
[----:B-----5:R-:W-:Y:S02]  /*2d40*/  IADD3 R0, R180, -0x2, RZ ;  /* 0xfffffffeb4007810 */ /* 0x020fe40007ffe0ff */
        /* <DEDUP_REMOVED lines=23> */
.L_x_2433:
[----:B------:R-:W-:Y:S05]  /*2ec0*/  BSYNC B0 ;  /* 0x0000000000007941 */ /* 0x000fea0003800000 */
.L_x_2432:
[----:B------:R-:W2:Y:S04]  /*2ed0*/  LDL R0, [R1+0x64] ;  /* 0x0000640001007983 */ /* 0x000ea80000100800 */
[----:B------:R-:W2:Y:S04]  /*2ee0*/  LDL R27, [R1+0x54] ;  /* 0x00005400011b7983 */ /* 0x000ea80000100800 */
[----:B------:R-:W3:Y:S04]  /*2ef0*/  LDL R6, [R1+0x3c] ;  /* 0x00003c0001067983 */ /* 0x000ee80000100800 */
[----:B------:R-:W-:Y:S04]  /*2f00*/  LDSM.16.MT88.4 R108, [R213+0x2000] ;  /* 0x00200000d56c783b */ /* 0x000fe80000004200 */
[----:B------:R-:W-:Y:S04]  /*2f10*/  LDSM.16.MT88.4 R112, [R214+0x2000] ;  /* 0x00200000d670783b */ /* 0x000fe80000004200 */
[----:B------:R-:W0:Y:S01]  /*2f20*/  LDGDEPBAR ;  /* 0x00000000000079af */ /* 0x000e220000000000 */
[----:B-12---:R-:W-:-:S04]  /*2f30*/  IMAD.IADD R2, R0, 0x1, R27 ;  /* 0x0000000100027824 */ /* 0x006fc800078e021b */
[----:B------:R-:W-:-:S04]  /*2f40*/  @P2 IMAD.HI.U32 R0, R2, c[0x0][0x2c8], RZ ;  /* 0x0000b20002002a27 */ /* 0x000fc800078e00ff */
[----:B------:R-:W-:Y:S01]  /*2f50*/  IMAD.MOV.U32 R3, RZ, RZ, R2 ;  /* 0x000000ffff037224 */ /* 0x000fe200078e0002 */
[----:B------:R-:W-:Y:S01]  /*2f60*/  @P2 SHF.R.U32.HI R3, RZ, c[0x0][0x2cc], R0 ;  /* 0x0000b300ff032a19 */ /* 0x000fe20000011600 */
[----:B------:R-:W-:Y:S04]  /*2f70*/  STL [R1+0x30], R2 ;  /* 0x0000300201007387 */ /* 0x000fe80000100800 */
[----:B------:R-:W1:Y:S04]  /*2f80*/  SHFL.IDX PT, R2, R3, 0x2, 0x1c1f ;  /* 0x005c1f0003027f89 */ /* 0x000e6800000e0000 */
[----:B------:R-:W2:Y:S01]  /*2f90*/  SHFL.IDX PT, R5, R3, 0x3, 0x1c1f ;  /* 0x007c1f0003057f89 */ /* 0x000ea200000e0000 */
[----:B------:R-:W-:-:S05]  /*2fa0*/  IMAD R0, R52, R55, 0x1 ;  /* 0x0000000134007424 */ /* 0x000fca00078e0237 */
[----:B---3--:R-:W-:-:S04]  /*2fb0*/  IADD3 R0, -R6, c[0x0][0x1d0], R0 ;  /* 0x0000740006007a10 */ /* 0x008fc80007ffe100 */
[----:B------:R-:W-:Y:S01]  /*2fc0*/  IADD3 R4, R0, -c[0x0][0x168], RZ ;  /* 0x80005a0000047a10 */ /* 0x000fe20007ffe0ff */
[----:B------:R-:W-:Y:S02]  /*2fd0*/  IMAD.IADD R7, R53, 0x1, -R6 ;  /* 0x0000000135077824 */ /* 0x000fe400078e0a06 */
[----:B------:R-:W-:Y:S02]  /*2fe0*/  LDSM.16.MT88.4 R52, [R213] ;  /* 0x00000000d534783b */ /* 0x000fe40000004200 */
[C---:B-1----:R-:W-:Y:S02]  /*2ff0*/  IMAD.IADD R2, R4.reuse, 0x1, R2 ;  /* 0x0000000104027824 */ /* 0x042fe400078e0202 */
[----:B--2---:R-:W-:-:S03]  /*3000*/  IMAD.IADD R0, R4, 0x1, R5 ;  /* 0x0000000104007824 */ /* 0x004fc600078e0205 */
[----:B------:R-:W-:-:S04]  /*3010*/  IMNMX R2, R7, R2, PT ;  /* 0x0000000207027217 */ /* 0x000fc80003800200 */
[C---:B------:R-:W-:Y:S02]  /*3020*/  ISETP.GT.AND P0, PT, R2.reuse, RZ, PT ;  /* 0x000000ff0200720c */ /* 0x040fe40003f04270 */
[----:B------:R-:W-:Y:S02]  /*3030*/  IMNMX R0, R7, R0, PT ;  /* 0x0000000007007217 */ /* 0x000fe40003800200 */
[----:B------:R-:W-:Y:S02]  /*3040*/  ISETP.GT.AND P6, PT, R2, 0x1, PT ;  /* 0x000000010200780c */ /* 0x000fe40003fc4270 */
[----:B------:R-:W-:Y:S02]  /*3050*/  FSEL R10, R32, -INF , P0 ;  /* 0xff800000200a7808 */ /* 0x000fe40000000000 */
[C---:B------:R-:W-:Y:S02]  /*3060*/  ISETP.GT.AND P0, PT, R0.reuse, 0x1, PT ;  /* 0x000000010000780c */ /* 0x040fe40003f04270 */
[----:B------:R-:W-:-:S02]  /*3070*/  ISETP.GT.AND P1, PT, R0, RZ, PT ;  /* 0x000000ff0000720c */ /* 0x000fc40003f24270 */
[----:B------:R-:W-:Y:S02]  /*3080*/  FSEL R11, R33, -INF , P6 ;  /* 0xff800000210b7808 */ /* 0x000fe40003000000 */
[----:B------:R-:W-:Y:S02]  /*3090*/  ISETP.GT.AND P6, PT, R2, 0x8, PT ;  /* 0x000000080200780c */ /* 0x000fe40003fc4270 */
[----:B------:R-:W-:Y:S02]  /*30a0*/  FSEL R16, R35, -INF , P0 ;  /* 0xff80000023107808 */ /* 0x000fe40000000000 */
[----:B------:R-:W-:Y:S02]  /*30b0*/  FSEL R15, R34, -INF , P1 ;  /* 0xff800000220f7808 */ /* 0x000fe40000800000 */
[----:B------:R-:W-:Y:S02]  /*30c0*/  ISETP.GT.AND P0, PT, R0, 0x8, PT ;  /* 0x000000080000780c */ /* 0x000fe40003f04270 */
[----:B------:R-:W-:-:S02]  /*30d0*/  ISETP.GT.AND P1, PT, R2, 0x9, PT ;  /* 0x000000090200780c */ /* 0x000fc40003f24270 */
[----:B------:R-:W-:Y:S02]  /*30e0*/  FSEL R13, R60, -INF , P6 ;  /* 0xff8000003c0d7808 */ /* 0x000fe40003000000 */
[----:B------:R-:W-:Y:S02]  /*30f0*/  FMNMX.FTZ R5, R10, R11, !PT ;  /* 0x0000000b0a057209 */ /* 0x000fe40007810000 */
[----:B------:R-:W-:Y:S02]  /*3100*/  FSEL R17, R62, -INF , P0 ;  /* 0xff8000003e117808 */ /* 0x000fe40000000000 */
[----:B------:R-:W-:Y:S02]  /*3110*/  FSEL R14, R61, -INF , P1 ;  /* 0xff8000003d0e7808 */ /* 0x000fe40000800000 */
[C---:B------:R-:W-:Y:S02]  /*3120*/  ISETP.GT.AND P6, PT, R2.reuse, 0x10, PT ;  /* 0x000000100200780c */ /* 0x040fe40003fc4270 */
[----:B------:R-:W-:-:S02]  /*3130*/  ISETP.GT.AND P0, PT, R2, 0x11, PT ;  /* 0x000000110200780c */ /* 0x000fc40003f04270 */
[----:B------:R-:W-:Y:S02]  /*3140*/  FMNMX.FTZ R5, R13, R5, !PT ;  /* 0x000000050d057209 */ /* 0x000fe40007810000 */
[----:B------:R-:W-:Y:S02]  /*3150*/  FSEL R19, R64, -INF , P6 ;  /* 0xff80000040137808 */ /* 0x000fe40003000000 */
[----:B------:R-:W-:Y:S02]  /*3160*/  FSEL R20, R65, -INF , P0 ;  /* 0xff80000041147808 */ /* 0x000fe40000000000 */
[----:B------:R-:W-:Y:S02]  /*3170*/  FMNMX.FTZ R5, R14, R5, !PT ;  /* 0x000000050e057209 */ /* 0x000fe40007810000 */
[----:B------:R-:W-:Y:S02]  /*3180*/  ISETP.GT.AND P0, PT, R0, 0x11, PT ;  /* 0x000000110000780c */ /* 0x000fe40003f04270 */
[----:B------:R-:W-:-:S02]  /*3190*/  ISETP.GT.AND P6, PT, R2, 0x18, PT ;  /* 0x000000180200780c */ /* 0x000fc40003fc4270 */
[----:B------:R-:W-:Y:S02]  /*31a0*/  FMNMX.FTZ R5, R19, R5, !PT ;  /* 0x0000000513057209 */ /* 0x000fe40007810000 */
[----:B------:R-:W-:Y:S02]  /*31b0*/  ISETP.GT.AND P1, PT, R0, 0x9, PT ;  /* 0x000000090000780c */ /* 0x000fe40003f24270 */
[----:B------:R-:W-:Y:S02]  /*31c0*/  FSEL R24, R67, -INF , P0 ;  /* 0xff80000043187808 */ /* 0x000fe40000000000 */
[----:B------:R-:W-:Y:S02]  /*31d0*/  ISETP.GT.AND P0, PT, R2, 0x19, PT ;  /* 0x000000190200780c */ /* 0x000fe40003f04270 */
[----:B------:R-:W-:Y:S02]  /*31e0*/  FSEL R21, R68, -INF , P6 ;  /* 0xff80000044157808 */ /* 0x000fe40003000000 */
[----:B------:R-:W-:-:S02]  /*31f0*/  FMNMX.FTZ R5, R20, R5, !PT ;  /* 0x0000000514057209 */ /* 0x000fc40007810000 */
[----:B------:R-:W-:Y:S02]  /*3200*/  FSEL R18, R63, -INF , P1 ;  /* 0xff8000003f127808 */ /* 0x000fe40000800000 */
[C---:B------:R-:W-:Y:S01]  /*3210*/  ISETP.GT.AND P1, PT, R0.reuse, 0x10, PT ;  /* 0x000000100000780c */ /* 0x040fe20003f24270 */
[----:B------:R-:W-:Y:S01]  /*3220*/  LDSM.16.MT88.4 R60, [R213+0x1400] ;  /* 0x00140000d53c783b */ /* 0x000fe20000004200 */
[----:B------:R-:W-:Y:S02]  /*3230*/  FSEL R22, R69, -INF , P0 ;  /* 0xff80000045167808 */ /* 0x000fe40000000000 */
[----:B------:R-:W-:Y:S02]  /*3240*/  ISETP.GT.AND P0, PT, R0, 0x19, PT ;  /* 0x000000190000780c */ /* 0x000fe40003f04270 */
[----:B------:R-:W-:Y:S02]  /*3250*/  ISETP.GT.AND P6, PT, R2, 0x20, PT ;  /* 0x000000200200780c */ /* 0x000fe40003fc4270 */
[----:B------:R-:W-:-:S02]  /*3260*/  FMNMX.FTZ R5, R21, R5, !PT ;  /* 0x0000000515057209 */ /* 0x000fc40007810000 */
[----:B------:R-:W-:Y:S02]  /*3270*/  FMNMX.FTZ R6, R15, R16, !PT ;  /* 0x000000100f067209 */ /* 0x000fe40007810000 */
[----:B------:R-:W-:Y:S02]  /*3280*/  FSEL R23, R66, -INF , P1 ;  /* 0xff80000042177808 */ /* 0x000fe40000800000 */
[----:B------:R-:W-:Y:S01]  /*3290*/  ISETP.GT.AND P1, PT, R0, 0x18, PT ;  /* 0x000000180000780c */ /* 0x000fe20003f24270 */
[----:B------:R-:W-:Y:S01]  /*32a0*/  LDSM.16.MT88.4 R64, [R213+0x400] ;  /* 0x00040000d540783b */ /* 0x000fe20000004200 */
[----:B------:R-:W-:Y:S02]  /*32b0*/  FSEL R26, R71, -INF , P0 ;  /* 0xff800000471a7808 */ /* 0x000fe40000000000 */
[----:B------:R-:W-:Y:S02]  /*32c0*/  ISETP.GT.AND P0, PT, R2, 0x21, PT ;  /* 0x000000210200780c */ /* 0x000fe40003f04270 */
[----:B------:R-:W-:-:S02]  /*32d0*/  FSEL R136, R72, -INF , P6 ;  /* 0xff80000048887808 */ /* 0x000fc40003000000 */
[----:B------:R-:W-:Y:S02]  /*32e0*/  FMNMX.FTZ R5, R22, R5, !PT ;  /* 0x0000000516057209 */ /* 0x000fe40007810000 */
[----:B------:R-:W-:Y:S02]  /*32f0*/  FMNMX.FTZ R6, R17, R6, !PT ;  /* 0x0000000611067209 */ /* 0x000fe40007810000 */
[----:B------:R-:W-:Y:S02]  /*3300*/  FSEL R25, R70, -INF , P1 ;  /* 0xff80000046197808 */ /* 0x000fe40000800000 */
[----:B------:R-:W-:Y:S01]  /*3310*/  ISETP.GT.AND P1, PT, R2, 0x28, PT ;  /* 0x000000280200780c */ /* 0x000fe20003f24270 */
[----:B------:R-:W-:Y:S01]  /*3320*/  LDSM.16.MT88.4 R68, [R214+0x1400] ;  /* 0x00140000d644783b */ /* 0x000fe20000004200 */
[----:B------:R-:W-:Y:S02]  /*3330*/  FSEL R137, R73, -INF , P0 ;  /* 0xff80000049897808 */ /* 0x000fe40000000000 */
[----:B------:R-:W-:-:S02]  /*3340*/  FMNMX.FTZ R5, R136, R5, !PT ;  /* 0x0000000588057209 */ /* 0x000fc40007810000 */
[----:B------:R-:W-:Y:S02]  /*3350*/  FMNMX.FTZ R6, R18, R6, !PT ;  /* 0x0000000612067209 */ /* 0x000fe40007810000 */
[----:B------:R-:W-:Y:S02]  /*3360*/  ISETP.GT.AND P0, PT, R2, 0x29, PT ;  /* 0x000000290200780c */ /* 0x000fe40003f04270 */
[----:B------:R-:W-:Y:S02]  /*3370*/  FSEL R140, R76, -INF , P1 ;  /* 0xff8000004c8c7808 */ /* 0x000fe40000800000 */
[----:B------:R-:W-:Y:S02]  /*3380*/  FMNMX.FTZ R5, R137, R5, !PT ;  /* 0x0000000589057209 */ /* 0x000fe40007810000 */
[----:B------:R-:W-:Y:S02]  /*3390*/  ISETP.GT.AND P1, PT, R2, 0x30, PT ;  /* 0x000000300200780c */ /* 0x000fe40003f24270 */
[----:B------:R-:W-:-:S02]  /*33a0*/  FMNMX.FTZ R6, R23, R6, !PT ;  /* 0x0000000617067209 */ /* 0x000fc40007810000 */
[----:B------:R-:W-:Y:S02]  /*33b0*/  FSEL R141, R77, -INF , P0 ;  /* 0xff8000004d8d7808 */ /* 0x000fe40000000000 */
[----:B------:R-:W-:Y:S02]  /*33c0*/  FMNMX.FTZ R5, R140, R5, !PT ;  /* 0x000000058c057209 */ /* 0x000fe40007810000 */
[----:B------:R-:W-:Y:S02]  /*33d0*/  FSEL R235, R80, -INF , P1 ;  /* 0xff80000050eb7808 */ /* 0x000fe40000800000 */
[----:B------:R-:W-:Y:S02]  /*33e0*/  FMNMX.FTZ R6, R24, R6, !PT ;  /* 0x0000000618067209 */ /* 0x000fe40007810000 */
[----:B------:R-:W-:Y:S02]  /*33f0*/  ISETP.GT.AND P1, PT, R0, 0x20, PT ;  /* 0x000000200000780c */ /* 0x000fe40003f24270 */
[----:B------:R-:W-:-:S02]  /*3400*/  ISETP.GT.AND P0, PT, R2, 0x31, PT ;  /* 0x000000310200780c */ /* 0x000fc40003f04270 */
[----:B------:R-:W-:Y:S02]  /*3410*/  FMNMX.FTZ R5, R141, R5, !PT ;  /* 0x000000058d057209 */ /* 0x000fe40007810000 */
[----:B------:R-:W-:Y:S02]  /*3420*/  FMNMX.FTZ R6, R25, R6, !PT ;  /* 0x0000000619067209 */ /* 0x000fe40007810000 */
[----:B------:R-:W-:Y:S02]  /*3430*/  FSEL R138, R74, -INF , P1 ;  /* 0xff8000004a8a7808 */ /* 0x000fe40000800000 */
[C---:B------:R-:W-:Y:S02]  /*3440*/  ISETP.GT.AND P6, PT, R2.reuse, 0x38, PT ;  /* 0x000000380200780c */ /* 0x040fe40003fc4270 */
[----:B------:R-:W-:Y:S02]  /*3450*/  FSEL R237, R81, -INF , P0 ;  /* 0xff80000051ed7808 */ /* 0x000fe40000000000 */
[----:B------:R-:W-:-:S02]  /*3460*/  ISETP.GT.AND P1, PT, R2, 0x39, PT ;  /* 0x000000390200780c */ /* 0x000fc40003f24270 */
[----:B------:R-:W-:Y:S02]  /*3470*/  ISETP.GT.AND P0, PT, R0, 0x21, PT ;  /* 0x000000210000780c */ /* 0x000fe40003f04270 */
[----:B------:R-:W-:Y:S02]  /*3480*/  FMNMX.FTZ R2, R235, R5, !PT ;  /* 0x00000005eb027209 */ /* 0x000fe40007810000 */
[----:B------:R-:W-:Y:S02]  /*3490*/  FMNMX.FTZ R5, R26, R6, !PT ;  /* 0x000000061a057209 */ /* 0x000fe40007810000 */
[----:B------:R-:W-:Y:S02]  /*34a0*/  FSEL R139, R75, -INF , P0 ;  /* 0xff8000004b8b7808 */ /* 0x000fe40000000000 */
[----:B------:R-:W-:Y:S02]  /*34b0*/  ISETP.GT.AND P0, PT, R0, 0x28, PT ;  /* 0x000000280000780c */ /* 0x000fe40003f04270 */
[----:B------:R-:W-:-:S02]  /*34c0*/  FSEL R236, R85, -INF , P1 ;  /* 0xff80000055ec7808 */ /* 0x000fc40000800000 */
[----:B------:R-:W-:Y:S02]  /*34d0*/  FSEL R233, R84, -INF , P6 ;  /* 0xff80000054e97808 */ /* 0x000fe40003000000 */
[----:B------:R-:W-:Y:S01]  /*34e0*/  FMNMX.FTZ R2, R237, R2, !PT ;  /* 0x00000002ed027209 */ /* 0x000fe20007810000 */
[----:B------:R-:W-:Y:S01]  /*34f0*/  SHFL.IDX PT, R6, R3, RZ, 0x1c1f ;  /* 0x001c1fff03067589 */ /* 0x000fe200000e0000 */
[----:B------:R-:W-:Y:S02]  /*3500*/  FMNMX.FTZ R5, R138, R5, !PT ;  /* 0x000000058a057209 */ /* 0x000fe40007810000 */
[----:B------:R-:W-:Y:S01]  /*3510*/  ISETP.GT.AND P1, PT, R0, 0x29, PT ;  /* 0x000000290000780c */ /* 0x000fe20003f24270 */
[----:B------:R-:W-:Y:S01]  /*3520*/  LDSM.16.MT88.4 R72, [R213+0x2400] ;  /* 0x00240000d548783b */ /* 0x000fe20000004200 */
[----:B------:R-:W-:Y:S02]  /*3530*/  FSEL R148, R78, -INF , P0 ;  /* 0xff8000004e947808 */ /* 0x000fe40000000000 */
[----:B------:R-:W-:-:S02]  /*3540*/  FMNMX.FTZ R5, R139, R5, !PT ;  /* 0x000000058b057209 */ /* 0x000fc40007810000 */
[----:B------:R-:W-:Y:S02]  /*3550*/  ISETP.GT.AND P0, PT, R0, 0x30, PT ;  /* 0x000000300000780c */ /* 0x000fe40003f04270 */
[----:B------:R-:W-:Y:S02]  /*3560*/  FSEL R149, R79, -INF , P1 ;  /* 0xff8000004f957808 */ /* 0x000fe40000800000 */
[----:B------:R-:W-:Y:S02]  /*3570*/  FMNMX.FTZ R5, R148, R5, !PT ;  /* 0x0000000594057209 */ /* 0x000fe40007810000 */
[----:B------:R-:W-:Y:S01]  /*3580*/  FMNMX.FTZ R2, R233, R2, !PT ;  /* 0x00000002e9027209 */ /* 0x000fe20007810000 */
[----:B------:R-:W-:Y:S01]  /*3590*/  SHFL.IDX PT, R3, R3, 0x1, 0x1c1f ;  /* 0x003c1f0003037f89 */ /* 0x000fe200000e0000 */
[----:B------:R-:W-:Y:S02]  /*35a0*/  ISETP.GT.AND P1, PT, R0, 0x31, PT ;  /* 0x000000310000780c */ /* 0x000fe40003f24270 */
[----:B------:R-:W-:Y:S01]  /*35b0*/  FSEL R234, R82, -INF , P0 ;  /* 0xff80000052ea7808 */ /* 0x000fe20000000000 */
[----:B------:R-:W-:Y:S01]  /*35c0*/  LDSM.16.MT88.4 R76, [R214] ;  /* 0x00000000d64c783b */ /* 0x000fe20000004200 */
[----:B------:R-:W-:-:S02]  /*35d0*/  FMNMX.FTZ R5, R149, R5, !PT ;  /* 0x0000000595057209 */ /* 0x000fc40007810000 */
[----:B------:R-:W-:Y:S02]  /*35e0*/  FMNMX.FTZ R2, R236, R2, !PT ;  /* 0x00000002ec027209 */ /* 0x000fe40007810000 */
[----:B------:R-:W-:Y:S02]  /*35f0*/  FSEL R238, R83, -INF , P1 ;  /* 0xff80000053ee7808 */ /* 0x000fe40000800000 */
[----:B------:R-:W-:Y:S02]  /*3600*/  ISETP.GT.AND P1, PT, R0, 0x38, PT ;  /* 0x000000380000780c */ /* 0x000fe40003f24270 */
[----:B------:R-:W-:Y:S01]  /*3610*/  FMNMX.FTZ R5, R234, R5, !PT ;  /* 0x00000005ea057209 */ /* 0x000fe20007810000 */
[----:B------:R-:W1:Y:S01]  /*3620*/  SHFL.BFLY PT, R9, R2, 0x2, 0x1f ;  /* 0x0c401f0002097f89 */ /* 0x000e6200000e0000 */
[----:B------:R-:W-:Y:S02]  /*3630*/  ISETP.GT.AND P0, PT, R0, 0x39, PT ;  /* 0x000000390000780c */ /* 0x000fe40003f04270 */
[----:B------:R-:W-:-:S02]  /*3640*/  FSEL R240, R86, -INF , P1 ;  /* 0xff80000056f07808 */ /* 0x000fc40000800000 */
[----:B------:R-:W-:Y:S02]  /*3650*/  FMNMX.FTZ R0, R238, R5, !PT ;  /* 0x00000005ee007209 */ /* 0x000fe40007810000 */
[----:B------:R-:W-:Y:S02]  /*3660*/  FSEL R243, R87, -INF , P0 ;  /* 0xff80000057f37808 */ /* 0x000fe40000000000 */
[----:B------:R-:W-:Y:S01]  /*3670*/  FMNMX.FTZ R0, R240, R0, !PT ;  /* 0x00000000f0007209 */ /* 0x000fe20007810000 */
[----:B------:R-:W-:Y:S03]  /*3680*/  LDSM.16.MT88.4 R84, [R213+0x1000] ;  /* 0x00100000d554783b */ /* 0x000fe60000004200 */
[----:B------:R-:W-:-:S05]  /*3690*/  FMNMX.FTZ R0, R243, R0, !PT ;  /* 0x00000000f3007209 */ /* 0x000fca0007810000 */
[----:B------:R-:W2:Y:S01]  /*36a0*/  SHFL.BFLY PT, R8, R0, 0x2, 0x1f ;  /* 0x0c401f0000087f89 */ /* 0x000ea200000e0000 */
[----:B-1----:R-:W-:-:S05]  /*36b0*/  FMNMX.FTZ R5, R2, R9, !PT ;  /* 0x0000000902057209 */ /* 0x002fca0007810000 */
[----:B------:R-:W1:Y:S01]  /*36c0*/  SHFL.BFLY PT, R9, R5, 0x1, 0x1f ;  /* 0x0c201f0005097f89 */ /* 0x000e6200000e0000 */
[C---:B------:R-:W-:Y:S02]  /*36d0*/  IMAD.IADD R2, R4.reuse, 0x1, R6 ;  /* 0x0000000104027824 */ /* 0x040fe400078e0206 */
[----:B------:R-:W-:Y:S01]  /*36e0*/  IMAD.IADD R4, R4, 0x1, R3 ;  /* 0x0000000104047824 */ /* 0x000fe200078e0203 */
[----:B--2---:R-:W-:-:S05]  /*36f0*/  FMNMX.FTZ R3, R0, R8, !PT ;  /* 0x0000000800037209 */ /* 0x004fca0007810000 */
[----:B------:R-:W2:Y:S01]  /*3700*/  SHFL.BFLY PT, R6, R3, 0x1, 0x1f ;  /* 0x0c201f0003067f89 */ /* 0x000ea200000e0000 */
[C---:B------:R-:W-:Y:S02]  /*3710*/  IMNMX R2, R7.reuse, R2, PT ;  /* 0x0000000207027217 */ /* 0x040fe40003800200 */
[----:B------:R-:W-:Y:S02]  /*3720*/  IMNMX R0, R7, R4, PT ;  /* 0x0000000407007217 */ /* 0x000fe40003800200 */
[C---:B------:R-:W-:Y:S02]  /*3730*/  ISETP.GT.AND P1, PT, R2.reuse, 0x1, PT ;  /* 0x000000010200780c */ /* 0x040fe40003f24270 */
[----:B-1----:R-:W-:Y:S02]  /*3740*/  FMNMX.FTZ R143, R5, R9, !PT ;  /* 0x00000009058f7209 */ /* 0x002fe40007810000 */
[----:B------:R-:W-:Y:S02]  /*3750*/  ISETP.GT.AND P0, PT, R2, 0x8, PT ;  /* 0x000000080200780c */ /* 0x000fe40003f04270 */
[----:B------:R-:W-:Y:S01]  /*3760*/  FSEL R41, R97, -INF , P1 ;  /* 0xff80000061297808 */ /* 0x000fe20000800000 */
[----:B------:R-:W-:Y:S01]  /*3770*/  FMUL.FTZ R4, R143, c[0x0][0x2d0] ;  /* 0x0000b4008f047a20 */ /* 0x000fe20000410000 */
[----:B------:R-:W-:-:S02]  /*3780*/  FSEL R42, R88, -INF , P0 ;  /* 0xff800000582a7808 */ /* 0x000fc40000000000 */
[----:B------:R-:W-:Y:S02]  /*3790*/  FSETP.NEU.FTZ.AND P1, PT, R143, -INF , PT ;  /* 0xff8000008f00780b */ /* 0x000fe40003f3d000 */
[----:B------:R-:W-:Y:S02]  /*37a0*/  ISETP.GT.AND P0, PT, R0, RZ, PT ;  /* 0x000000ff0000720c */ /* 0x000fe40003f04270 */
[----:B------:R-:W-:Y:S02]  /*37b0*/  FSEL R12, R4, RZ, P1 ;  /* 0x000000ff040c7208 */ /* 0x000fe40000800000 */
[----:B------:R-:W-:Y:S02]  /*37c0*/  FSEL R45, R98, -INF , P0 ;  /* 0xff800000622d7808 */ /* 0x000fe40000000000 */
[----:B------:R-:W-:Y:S02]  /*37d0*/  ISETP.GT.AND P0, PT, R0, 0x9, PT ;  /* 0x000000090000780c */ /* 0x000fe40003f04270 */
[----:B--2---:R-:W-:Y:S01]  /*37e0*/  FMNMX.FTZ R142, R3, R6, !PT ;  /* 0x00000006038e7209 */ /* 0x004fe20007810000 */
[----:B------:R-:W-:Y:S01]  /*37f0*/  FFMA.FTZ R3, R11, c[0x0][0x2d0], -R12 ;  /* 0x0000b4000b037a23 */ /* 0x000fe2000001080c */
[----:B------:R-:W-:-:S02]  /*3800*/  ISETP.GT.AND P6, PT, R2, RZ, PT ;  /* 0x000000ff0200720c */ /* 0x000fc40003fc4270 */
[----:B------:R-:W-:Y:S02]  /*3810*/  FSEL R48, R91, -INF , P0 ;  /* 0xff8000005b307808 */ /* 0x000fe40000000000 */
[----:B------:R-:W-:Y:S01]  /*3820*/  ISETP.GT.AND P0, PT, R2, 0x11, PT ;  /* 0x000000110200780c */ /* 0x000fe20003f04270 */
[----:B------:R1:W-:Y:S01]  /*3830*/  MUFU.EX2 R32, R3 ;  /* 0x0000000300207308 */ /* 0x0003e20000000800 */
[----:B------:R-:W-:Y:S02]  /*3840*/  FSEL R40, R96, -INF , P6 ;  /* 0xff80000060287808 */ /* 0x000fe40003000000 */
[----:B------:R-:W-:Y:S02]  /*3850*/  ISETP.GT.AND P6, PT, R2, 0x9, PT ;  /* 0x000000090200780c */ /* 0x000fe40003fc4270 */
[----:B------:R-:W-:Y:S02]  /*3860*/  FSEL R49, R57, -INF , P0 ;  /* 0xff80000039317808 */ /* 0x000fe40000000000 */
[----:B------:R-:W-:Y:S01]  /*3870*/  ISETP.GT.AND P0, PT, R0, 0x11, PT ;  /* 0x000000110000780c */ /* 0x000fe20003f04270 */
[----:B------:R-:W-:Y:S01]  /*3880*/  FFMA.FTZ R4, R10, c[0x0][0x2d0], -R12 ;  /* 0x0000b4000a047a23 */ /* 0x000fe2000001080c */
[----:B------:R-:W-:-:S02]  /*3890*/  FSEL R46, R89, -INF , P6 ;  /* 0xff800000592e7808 */ /* 0x000fc40003000000 */
[----:B------:R-:W-:Y:S01]  /*38a0*/  ISETP.GT.AND P1, PT, R0, 0x8, PT ;  /* 0x000000080000780c */ /* 0x000fe20003f24270 */
[----:B-1----:R-:W-:Y:S01]  /*38b0*/  FFMA.FTZ R3, R13, c[0x0][0x2d0], -R12 ;  /* 0x0000b4000d037a23 */ /* 0x002fe2000001080c */
[----:B------:R-:W-:-:S03]  /*38c0*/  FSEL R89, R59, -INF , P0 ;  /* 0xff8000003b597808 */ /* 0x000fc60000000000 */
[----:B------:R1:W-:Y:S01]  /*38d0*/  MUFU.EX2 R7, R3 ;  /* 0x0000000300077308 */ /* 0x0003e20000000800 */
[----:B------:R-:W-:Y:S02]  /*38e0*/  FSETP.NEU.FTZ.AND P0, PT, R142, -INF , PT ;  /* 0xff8000008e00780b */ /* 0x000fe40003f1d000 */
[----:B------:R-:W-:-:S05]  /*38f0*/  FSEL R47, R90, -INF , P1 ;  /* 0xff8000005a2f7808 */ /* 0x000fca0000800000 */
[----:B------:R2:W3:Y:S01]  /*3900*/  MUFU.EX2 R90, R4 ;  /* 0x00000004005a7308 */ /* 0x0004e20000000800 */
[----:B-1----:R-:W-:-:S05]  /*3910*/  FMUL.FTZ R3, R142, c[0x0][0x2d0] ;  /* 0x0000b4008e037a20 */ /* 0x002fca0000410000 */
[----:B------:R-:W-:Y:S01]  /*3920*/  FSEL R3, R3, RZ, P0 ;  /* 0x000000ff03037208 */ /* 0x000fe20000000000 */
[----:B--2---:R-:W-:-:S04]  /*3930*/  FFMA.FTZ R4, R14, c[0x0][0x2d0], -R12 ;  /* 0x0000b4000e047a23 */ /* 0x004fc8000001080c */
[----:B------:R1:W2:Y:S01]  /*3940*/  MUFU.EX2 R183, R4 ;  /* 0x0000000400b77308 */ /* 0x0002a20000000800 */
[----:B------:R-:W-:Y:S02]  /*3950*/  FMNMX.FTZ R5, R40, R41, !PT ;  /* 0x0000002928057209 */ /* 0x000fe40007810000 */
[----:B------:R-:W-:Y:S01]  /*3960*/  ISETP.GT.AND P1, PT, R2, 0x10, PT ;  /* 0x000000100200780c */ /* 0x000fe20003f24270 */
[----:B-1----:R-:W-:-:S04]  /*3970*/  FFMA.FTZ R4, R15, c[0x0][0x2d0], -R3 ;  /* 0x0000b4000f047a23 */ /* 0x002fc80000010803 */
[----:B------:R1:W-:Y:S01]  /*3980*/  MUFU.EX2 R151, R4 ;  /* 0x0000000400977308 */ /* 0x0003e20000000800 */
[----:B------:R-:W-:Y:S02]  /*3990*/  ISETP.GT.AND P6, PT, R0, 0x1, PT ;  /* 0x000000010000780c */ /* 0x000fe40003fc4270 */
[----:B------:R-:W-:Y:S02]  /*39a0*/  FSEL R43, R56, -INF , P1 ;  /* 0xff800000382b7808 */ /* 0x000fe40000800000 */
[----:B------:R-:W-:Y:S01]  /*39b0*/  ISETP.GT.AND P1, PT, R0, 0x10, PT ;  /* 0x000000100000780c */ /* 0x000fe20003f24270 */
[----:B-1----:R-:W-:-:S04]  /*39c0*/  FFMA.FTZ R4, R16, c[0x0][0x2d0], -R3 ;  /* 0x0000b40010047a23 */ /* 0x002fc80000010803 */
[----:B------:R1:W4:Y:S01]  /*39d0*/  MUFU.EX2 R150, R4 ;  /* 0x0000000400967308 */ /* 0x0003220000000800 */
[----:B------:R-:W-:Y:S01]  /*39e0*/  FSEL R44, R99, -INF , P6 ;  /* 0xff800000632c7808 */ /* 0x000fe20003000000 */
[----:B------:R-:W-:Y:S01]  /*39f0*/  IMAD.MOV.U32 R91, RZ, RZ, R27 ;  /* 0x000000ffff5b7224 */ /* 0x000fe200078e001b */
[----:B------:R-:W-:Y:S01]  /*3a00*/  ISETP.GT.AND P6, PT, R2, 0x18, PT ;  /* 0x000000180200780c */ /* 0x000fe20003fc4270 */
[----:B------:R-:W-:Y:S01]  /*3a10*/  LDSM.16.MT88.4 R96, [R214+0x1000] ;  /* 0x00100000d660783b */ /* 0x000fe20000004200 */
[----:B------:R-:W-:Y:S02]  /*3a20*/  FSEL R88, R58, -INF , P1 ;  /* 0xff8000003a587808 */ /* 0x000fe40000800000 */
[----:B------:R-:W-:Y:S01]  /*3a30*/  ISETP.GT.AND P1, PT, R2, 0x19, PT ;  /* 0x000000190200780c */ /* 0x000fe20003f24270 */
[----:B------:R-:W-:Y:S01]  /*3a40*/  LDSM.16.MT88.4 R56, [R214+0x400] ;  /* 0x00040000d638783b */ /* 0x000fe20000004200 */
[----:B-1----:R-:W-:Y:S01]  /*3a50*/  FMNMX.FTZ R4, R42, R5, !PT ;  /* 0x000000052a047209 */ /* 0x002fe20007810000 */
[----:B------:R-:W-:-:S03]  /*3a60*/  FFMA.FTZ R5, R17, c[0x0][0x2d0], -R3 ;  /* 0x0000b40011057a23 */ /* 0x000fc60000010803 */
[----:B------:R-:W-:Y:S01]  /*3a70*/  FMNMX.FTZ R4, R46, R4, !PT ;  /* 0x000000042e047209 */ /* 0x000fe20007810000 */
[----:B------:R1:W-:Y:S03]  /*3a80*/  MUFU.EX2 R27, R5 ;  /* 0x00000005001b7308 */ /* 0x0003e60000000800 */
[----:B------:R-:W-:Y:S02]  /*3a90*/  FMNMX.FTZ R4, R43, R4, !PT ;  /* 0x000000042b047209 */ /* 0x000fe40007810000 */
[----:B------:R-:W-:Y:S02]  /*3aa0*/  FSEL R50, R92, -INF , P6 ;  /* 0xff8000005c327808 */ /* 0x000fe40003000000 */
[----:B------:R-:W-:Y:S02]  /*3ab0*/  FMNMX.FTZ R4, R49, R4, !PT ;  /* 0x0000000431047209 */ /* 0x000fe40007810000 */
[----:B------:R-:W-:-:S02]  /*3ac0*/  FSEL R51, R93, -INF , P1 ;  /* 0xff8000005d337808 */ /* 0x000fc40000800000 */
[----:B------:R-:W-:Y:S01]  /*3ad0*/  ISETP.GT.AND P1, PT, R2, 0x21, PT ;  /* 0x000000210200780c */ /* 0x000fe20003f24270 */
[----:B-1----:R-:W-:Y:S01]  /*3ae0*/  FFMA.FTZ R5, R18, c[0x0][0x2d0], -R3 ;  /* 0x0000b40012057a23 */ /* 0x002fe20000010803 */
[----:B------:R-:W-:Y:S02]  /*3af0*/  ISETP.GT.AND P6, PT, R2, 0x20, PT ;  /* 0x000000200200780c */ /* 0x000fe40003fc4270 */
[----:B------:R-:W-:Y:S01]  /*3b00*/  FMNMX.FTZ R4, R50, R4, !PT ;  /* 0x0000000432047209 */ /* 0x000fe20007810000 */
[----:B------:R1:W1:Y:S01]  /*3b10*/  MUFU.EX2 R182, R5 ;  /* 0x0000000500b67308 */ /* 0x0002620000000800 */
[C---:B------:R-:W-:Y:S02]  /*3b20*/  ISETP.GT.AND P0, PT, R0.reuse, 0x18, PT ;  /* 0x000000180000780c */ /* 0x040fe40003f04270 */
[----:B------:R-:W-:Y:S02]  /*3b30*/  FSEL R131, R29, -INF , P1 ;  /* 0xff8000001d837808 */ /* 0x000fe40000800000 */
[----:B------:R-:W-:-:S02]  /*3b40*/  ISETP.GT.AND P1, PT, R0, 0x20, PT ;  /* 0x000000200000780c */ /* 0x000fc40003f24270 */
[----:B------:R-:W-:Y:S02]  /*3b50*/  FSEL R128, R28, -INF , P6 ;  /* 0xff8000001c807808 */ /* 0x000fe40003000000 */
[----:B------:R-:W-:Y:S02]  /*3b60*/  FMNMX.FTZ R4, R51, R4, !PT ;  /* 0x0000000433047209 */ /* 0x000fe40007810000 */
[----:B-1----:R-:W-:Y:S02]  /*3b70*/  FMNMX.FTZ R5, R45, R44, !PT ;  /* 0x0000002c2d057209 */ /* 0x002fe40007810000 */
[----:B------:R-:W-:Y:S02]  /*3b80*/  FSEL R14, R94, -INF , P0 ;  /* 0xff8000005e0e7808 */ /* 0x000fe40000000000 */
[----:B------:R-:W-:Y:S02]  /*3b90*/  FMNMX.FTZ R5, R47, R5, !PT ;  /* 0x000000052f057209 */ /* 0x000fe40007810000 */
[----:B------:R-:W-:-:S02]  /*3ba0*/  ISETP.GT.AND P0, PT, R0, 0x21, PT ;  /* 0x000000210000780c */ /* 0x000fc40003f04270 */
[----:B------:R-:W-:Y:S02]  /*3bb0*/  FSEL R134, R30, -INF , P1 ;  /* 0xff8000001e867808 */ /* 0x000fe40000800000 */
[----:B------:R-:W-:Y:S02]  /*3bc0*/  ISETP.GT.AND P1, PT, R2, 0x28, PT ;  /* 0x000000280200780c */ /* 0x000fe40003f24270 */
[----:B------:R-:W-:Y:S02]  /*3bd0*/  FMNMX.FTZ R5, R48, R5, !PT ;  /* 0x0000000530057209 */ /* 0x000fe40007810000 */
[----:B------:R-:W-:Y:S02]  /*3be0*/  FMNMX.FTZ R4, R128, R4, !PT ;  /* 0x0000000480047209 */ /* 0x000fe40007810000 */
[----:B------:R-:W-:Y:S02]  /*3bf0*/  FSEL R135, R31, -INF , P0 ;  /* 0xff8000001f877808 */ /* 0x000fe40000000000 */
[----:B------:R-:W-:-:S02]  /*3c00*/  ISETP.GT.AND P0, PT, R2, 0x29, PT ;  /* 0x000000290200780c */ /* 0x000fc40003f04270 */
[----:B------:R-:W-:Y:S02]  /*3c10*/  FSEL R129, R36, -INF , P1 ;  /* 0xff80000024817808 */ /* 0x000fe40000800000 */
[----:B------:R-:W-:Y:S02]  /*3c20*/  FMNMX.FTZ R4, R131, R4, !PT ;  /* 0x0000000483047209 */ /* 0x000fe40007810000 */
[----:B------:R-:W-:Y:S02]  /*3c30*/  FMNMX.FTZ R5, R88, R5, !PT ;  /* 0x0000000558057209 */ /* 0x000fe40007810000 */
[----:B------:R-:W-:Y:S02]  /*3c40*/  ISETP.GT.AND P1, PT, R2, 0x30, PT ;  /* 0x000000300200780c */ /* 0x000fe40003f24270 */
[----:B------:R-:W-:Y:S02]  /*3c50*/  ISETP.GT.AND P6, PT, R0, 0x19, PT ;  /* 0x000000190000780c */ /* 0x000fe40003fc4270 */
[----:B------:R-:W-:-:S02]  /*3c60*/  FSEL R130, R37, -INF , P0 ;  /* 0xff80000025827808 */ /* 0x000fc40000000000 */
[----:B------:R-:W-:Y:S02]  /*3c70*/  FMNMX.FTZ R4, R129, R4, !PT ;  /* 0x0000000481047209 */ /* 0x000fe40007810000 */
[----:B------:R-:W-:Y:S02]  /*3c80*/  FMNMX.FTZ R5, R89, R5, !PT ;  /* 0x0000000559057209 */ /* 0x000fe40007810000 */
[----:B------:R-:W-:Y:S02]  /*3c90*/  FSEL R194, R100, -INF , P1 ;  /* 0xff80000064c27808 */ /* 0x000fe40000800000 */
[----:B------:R-:W-:Y:S02]  /*3ca0*/  ISETP.GT.AND P1, PT, R0, 0x28, PT ;  /* 0x000000280000780c */ /* 0x000fe40003f24270 */
[----:B------:R-:W-:Y:S02]  /*3cb0*/  FSEL R15, R95, -INF , P6 ;  /* 0xff8000005f0f7808 */ /* 0x000fe40003000000 */
[----:B------:R-:W-:Y:S01]  /*3cc0*/  ISETP.GT.AND P0, PT, R2, 0x31, PT ;  /* 0x000000310200780c */ /* 0x000fe20003f04270 */
[----:B------:R-:W-:Y:S01]  /*3cd0*/  LDSM.16.MT88.4 R92, [R214+0x2400] ;  /* 0x00240000d65c783b */ /* 0x000fe20000004200 */
[----:B------:R-:W-:-:S02]  /*3ce0*/  FMNMX.FTZ R4, R130, R4, !PT ;  /* 0x0000000482047209 */ /* 0x000fc40007810000 */
[----:B------:R-:W-:Y:S02]  /*3cf0*/  FMNMX.FTZ R5, R14, R5, !PT ;  /* 0x000000050e057209 */ /* 0x000fe40007810000 */
[----:B------:R-:W-:Y:S02]  /*3d00*/  FSEL R133, R38, -INF , P1 ;  /* 0xff80000026857808 */ /* 0x000fe40000800000 */
[C---:B------:R-:W-:Y:S02]  /*3d10*/  ISETP.GT.AND P6, PT, R2.reuse, 0x38, PT ;  /* 0x000000380200780c */ /* 0x040fe40003fc4270 */
[----:B------:R-:W-:Y:S02]  /*3d20*/  ISETP.GT.AND P1, PT, R2, 0x39, PT ;  /* 0x000000390200780c */ /* 0x000fe40003f24270 */
[----:B------:R-:W-:Y:S02]  /*3d30*/  FSEL R192, R101, -INF , P0 ;  /* 0xff80000065c07808 */ /* 0x000fe40000000000 */
[----:B------:R-:W-:-:S02]  /*3d40*/  FMNMX.FTZ R2, R194, R4, !PT ;  /* 0x00000004c2027209 */ /* 0x000fc40007810000 */
[----:B------:R-:W-:Y:S02]  /*3d50*/  FMNMX.FTZ R5, R15, R5, !PT ;  /* 0x000000050f057209 */ /* 0x000fe40007810000 */
[----:B------:R-:W-:Y:S01]  /*3d60*/  FMNMX.FTZ R4, R192, R2, !PT ;  /* 0x00000002c0047209 */ /* 0x000fe20007810000 */
[----:B------:R-:W-:Y:S01]  /*3d70*/  FFMA.FTZ R2, R19, c[0x0][0x2d0], -R12 ;  /* 0x0000b40013027a23 */ /* 0x000fe2000001080c */
[----:B------:R-:W-:Y:S02]  /*3d80*/  FMNMX.FTZ R5, R134, R5, !PT ;  /* 0x0000000586057209 */ /* 0x000fe40007810000 */
[----:B------:R-:W-:Y:S01]  /*3d90*/  ISETP.GT.AND P0, PT, R0, 0x29, PT ;  /* 0x000000290000780c */ /* 0x000fe20003f04270 */
[----:B------:R1:W-:Y:S01]  /*3da0*/  MUFU.EX2 R250, R2 ;  /* 0x0000000200fa7308 */ /* 0x0003e20000000800 */
[----:B------:R-:W-:Y:S02]  /*3db0*/  FMNMX.FTZ R5, R135, R5, !PT ;  /* 0x0000000587057209 */ /* 0x000fe40007810000 */
[----:B------:R-:W-:-:S02]  /*3dc0*/  FSEL R193, R144, -INF , P6 ;  /* 0xff80000090c17808 */ /* 0x000fc40003000000 */
[----:B------:R-:W-:Y:S02]  /*3dd0*/  FSEL R195, R145, -INF , P1 ;  /* 0xff80000091c37808 */ /* 0x000fe40000800000 */
[----:B------:R-:W-:Y:S02]  /*3de0*/  FSEL R132, R39, -INF , P0 ;  /* 0xff80000027847808 */ /* 0x000fe40000000000 */
[----:B------:R-:W-:Y:S02]  /*3df0*/  ISETP.GT.AND P1, PT, R0, 0x30, PT ;  /* 0x000000300000780c */ /* 0x000fe40003f24270 */
[----:B------:R-:W-:Y:S01]  /*3e00*/  FMNMX.FTZ R5, R133, R5, !PT ;  /* 0x0000000585057209 */ /* 0x000fe20007810000 */
[----:B-1----:R-:W-:Y:S01]  /*3e10*/  FFMA.FTZ R2, R20, c[0x0][0x2d0], -R12 ;  /* 0x0000b40014027a23 */ /* 0x002fe2000001080c */
[----:B------:R-:W-:-:S03]  /*3e20*/  FMNMX.FTZ R4, R193, R4, !PT ;  /* 0x00000004c1047209 */ /* 0x000fc60007810000 */
[----:B------:R1:W1:Y:S01]  /*3e30*/  MUFU.EX2 R252, R2 ;  /* 0x0000000200fc7308 */ /* 0x0002620000000800 */
[----:B------:R-:W-:Y:S02]  /*3e40*/  ISETP.GT.AND P0, PT, R0, 0x31, PT ;  /* 0x000000310000780c */ /* 0x000fe40003f04270 */
[----:B------:R-:W-:Y:S02]  /*3e50*/  FSEL R204, R102, -INF , P1 ;  /* 0xff80000066cc7808 */ /* 0x000fe40000800000 */
[----:B------:R-:W-:Y:S02]  /*3e60*/  FMNMX.FTZ R5, R132, R5, !PT ;  /* 0x0000000584057209 */ /* 0x000fe40007810000 */
[----:B------:R-:W-:Y:S02]  /*3e70*/  FMNMX.FTZ R4, R195, R4, !PT ;  /* 0x00000004c3047209 */ /* 0x000fe40007810000 */
[----:B------:R-:W-:Y:S02]  /*3e80*/  FSEL R206, R103, -INF , P0 ;  /* 0xff80000067ce7808 */ /* 0x000fe40000000000 */
[----:B------:R-:W-:Y:S01]  /*3e90*/  ISETP.GT.AND P1, PT, R0, 0x38, PT ;  /* 0x000000380000780c */ /* 0x000fe20003f24270 */
        /* <DEDUP_REMOVED lines=20> */
[----:B---3--:R-:W-:Y:S02]  /*3fe0*/  F2FP.BF16.PACK_AB R8, R32, R90 ;  /* 0x0000005a2008723e */ /* 0x008fe400000010ff */
[----:B------:R-:W-:Y:S01]  /*3ff0*/  F2FP.BF16.PACK_AB R10, R183, R7 ;  /* 0x00000007b70a723e */ /* 0x000fe200000010ff */
[----:B------:R3:W1:Y:S01]  /*4000*/  MUFU.EX2 R246, R4 ;  /* 0x0000000400f67308 */ /* 0x0006620000000800 */
[----:B----4-:R-:W-:Y:S02]  /*4010*/  F2FP.BF16.PACK_AB R9, R150, R151 ;  /* 0x000000979609723e */ /* 0x010fe400000010ff */
[----:B------:R-:W-:Y:S02]  /*4020*/  F2FP.BF16.PACK_AB R11, R182, R27 ;  /* 0x0000001bb60b723e */ /* 0x000fe400000010ff */
[----:B--2---:R-:W-:-:S04]  /*4030*/  FMNMX.FTZ R145, R0, R6, !PT ;  /* 0x0000000600917209 */ /* 0x004fc80007810000 */
[C---:B------:R-:W-:Y:S01]  /*4040*/  FSETP.NEU.FTZ.AND P0, PT, R145.reuse, -INF , PT ;  /* 0xff8000009100780b */ /* 0x040fe20003f1d000 */
[----:B------:R-:W-:Y:S02]  /*4050*/  FMUL.FTZ R0, R145, c[0x0][0x2d0] ;  /* 0x0000b40091007a20 */ /* 0x000fe40000410000 */
[----:B---3--:R-:W-:-:S03]  /*4060*/  FFMA.FTZ R4, R25, c[0x0][0x2d0], -R3 ;  /* 0x0000b40019047a23 */ /* 0x008fc60000010803 */
[----:B------:R-:W-:Y:S01]  /*4070*/  FSEL R0, R0, RZ, P0 ;  /* 0x000000ff00007208 */ /* 0x000fe20000000000 */
[----:B------:R2:W-:Y:S01]  /*4080*/  MUFU.EX2 R247, R4 ;  /* 0x0000000400f77308 */ /* 0x0005e20000000800 */
[----:B------:R-:W-:Y:S01]  /*4090*/  IMAD.MOV.U32 R146, RZ, RZ, R32 ;  /* 0x000000ffff927224 */ /* 0x000fe200078e0020 */
[----:B------:R-:W-:Y:S01]  /*40a0*/  HMMA.16816.F32.BF16 R124, R8, R52, RZ ;  /* 0x00000034087c723c */ /* 0x000fe200000418ff */
[----:B------:R-:W-:Y:S01]  /*40b0*/  IMAD.MOV.U32 R147, RZ, RZ, R27 ;  /* 0x000000ffff937224 */ /* 0x000fe200078e001b */
[----:B-1----:R-:W-:Y:S01]  /*40c0*/  FMNMX.FTZ R144, R2, R13, !PT ;  /* 0x0000000d02907209 */ /* 0x002fe20007810000 */
[----:B------:R-:W-:-:S05]  /*40d0*/  FFMA.FTZ R2, R41, c[0x0][0x2d0], -R0 ;  /* 0x0000b40029027a23 */ /* 0x000fca0000010800 */
[----:B------:R-:W-:Y:S01]  /*40e0*/  HMMA.16816.F32.BF16 R120, R8, R76, RZ ;  /* 0x0000004c0878723c */ /* 0x000fe200000418ff */
[----:B--2---:R-:W-:-:S07]  /*40f0*/  FFMA.FTZ R4, R26, c[0x0][0x2d0], -R3 ;  /* 0x0000b4001a047a23 */ /* 0x004fce0000010803 */
[C---:B------:R-:W-:Y:S01]  /*4100*/  HMMA.16816.F32.BF16 R116, R8.reuse, R84, RZ ;  /* 0x000000540874723c */ /* 0x040fe200000418ff */
[----:B------:R1:W-:Y:S07]  /*4110*/  MUFU.EX2 R241, R2 ;  /* 0x0000000200f17308 */ /* 0x0003ee0000000800 */
        /* <DEDUP_REMOVED lines=31> */
[----:B------:R-:W-:Y:S01]  /*4310*/  IMAD.MOV.U32 R11, RZ, RZ, R7 ;  /* 0x000000ffff0b7224 */ /* 0x000fe200078e0007 */
        /* <DEDUP_REMOVED lines=9> */
[----:B-1----:R-:W-:-:S05]  /*43b0*/  FFMA.FTZ R8, R88, c[0x0][0x2d0], -R2 ;  /* 0x0000b40058087a23 */ /* 0x002fca0000010802 */
[----:B------:R1:W-:Y:S02]  /*43c0*/  MUFU.EX2 R200, R8 ;  /* 0x0000000800c87308 */ /* 0x0003e40000000800 */
        /* <DEDUP_REMOVED lines=23> */
[----:B-1----:R-:W-:-:S07]  /*4540*/  FFMA.FTZ R8, R128, c[0x0][0x2d0], -R0 ;  /* 0x0000b40080087a23 */ /* 0x002fce0000010800 */
        /* <DEDUP_REMOVED lines=9> */
[----:B------:R-:W-:-:S02]  /*45e0*/  IMAD.MOV.U32 R110, RZ, RZ, R183 ;  /* 0x000000ffff6e7224 */ /* 0x000fc400078e00b7 */
[----:B------:R1:W-:Y:S05]  /*45f0*/  MUFU.EX2 R183, R8 ;  /* 0x0000000800b77308 */ /* 0x0003ea0000000800 */
[----:B------:R-:W-:Y:S07]  /*4600*/  HMMA.16816.F32.BF16 R80, R4, R114, RZ ;  /* 0x000000720450723c */ /* 0x000fee00000418ff */
[----:B---3--:R-:W-:-:S02]  /*4610*/  F2FP.BF16.PACK_AB R4, R211, R207 ;  /* 0x000000cfd304723e */ /* 0x008fc400000010ff */
[----:B--2---:R-:W-:Y:S02]  /*4620*/  F2FP.BF16.PACK_AB R5, R203, R200 ;  /* 0x000000c8cb05723e */ /* 0x004fe400000010ff */
[----:B------:R-:W-:Y:S02]  /*4630*/  F2FP.BF16.PACK_AB R6, R209, R210 ;  /* 0x000000d2d106723e */ /* 0x000fe400000010ff */
[----:B----4-:R-:W-:Y:S01]  /*4640*/  F2FP.BF16.PACK_AB R7, R201, R202 ;  /* 0x000000cac907723e */ /* 0x010fe200000010ff */
[----:B-1----:R-:W-:-:S06]  /*4650*/  FFMA.FTZ R8, R136, c[0x0][0x2d0], -R12 ;  /* 0x0000b40088087a23 */ /* 0x002fcc000001080c */
[C---:B------:R-:W-:Y:S07]  /*4660*/  HMMA.16816.F32.BF16 R116, R4.reuse, R64, R44 ;  /* 0x000000400474723c */ /* 0x040fee000004182c */
[----:B------:R-:W-:Y:S02]  /*4670*/  IMAD.MOV.U32 R64, RZ, RZ, R182 ;  /* 0x000000ffff407224 */ /* 0x000fe400078e00b6 */
[----:B------:R1:W-:Y:S01]  /*4680*/  MUFU.EX2 R182, R8 ;  /* 0x0000000800b67308 */ /* 0x0003e20000000800 */
[----:B------:R-:W-:Y:S01]  /*4690*/  HMMA.16816.F32.BF16 R100, R4, R60, R28 ;  /* 0x0000003c0464723c */ /* 0x000fe2000004181c */
[----:B------:R-:W-:Y:S01]  /*46a0*/  IMAD.MOV.U32 R108, RZ, RZ, R147 ;  /* 0x000000ffff6c7224 */ /* 0x000fe200078e0093 */
[----:B------:R-:W2:Y:S05]  /*46b0*/  LDSM.16.MT88.4 R28, [R214+0x800] ;  /* 0x00080000d61c783b */ /* 0x000eaa0000004200 */
[----:B------:R-:W-:-:S02]  /*46c0*/  IMAD.MOV.U32 R61, RZ, RZ, R181 ;  /* 0x000000ffff3d7224 */ /* 0x000fc400078e00b5 */
[----:B-1----:R-:W-:-:S04]  /*46d0*/  FFMA.FTZ R8, R137, c[0x0][0x2d0], -R12 ;  /* 0x0000b40089087a23 */ /* 0x002fc8000001080c */
[----:B------:R1:W-:Y:S01]  /*46e0*/  MUFU.EX2 R181, R8 ;  /* 0x0000000800b57308 */ /* 0x0003e20000000800 */
[----:B-----5:R-:W-:Y:S01]  /*46f0*/  IMAD.MOV.U32 R60, RZ, RZ, R180 ;  /* 0x000000ffff3c7224 */ /* 0x020fe200078e00b4 */
[----:B------:R-:W-:Y:S01]  /*4700*/  HMMA.16816.F32.BF16 R84, R4, R92, R24 ;  /* 0x0000005c0454723c */ /* 0x000fe20000041818 */
[----:B------:R-:W-:Y:S01]  /*4710*/  IMAD.MOV.U32 R15, RZ, RZ, R146 ;  /* 0x000000ffff0f7224 */ /* 0x000fe200078e0092 */
[----:B------:R-:W3:Y:S01]  /*4720*/  LDSM.16.MT88.4 R24, [R213+0x1800] ;  /* 0x00180000d518783b */ /* 0x000ee20000004200 */
[----:B-1----:R-:W-:-:S04]  /*4730*/  FFMA.FTZ R8, R140, c[0x0][0x2d0], -R12 ;  /* 0x0000b4008c087a23 */ /* 0x002fc8000001080c */
[----:B------:R1:W-:Y:S02]  /*4740*/  MUFU.EX2 R180, R8 ;  /* 0x0000000800b47308 */ /* 0x0003e40000000800 */
[----:B-1----:R-:W-:-:S06]  /*4750*/  FFMA.FTZ R8, R141, c[0x0][0x2d0], -R12 ;  /* 0x0000b4008d087a23 */ /* 0x002fcc000001080c */
[----:B------:R1:W-:Y:S01]  /*4760*/  MUFU.EX2 R147, R8 ;  /* 0x0000000800937308 */ /* 0x0003e20000000800 */
[----:B------:R-:W-:Y:S01]  /*4770*/  HMMA.16816.F32.BF16 R52, R4, R66, R52 ;  /* 0x000000420434723c */ /* 0x000fe20000041834 */
[----:B-1----:R-:W-:-:S06]  /*4780*/  FFMA.FTZ R8, R138, c[0x0][0x2d0], -R3 ;  /* 0x0000b4008a087a23 */ /* 0x002fcc0000010803 */
[----:B------:R1:W-:Y:S02]  /*4790*/  MUFU.EX2 R146, R8 ;  /* 0x0000000800927308 */ /* 0x0003e40000000800 */
[----:B-1----:R-:W-:Y:S01]  /*47a0*/  FFMA.FTZ R8, R139, c[0x0][0x2d0], -R3 ;  /* 0x0000b4008b087a23 */ /* 0x002fe20000010803 */
[----:B------:R-:W-:Y:S01]  /*47b0*/  HMMA.16816.F32.BF16 R112, R4, R56, R32 ;  /* 0x000000380470723c */ /* 0x000fe20000041820 */
[----:B------:R-:W-:Y:S01]  /*47c0*/  IMAD.MOV.U32 R14, RZ, RZ, R91 ;  /* 0x000000ffff0e7224 */ /* 0x000fe200078e005b */
[----:B------:R-:W-:Y:S03]  /*47d0*/  LDSM.16.MT88.4 R32, [R213+0x800] ;  /* 0x00080000d520783b */ /* 0x000fe60000004200 */
[----:B------:R1:W4:Y:S01]  /*47e0*/  MUFU.EX2 R141, R8 ;  /* 0x00000008008d7308 */ /* 0x0003220000000800 */
[----:B------:R-:W-:Y:S02]  /*47f0*/  IMAD.MOV.U32 R111, RZ, RZ, R90 ;  /* 0x000000ffff6f7224 */ /* 0x000fe400078e005a */
[----:B------:R-:W-:Y:S01]  /*4800*/  FFMA.FTZ R13, R129, c[0x0][0x2d0], -R0 ;  /* 0x0000b400810d7a23 */ /* 0x000fe20000010800 */
[----:B------:R-:W-:Y:S01]  /*4810*/  LDSM.16.MT88.4 R136, [R214+0x1c00] ;  /* 0x001c0000d688783b */ /* 0x000fe20000004200 */
[----:B-1----:R-:W-:-:S04]  /*4820*/  FFMA.FTZ R8, R148, c[0x0][0x2d0], -R3 ;  /* 0x0000b40094087a23 */ /* 0x002fc80000010803 */
[----:B------:R1:W-:Y:S01]  /*4830*/  MUFU.EX2 R67, R8 ;  /* 0x0000000800437308 */ /* 0x0003e20000000800 */
[----:B------:R-:W-:Y:S01]  /*4840*/  HMMA.16816.F32.BF16 R56, R4, R58, R48 ;  /* 0x0000003a0438723c */ /* 0x000fe20000041830 */
[----:B-1----:R-:W-:-:S06]  /*4850*/  FFMA.FTZ R8, R149, c[0x0][0x2d0], -R3 ;  /* 0x0000b40095087a23 */ /* 0x002fcc0000010803 */
[----:B------:R1:W1:Y:S01]  /*4860*/  MUFU.EX2 R140, R8 ;  /* 0x00000008008c7308 */ /* 0x0002620000000800 */
[----:B------:R-:W-:Y:S01]  /*4870*/  HMMA.16816.F32.BF16 R88, R4, R68, R20 ;  /* 0x000000440458723c */ /* 0x000fe20000041814 */
[----:B------:R-:W2:Y:S01]  /*4880*/  LDSM.16.MT88.4 R20, [R214+0x1800] ;  /* 0x00180000d614783b */ /* 0x000ea20000004200 */
[----:B------:R-:W-:-:S06]  /*4890*/  IMAD.MOV.U32 R109, RZ, RZ, R11 ;  /* 0x000000ffff6d7224 */ /* 0x000fcc00078e000b */
[C---:B------:R-:W-:Y:S01]  /*48a0*/  HMMA.16816.F32.BF16 R96, R4.reuse, R72, R16 ;  /* 0x000000480460723c */ /* 0x040fe20000041810 */
[----:B------:R-:W2:Y:S01]  /*48b0*/  LDSM.16.MT88.4 R16, [R213+0x2800] ;  /* 0x00280000d510783b */ /* 0x000ea20000004200 */
[----:B------:R3:W-:Y:S03]  /*48c0*/  MUFU.EX2 R65, R13 ;  /* 0x0000000d00417308 */ /* 0x0007e60000000800 */
[----:B-1----:R-:W1:Y:S03]  /*48d0*/  LDSM.16.MT88.4 R8, [R214+0x2800] ;  /* 0x00280000d608783b */ /* 0x002e660000004200 */
[C---:B------:R-:W-:Y:S08]  /*48e0*/  HMMA.16816.F32.BF16 R40, R4.reuse, R62, R40 ;  /* 0x0000003e0428723c */ /* 0x040ff00000041828 */
[C---:B------:R-:W-:Y:S08]  /*48f0*/  HMMA.16816.F32.BF16 R36, R4.reuse, R70, R36 ;  /* 0x000000460424723c */ /* 0x040ff00000041824 */
[----:B------:R-:W-:Y:S01]  /*4900*/  HMMA.16816.F32.BF16 R44, R4, R74, R76 ;  /* 0x0000004a042c723c */ /* 0x000fe2000004184c */
[----:B---3--:R-:W-:-:S07]  /*4910*/  FFMA.FTZ R13, R130, c[0x0][0x2d0], -R0 ;  /* 0x0000b400820d7a23 */ /* 0x008fce0000010800 */
[----:B------:R-:W-:Y:S01]  /*4920*/  HMMA.16816.F32.BF16 R48, R4, R94, R80 ;  /* 0x0000005e0430723c */ /* 0x000fe20000041850 */
[----:B------:R3:W-:Y:S01]  /*4930*/  MUFU.EX2 R66, R13 ;  /* 0x0000000d00427308 */ /* 0x0007e20000000800 */
[----:B------:R-:W-:Y:S01]  /*4940*/  IMAD.MOV.U32 R69, RZ, RZ, R111 ;  /* 0x000000ffff457224 */ /* 0x000fe200078e006f */
[----:B------:R-:W-:Y:S04]  /*4950*/  LDSM.16.MT88.4 R80, [R213+0x2c00] ;  /* 0x002c0000d550783b */ /* 0x000fe80000004200 */
[----:B------:R-:W-:Y:S01]  /*4960*/  FFMA.FTZ R4, R131, c[0x0][0x2d0], -R0 ;  /* 0x0000b40083047a23 */ /* 0x000fe20000010800 */
[----:B----4-:R-:W-:Y:S01]  /*4970*/  F2FP.BF16.PACK_AB R5, R141, R146 ;  /* 0x000000928d05723e */ /* 0x010fe200000010ff */
[----:B------:R-:W-:Y:S01]  /*4980*/  LDSM.16.MT88.4 R128, [R213+0x1c00] ;  /* 0x001c0000d580783b */ /* 0x000fe20000004200 */
[----:B------:R-:W-:Y:S01]  /*4990*/  F2FP.BF16.PACK_AB R6, R147, R180 ;  /* 0x000000b49306723e */ /* 0x000fe200000010ff */
[----:B------:R4:W1:Y:S01]  /*49a0*/  MUFU.EX2 R63, R4 ;  /* 0x00000004003f7308 */ /* 0x0008620000000800 */
[----:B------:R-:W-:Y:S01]  /*49b0*/  F2FP.BF16.PACK_AB R7, R140, R67 ;  /* 0x000000438c07723e */ /* 0x000fe200000010ff */
[----:B---3--:R-:W-:Y:S01]  /*49c0*/  FFMA.FTZ R13, R134, c[0x0][0x2d0], -R2 ;  /* 0x0000b400860d7a23 */ /* 0x008fe20000010802 */
[----:B----4-:R-:W-:-:S07]  /*49d0*/  F2FP.BF16.PACK_AB R4, R181, R182 ;  /* 0x000000b6b504723e */ /* 0x010fce00000010ff */
[C---:B--2---:R-:W-:Y:S08]  /*49e0*/  HMMA.16816.F32.BF16 R104, R4.reuse, R28, R120 ;  /* 0x0000001c0468723c */ /* 0x044ff00000041878 */
[----:B------:R-:W-:Y:S07]  /*49f0*/  HMMA.16816.F32.BF16 R120, R4, R24, R196 ;  /* 0x000000180478723c */ /* 0x000fee00000418c4 */
[----:B------:R-:W-:-:S02]  /*4a00*/  IMAD.MOV.U32 R198, RZ, RZ, R60 ;  /* 0x000000ffffc67224 */ /* 0x000fc400078e003c */
[----:B------:R2:W-:Y:S01]  /*4a10*/  MUFU.EX2 R60, R13 ;  /* 0x0000000d003c7308 */ /* 0x0005e20000000800 */
[----:B------:R-:W-:Y:S02]  /*4a20*/  IMAD.MOV.U32 R199, RZ, RZ, R61 ;  /* 0x000000ffffc77224 */ /* 0x000fe400078e003d */
[----:B------:R-:W-:Y:S02]  /*4a30*/  IMAD.MOV.U32 R197, RZ, RZ, R64 ;  /* 0x000000ffffc57224 */ /* 0x000fe400078e0040 */
[----:B--2---:R-:W-:-:S04]  /*4a40*/  FFMA.FTZ R13, R135, c[0x0][0x2d0], -R2 ;  /* 0x0000b400870d7a23 */ /* 0x004fc80000010802 */
[----:B------:R2:W3:Y:S02]  /*4a50*/  MUFU.EX2 R61, R13 ;  /* 0x0000000d003d7308 */ /* 0x0004e40000000800 */
[----:B--2---:R-:W-:-:S06]  /*4a60*/  FFMA.FTZ R13, R133, c[0x0][0x2d0], -R2 ;  /* 0x0000b400850d7a23 */ /* 0x004fcc0000010802 */
[----:B------:R2:W-:Y:S02]  /*4a70*/  MUFU.EX2 R62, R13 ;  /* 0x0000000d003e7308 */ /* 0x0005e40000000800 */
[----:B--2---:R-:W-:-:S06]  /*4a80*/  FFMA.FTZ R13, R132, c[0x0][0x2d0], -R2 ;  /* 0x0000b400840d7a23 */ /* 0x004fcc0000010802 */
[----:B------:R2:W4:Y:S01]  /*4a90*/  MUFU.EX2 R64, R13 ;  /* 0x0000000d00407308 */ /* 0x0005220000000800 */
[----:B------:R-:W-:Y:S01]  /*4aa0*/  HMMA.16816.F32.BF16 R72, R4, R20, R188 ;  /* 0x000000140448723c */ /* 0x000fe200000418bc */
[----:B------:R-:W-:-:S06]  /*4ab0*/  IMAD.MOV.U32 R196, RZ, RZ, R110 ;  /* 0x000000ffffc47224 */ /* 0x000fcc00078e006e */
[----:B------:R-:W-:Y:S01]  /*4ac0*/  IMAD.MOV.U32 R191, RZ, RZ, R108 ;  /* 0x000000ffffbf7224 */ /* 0x000fe200078e006c */
[----:B------:R-:W-:Y:S01]  /*4ad0*/  HMMA.16816.F32.BF16 R156, R4, R32, R156 ;  /* 0x00000020049c723c */ /* 0x000fe2000004189c */
[----:B------:R-:W-:Y:S02]  /*4ae0*/  IMAD.MOV.U32 R190, RZ, RZ, R109 ;  /* 0x000000ffffbe7224 */ /* 0x000fe400078e006d */
[----:B------:R-:W-:Y:S02]  /*4af0*/  IMAD.MOV.U32 R189, RZ, RZ, R151 ;  /* 0x000000ffffbd7224 */ /* 0x000fe400078e0097 */
[----:B------:R-:W-:-:S03]  /*4b00*/  IMAD.MOV.U32 R188, RZ, RZ, R150 ;  /* 0x000000ffffbc7224 */ /* 0x000fc600078e0096 */
[----:B------:R-:W-:Y:S01]  /*4b10*/  HMMA.16816.F32.BF16 R76, R4, R16, R176 ;  /* 0x00000010044c723c */ /* 0x000fe200000418b0 */
[----:B--2---:R-:W-:-:S07]  /*4b20*/  FFMA.FTZ R13, R235, c[0x0][0x2d0], -R12 ;  /* 0x0000b400eb0d7a23 */ /* 0x004fce000001080c */
[C---:B-1----:R-:W-:Y:S08]  /*4b30*/  HMMA.16816.F32.BF16 R184, R4.reuse, R8, R184 ;  /* 0x0000000804b8723c */ /* 0x042ff000000418b8 */
        /* <DEDUP_REMOVED lines=9> */
[----:B---3--:R-:W-:Y:S02]  /*4bd0*/  F2FP.BF16.PACK_AB R5, R61, R60 ;  /* 0x0000003c3d05723e */ /* 0x008fe400000010ff */
[----:B------:R-:W-:Y:S02]  /*4be0*/  F2FP.BF16.PACK_AB R6, R66, R65 ;  /* 0x000000414206723e */ /* 0x000fe400000010ff */
[----:B----4-:R-:W-:-:S07]  /*4bf0*/  F2FP.BF16.PACK_AB R7, R64, R62 ;  /* 0x0000003e4007723e */ /* 0x010fce00000010ff */
[C---:B------:R-:W-:Y:S08]  /*4c00*/  HMMA.16816.F32.BF16 R176, R4.reuse, R32, R116 ;  /* 0x0000002004b0723c */ /* 0x040ff00000041874 */
[C---:B------:R-:W-:Y:S08]  /*4c10*/  HMMA.16816.F32.BF16 R52, R4.reuse, R34, R52 ;  /* 0x000000220434723c */ /* 0x040ff00000041834 */
[C---:B------:R-:W-:Y:S01]  /*4c20*/  HMMA.16816.F32.BF16 R32, R4.reuse, R28, R112 ;  /* 0x0000001c0420723c */ /* 0x040fe20000041870 */
[----:B------:R1:W-:Y:S01]  /*4c30*/  MUFU.EX2 R28, R13 ;  /* 0x0000000d001c7308 */ /* 0x0003e20000000800 */
[----:B------:R-:W-:Y:S06]  /*4c40*/  LDSM.16.MT88.4 R112, [R214+0xc00] ;  /* 0x000c0000d670783b */ /* 0x000fec0000004200 */
        /* <DEDUP_REMOVED lines=23> */
[--C-:B-1----:R-:W-:Y:S02]  /*4dc0*/  FFMA.FTZ R3, R193, c[0x0][0x2d0], -R0.reuse ;  /* 0x0000b400c1037a23 */ /* 0x102fe40000010800 */
[----:B------:R-:W-:-:S04]  /*4dd0*/  FFMA.FTZ R0, R195, c[0x0][0x2d0], -R0 ;  /* 0x0000b400c3007a23 */ /* 0x000fc80000010800 */
[----:B------:R1:W-:Y:S01]  /*4de0*/  MUFU.EX2 R17, R0 ;  /* 0x0000000000117308 */ /* 0x0003e20000000800 */
[C---:B------:R-:W-:Y:S07]  /*4df0*/  HMMA.16816.F32.BF16 R84, R4.reuse, R8, R84 ;  /* 0x000000080454723c */ /* 0x040fee0000041854 */
[----:B------:R-:W-:Y:S01]  /*4e00*/  MUFU.EX2 R22, R12 ;  /* 0x0000000c00167308 */ /* 0x000fe20000000800 */
[----:B------:R-:W-:Y:S01]  /*4e10*/  HMMA.16816.F32.BF16 R48, R4, R10, R48 ;  /* 0x0000000a0430723c */ /* 0x000fe20000041830 */
[----:B------:R-:W4:Y:S01]  /*4e20*/  LDSM.16.MT88.4 R4, [R214+0x2c00] ;  /* 0x002c0000d604783b */ /* 0x000f220000004200 */
[----:B-1----:R-:W-:-:S05]  /*4e30*/  FFMA.FTZ R0, R204, c[0x0][0x2d0], -R2 ;  /* 0x0000b400cc007a23 */ /* 0x002fca0000010802 */
[----:B------:R1:W-:Y:S01]  /*4e40*/  MUFU.EX2 R12, R0 ;  /* 0x00000000000c7308 */ /* 0x0003e20000000800 */
[----:B------:R-:W-:-:S07]  /*4e50*/  IMAD.MOV.U32 R237, RZ, RZ, R14 ;  /* 0x000000ffffed7224 */ /* 0x000fce00078e000e */
[----:B------:R-:W2:Y:S01]  /*4e60*/  MUFU.EX2 R29, R13 ;  /* 0x0000000d001d7308 */ /* 0x000ea20000000800 */
[----:B-1----:R-:W-:-:S07]  /*4e70*/  FFMA.FTZ R0, R206, c[0x0][0x2d0], -R2 ;  /* 0x0000b400ce007a23 */ /* 0x002fce0000010802 */
[----:B------:R1:W1:Y:S01]  /*4e80*/  MUFU.EX2 R13, R0 ;  /* 0x00000000000d7308 */ /* 0x0002620000000800 */
[----:B------:R-:W-:Y:S02]  /*4e90*/  IMAD.MOV.U32 R31, RZ, RZ, R15 ;  /* 0x000000ffff1f7224 */ /* 0x000fe400078e000f */
[--C-:B-1----:R-:W-:Y:S02]  /*4ea0*/  FFMA.FTZ R0, R205, c[0x0][0x2d0], -R2.reuse ;  /* 0x0000b400cd007a23 */ /* 0x102fe40000010802 */
[----:B------:R-:W-:-:S04]  /*4eb0*/  FFMA.FTZ R2, R208, c[0x0][0x2d0], -R2 ;  /* 0x0000b400d0027a23 */ /* 0x000fc80000010802 */
[----:B------:R1:W-:Y:S08]  /*4ec0*/  MUFU.EX2 R15, R2 ;  /* 0x00000002000f7308 */ /* 0x0003f00000000800 */
[----:B------:R2:W-:Y:S01]  /*4ed0*/  MUFU.EX2 R14, R0 ;  /* 0x00000000000e7308 */ /* 0x0005e20000000800 */
[----:B-1----:R-:W-:-:S07]  /*4ee0*/  @P2 IMAD.HI.U32 R2, R237, c[0x0][0x2c8], RZ ;  /* 0x0000b200ed022a27 */ /* 0x002fce00078e00ff */
[----:B------:R1:W1:Y:S01]  /*4ef0*/  MUFU.EX2 R18, R3 ;  /* 0x0000000300127308 */ /* 0x0002620000000800 */
[----:B--2---:R-:W-:Y:S01]  /*4f00*/  IMAD.MOV.U32 R0, RZ, RZ, R237 ;  /* 0x000000ffff007224 */ /* 0x004fe200078e00ed */
[----:B------:R-:W-:Y:S01]  /*4f10*/  @P2 SHF.R.U32.HI R0, RZ, c[0x0][0x2cc], R2 ;  /* 0x0000b300ff002a19 */ /* 0x000fe20000011602 */
[----:B------:R-:W-:-:S05]  /*4f20*/  IMAD.MOV.U32 R2, RZ, RZ, c[0x0][0x168] ;  /* 0x00005a00ff027624 */ /* 0x000fca00078e00ff */
[----:B------:R-:W-:-:S04]  /*4f30*/  IADD3 R0, R0, c[0x0][0x1d0], -R2 ;  /* 0x0000740000007a10 */ /* 0x000fc80007ffe802 */
[----:B------:R-:W-:Y:S01]  /*4f40*/  SHF.R.S32.HI R2, RZ, 0x1f, R0 ;  /* 0x0000001fff027819 */ /* 0x000fe20000011400 */
[----:B------:R-:W-:-:S03]  /*4f50*/  FADD.FTZ R8, R232, R229 ;  /* 0x000000e5e8087221 */ /* 0x000fc60000010000 */
[----:B------:R-:W-:Y:S01]  /*4f60*/  LEA.HI R23, R2, R0, RZ, 0x6 ;  /* 0x0000000002177211 */ /* 0x000fe200078f30ff */
[----:B------:R-:W-:Y:S02]  /*4f70*/  FADD.FTZ R0, R244, R241 ;  /* 0x000000f1f4007221 */ /* 0x000fe40000010000 */
[----:B-1----:R-:W-:Y:S01]  /*4f80*/  FADD.FTZ R3, R235, R31 ;  /* 0x0000001feb037221 */ /* 0x002fe20000010000 */
[----:B------:R-:W-:Y:S01]  /*4f90*/  F2FP.BF16.PACK_AB R92, R30, R28 ;  /* 0x0000001c1e5c723e */ /* 0x000fe200000010ff */
[----:B------:R-:W-:Y:S01]  /*4fa0*/  FADD.FTZ R2, R189, R188 ;  /* 0x000000bcbd027221 */ /* 0x000fe20000010000 */
[----:B---3--:R-:W-:Y:S01]  /*4fb0*/  F2FP.BF16.PACK_AB R93, R21, R24 ;  /* 0x00000018155d723e */ /* 0x008fe200000010ff */
[----:B------:R-:W-:Y:S01]  /*4fc0*/  FADD.FTZ R0, R242, R0 ;  /* 0x00000000f2007221 */ /* 0x000fe20000010000 */
[----:B------:R-:W-:Y:S01]  /*4fd0*/  F2FP.BF16.PACK_AB R94, R25, R29 ;  /* 0x0000001d195e723e */ /* 0x000fe200000010ff */
[----:B------:R-:W-:Y:S01]  /*4fe0*/  FADD.FTZ R11, R230, R8 ;  /* 0x00000008e60b7221 */ /* 0x000fe20000010000 */
[----:B------:R-:W-:-:S02]  /*4ff0*/  F2FP.BF16.PACK_AB R95, R20, R22 ;  /* 0x00000016145f723e */ /* 0x000fc400000010ff */
[----:B------:R-:W-:Y:S02]  /*5000*/  F2FP.BF16.PACK_AB R96, R16, R19 ;  /* 0x000000131060723e */ /* 0x000fe400000010ff */
[----:B------:R-:W-:Y:S02]  /*5010*/  F2FP.BF16.PACK_AB R97, R13, R12 ;  /* 0x0000000c0d61723e */ /* 0x000fe400000010ff */
[----:B------:R-:W-:Y:S02]  /*5020*/  F2FP.BF16.PACK_AB R98, R17, R18 ;  /* 0x000000121162723e */ /* 0x000fe400000010ff */
[----:B------:R-:W-:Y:S01]  /*5030*/  F2FP.BF16.PACK_AB R99, R15, R14 ;  /* 0x0000000e0f63723e */ /* 0x000fe200000010ff */
[----:B------:R-:W-:Y:S02]  /*5040*/  FADD.FTZ R10, R190, R3 ;  /* 0x00000003be0a7221 */ /* 0x000fe40000010000 */
[----:B------:R-:W-:Y:S02]  /*5050*/  FADD.FTZ R9, R191, R2 ;  /* 0x00000002bf097221 */ /* 0x000fe40000010000 */
[----:B------:R-:W-:-:S02]  /*5060*/  FADD.FTZ R8, R239, R0 ;  /* 0x00000000ef087221 */ /* 0x000fc40000010000 */
[----:B------:R-:W-:Y:S01]  /*5070*/  FADD.FTZ R3, R231, R11 ;  /* 0x0000000be7037221 */ /* 0x000fe20000010000 */
[----:B----4-:R-:W-:Y:S01]  /*5080*/  HMMA.16816.F32.BF16 R88, R92, R4, R184 ;  /* 0x000000045c58723c */ /* 0x010fe200000418b8 */
        /* <DEDUP_REMOVED lines=51> */
[----:B------:R-:W-:Y:S01]  /*53c0*/  FADD.FTZ R4, R22, R4 ;  /* 0x0000000416047221 */ /* 0x000fe20000010000 */
[----:B------:R-:W-:Y:S01]  /*53d0*/  HMMA.16816.F32.BF16 R132, R92, R136, R72 ;  /* 0x000000885c84723c */ /* 0x000fe20000041848 */
        /* <DEDUP_REMOVED lines=36> */
.L_x_2435:
[----:B------:R-:W2:Y:S01]  /*5620*/  LDL R232, [R1+0x1c] ;  /* 0x00001c0001e87983 */ /* 0x000ea20000100800 */
[----:B------:R-:W-:Y:S04]  /*5630*/  DEPBAR.LE SB0, 0x0 ;  /* 0x000080000000791a */ /* 0x000fe80000000000 */
[----:B------:R-:W3:Y:S01]  /*5640*/  LDL.64 R142, [R1+0x10] ;  /* 0x00001000018e7983 */ /* 0x000ee20000100a00 */
[----:B------:R-:W-:Y:S05]  /*5650*/  WARPSYNC 0xffffffff ;  /* 0xffffffff00007948 */ /* 0x000fea0003800000 */
[----:B------:R-:W4:Y:S04]  /*5660*/  LDL R47, [R1+0x18] ;  /* 0x00001800012f7983 */ /* 0x000f280000100800 */
[----:B------:R-:W5:Y:S04]  /*5670*/  LDL R252, [R1+0x34] ;  /* 0x0000340001fc7983 */ /* 0x000f680000100800 */
[----:B------:R-:W-:Y:S08]  /*5680*/  BAR.SYNC.DEFER_BLOCKING 0x0 ;  /* 0x0000000000007b1d */ /* 0x000ff00000010000 */
[----:B------:R-:W-:Y:S08]  /*5690*/  LDSM.16.M88.4 R64, [R215] ;  /* 0x00000000d740783b */ /* 0x000ff00000000200 */
[----:B-1----:R-:W1:Y:S08]  /*56a0*/  LDSM.16.M88.4 R16, [R212] ;  /* 0x00000000d410783b */ /* 0x002e700000000200 */
[----:B------:R-:W1:Y:S08]  /*56b0*/  LDSM.16.M88.4 R60, [R215+0x1000] ;  /* 0x00100000d73c783b */ /* 0x000e700000000200 */
[----:B------:R-:W1:Y:S08]  /*56c0*/  LDSM.16.M88.4 R32, [R212+0x400] ;  /* 0x00040000d420783b */ /* 0x000e700000000200 */
[----:B------:R-:W5:Y:S04]  /*56d0*/  LDL R231, [R1+0x30] ;  /* 0x0000300001e77983 */ /* 0x000f680000100800 */
[----:B------:R-:W2:Y:S08]  /*56e0*/  LDSM.16.M88.4 R48, [R212+0x800] ;  /* 0x00080000d430783b */ /* 0x000eb00000000200 */
[----:B------:R-:W5:Y:S01]  /*56f0*/  LDL R230, [R1+0x4] ;  /* 0x0000040001e67983 */ /* 0x000f620000100800 */
[-C--:B-1----:R-:W-:Y:S03]  /*5700*/  HMMA.16816.F32.BF16 R4, R64, R16.reuse, RZ ;  /* 0x000000104004723c */ /* 0x082fe600000418ff */
[----:B------:R-:W1:Y:S05]  /*5710*/  LDSM.16.M88.4 R176, [R212+0xc00] ;  /* 0x000c0000d4b0783b */ /* 0x000e6a0000000200 */
[C---:B------:R-:W-:Y:S03]  /*5720*/  HMMA.16816.F32.BF16 R8, R60.reuse, R16, RZ ;  /* 0x000000103c08723c */ /* 0x040fe600000418ff */
[----:B------:R-:W-:Y:S05]  /*5730*/  LDSM.16.M88.4 R180, [R216] ;  /* 0x00000000d8b4783b */ /* 0x000fea0000000200 */
[-C--:B------:R-:W-:Y:S03]  /*5740*/  HMMA.16816.F32.BF16 R12, R60, R18.reuse, RZ ;  /* 0x000000123c0c723c */ /* 0x080fe600000418ff */
[----:B------:R-:W1:Y:S05]  /*5750*/  LDSM.16.M88.4 R184, [R217] ;  /* 0x00000000d9b8783b */ /* 0x000e6a0000000200 */
[C---:B------:R-:W-:Y:S03]  /*5760*/  HMMA.16816.F32.BF16 R16, R64.reuse, R18, RZ ;  /* 0x000000124010723c */ /* 0x040fe600000418ff */
[----:B------:R-:W1:Y:S05]  /*5770*/  LDSM.16.M88.4 R188, [R216+0x1000] ;  /* 0x00100000d8bc783b */ /* 0x000e6a0000000200 */
[-C--:B------:R-:W-:Y:S03]  /*5780*/  HMMA.16816.F32.BF16 R20, R64, R32.reuse, RZ ;  /* 0x000000204014723c */ /* 0x080fe600000418ff */
[----:B------:R-:W1:Y:S05]  /*5790*/  LDSM.16.M88.4 R192, [R228] ;  /* 0x00000000e4c0783b */ /* 0x000e6a0000000200 */
[C---:B------:R-:W-:Y:S03]  /*57a0*/  HMMA.16816.F32.BF16 R24, R60.reuse, R32, RZ ;  /* 0x000000203c18723c */ /* 0x040fe600000418ff */
[----:B------:R-:W1:Y:S08]  /*57b0*/  LDSM.16.M88.4 R196, [R227] ;  /* 0x00000000e3c4783b */ /* 0x000e700000000200 */
[----:B------:R-:W1:Y:S08]  /*57c0*/  LDSM.16.M88.4 R200, [R226] ;  /* 0x00000000e2c8783b */ /* 0x000e700000000200 */
[----:B------:R-:W5:Y:S01]  /*57d0*/  LDL.64 R234, [R1+0x8] ;  /* 0x0000080001ea7983 */ /* 0x000f620000100a00 */
[----:B--2---:R-:W-:Y:S11]  /*57e0*/  ISETP.GT.AND P6, PT, R232, R229, PT ;  /* 0x000000e5e800720c */ /* 0x004ff60003fc4270 */
[----:B------:R-:W-:Y:S02]  /*57f0*/  @!UPT UIADD3 URZ, URZ, URZ, URZ ;  /* 0x0000003f3f3ff290 */ /* 0x000fe4000fffe03f */
[----:B------:R-:W-:Y:S01]  /*5800*/  @!P6 SHF.R.S32.HI R0, RZ, 0x1f, R229 ;  /* 0x0000001fff00e819 */ /* 0x000fe200000114e5 */
[C---:B------:R-:W-:Y:S01]  /*5810*/  @!P6 IMAD.WIDE.U32 R28, R229.reuse, c[0x0][0x208], RZ ;  /* 0x00008200e51cea25 */ /* 0x040fe200078e00ff */
[----:B------:R-:W-:Y:S03]  /*5820*/  @!P6 MOV R32, c[0x0][0x20c] ;  /* 0x000083000020ea02 */ /* 0x000fe60000000f00 */
[----:B------:R-:W-:Y:S02]  /*5830*/  @!P6 IMAD R0, R0, c[0x0][0x208], RZ ;  /* 0x000082000000ea24 */ /* 0x000fe400078e02ff */
[----:B------:R-:W-:Y:S02]  /*5840*/  @!P6 IMAD.MOV.U32 R3, RZ, RZ, c[0x0][0x208] ;  /* 0x00008200ff03e624 */ /* 0x000fe400078e00ff */
[----:B------:R-:W-:Y:S02]  /*5850*/  @!P6 IMAD R0, R229, c[0x0][0x20c], R0 ;  /* 0x00008300e500ea24 */ /* 0x000fe400078e0200 */
[C---:B------:R-:W-:Y:S02]  /*5860*/  @!P6 IMAD.SHL.U32 R2, R28.reuse, 0x40, RZ ;  /* 0x000000401c02e824 */ /* 0x040fe400078e00ff */
[----:B------:R-:W-:Y:S03]  /*5870*/  @!P6 IMAD.IADD R0, R29, 0x1, R0 ;  /* 0x000000011d00e824 */ /* 0x000fe600078e0200 */
[C---:B------:R-:W-:Y:S02]  /*5880*/  @!P6 LEA R44, P1, R3.reuse, R2, 0x5 ;  /* 0x00000002032ce211 */ /* 0x040fe400078228ff */
[----:B------:R-:W-:Y:S02]  /*5890*/  @!P6 SHF.L.U64.HI R0, R28, 0x6, R0 ;  /* 0x000000061c00e819 */ /* 0x000fe40000010200 */
[-C--:B------:R-:W-:Y:S01]  /*58a0*/  HMMA.16816.F32.BF16 R28, R60, R34.reuse, RZ ;  /* 0x000000223c1c723c */ /* 0x080fe200000418ff */
[----:B---3--:R-:W-:Y:S02]  /*58b0*/  @!P6 IADD3 R36, P0, R2, R142, RZ ;  /* 0x0000008e0224e210 */ /* 0x008fe40007f1e0ff */
[----:B------:R-:W-:Y:S02]  /*58c0*/  @!P6 LEA.HI.X R3, R3, R0, R32, 0x5, P1 ;  /* 0x000000000303e211 */ /* 0x000fe400008f2c20 */
[----:B------:R-:W-:Y:S01]  /*58d0*/  @!P6 IADD3 R43, P1, R142, 0x20, RZ ;  /* 0x000000208e2be810 */ /* 0x000fe20007f3e0ff */
[--C-:B----4-:R-:W-:Y:S01]  /*58e0*/  @!P6 IMAD.X R37, R0, 0x1, R47.reuse, P0 ;  /* 0x000000010025e824 */ /* 0x110fe200000e062f */
[----:B------:R-:W-:Y:S01]  /*58f0*/  @!P6 LEA R52, P0, R36, c[0x0][0x1f8], 0x1 ;  /* 0x00007e002434ea11 */ /* 0x000fe200078008ff */
[C---:B------:R-:W-:Y:S04]  /*5900*/  HMMA.16816.F32.BF16 R32, R64.reuse, R34, RZ ;  /* 0x000000224020723c */ /* 0x040fe800000418ff */
[----:B------:R-:W-:Y:S01]  /*5910*/  @!P6 IMAD.X R42, RZ, RZ, R47, P1 ;  /* 0x000000ffff2ae224 */ /* 0x000fe200008e062f */
[----:B------:R-:W-:Y:S02]  /*5920*/  @!P6 IADD3 R41, P1, R2, R43, RZ ;  /* 0x0000002b0229e210 */ /* 0x000fe40007f3e0ff */
[----:B------:R-:W-:Y:S02]  /*5930*/  @!P6 LEA.HI.X R53, R36, c[0x0][0x1fc], R37, 0x1, P0 ;  /* 0x00007f002435ea11 */ /* 0x000fe400000f0c25 */
[-C--:B------:R-:W-:Y:S03]  /*5940*/  HMMA.16816.F32.BF16 R36, R64, R48.reuse, RZ ;  /* 0x000000304024723c */ /* 0x080fe600000418ff */
[----:B------:R-:W-:Y:S01]  /*5950*/  @!P6 IADD3 R40, P0, R142, 0x40, RZ ;  /* 0x000000408e28e810 */ /* 0x000fe20007f1e0ff */
[----:B------:R-:W-:Y:S01]  /*5960*/  @!P6 IMAD.X R46, R0, 0x1, R42, P1 ;  /* 0x00000001002ee824 */ /* 0x000fe200008e062a */
[C---:B------:R-:W-:Y:S02]  /*5970*/  @!P6 LEA R56, P1, R41.reuse, c[0x0][0x1f8], 0x1 ;  /* 0x00007e002938ea11 */ /* 0x040fe400078208ff */
[----:B------:R-:W-:Y:S02]  /*5980*/  @!P6 IADD3.X R45, RZ, R47, RZ, P0, !PT ;  /* 0x0000002fff2de210 */ /* 0x000fe400007fe4ff */
[-C--:B------:R-:W-:Y:S03]  /*5990*/  @!P6 IADD3 R2, P0, R2, R40.reuse, RZ ;  /* 0x000000280202e210 */ /* 0x080fe60007f1e0ff */
[----:B------:R-:W-:Y:S02]  /*59a0*/  @!P6 LEA.HI.X R57, R41, c[0x0][0x1fc], R46, 0x1, P1 ;  /* 0x00007f002939ea11 */ /* 0x000fe400008f0c2e */
[----:B------:R-:W-:Y:S01]  /*59b0*/  @!P6 IADD3 R58, P1, R44, R43, RZ ;  /* 0x0000002b2c3ae210 */ /* 0x000fe20007f3e0ff */
[--C-:B------:R-:W-:Y:S01]  /*59c0*/  @!P6 IMAD.X R54, R0, 0x1, R45.reuse, P0 ;  /* 0x000000010036e824 */ /* 0x100fe200000e062d */
[C---:B------:R-:W-:Y:S03]  /*59d0*/  @!P6 IADD3 R141, P0, R44.reuse, R40, RZ ;  /* 0x000000282c8de210 */ /* 0x040fe60007f1e0ff */
[C---:B------:R-:W-:Y:S01]  /*59e0*/  @!P6 IMAD.X R59, R3.reuse, 0x1, R42, P1 ;  /* 0x00000001033be824 */ /* 0x040fe200008e062a */
[----:B------:R-:W-:Y:S01]  /*59f0*/  @!P6 IADD3 R0, P1, R44, R142, RZ ;  /* 0x0000008e2c00e210 */ /* 0x000fe20007f3e0ff */
[C---:B------:R-:W-:Y:S02]  /*5a00*/  HMMA.16816.F32.BF16 R40, R60.reuse, R48, RZ ;  /* 0x000000303c28723c */ /* 0x040fe400000418ff */
[C---:B------:R-:W-:Y:S01]  /*5a10*/  @!P6 IMAD.X R149, R3.reuse, 0x1, R45, P0 ;  /* 0x000000010395e824 */ /* 0x040fe200000e062d */
[----:B------:R-:W-:Y:S02]  /*5a20*/  @!P6 IADD3.X R3, R3, R47, RZ, P1, !PT ;  /* 0x0000002f0303e210 */ /* 0x000fe40000ffe4ff */
[----:B------:R-:W-:Y:S02]  /*5a30*/  @!P6 LEA R150, P1, R0, c[0x0][0x1f8], 0x1 ;  /* 0x00007e000096ea11 */ /* 0x000fe400078208ff */
[----:B------:R-:W-:Y:S01]  /*5a40*/  @!P6 LEA R144, P0, R2, c[0x0][0x1f8], 0x1 ;  /* 0x00007e000290ea11 */ /* 0x000fe200078008ff */
[-C--:B------:R-:W-:Y:S01]  /*5a50*/  HMMA.16816.F32.BF16 R44, R60, R50.reuse, RZ ;  /* 0x000000323c2c723c */ /* 0x080fe200000418ff */
[----:B------:R-:W-:Y:S03]  /*5a60*/  @!P6 LEA.HI.X R151, R0, c[0x0][0x1fc], R3, 0x1, P1 ;  /* 0x00007f000097ea11 */ /* 0x000fe600008f0c03 */
[----:B-----5:R-:W-:Y:S01]  /*5a70*/  @!P6 IMAD.SHL.U32 R0, R252, 0x2, RZ ;  /* 0x00000002fc00e824 */ /* 0x020fe200078e00ff */
[----:B------:R-:W-:Y:S02]  /*5a80*/  @!P6 LEA.HI.X R145, R2, c[0x0][0x1fc], R54, 0x1, P0 ;  /* 0x00007f000291ea11 */ /* 0x000fe400000f0c36 */
[C---:B------:R-:W-:Y:S01]  /*5a90*/  @!P6 LEA R142, P0, R58.reuse, c[0x0][0x1f8], 0x1 ;  /* 0x00007e003a8eea11 */ /* 0x040fe200078008ff */
[C---:B------:R-:W-:Y:S01]  /*5aa0*/  HMMA.16816.F32.BF16 R48, R64.reuse, R50, RZ ;  /* 0x000000324030723c */ /* 0x040fe200000418ff */
[----:B------:R-:W-:Y:S01]  /*5ab0*/  @!PT LDS RZ, [RZ] ;  /* 0x00000000fffff984 */ /* 0x000fe20000000800 */
[----:B------:R-:W-:Y:S01]  /*5ac0*/  @!PT LDS RZ, [RZ] ;  /* 0x00000000fffff984 */ /* 0x000fe20000000800 */
[----:B------:R-:W-:Y:S01]  /*5ad0*/  @!PT LDS RZ, [RZ] ;  /* 0x00000000fffff984 */ /* 0x000fe20000000800 */
[----:B------:R1:W-:Y:S03]  /*5ae0*/  @!P6 LDGSTS.E.BYPASS.LTC128B.128 [R0+0x100], [R52.64], !P5 ;  /* 0x001000003400efae */ /* 0x0003e6000e901d46 */
[----:B------:R-:W-:Y:S02]  /*5af0*/  @!P6 LEA.HI.X R143, R58, c[0x0][0x1fc], R59, 0x1, P0 ;  /* 0x00007f003a8fea11 */ /* 0x000fe400000f0c3b */
[C---:B------:R-:W-:Y:S03]  /*5b00*/  @!P6 LEA R2, P0, R141.reuse, c[0x0][0x1f8], 0x1 ;  /* 0x00007e008d02ea11 */ /* 0x040fe600078008ff */
[----:B------:R2:W-:Y:S03]  /*5b10*/  @!P6 LDGSTS.E.BYPASS.LTC128B.128 [R0+0x1100], [R56.64], !P4 ;  /* 0x011000003800efae */ /* 0x0005e6000e101d46 */
[----:B------:R-:W-:Y:S05]  /*5b20*/  @!P6 LEA.HI.X R3, R141, c[0x0][0x1fc], R149, 0x1, P0 ;  /* 0x00007f008d03ea11 */ /* 0x000fea00000f0c95 */
[----:B------:R3:W-:Y:S08]  /*5b30*/  @!P6 LDGSTS.E.BYPASS.LTC128B.128 [R0+0x2100], [R144.64], !P3 ;  /* 0x021000009000efae */ /* 0x0007f0000d901d46 */
[----:B------:R4:W-:Y:S01]  /*5b40*/  @!P6 LDGSTS.E.BYPASS.LTC128B.128 [R0+0x900], [R150.64], !P5 ;  /* 0x009000009600efae */ /* 0x0009e2000e901d46 */
[-C--:B-1----:R-:W-:Y:S07]  /*5b50*/  HMMA.16816.F32.BF16 R52, R64, R176.reuse, RZ ;  /* 0x000000b04034723c */ /* 0x082fee00000418ff */
[----:B------:R1:W-:Y:S01]  /*5b60*/  @!P6 LDGSTS.E.BYPASS.LTC128B.128 [R0+0x1900], [R142.64], !P4 ;  /* 0x019000008e00efae */ /* 0x0003e2000e101d46 */
[C---:B--2---:R-:W-:Y:S07]  /*5b70*/  HMMA.16816.F32.BF16 R56, R60.reuse, R176, RZ ;  /* 0x000000b03c38723c */ /* 0x044fee00000418ff */
[----:B------:R2:W-:Y:S01]  /*5b80*/  @!P6 LDGSTS.E.BYPASS.LTC128B.128 [R0+0x2900], [R2.64], !P3 ;  /* 0x029000000200efae */ /* 0x0005e2000d901d46 */
[----:B------:R-:W-:Y:S01]  /*5b90*/  ISETP.GT.AND P6, PT, R229, R232, PT ;  /* 0x000000e8e500720c */ /* 0x000fe20003fc4270 */
[-C--:B------:R-:W-:Y:S06]  /*5ba0*/  HMMA.16816.F32.BF16 R60, R60, R178.reuse, RZ ;  /* 0x000000b23c3c723c */ /* 0x080fec00000418ff */
[----:B------:R-:W-:Y:S02]  /*5bb0*/  LDSM.16.M88.4 R204, [R215+0x2000] ;  /* 0x00200000d7cc783b */ /* 0x000fe40000000200 */
[----:B------:R-:W-:Y:S04]  /*5bc0*/  HMMA.16816.F32.BF16 R64, R64, R178, RZ ;  /* 0x000000b24040723c */ /* 0x000fe800000418ff */
[----:B---3--:R-:W-:Y:S02]  /*5bd0*/  @P6 IMAD.MOV.U32 R144, RZ, RZ, c[0x0][0x1e4] ;  /* 0x00007900ff906624 */ /* 0x008fe400078e00ff */
[----:B------:R-:W0:Y:S02]  /*5be0*/  LDGDEPBAR ;  /* 0x00000000000079af */ /* 0x000e240000000000 */
[-C--:B------:R-:W-:Y:S01]  /*5bf0*/  HMMA.16816.F32.BF16 R4, R180, R184.reuse, R4 ;  /* 0x000000b8b404723c */ /* 0x080fe20000041804 */
[----:B-1----:R-:W-:Y:S05]  /*5c00*/  @P6 MOV R143, c[0x0][0x1e0] ;  /* 0x00007800008f6a02 */ /* 0x002fea0000000f00 */
[----:B------:R-:W1:Y:S01]  /*5c10*/  LDSM.16.M88.4 R208, [R212+0x1000] ;  /* 0x00100000d4d0783b */ /* 0x000e620000000200 */
[----:B------:R-:W-:Y:S01]  /*5c20*/  @P6 IADD3 R149, P1, R234, 0x20, RZ ;  /* 0x00000020ea956810 */ /* 0x000fe20007f3e0ff */
[----:B------:R-:W-:Y:S01]  /*5c30*/  @P2 IMAD.HI.U32 R142, R231, c[0x0][0x2c8], RZ ;  /* 0x0000b200e78e2a27 */ /* 0x000fe200078e00ff */
[C---:B------:R-:W-:Y:S04]  /*5c40*/  HMMA.16816.F32.BF16 R8, R188.reuse, R184, R8 ;  /* 0x000000b8bc08723c */ /* 0x040fe80000041808 */
[----:B------:R-:W-:Y:S01]  /*5c50*/  @P6 IMAD.X R145, RZ, RZ, R230, P1 ;  /* 0x000000ffff916224 */ /* 0x000fe200008e06e6 */
[----:B------:R-:W3:Y:S03]  /*5c60*/  LDSM.16.M88.4 R176, [R215+0x3000] ;  /* 0x00300000d7b0783b */ /* 0x000ee60000000200 */
        /* <DEDUP_REMOVED lines=12> */
[----:B------:R-:W-:Y:S07]  /*5d30*/  LDSM.16.M88.4 R196, [R225] ;  /* 0x00000000e1c4783b */ /* 0x000fee0000000200 */
[-C--:B------:R-:W-:Y:S08]  /*5d40*/  HMMA.16816.F32.BF16 R52, R180, R200.reuse, R52 ;  /* 0x000000c8b434723c */ /* 0x080ff00000041834 */
[C---:B------:R-:W-:Y:S08]  /*5d50*/  HMMA.16816.F32.BF16 R56, R188.reuse, R200, R56 ;  /* 0x000000c8bc38723c */ /* 0x040ff00000041838 */
[-C--:B------:R-:W-:Y:S01]  /*5d60*/  HMMA.16816.F32.BF16 R60, R188, R202.reuse, R60 ;  /* 0x000000cabc3c723c */ /* 0x080fe2000004183c */
[----:B------:R-:W2:Y:S07]  /*5d70*/  LDSM.16.M88.4 R188, [R212+0x1800] ;  /* 0x00180000d4bc783b */ /* 0x000eae0000000200 */
[----:B------:R-:W-:Y:S01]  /*5d80*/  HMMA.16816.F32.BF16 R64, R180, R202, R64 ;  /* 0x000000cab440723c */ /* 0x000fe20000041840 */
[----:B------:R-:W2:Y:S07]  /*5d90*/  LDSM.16.M88.4 R180, [R212+0x1c00] ;  /* 0x001c0000d4b4783b */ /* 0x000eae0000000200 */
[-C--:B-1----:R-:W-:Y:S01]  /*5da0*/  HMMA.16816.F32.BF16 R4, R204, R208.reuse, R4 ;  /* 0x000000d0cc04723c */ /* 0x082fe20000041804 */
[----:B------:R-:W1:Y:S07]  /*5db0*/  LDSM.16.M88.4 R200, [R216+0x3000] ;  /* 0x00300000d8c8783b */ /* 0x000e6e0000000200 */
[C---:B---3--:R-:W-:Y:S08]  /*5dc0*/  HMMA.16816.F32.BF16 R8, R176.reuse, R208, R8 ;  /* 0x000000d0b008723c */ /* 0x048ff00000041808 */
[-C--:B------:R-:W-:Y:S08]  /*5dd0*/  HMMA.16816.F32.BF16 R12, R176, R210.reuse, R12 ;  /* 0x000000d2b00c723c */ /* 0x080ff0000004180c */
[C---:B------:R-:W-:Y:S01]  /*5de0*/  HMMA.16816.F32.BF16 R16, R204.reuse, R210, R16 ;  /* 0x000000d2cc10723c */ /* 0x040fe20000041810 */
[----:B------:R-:W3:Y:S07]  /*5df0*/  LDSM.16.M88.4 R208, [R224] ;  /* 0x00000000e0d0783b */ /* 0x000eee0000000200 */
[-C--:B-----5:R-:W-:Y:S08]  /*5e00*/  HMMA.16816.F32.BF16 R20, R204, R184.reuse, R20 ;  /* 0x000000b8cc14723c */ /* 0x0a0ff00000041814 */
[C---:B------:R-:W-:Y:S08]  /*5e10*/  HMMA.16816.F32.BF16 R24, R176.reuse, R184, R24 ;  /* 0x000000b8b018723c */ /* 0x040ff00000041818 */
[-C--:B------:R-:W-:Y:S08]  /*5e20*/  HMMA.16816.F32.BF16 R28, R176, R186.reuse, R28 ;  /* 0x000000bab01c723c */ /* 0x080ff0000004181c */
[C---:B------:R-:W-:Y:S01]  /*5e30*/  HMMA.16816.F32.BF16 R32, R204.reuse, R186, R32 ;  /* 0x000000bacc20723c */ /* 0x040fe20000041820 */
[----:B------:R-:W5:Y:S07]  /*5e40*/  LDSM.16.M88.4 R184, [R223] ;  /* 0x00000000dfb8783b */ /* 0x000f6e0000000200 */
[-C--:B--2---:R-:W-:Y:S08]  /*5e50*/  HMMA.16816.F32.BF16 R36, R204, R188.reuse, R36 ;  /* 0x000000bccc24723c */ /* 0x084ff00000041824 */
[C---:B------:R-:W-:Y:S08]  /*5e60*/  HMMA.16816.F32.BF16 R40, R176.reuse, R188, R40 ;  /* 0x000000bcb028723c */ /* 0x040ff00000041828 */
[-C--:B------:R-:W-:Y:S08]  /*5e70*/  HMMA.16816.F32.BF16 R44, R176, R190.reuse, R44 ;  /* 0x000000beb02c723c */ /* 0x080ff0000004182c */
[C---:B------:R-:W-:Y:S01]  /*5e80*/  HMMA.16816.F32.BF16 R48, R204.reuse, R190, R48 ;  /* 0x000000becc30723c */ /* 0x040fe20000041830 */
[----:B------:R-:W-:Y:S07]  /*5e90*/  LDSM.16.M88.4 R188, [R212+0x2000] ;  /* 0x00200000d4bc783b */ /* 0x000fee0000000200 */
[-C--:B------:R-:W-:Y:S08]  /*5ea0*/  HMMA.16816.F32.BF16 R52, R204, R180.reuse, R52 ;  /* 0x000000b4cc34723c */ /* 0x080ff00000041834 */
[C---:B------:R-:W-:Y:S08]  /*5eb0*/  HMMA.16816.F32.BF16 R56, R176.reuse, R180, R56 ;  /* 0x000000b4b038723c */ /* 0x040ff00000041838 */
[-C--:B------:R-:W-:Y:S01]  /*5ec0*/  HMMA.16816.F32.BF16 R60, R176, R182.reuse, R60 ;  /* 0x000000b6b03c723c */ /* 0x080fe2000004183c */
[----:B------:R-:W2:Y:S07]  /*5ed0*/  LDSM.16.M88.4 R176, [R222] ;  /* 0x00000000deb0783b */ /* 0x000eae0000000200 */
[----:B------:R-:W-:Y:S01]  /*5ee0*/  HMMA.16816.F32.BF16 R64, R204, R182, R64 ;  /* 0x000000b6cc40723c */ /* 0x000fe20000041840 */
[----:B------:R-:W2:Y:S07]  /*5ef0*/  LDSM.16.M88.4 R180, [R215+0x4000] ;  /* 0x00400000d7b4783b */ /* 0x000eae0000000200 */
[-C--:B------:R-:W-:Y:S01]  /*5f00*/  HMMA.16816.F32.BF16 R4, R192, R196.reuse, R4 ;  /* 0x000000c4c004723c */ /* 0x080fe20000041804 */
[----:B------:R-:W-:Y:S07]  /*5f10*/  LDSM.16.M88.4 R204, [R212+0x2400] ;  /* 0x00240000d4cc783b */ /* 0x000fee0000000200 */
        /* <DEDUP_REMOVED lines=8> */
[----:B------:R-:W3:Y:S07]  /*5fa0*/  LDSM.16.M88.4 R208, [R212+0x2800] ;  /* 0x00280000d4d0783b */ /* 0x000eee0000000200 */
[-C--:B-----5:R-:W-:Y:S08]  /*5fb0*/  HMMA.16816.F32.BF16 R36, R192, R184.reuse, R36 ;  /* 0x000000b8c024723c */ /* 0x0a0ff00000041824 */
[C---:B------:R-:W-:Y:S08]  /*5fc0*/  HMMA.16816.F32.BF16 R40, R200.reuse, R184, R40 ;  /* 0x000000b8c828723c */ /* 0x040ff00000041828 */
[-C--:B------:R-:W-:Y:S08]  /*5fd0*/  HMMA.16816.F32.BF16 R44, R200, R186.reuse, R44 ;  /* 0x000000bac82c723c */ /* 0x080ff0000004182c */
[C---:B------:R-:W-:Y:S01]  /*5fe0*/  HMMA.16816.F32.BF16 R48, R192.reuse, R186, R48 ;  /* 0x000000bac030723c */ /* 0x040fe20000041830 */
[----:B------:R-:W5:Y:S07]  /*5ff0*/  LDSM.16.M88.4 R184, [R212+0x2c00] ;  /* 0x002c0000d4b8783b */ /* 0x000f6e0000000200 */
[-C--:B--2---:R-:W-:Y:S08]  /*6000*/  HMMA.16816.F32.BF16 R52, R192, R176.reuse, R52 ;  /* 0x000000b0c034723c */ /* 0x084ff00000041834 */
[C---:B------:R-:W-:Y:S08]  /*6010*/  HMMA.16816.F32.BF16 R56, R200.reuse, R176, R56 ;  /* 0x000000b0c838723c */ /* 0x040ff00000041838 */
[-C--:B------:R-:W-:Y:S01]  /*6020*/  HMMA.16816.F32.BF16 R60, R200, R178.reuse, R60 ;  /* 0x000000b2c83c723c */ /* 0x080fe2000004183c */
[----:B------:R-:W2:Y:S07]  /*6030*/  LDL R200, [R1+0x3c] ;  /* 0x00003c0001c87983 */ /* 0x000eae0000100800 */
[----:B------:R-:W-:Y:S01]  /*6040*/  HMMA.16816.F32.BF16 R64, R192, R178, R64 ;  /* 0x000000b2c040723c */ /* 0x000fe20000041840 */
[----:B------:R-:W-:Y:S07]  /*6050*/  LDSM.16.M88.4 R176, [R216+0x4000] ;  /* 0x00400000d8b0783b */ /* 0x000fee0000000200 */
[-C--:B------:R-:W-:Y:S01]  /*6060*/  HMMA.16816.F32.BF16 R4, R180, R188.reuse, R4 ;  /* 0x000000bcb404723c */ /* 0x080fe20000041804 */
[----:B------:R-:W-:Y:S07]  /*6070*/  LDSM.16.M88.4 R192, [R216+0x5000] ;  /* 0x00500000d8c0783b */ /* 0x000fee0000000200 */
[C---:B-1----:R-:W-:Y:S08]  /*6080*/  HMMA.16816.F32.BF16 R8, R196.reuse, R188, R8 ;  /* 0x000000bcc408723c */ /* 0x042ff00000041808 */
[-C--:B------:R-:W-:Y:S08]  /*6090*/  HMMA.16816.F32.BF16 R12, R196, R190.reuse, R12 ;  /* 0x000000bec40c723c */ /* 0x080ff0000004180c */
[C---:B------:R-:W-:Y:S01]  /*60a0*/  HMMA.16816.F32.BF16 R16, R180.reuse, R190, R16 ;  /* 0x000000beb410723c */ /* 0x040fe20000041810 */
[----:B------:R-:W1:Y:S07]  /*60b0*/  LDSM.16.M88.4 R188, [R221] ;  /* 0x00000000ddbc783b */ /* 0x000e6e0000000200 */
[-C--:B------:R-:W-:Y:S08]  /*60c0*/  HMMA.16816.F32.BF16 R20, R180, R204.reuse, R20 ;  /* 0x000000ccb414723c */ /* 0x080ff00000041814 */
[C---:B------:R-:W-:Y:S07]  /*60d0*/  HMMA.16816.F32.BF16 R24, R196.reuse, R204, R24 ;  /* 0x000000ccc418723c */ /* 0x040fee0000041818 */
[----:B------:R-:W-:Y:S01]  /*60e0*/  IADD3 R204, R229, -0x1, RZ ;  /* 0xffffffffe5cc7810 */ /* 0x000fe20007ffe0ff */
[-C--:B------:R-:W-:Y:S04]  /*60f0*/  HMMA.16816.F32.BF16 R28, R196, R206.reuse, R28 ;  /* 0x000000cec41c723c */ /* 0x080fe8000004181c */
[----:B------:R-:W-:Y:S01]  /*6100*/  @P6 IMAD.WIDE.U32 R2, R204, c[0x0][0x1e0], RZ ;  /* 0x00007800cc026a25 */ /* 0x000fe200078e00ff */
[----:B----4-:R-:W-:Y:S03]  /*6110*/  @P6 SHF.R.S32.HI R0, RZ, 0x1f, R204 ;  /* 0x0000001fff006819 */ /* 0x010fe600000114cc */
[C---:B------:R-:W-:Y:S04]  /*6120*/  HMMA.16816.F32.BF16 R32, R180.reuse, R206, R32 ;  /* 0x000000ceb420723c */ /* 0x040fe80000041820 */
[----:B------:R-:W-:Y:S04]  /*6130*/  @P6 IMAD R0, R0, c[0x0][0x1e0], RZ ;  /* 0x0000780000006a24 */ /* 0x000fe800078e02ff */
[-C--:B---3--:R-:W-:Y:S04]  /*6140*/  HMMA.16816.F32.BF16 R36, R180, R208.reuse, R36 ;  /* 0x000000d0b424723c */ /* 0x088fe80000041824 */
[----:B------:R-:W-:Y:S04]  /*6150*/  @P6 IMAD R0, R204, c[0x0][0x1e4], R0 ;  /* 0x00007900cc006a24 */ /* 0x000fe800078e0200 */
[C---:B------:R-:W-:Y:S04]  /*6160*/  HMMA.16816.F32.BF16 R40, R196.reuse, R208, R40 ;  /* 0x000000d0c428723c */ /* 0x040fe80000041828 */
[----:B------:R-:W-:Y:S02]  /*6170*/  @P6 IMAD.IADD R0, R3, 0x1, R0 ;  /* 0x0000000103006824 */ /* 0x000fe400078e0200 */
[C---:B------:R-:W-:Y:S02]  /*6180*/  @P6 IMAD.SHL.U32 R3, R2.reuse, 0x40, RZ ;  /* 0x0000004002036824 */ /* 0x040fe400078e00ff */
[-C--:B------:R-:W-:Y:S04]  /*6190*/  HMMA.16816.F32.BF16 R44, R196, R210.reuse, R44 ;  /* 0x000000d2c42c723c */ /* 0x080fe8000004182c */
[----:B------:R-:W-:Y:S01]  /*61a0*/  @P6 SHF.L.U64.HI R2, R2, 0x6, R0 ;  /* 0x0000000602026819 */ /* 0x000fe20000010200 */
[----:B------:R-:W-:Y:S01]  /*61b0*/  IMAD.MOV.U32 R0, RZ, RZ, R231 ;  /* 0x000000ffff007224 */ /* 0x000fe200078e00e7 */
[C---:B------:R-:W-:Y:S02]  /*61c0*/  @P6 LEA R141, P0, R143.reuse, R3, 0x5 ;  /* 0x000000038f8d6211 */ /* 0x040fe400078028ff */
[C---:B------:R-:W-:Y:S04]  /*61d0*/  HMMA.16816.F32.BF16 R48, R180.reuse, R210, R48 ;  /* 0x000000d2b430723c */ /* 0x040fe80000041830 */
[----:B------:R-:W-:Y:S02]  /*61e0*/  @P2 SHF.R.U32.HI R0, RZ, c[0x0][0x2cc], R142 ;  /* 0x0000b300ff002a19 */ /* 0x000fe4000001168e */
[----:B------:R-:W-:Y:S02]  /*61f0*/  @P6 LEA.HI.X R142, R143, R2, R144, 0x5, P0 ;  /* 0x000000028f8e6211 */ /* 0x000fe400000f2c90 */
[-C--:B-----5:R-:W-:Y:S04]  /*6200*/  HMMA.16816.F32.BF16 R52, R180, R184.reuse, R52 ;  /* 0x000000b8b434723c */ /* 0x0a0fe80000041834 */
[CC--:B------:R-:W-:Y:S02]  /*6210*/  @P6 IADD3 R144, P1, R3.reuse, R149.reuse, RZ ;  /* 0x0000009503906210 */ /* 0x0c0fe40007f3e0ff */
[----:B------:R-:W-:Y:S02]  /*6220*/  @P6 IADD3 R143, P0, R3, R234, RZ ;  /* 0x000000ea038f6210 */ /* 0x000fe40007f1e0ff */
[C---:B------:R-:W-:Y:S04]  /*6230*/  HMMA.16816.F32.BF16 R56, R196.reuse, R184, R56 ;  /* 0x000000b8c438723c */ /* 0x040fe80000041838 */
[----:B------:R-:W-:Y:S01]  /*6240*/  @P6 IMAD.X R151, R2, 0x1, R145, P1 ;  /* 0x0000000102976824 */ /* 0x000fe200008e0691 */
[----:B------:R-:W-:Y:S01]  /*6250*/  @P6 LEA R202, P1, R144, c[0x0][0x1c8], 0x1 ;  /* 0x0000720090ca6a11 */ /* 0x000fe200078208ff */
[----:B------:R-:W-:Y:S01]  /*6260*/  @P6 IMAD.X R150, R2, 0x1, R230, P0 ;  /* 0x0000000102966824 */ /* 0x000fe200000e06e6 */
[----:B------:R-:W-:Y:S01]  /*6270*/  MOV R184, 0xffffffc0 ;  /* 0xffffffc000b87802 */ /* 0x000fe20000000f00 */
[-C--:B------:R-:W-:Y:S01]  /*6280*/  HMMA.16816.F32.BF16 R60, R196, R186.reuse, R60 ;  /* 0x000000bac43c723c */ /* 0x080fe2000004183c */
[----:B------:R-:W-:Y:S03]  /*6290*/  SHFL.IDX PT, R196, R0, 0x2, 0x1c1f ;  /* 0x005c1f0000c47f89 */ /* 0x000fe600000e0000 */
[----:B------:R-:W-:Y:S02]  /*62a0*/  @P6 LEA.HI.X R203, R144, c[0x0][0x1cc], R151, 0x1, P1 ;  /* 0x0000730090cb6a11 */ /* 0x000fe400008f0c97 */
[C---:B------:R-:W-:Y:S02]  /*62b0*/  @P6 LEA R206, P0, R143.reuse, c[0x0][0x1c8], 0x1 ;  /* 0x000072008fce6a11 */ /* 0x040fe400078008ff */
[----:B------:R-:W-:Y:S01]  /*62c0*/  HMMA.16816.F32.BF16 R64, R180, R186, R64 ;  /* 0x000000bab440723c */ /* 0x000fe20000041840 */
[----:B------:R-:W3:Y:S03]  /*62d0*/  LDSM.16.M88.4 R180, [R220] ;  /* 0x00000000dcb4783b */ /* 0x000ee60000000200 */
[----:B------:R-:W-:Y:S01]  /*62e0*/  @P6 LEA.HI.X R207, R143, c[0x0][0x1cc], R150, 0x1, P0 ;  /* 0x000073008fcf6a11 */ /* 0x000fe200000f0c96 */
[----:B------:R-:W-:Y:S01]  /*62f0*/  IMAD R150, R229, R184, 0x1 ;  /* 0x00000001e5967424 */ /* 0x000fe200078e02b8 */
[----:B------:R-:W-:Y:S02]  /*6300*/  @P6 IADD3 R144, P0, R234, 0x40, RZ ;  /* 0x00000040ea906810 */ /* 0x000fe40007f1e0ff */
[-C--:B-1----:R-:W-:Y:S01]  /*6310*/  HMMA.16816.F32.BF16 R4, R176, R188.reuse, R4 ;  /* 0x000000bcb004723c */ /* 0x082fe20000041804 */
[----:B------:R-:W1:Y:S04]  /*6320*/  LDSM.16.M88.4 R184, [R219] ;  /* 0x00000000dbb8783b */ /* 0x000e680000000200 */
[--C-:B------:R-:W-:Y:S01]  /*6330*/  @P6 IMAD.X R143, RZ, RZ, R230.reuse, P0 ;  /* 0x000000ffff8f6224 */ /* 0x100fe200000e06e6 */
[-C--:B------:R-:W-:Y:S02]  /*6340*/  @P6 IADD3 R3, P0, R3, R144.reuse, RZ ;  /* 0x0000009003036210 */ /* 0x080fe40007f1e0ff */
[C---:B------:R-:W-:Y:S01]  /*6350*/  HMMA.16816.F32.BF16 R8, R192.reuse, R188, R8 ;  /* 0x000000bcc008723c */ /* 0x040fe20000041808 */
[----:B------:R-:W4:Y:S07]  /*6360*/  SHFL.IDX PT, R188, R0, RZ, 0x1c1f ;  /* 0x001c1fff00bc7589 */ /* 0x000f2e00000e0000 */
[-C--:B------:R-:W-:Y:S01]  /*6370*/  HMMA.16816.F32.BF16 R12, R192, R190.reuse, R12 ;  /* 0x000000bec00c723c */ /* 0x080fe2000004180c */
[----:B------:R-:W5:Y:S07]  /*6380*/  SHFL.IDX PT, R189, R0, 0x1, 0x1c1f ;  /* 0x003c1f0000bd7f89 */ /* 0x000f6e00000e0000 */
[C---:B------:R-:W-:Y:S01]  /*6390*/  HMMA.16816.F32.BF16 R16, R176.reuse, R190, R16 ;  /* 0x000000beb010723c */ /* 0x040fe20000041810 */
[----:B------:R1:W1:Y:S06]  /*63a0*/  SHFL.IDX PT, R151, R0, 0x3, 0x1c1f ;  /* 0x007c1f0000977f89 */ /* 0x00026c00000e0000 */
[C---:B------:R-:W-:Y:S01]  /*63b0*/  @P6 IADD3 R190, P1, R141.reuse, R149, RZ ;  /* 0x000000958dbe6210 */ /* 0x040fe20007f3e0ff */
[-C--:B---3--:R-:W-:Y:S04]  /*63c0*/  HMMA.16816.F32.BF16 R20, R176, R180.reuse, R20 ;  /* 0x000000b4b014723c */ /* 0x088fe80000041814 */
[----:B------:R-:W-:Y:S01]  /*63d0*/  @P6 IADD3.X R149, R2, R143, RZ, P0, !PT ;  /* 0x0000008f02956210 */ /* 0x000fe200007fe4ff */
[C---:B------:R-:W-:Y:S01]  /*63e0*/  @P6 IMAD.X R233, R142.reuse, 0x1, R145, P1 ;  /* 0x000000018ee96824 */ /* 0x040fe200008e0691 */
[C---:B------:R-:W-:Y:S02]  /*63f0*/  @P6 IADD3 R191, P0, R141.reuse, R144, RZ ;  /* 0x000000908dbf6210 */ /* 0x040fe40007f1e0ff */
[----:B------:R-:W-:Y:S01]  /*6400*/  @P6 IADD3 R2, P1, R141, R234, RZ ;  /* 0x000000ea8d026210 */ /* 0x000fe20007f3e0ff */
[C---:B------:R-:W-:Y:S04]  /*6410*/  HMMA.16816.F32.BF16 R24, R192.reuse, R180, R24 ;  /* 0x000000b4c018723c */ /* 0x040fe80000041818 */
[C---:B------:R-:W-:Y:S01]  /*6420*/  @P6 IMAD.X R234, R142.reuse, 0x1, R143, P0 ;  /* 0x000000018eea6824 */ /* 0x040fe200000e068f */
[C---:B------:R-:W-:Y:S01]  /*6430*/  @P6 LEA R198, P0, R3.reuse, c[0x0][0x1c8], 0x1 ;  /* 0x0000720003c66a11 */ /* 0x040fe200078008ff */
[----:B------:R-:W-:Y:S02]  /*6440*/  @P6 IMAD.X R142, R142, 0x1, R230, P1 ;  /* 0x000000018e8e6824 */ /* 0x000fe400008e06e6 */
[-C--:B------:R-:W-:Y:S04]  /*6450*/  HMMA.16816.F32.BF16 R28, R192, R182.reuse, R28 ;  /* 0x000000b6c01c723c */ /* 0x080fe8000004181c */
[----:B------:R-:W-:Y:S04]  /*6460*/  @P6 LEA.HI.X R199, R3, c[0x0][0x1cc], R149, 0x1, P0 ;  /* 0x0000730003c76a11 */ /* 0x000fe800000f0c95 */
[C---:B------:R-:W-:Y:S08]  /*6470*/  HMMA.16816.F32.BF16 R32, R176.reuse, R182, R32 ;  /* 0x000000b6b020723c */ /* 0x040ff00000041820 */
[-C--:B-1----:R-:W-:Y:S08]  /*6480*/  HMMA.16816.F32.BF16 R36, R176, R184.reuse, R36 ;  /* 0x000000b8b024723c */ /* 0x082ff00000041824 */
[C---:B------:R-:W-:Y:S08]  /*6490*/  HMMA.16816.F32.BF16 R40, R192.reuse, R184, R40 ;  /* 0x000000b8c028723c */ /* 0x040ff00000041828 */
[-C--:B------:R-:W-:Y:S08]  /*64a0*/  HMMA.16816.F32.BF16 R44, R192, R186.reuse, R44 ;  /* 0x000000bac02c723c */ /* 0x080ff0000004182c */
[C---:B------:R-:W-:Y:S04]  /*64b0*/  HMMA.16816.F32.BF16 R48, R176.reuse, R186, R48 ;  /* 0x000000bab030723c */ /* 0x040fe80000041830 */
[----:B--2---:R-:W-:Y:S02]  /*64c0*/  IADD3 R150, R150, c[0x0][0x1d0], -R200 ;  /* 0x0000740096967a10 */ /* 0x004fe40007ffe8c8 */
[----:B------:R-:W-:Y:S02]  /*64d0*/  @P6 LEA R200, P1, R2, c[0x0][0x1c8], 0x1 ;  /* 0x0000720002c86a11 */ /* 0x000fe400078208ff */
[----:B------:R-:W-:Y:S04]  /*64e0*/  IADD3 R0, R150, -c[0x0][0x168], RZ ;  /* 0x80005a0096007a10 */ /* 0x000fe80007ffe0ff */
[----:B------:R-:W-:Y:S02]  /*64f0*/  @P6 LEA.HI.X R201, R2, c[0x0][0x1cc], R142, 0x1, P1 ;  /* 0x0000730002c96a11 */ /* 0x000fe400008f0c8e */
[C---:B----4-:R-:W-:Y:S01]  /*6500*/  IADD3 R141, R0.reuse, R188, RZ ;  /* 0x000000bc008d7210 */ /* 0x050fe20007ffe0ff */
[C---:B-----5:R-:W-:Y:S02]  /*6510*/  IMAD.IADD R3, R0.reuse, 0x1, R189 ;  /* 0x0000000100037824 */ /* 0x060fe400078e02bd */
[C---:B------:R-:W-:Y:S01]  /*6520*/  IMAD.IADD R2, R0.reuse, 0x1, R196 ;  /* 0x0000000100027824 */ /* 0x040fe200078e02c4 */
[C---:B------:R-:W-:Y:S01]  /*6530*/  ISETP.GT.AND P1, PT, R141.reuse, RZ, PT ;  /* 0x000000ff8d00720c */ /* 0x040fe20003f24270 */
[----:B------:R-:W-:Y:S01]  /*6540*/  IMAD.IADD R0, R0, 0x1, R151 ;  /* 0x0000000100007824 */ /* 0x000fe200078e0297 */
[----:B------:R-:W-:Y:S02]  /*6550*/  ISETP.GT.AND P0, PT, R141, 0x1, PT ;  /* 0x000000018d00780c */ /* 0x000fe40003f04270 */
[----:B------:R-:W-:Y:S02]  /*6560*/  FSEL R149, R4, -INF , P1 ;  /* 0xff80000004957808 */ /* 0x000fe40000800000 */
[----:B------:R-:W-:Y:S02]  /*6570*/  FSEL R142, R5, -INF , P0 ;  /* 0xff800000058e7808 */ /* 0x000fe40000000000 */
[C---:B------:R-:W-:Y:S02]  /*6580*/  ISETP.GT.AND P1, PT, R3.reuse, RZ, PT ;  /* 0x000000ff0300720c */ /* 0x040fe40003f24270 */
[----:B------:R-:W-:Y:S02]  /*6590*/  ISETP.GT.AND P0, PT, R3, 0x1, PT ;  /* 0x000000010300780c */ /* 0x000fe40003f04270 */
[----:B------:R-:W-:Y:S02]  /*65a0*/  FSEL R181, R6, -INF , P1 ;  /* 0xff80000006b57808 */ /* 0x000fe40000800000 */
[----:B------:R-:W-:Y:S02]  /*65b0*/  FSEL R180, R7, -INF , P0 ;  /* 0xff80000007b47808 */ /* 0x000fe40000000000 */
[----:B------:R-:W1:Y:S01]  /*65c0*/  LDSM.16.M88.4 R4, [R218] ;  /* 0x00000000da04783b */ /* 0x000e620000000200 */
[C---:B------:R-:W-:Y:S01]  /*65d0*/  ISETP.GT.AND P1, PT, R2.reuse, RZ, PT ;  /* 0x000000ff0200720c */ /* 0x040fe20003f24270 */
[----:B------:R-:W-:Y:S06]  /*65e0*/  DEPBAR.LE SB0, 0x0 ;  /* 0x000080000000791a */ /* 0x000fec0000000000 */
[----:B------:R-:W-:Y:S01]  /*65f0*/  BAR.SYNC.DEFER_BLOCKING 0x0 ;  /* 0x0000000000007b1d */ /* 0x000fe20000010000 */
[----:B------:R-:W-:Y:S02]  /*6600*/  ISETP.GT.AND P0, PT, R2, 0x1, PT ;  /* 0x000000010200780c */ /* 0x000fe40003f04270 */
[----:B------:R-:W-:Y:S02]  /*6610*/  FSEL R182, R8, -INF , P1 ;  /* 0xff80000008b67808 */ /* 0x000fe40000800000 */
[----:B------:R-:W-:Y:S02]  /*6620*/  FSEL R9, R9, -INF , P0 ;  /* 0xff80000009097808 */ /* 0x000fe40000000000 */
[C---:B------:R-:W-:Y:S02]  /*6630*/  ISETP.GT.AND P1, PT, R0.reuse, RZ, PT ;  /* 0x000000ff0000720c */ /* 0x040fe40003f24270 */
[----:B------:R-:W-:Y:S02]  /*6640*/  ISETP.GT.AND P0, PT, R0, 0x1, PT ;  /* 0x000000010000780c */ /* 0x000fe40003f04270 */
[----:B------:R-:W-:Y:S02]  /*6650*/  FSEL R10, R10, -INF , P1 ;  /* 0xff8000000a0a7808 */ /* 0x000fe40000800000 */
[----:B------:R-:W-:Y:S02]  /*6660*/  FSEL R11, R11, -INF , P0 ;  /* 0xff8000000b0b7808 */ /* 0x000fe40000000000 */
[C---:B------:R-:W-:Y:S02]  /*6670*/  ISETP.GT.AND P1, PT, R2.reuse, 0x8, PT ;  /* 0x000000080200780c */ /* 0x040fe40003f24270 */
[----:B------:R-:W-:Y:S02]  /*6680*/  ISETP.GT.AND P0, PT, R2, 0x9, PT ;  /* 0x000000090200780c */ /* 0x000fe40003f04270 */
[----:B------:R-:W-:Y:S02]  /*6690*/  FSEL R12, R12, -INF , P1 ;  /* 0xff8000000c0c7808 */ /* 0x000fe40000800000 */
[----:B------:R-:W-:Y:S02]  /*66a0*/  FSEL R13, R13, -INF , P0 ;  /* 0xff8000000d0d7808 */ /* 0x000fe40000000000 */
[C---:B------:R-:W-:Y:S02]  /*66b0*/  ISETP.GT.AND P1, PT, R0.reuse, 0x8, PT ;  /* 0x000000080000780c */ /* 0x040fe40003f24270 */
[----:B------:R-:W-:Y:S02]  /*66c0*/  ISETP.GT.AND P0, PT, R0, 0x9, PT ;  /* 0x000000090000780c */ /* 0x000fe40003f04270 */
[----:B------:R-:W-:Y:S02]  /*66d0*/  FSEL R14, R14, -INF , P1 ;  /* 0xff8000000e0e7808 */ /* 0x000fe40000800000 */
[----:B------:R-:W-:Y:S02]  /*66e0*/  ISETP.GT.AND P1, PT, R141, 0x8, PT ;  /* 0x000000088d00780c */ /* 0x000fe40003f24270 */
[----:B------:R-:W-:Y:S01]  /*66f0*/  FSEL R15, R15, -INF , P0 ;  /* 0xff8000000f0f7808 */ /* 0x000fe20000000000 */
[-C--:B-1----:R-:W-:Y:S05]  /*6700*/  HMMA.16816.F32.BF16 R52, R176, R4.reuse, R52 ;  /* 0x00000004b034723c */ /* 0x082fea0000041834 */
[----:B------:R-:W-:Y:S02]  /*6710*/  ISETP.GT.AND P0, PT, R141, 0x9, PT ;  /* 0x000000098d00780c */ /* 0x000fe40003f04270 */
[----:B------:R-:W-:Y:S01]  /*6720*/  FSEL R16, R16, -INF , P1 ;  /* 0xff80000010107808 */ /* 0x000fe20000800000 */
[C---:B------:R-:W-:Y:S04]  /*6730*/  HMMA.16816.F32.BF16 R56, R192.reuse, R4, R56 ;  /* 0x00000004c038723c */ /* 0x040fe80000041838 */
[----:B------:R-:W-:Y:S02]  /*6740*/  FSEL R17, R17, -INF , P0 ;  /* 0xff80000011117808 */ /* 0x000fe40000000000 */
[C---:B------:R-:W-:Y:S02]  /*6750*/  ISETP.GT.AND P1, PT, R3.reuse, 0x8, PT ;  /* 0x000000080300780c */ /* 0x040fe40003f24270 */
[-C--:B------:R-:W-:Y:S03]  /*6760*/  HMMA.16816.F32.BF16 R60, R192, R6.reuse, R60 ;  /* 0x00000006c03c723c */ /* 0x080fe6000004183c */
[----:B------:R-:W-:Y:S02]  /*6770*/  ISETP.GT.AND P0, PT, R3, 0x9, PT ;  /* 0x000000090300780c */ /* 0x000fe40003f04270 */
[----:B------:R-:W-:Y:S02]  /*6780*/  FSEL R18, R18, -INF , P1 ;  /* 0xff80000012127808 */ /* 0x000fe40000800000 */
[----:B------:R-:W-:Y:S01]  /*6790*/  ISETP.GT.AND P1, PT, R141, 0x10, PT ;  /* 0x000000108d00780c */ /* 0x000fe20003f24270 */
[----:B------:R-:W-:Y:S04]  /*67a0*/  HMMA.16816.F32.BF16 R64, R176, R6, R64 ;  /* 0x00000006b040723c */ /* 0x000fe80000041840 */
[----:B------:R-:W-:Y:S02]  /*67b0*/  FSEL R19, R19, -INF , P0 ;  /* 0xff80000013137808 */ /* 0x000fe40000000000 */
[----:B------:R-:W-:Y:S02]  /*67c0*/  ISETP.GT.AND P0, PT, R141, 0x11, PT ;  /* 0x000000118d00780c */ /* 0x000fe40003f04270 */
[----:B------:R-:W-:Y:S02]  /*67d0*/  FSEL R189, R20, -INF , P1 ;  /* 0xff80000014bd7808 */ /* 0x000fe40000800000 */
[----:B------:R-:W-:Y:S02]  /*67e0*/  ISETP.GT.AND P1, PT, R3, 0x10, PT ;  /* 0x000000100300780c */ /* 0x000fe40003f24270 */
[----:B------:R-:W-:Y:S02]  /*67f0*/  FSEL R188, R21, -INF , P0 ;  /* 0xff80000015bc7808 */ /* 0x000fe40000000000 */
[----:B------:R-:W-:Y:S02]  /*6800*/  ISETP.GT.AND P0, PT, R3, 0x11, PT ;  /* 0x000000110300780c */ /* 0x000fe40003f04270 */
[----:B------:R-:W-:Y:S02]  /*6810*/  FSEL R196, R22, -INF , P1 ;  /* 0xff80000016c47808 */ /* 0x000fe40000800000 */
[----:B------:R-:W-:Y:S02]  /*6820*/  FSEL R197, R23, -INF , P0 ;  /* 0xff80000017c57808 */ /* 0x000fe40000000000 */
[----:B------:R-:W-:Y:S02]  /*6830*/  FMNMX.FTZ R4, R149, R140, !PT ;  /* 0x0000008c95047209 */ /* 0x000fe40007810000 */
[C---:B------:R-:W-:Y:S02]  /*6840*/  ISETP.GT.AND P1, PT, R2.reuse, 0x10, PT ;  /* 0x000000100200780c */ /* 0x040fe40003f24270 */
[----:B------:R-:W-:Y:S02]  /*6850*/  ISETP.GT.AND P0, PT, R2, 0x11, PT ;  /* 0x000000110200780c */ /* 0x000fe40003f04270 */
[----:B------:R-:W-:Y:S02]  /*6860*/  FSEL R208, R24, -INF , P1 ;  /* 0xff80000018d07808 */ /* 0x000fe40000800000 */
[----:B------:R-:W-:Y:S02]  /*6870*/  FSEL R205, R25, -INF , P0 ;  /* 0xff80000019cd7808 */ /* 0x000fe40000000000 */
[C---:B------:R-:W-:Y:S02]  /*6880*/  ISETP.GT.AND P1, PT, R0.reuse, 0x10, PT ;  /* 0x000000100000780c */ /* 0x040fe40003f24270 */
[----:B------:R-:W-:Y:S02]  /*6890*/  ISETP.GT.AND P0, PT, R0, 0x11, PT ;  /* 0x000000110000780c */ /* 0x000fe40003f04270 */
[----:B------:R-:W-:Y:S02]  /*68a0*/  FMNMX.FTZ R4, R142, R4, !PT ;  /* 0x000000048e047209 */ /* 0x000fe40007810000 */
[----:B------:R-:W-:Y:S02]  /*68b0*/  FSEL R211, R26, -INF , P1 ;  /* 0xff8000001ad37808 */ /* 0x000fe40000800000 */
[----:B------:R-:W-:Y:S02]  /*68c0*/  FSEL R230, R27, -INF , P0 ;  /* 0xff8000001be67808 */ /* 0x000fe40000000000 */
[C---:B------:R-:W-:Y:S02]  /*68d0*/  ISETP.GT.AND P1, PT, R2.reuse, 0x18, PT ;  /* 0x000000180200780c */ /* 0x040fe40003f24270 */
[----:B------:R-:W-:Y:S02]  /*68e0*/  ISETP.GT.AND P0, PT, R2, 0x19, PT ;  /* 0x000000190200780c */ /* 0x000fe40003f04270 */
[----:B------:R-:W-:Y:S02]  /*68f0*/  FMNMX.FTZ R4, R16, R4, !PT ;  /* 0x0000000410047209 */ /* 0x000fe40007810000 */
[----:B------:R-:W-:Y:S02]  /*6900*/  FSEL R209, R28, -INF , P1 ;  /* 0xff8000001cd17808 */ /* 0x000fe40000800000 */
[----:B------:R-:W-:Y:S02]  /*6910*/  FSEL R210, R29, -INF , P0 ;  /* 0xff8000001dd27808 */ /* 0x000fe40000000000 */
[----:B------:R-:W-:Y:S02]  /*6920*/  FMNMX.FTZ R4, R17, R4, !PT ;  /* 0x0000000411047209 */ /* 0x000fe40007810000 */
[C---:B------:R-:W-:Y:S02]  /*6930*/  ISETP.GT.AND P1, PT, R0.reuse, 0x18, PT ;  /* 0x000000180000780c */ /* 0x040fe40003f24270 */
[----:B------:R-:W-:Y:S02]  /*6940*/  ISETP.GT.AND P0, PT, R0, 0x19, PT ;  /* 0x000000190000780c */ /* 0x000fe40003f04270 */
[----:B------:R-:W-:Y:S02]  /*6950*/  FMNMX.FTZ R4, R189, R4, !PT ;  /* 0x00000004bd047209 */ /* 0x000fe40007810000 */
[----:B------:R-:W-:Y:S02]  /*6960*/  FSEL R231, R30, -INF , P1 ;  /* 0xff8000001ee77808 */ /* 0x000fe40000800000 */
[----:B------:R-:W-:Y:S02]  /*6970*/  ISETP.GT.AND P1, PT, R141, 0x18, PT ;  /* 0x000000188d00780c */ /* 0x000fe40003f24270 */
[----:B------:R-:W-:Y:S02]  /*6980*/  FSEL R232, R31, -INF , P0 ;  /* 0xff8000001fe87808 */ /* 0x000fe40000000000 */
[----:B------:R-:W-:Y:S02]  /*6990*/  ISETP.GT.AND P0, PT, R141, 0x19, PT ;  /* 0x000000198d00780c */ /* 0x000fe40003f04270 */
[----:B------:R-:W-:Y:S01]  /*69a0*/  FSEL R186, R32, -INF , P1 ;  /* 0xff80000020ba7808 */ /* 0x000fe20000800000 */
[----:B------:R-:W-:Y:S01]  /*69b0*/  IMAD.MOV.U32 R32, RZ, RZ, R252 ;  /* 0x000000ffff207224 */ /* 0x000fe200078e00fc */
        /* <DEDUP_REMOVED lines=16> */
[----:B------:R-:W-:Y:S02]  /*6ac0*/  ISETP.GT.AND P1, PT, R2, 0x20, PT ;  /* 0x000000200200780c */ /* 0x000fe40003f24270 */
[C---:B------:R-:W-:Y:S02]  /*6ad0*/  ISETP.GT.AND P0, PT, R141.reuse, 0x28, PT ;  /* 0x000000288d00780c */ /* 0x040fe40003f04270 */
[----:B------:R-:W-:Y:S02]  /*6ae0*/  FMNMX.FTZ R145, R194, R145, !PT ;  /* 0x00000091c2917209 */ /* 0x000fe40007810000 */
[----:B------:R-:W-:Y:S02]  /*6af0*/  FSEL R247, R40, -INF , P1 ;  /* 0xff80000028f77808 */ /* 0x000fe40000800000 */
[----:B------:R-:W-:Y:S02]  /*6b00*/  FSEL R195, R48, -INF , P0 ;  /* 0xff80000030c37808 */ /* 0x000fe40000000000 */
[----:B------:R-:W-:Y:S02]  /*6b10*/  ISETP.GT.AND P1, PT, R141, 0x29, PT ;  /* 0x000000298d00780c */ /* 0x000fe40003f24270 */
[----:B------:R-:W-:Y:S02]  /*6b20*/  FMNMX.FTZ R145, R235, R145, !PT ;  /* 0x00000091eb917209 */ /* 0x000fe40007810000 */
[----:B------:R-:W-:Y:S02]  /*6b30*/  ISETP.GT.AND P0, PT, R141, 0x30, PT ;  /* 0x000000308d00780c */ /* 0x000fe40003f04270 */
[----:B------:R-:W-:Y:S02]  /*6b40*/  FSEL R237, R49, -INF , P1 ;  /* 0xff80000031ed7808 */ /* 0x000fe40000800000 */
        /* <DEDUP_REMOVED lines=11> */
[----:B------:R-:W-:Y:S02]  /*6c00*/  FMNMX.FTZ R4, R180, R4, !PT ;  /* 0x00000004b4047209 */ /* 0x000fe40007810000 */
[----:B------:R-:W-:Y:S02]  /*6c10*/  FMNMX.FTZ R145, R26, R145, !PT ;  /* 0x000000911a917209 */ /* 0x000fe40007810000 */
[----:B------:R-:W-:Y:S02]  /*6c20*/  FSEL R245, R65, -INF , P1 ;  /* 0xff80000041f57808 */ /* 0x000fe40000800000 */
[----:B------:R-:W-:Y:S02]  /*6c30*/  FMNMX.FTZ R4, R18, R4, !PT ;  /* 0x0000000412047209 */ /* 0x000fe40007810000 */
[----:B------:R-:W-:Y:S02]  /*6c40*/  FMNMX.FTZ R145, R245, R145, !PT ;  /* 0x00000091f5917209 */ /* 0x000fe40007810000 */
[----:B------:R-:W-:Y:S02]  /*6c50*/  FMNMX.FTZ R4, R19, R4, !PT ;  /* 0x0000000413047209 */ /* 0x000fe40007810000 */
[----:B------:R-:W-:Y:S01]  /*6c60*/  ISETP.GT.AND P1, PT, R0, 0x20, PT ;  /* 0x000000200000780c */ /* 0x000fe20003f24270 */
[----:B------:R-:W1:Y:S01]  /*6c70*/  SHFL.BFLY PT, R6, R145, 0x2, 0x1f ;  /* 0x0c401f0091067f89 */ /* 0x000e6200000e0000 */
[----:B------:R-:W-:Y:S02]  /*6c80*/  FMNMX.FTZ R4, R196, R4, !PT ;  /* 0x00000004c4047209 */ /* 0x000fe40007810000 */
[----:B------:R-:W-:Y:S02]  /*6c90*/  FSEL R249, R42, -INF , P1 ;  /* 0xff8000002af97808 */ /* 0x000fe40000800000 */
[----:B------:R-:W-:Y:S02]  /*6ca0*/  FMNMX.FTZ R4, R197, R4, !PT ;  /* 0x00000004c5047209 */ /* 0x000fe40007810000 */
[----:B------:R-:W-:Y:S02]  /*6cb0*/  ISETP.GT.AND P1, PT, R3, 0x28, PT ;  /* 0x000000280300780c */ /* 0x000fe40003f24270 */
[----:B------:R-:W-:Y:S02]  /*6cc0*/  FMNMX.FTZ R4, R192, R4, !PT ;  /* 0x00000004c0047209 */ /* 0x000fe40007810000 */
[----:B------:R-:W-:Y:S02]  /*6cd0*/  FSEL R236, R50, -INF , P1 ;  /* 0xff80000032ec7808 */ /* 0x000fe40000800000 */
[----:B------:R-:W-:Y:S02]  /*6ce0*/  FMNMX.FTZ R4, R193, R4, !PT ;  /* 0x00000004c1047209 */ /* 0x000fe40007810000 */
[----:B------:R-:W-:Y:S02]  /*6cf0*/  ISETP.GT.AND P0, PT, R2, 0x21, PT ;  /* 0x000000210200780c */ /* 0x000fe40003f04270 */
[----:B------:R-:W-:Y:S02]  /*6d00*/  FMNMX.FTZ R4, R241, R4, !PT ;  /* 0x00000004f1047209 */ /* 0x000fe40007810000 */
[----:B------:R-:W-:Y:S02]  /*6d10*/  ISETP.GT.AND P1, PT, R3, 0x30, PT ;  /* 0x000000300300780c */ /* 0x000fe40003f24270 */
[----:B------:R-:W-:Y:S02]  /*6d20*/  FMNMX.FTZ R4, R242, R4, !PT ;  /* 0x00000004f2047209 */ /* 0x000fe40007810000 */
[----:B------:R-:W-:Y:S02]  /*6d30*/  FSEL R244, R41, -INF , P0 ;  /* 0xff80000029f47808 */ /* 0x000fe40000000000 */
[----:B-1----:R-:W-:Y:S02]  /*6d40*/  FMNMX.FTZ R145, R145, R6, !PT ;  /* 0x0000000691917209 */ /* 0x002fe40007810000 */
[----:B------:R-:W-:Y:S02]  /*6d50*/  FMNMX.FTZ R144, R236, R4, !PT ;  /* 0x00000004ec907209 */ /* 0x000fe40007810000 */
[----:B------:R-:W-:Y:S01]  /*6d60*/  ISETP.GT.AND P0, PT, R0, 0x21, PT ;  /* 0x000000210000780c */ /* 0x000fe20003f04270 */
[----:B------:R-:W1:Y:S01]  /*6d70*/  SHFL.BFLY PT, R4, R145, 0x1, 0x1f ;  /* 0x0c201f0091047f89 */ /* 0x000e6200000e0000 */
[----:B------:R-:W-:Y:S02]  /*6d80*/  FSEL R64, R54, -INF , P1 ;  /* 0xff80000036407808 */ /* 0x000fe40000800000 */
[----:B------:R-:W-:Y:S02]  /*6d90*/  ISETP.GT.AND P1, PT, R3, 0x38, PT ;  /* 0x000000380300780c */ /* 0x000fe40003f24270 */
        /* <DEDUP_REMOVED lines=10> */
[----:B------:R-:W-:Y:S02]  /*6e40*/  FMNMX.FTZ R3, R10, R148, !PT ;  /* 0x000000940a037209 */ /* 0x000fe40007810000 */
[----:B------:R-:W-:Y:S02]  /*6e50*/  FMNMX.FTZ R5, R182, R147, !PT ;  /* 0x00000093b6057209 */ /* 0x000fe40007810000 */
[----:B------:R-:W-:Y:S02]  /*6e60*/  FSEL R246, R46, -INF , P1 ;  /* 0xff8000002ef67808 */ /* 0x000fe40000800000 */
[----:B------:R-:W-:Y:S02]  /*6e70*/  ISETP.GT.AND P1, PT, R2, 0x30, PT ;  /* 0x000000300200780c */ /* 0x000fe40003f24270 */
[----:B------:R-:W-:Y:S02]  /*6e80*/  FMNMX.FTZ R3, R11, R3, !PT ;  /* 0x000000030b037209 */ /* 0x000fe40007810000 */
[----:B-1----:R-:W-:Y:S02]  /*6e90*/  FMNMX.FTZ R145, R145, R4, !PT ;  /* 0x0000000491917209 */ /* 0x002fe40007810000 */
[----:B------:R-:W-:Y:S02]  /*6ea0*/  FMNMX.FTZ R5, R9, R5, !PT ;  /* 0x0000000509057209 */ /* 0x000fe40007810000 */
[----:B------:R-:W-:Y:S01]  /*6eb0*/  FSEL R65, R56, -INF , P1 ;  /* 0xff80000038417808 */ /* 0x000fe20000800000 */
[----:B------:R-:W-:Y:S01]  /*6ec0*/  FMUL.FTZ R150, R145, c[0x0][0x2d0] ;  /* 0x0000b40091967a20 */ /* 0x000fe20000410000 */
[----:B------:R-:W-:Y:S02]  /*6ed0*/  ISETP.GT.AND P1, PT, R2, 0x38, PT ;  /* 0x000000380200780c */ /* 0x000fe40003f24270 */
[----:B------:R-:W-:Y:S02]  /*6ee0*/  FSEL R183, R67, -INF , P0 ;  /* 0xff80000043b77808 */ /* 0x000fe40000000000 */
[----:B------:R-:W-:Y:S02]  /*6ef0*/  FMNMX.FTZ R3, R14, R3, !PT ;  /* 0x000000030e037209 */ /* 0x000fe40007810000 */
[----:B------:R-:W-:Y:S02]  /*6f00*/  ISETP.GT.AND P0, PT, R2, 0x29, PT ;  /* 0x000000290200780c */ /* 0x000fe40003f04270 */
[----:B------:R-:W-:Y:S02]  /*6f10*/  FMNMX.FTZ R143, R12, R5, !PT ;  /* 0x000000050c8f7209 */ /* 0x000fe40007810000 */
[----:B------:R-:W-:Y:S02]  /*6f20*/  FSEL R27, R60, -INF , P1 ;  /* 0xff8000003c1b7808 */ /* 0x000fe40000800000 */
[----:B------:R-:W-:Y:S02]  /*6f30*/  FSETP.NEU.FTZ.AND P1, PT, R145, -INF , PT ;  /* 0xff8000009100780b */ /* 0x000fe40003f3d000 */
[----:B------:R-:W-:Y:S02]  /*6f40*/  FSEL R240, R45, -INF , P0 ;  /* 0xff8000002df07808 */ /* 0x000fe40000000000 */
[----:B------:R-:W-:Y:S02]  /*6f50*/  FMNMX.FTZ R3, R15, R3, !PT ;  /* 0x000000030f037209 */ /* 0x000fe40007810000 */
[----:B------:R-:W-:Y:S02]  /*6f60*/  ISETP.GT.AND P0, PT, R0, 0x29, PT ;  /* 0x000000290000780c */ /* 0x000fe40003f04270 */
[----:B------:R-:W-:Y:S02]  /*6f70*/  FMNMX.FTZ R143, R13, R143, !PT ;  /* 0x0000008f0d8f7209 */ /* 0x000fe40007810000 */
[----:B------:R-:W-:Y:S02]  /*6f80*/  FMNMX.FTZ R144, R238, R144, !PT ;  /* 0x00000090ee907209 */ /* 0x000fe40007810000 */
[----:B------:R-:W-:Y:S02]  /*6f90*/  FSEL R150, R150, RZ, P1 ;  /* 0x000000ff96967208 */ /* 0x000fe40000800000 */
[----:B------:R-:W-:Y:S02]  /*6fa0*/  FSEL R248, R47, -INF , P0 ;  /* 0xff8000002ff87808 */ /* 0x000fe40000000000 */
[----:B------:R-:W-:Y:S02]  /*6fb0*/  ISETP.GT.AND P0, PT, R2, 0x31, PT ;  /* 0x000000310200780c */ /* 0x000fe40003f04270 */
[----:B------:R-:W-:Y:S02]  /*6fc0*/  FMNMX.FTZ R3, R211, R3, !PT ;  /* 0x00000003d3037209 */ /* 0x000fe40007810000 */
[----:B------:R-:W-:Y:S02]  /*6fd0*/  FMNMX.FTZ R143, R208, R143, !PT ;  /* 0x0000008fd08f7209 */ /* 0x000fe40007810000 */
[----:B------:R-:W-:Y:S02]  /*6fe0*/  FMNMX.FTZ R144, R64, R144, !PT ;  /* 0x0000009040907209 */ /* 0x000fe40007810000 */
[----:B------:R-:W-:Y:S01]  /*6ff0*/  FSEL R250, R57, -INF , P0 ;  /* 0xff80000039fa7808 */ /* 0x000fe20000000000 */
[----:B------:R-:W-:Y:S01]  /*7000*/  IMAD.MOV.U32 R57, RZ, RZ, R55 ;  /* 0x000000ffff397224 */ /* 0x000fe200078e0037 */
[----:B------:R-:W-:Y:S01]  /*7010*/  ISETP.GT.AND P0, PT, R2, 0x39, PT ;  /* 0x000000390200780c */ /* 0x000fe20003f04270 */
[--C-:B------:R-:W-:Y:S01]  /*7020*/  FFMA.FTZ R2, R149, c[0x0][0x2d0], -R150.reuse ;  /* 0x0000b40095027a23 */ /* 0x100fe20000010896 */
[----:B------:R-:W-:Y:S02]  /*7030*/  FMNMX.FTZ R3, R230, R3, !PT ;  /* 0x00000003e6037209 */ /* 0x000fe40007810000 */
[----:B------:R-:W-:Y:S01]  /*7040*/  FMNMX.FTZ R143, R205, R143, !PT ;  /* 0x0000008fcd8f7209 */ /* 0x000fe20007810000 */
[----:B------:R1:W2:Y:S01]  /*7050*/  MUFU.EX2 R151, R2 ;  /* 0x0000000200977308 */ /* 0x0002a20000000800 */
        /* <DEDUP_REMOVED lines=9> */
[----:B------:R-:W3:Y:S01]  /*70f0*/  SHFL.BFLY PT, R5, R144, 0x2, 0x1f ;  /* 0x0c401f0090057f89 */ /* 0x000ee200000e0000 */
[----:B------:R-:W-:Y:S02]  /*7100*/  FMNMX.FTZ R3, R251, R3, !PT ;  /* 0x00000003fb037209 */ /* 0x000fe40007810000 */
[----:B------:R-:W-:Y:S02]  /*7110*/  FMNMX.FTZ R143, R244, R143, !PT ;  /* 0x0000008ff48f7209 */ /* 0x000fe40007810000 */
[----:B------:R-:W-:Y:S02]  /*7120*/  FSEL R56, R61, -INF , P0 ;  /* 0xff8000003d387808 */ /* 0x000fe40000000000 */
[----:B------:R-:W-:Y:S02]  /*7130*/  FMNMX.FTZ R3, R246, R3, !PT ;  /* 0x00000003f6037209 */ /* 0x000fe40007810000 */
[----:B------:R-:W-:Y:S02]  /*7140*/  ISETP.GT.AND P0, PT, R0, 0x30, PT ;  /* 0x000000300000780c */ /* 0x000fe40003f04270 */
[----:B------:R-:W-:Y:S02]  /*7150*/  FMNMX.FTZ R143, R239, R143, !PT ;  /* 0x0000008fef8f7209 */ /* 0x000fe40007810000 */
[----:B------:R-:W-:Y:S01]  /*7160*/  FSEL R24, R58, -INF , P0 ;  /* 0xff8000003a187808 */ /* 0x000fe20000000000 */
[----:B------:R-:W-:Y:S01]  /*7170*/  IMAD.MOV.U32 R58, RZ, RZ, R27 ;  /* 0x000000ffff3a7224 */ /* 0x000fe200078e001b */
[----:B------:R-:W-:Y:S02]  /*7180*/  FMNMX.FTZ R3, R248, R3, !PT ;  /* 0x00000003f8037209 */ /* 0x000fe40007810000 */
[----:B------:R-:W-:Y:S02]  /*7190*/  FMNMX.FTZ R143, R240, R143, !PT ;  /* 0x0000008ff08f7209 */ /* 0x000fe40007810000 */
[----:B-1----:R-:W-:Y:S01]  /*71a0*/  FMNMX.FTZ R2, R24, R3, !PT ;  /* 0x0000000318027209 */ /* 0x002fe20007810000 */
[--C-:B------:R-:W-:Y:S01]  /*71b0*/  FFMA.FTZ R3, R142, c[0x0][0x2d0], -R150.reuse ;  /* 0x0000b4008e037a23 */ /* 0x100fe20000010896 */
[----:B------:R-:W-:Y:S02]  /*71c0*/  FMNMX.FTZ R143, R65, R143, !PT ;  /* 0x0000008f418f7209 */ /* 0x000fe40007810000 */
[----:B------:R-:W-:Y:S01]  /*71d0*/  ISETP.GT.AND P0, PT, R0, 0x31, PT ;  /* 0x000000310000780c */ /* 0x000fe20003f04270 */
[----:B------:R1:W4:Y:S01]  /*71e0*/  MUFU.EX2 R67, R3 ;  /* 0x0000000300437308 */ /* 0x0003220000000800 */
[----:B------:R-:W-:Y:S02]  /*71f0*/  FMNMX.FTZ R143, R250, R143, !PT ;  /* 0x0000008ffa8f7209 */ /* 0x000fe40007810000 */
[----:B---3--:R-:W-:Y:S02]  /*7200*/  FMNMX.FTZ R144, R144, R5, !PT ;  /* 0x0000000590907209 */ /* 0x008fe40007810000 */
[----:B------:R-:W-:Y:S02]  /*7210*/  FMNMX.FTZ R143, R27, R143, !PT ;  /* 0x0000008f1b8f7209 */ /* 0x000fe40007810000 */
[----:B------:R-:W-:Y:S01]  /*7220*/  FSEL R59, R59, -INF , P0 ;  /* 0xff8000003b3b7808 */ /* 0x000fe20000000000 */
[----:B------:R-:W3:Y:S01]  /*7230*/  SHFL.BFLY PT, R5, R144, 0x1, 0x1f ;  /* 0x0c201f0090057f89 */ /* 0x000ee200000e0000 */
[----:B------:R-:W-:Y:S02]  /*7240*/  FMNMX.FTZ R143, R56, R143, !PT ;  /* 0x0000008f388f7209 */ /* 0x000fe40007810000 */
[----:B------:R-:W-:Y:S02]  /*7250*/  ISETP.GT.AND P0, PT, R0, 0x38, PT ;  /* 0x000000380000780c */ /* 0x000fe40003f04270 */
[----:B------:R-:W-:Y:S02]  /*7260*/  MOV R61, R48 ;  /* 0x00000030003d7202 */ /* 0x000fe40000000f00 */
[----:B------:R-:W-:Y:S01]  /*7270*/  FSEL R62, R62, -INF , P0 ;  /* 0xff8000003e3e7808 */ /* 0x000fe20000000000 */
[----:B------:R-:W5:Y:S01]  /*7280*/  SHFL.BFLY PT, R4, R143, 0x2, 0x1f ;  /* 0x0c401f008f047f89 */ /* 0x000f6200000e0000 */
[----:B------:R-:W-:Y:S02]  /*7290*/  ISETP.GT.AND P0, PT, R0, 0x39, PT ;  /* 0x000000390000780c */ /* 0x000fe40003f04270 */
[----:B------:R-:W-:Y:S01]  /*72a0*/  FMNMX.FTZ R0, R59, R2, !PT ;  /* 0x000000023b007209 */ /* 0x000fe20007810000 */
[----:B------:R-:W-:Y:S01]  /*72b0*/  FFMA.FTZ R2, R16, c[0x0][0x2d0], -R150 ;  /* 0x0000b40010027a23 */ /* 0x000fe20000010896 */
[----:B------:R-:W-:Y:S01]  /*72c0*/  FSEL R149, R63, -INF , P0 ;  /* 0xff8000003f957808 */ /* 0x000fe20000000000 */
[----:B------:R-:W-:Y:S01]  /*72d0*/  IMAD.MOV.U32 R63, RZ, RZ, R26 ;  /* 0x000000ffff3f7224 */ /* 0x000fe200078e001a */
[----:B------:R-:W-:Y:S01]  /*72e0*/  FMNMX.FTZ R0, R62, R0, !PT ;  /* 0x000000003e007209 */ /* 0x000fe20007810000 */
[----:B------:R2:W-:Y:S01]  /*72f0*/  MUFU.EX2 R22, R2 ;  /* 0x0000000200167308 */ /* 0x0005e20000000800 */
[----:B-1----:R-:W-:Y:S01]  /*7300*/  FFMA.FTZ R3, R17, c[0x0][0x2d0], -R150 ;  /* 0x0000b40011037a23 */ /* 0x002fe20000010896 */
[C---:B------:R-:W-:Y:S02]  /*7310*/  @P6 LEA R6, P0, R190.reuse, c[0x0][0x1c8], 0x1 ;  /* 0x00007200be066a11 */ /* 0x040fe400078008ff */
[----:B------:R-:W-:Y:S02]  /*7320*/  FMNMX.FTZ R0, R149, R0, !PT ;  /* 0x0000000095007209 */ /* 0x000fe40007810000 */
[----:B------:R-:W-:Y:S02]  /*7330*/  @P6 LEA.HI.X R7, R190, c[0x0][0x1cc], R233, 0x1, P0 ;  /* 0x00007300be076a11 */ /* 0x000fe400000f0ce9 */
[----:B---3--:R-:W-:Y:S02]  /*7340*/  FMNMX.FTZ R144, R144, R5, !PT ;  /* 0x0000000590907209 */ /* 0x008fe40007810000 */
[----:B------:R1:W-:Y:S01]  /*7350*/  MUFU.EX2 R21, R3 ;  /* 0x0000000300157308 */ /* 0x0003e20000000800 */
[----:B------:R-:W-:Y:S02]  /*7360*/  MOV R233, R25 ;  /* 0x0000001900e97202 */ /* 0x000fe40000000f00 */
[----:B-----5:R-:W-:Y:S02]  /*7370*/  FMNMX.FTZ R143, R143, R4, !PT ;  /* 0x000000048f8f7209 */ /* 0x020fe40007810000 */
[C---:B------:R-:W-:Y:S03]  /*7380*/  @P6 LEA R4, P0, R191.reuse, c[0x0][0x1c8], 0x1 ;  /* 0x00007200bf046a11 */ /* 0x040fe600078008ff */
[----:B------:R-:W3:Y:S01]  /*7390*/  SHFL.BFLY PT, R8, R143, 0x1, 0x1f ;  /* 0x0c201f008f087f89 */ /* 0x000ee200000e0000 */
[----:B------:R-:W-:Y:S01]  /*73a0*/  @P6 LEA.HI.X R5, R191, c[0x0][0x1cc], R234, 0x1, P0 ;  /* 0x00007300bf056a11 */ /* 0x000fe200000f0cea */
[----:B------:R-:W-:Y:S01]  /*73b0*/  IMAD.MOV.U32 R191, RZ, RZ, R24 ;  /* 0x000000ffffbf7224 */ /* 0x000fe200078e0018 */
[----:B--2---:R-:W-:Y:S01]  /*73c0*/  MOV R234, R151 ;  /* 0x0000009700ea7202 */ /* 0x004fe20000000f00 */
[C---:B------:R-:W-:Y:S01]  /*73d0*/  FMUL.FTZ R151, R144.reuse, c[0x0][0x2d0] ;  /* 0x0000b40090977a20 */ /* 0x040fe20000410000 */
[----:B------:R-:W-:Y:S02]  /*73e0*/  FSETP.NEU.FTZ.AND P0, PT, R144, -INF , PT ;  /* 0xff8000009000780b */ /* 0x000fe40003f1d000 */
[----:B----4-:R-:W-:Y:S01]  /*73f0*/  F2FP.BF16.PACK_AB R176, R67, R234 ;  /* 0x000000ea43b0723e */ /* 0x010fe200000010ff */
[----:B------:R-:W2:Y:S01]  /*7400*/  SHFL.BFLY PT, R2, R0, 0x2, 0x1f ;  /* 0x0c401f0000027f89 */ /* 0x000ea200000e0000 */
[----:B------:R-:W-:Y:S05]  /*7410*/  FSEL R151, R151, RZ, P0 ;  /* 0x000000ff97977208 */ /* 0x000fea0000000000 */
[--C-:B-1----:R-:W-:Y:S04]  /*7420*/  FFMA.FTZ R3, R181, c[0x0][0x2d0], -R151.reuse ;  /* 0x0000b400b5037a23 */ /* 0x102fe80000010897 */
[----:B------:R1:W4:Y:S01]  /*7430*/  MUFU.EX2 R31, R3 ;  /* 0x00000003001f7308 */ /* 0x0003220000000800 */
[----:B---3--:R-:W-:Y:S01]  /*7440*/  FMNMX.FTZ R143, R143, R8, !PT ;  /* 0x000000088f8f7209 */ /* 0x008fe20007810000 */
[--C-:B------:R-:W-:Y:S04]  /*7450*/  FFMA.FTZ R8, R19, c[0x0][0x2d0], -R151.reuse ;  /* 0x0000b40013087a23 */ /* 0x100fe80000010897 */
[----:B------:R-:W-:Y:S04]  /*7460*/  FMUL.FTZ R184, R143, c[0x0][0x2d0] ;  /* 0x0000b4008fb87a20 */ /* 0x000fe80000410000 */
[----:B------:R-:W-:Y:S01]  /*7470*/  MUFU.EX2 R23, R8 ;  /* 0x0000000800177308 */ /* 0x000fe20000000800 */
[----:B--2---:R-:W-:Y:S01]  /*7480*/  FMNMX.FTZ R0, R0, R2, !PT ;  /* 0x0000000200007209 */ /* 0x004fe20007810000 */
[--C-:B------:R-:W-:Y:S08]  /*7490*/  FFMA.FTZ R2, R18, c[0x0][0x2d0], -R151.reuse ;  /* 0x0000b40012027a23 */ /* 0x100ff00000010897 */
[----:B------:R2:W-:Y:S01]  /*74a0*/  MUFU.EX2 R190, R2 ;  /* 0x0000000200be7308 */ /* 0x0005e20000000800 */
[----:B-1----:R-:W-:Y:S09]  /*74b0*/  FFMA.FTZ R3, R180, c[0x0][0x2d0], -R151 ;  /* 0x0000b400b4037a23 */ /* 0x002ff20000010897 */
[----:B------:R1:W-:Y:S01]  /*74c0*/  MUFU.EX2 R60, R3 ;  /* 0x00000003003c7308 */ /* 0x0003e20000000800 */
[----:B--2---:R-:W2:Y:S01]  /*74d0*/  SHFL.BFLY PT, R2, R0, 0x1, 0x1f ;  /* 0x0c201f0000027f89 */ /* 0x004ea200000e0000 */
[----:B-1----:R-:W-:Y:S02]  /*74e0*/  FSEL R3, R145, RZ, P1 ;  /* 0x000000ff91037208 */ /* 0x002fe40000800000 */
[----:B------:R-:W-:Y:S04]  /*74f0*/  FSETP.NEU.FTZ.AND P1, PT, R143, -INF , PT ;  /* 0xff8000008f00780b */ /* 0x000fe80003f3d000 */
[----:B------:R-:W-:Y:S05]  /*7500*/  FSEL R184, R184, RZ, P1 ;  /* 0x000000ffb8b87208 */ /* 0x000fea0000800000 */
[--C-:B------:R-:W-:Y:S01]  /*7510*/  FFMA.FTZ R8, R182, c[0x0][0x2d0], -R184.reuse ;  /* 0x0000b400b6087a23 */ /* 0x100fe200000108b8 */
[----:B--2---:R-:W-:Y:S01]  /*7520*/  FMNMX.FTZ R142, R0, R2, !PT ;  /* 0x00000002008e7209 */ /* 0x004fe20007810000 */
[--C-:B------:R-:W-:Y:S01]  /*7530*/  FFMA.FTZ R0, R12, c[0x0][0x2d0], -R184.reuse ;  /* 0x0000b4000c007a23 */ /* 0x100fe200000108b8 */
[----:B------:R-:W-:Y:S01]  /*7540*/  FSEL R2, R144, RZ, P0 ;  /* 0x000000ff90027208 */ /* 0x000fe20000000000 */
[----:B------:R1:W2:Y:S01]  /*7550*/  MUFU.EX2 R30, R8 ;  /* 0x00000008001e7308 */ /* 0x0002a20000000800 */
[C---:B------:R-:W-:Y:S01]  /*7560*/  FSETP.NEU.FTZ.AND P0, PT, R142.reuse, -INF , PT ;  /* 0xff8000008e00780b */ /* 0x040fe20003f1d000 */
[----:B------:R-:W-:Y:S05]  /*7570*/  FMUL.FTZ R185, R142, c[0x0][0x2d0] ;  /* 0x0000b4008eb97a20 */ /* 0x000fea0000410000 */
[----:B------:R-:W-:Y:S03]  /*7580*/  FSEL R185, R185, RZ, P0 ;  /* 0x000000ffb9b97208 */ /* 0x000fe60000000000 */
[----:B------:R3:W-:Y:S01]  /*7590*/  MUFU.EX2 R252, R0 ;  /* 0x0000000000fc7308 */ /* 0x0007e20000000800 */
[--C-:B-1----:R-:W-:Y:S09]  /*75a0*/  FFMA.FTZ R8, R9, c[0x0][0x2d0], -R184.reuse ;  /* 0x0000b40009087a23 */ /* 0x102ff200000108b8 */
[----:B------:R1:W-:Y:S01]  /*75b0*/  MUFU.EX2 R29, R8 ;  /* 0x00000008001d7308 */ /* 0x0003e20000000800 */
[----:B---3--:R-:W-:Y:S09]  /*75c0*/  FFMA.FTZ R0, R13, c[0x0][0x2d0], -R184 ;  /* 0x0000b4000d007a23 */ /* 0x008ff200000108b8 */
[----:B------:R3:W-:Y:S01]  /*75d0*/  MUFU.EX2 R28, R0 ;  /* 0x00000000001c7308 */ /* 0x0007e20000000800 */
[--C-:B-1----:R-:W-:Y:S09]  /*75e0*/  FFMA.FTZ R8, R15, c[0x0][0x2d0], -R185.reuse ;  /* 0x0000b4000f087a23 */ /* 0x102ff200000108b9 */
[----:B------:R-:W1:Y:S01]  /*75f0*/  MUFU.EX2 R8, R8 ;  /* 0x0000000800087308 */ /* 0x000e620000000800 */
[--C-:B---3--:R-:W-:Y:S09]  /*7600*/  FFMA.FTZ R0, R10, c[0x0][0x2d0], -R185.reuse ;  /* 0x0000b4000a007a23 */ /* 0x108ff200000108b9 */
[----:B------:R3:W-:Y:S02]  /*7610*/  MUFU.EX2 R66, R0 ;  /* 0x0000000000427308 */ /* 0x0007e40000000800 */
[--C-:B---3--:R-:W-:Y:S08]  /*7620*/  FFMA.FTZ R0, R11, c[0x0][0x2d0], -R185.reuse ;  /* 0x0000b4000b007a23 */ /* 0x108ff000000108b9 */
[----:B------:R3:W-:Y:S02]  /*7630*/  MUFU.EX2 R20, R0 ;  /* 0x0000000000147308 */ /* 0x0007e40000000800 */
[----:B---3--:R-:W-:Y:S08]  /*7640*/  FFMA.FTZ R0, R14, c[0x0][0x2d0], -R185 ;  /* 0x0000b4000e007a23 */ /* 0x008ff000000108b9 */
[----:B------:R3:W-:Y:S02]  /*7650*/  MUFU.EX2 R16, R0 ;  /* 0x0000000000107308 */ /* 0x0007e40000000800 */
[----:B---3--:R-:W-:Y:S02]  /*7660*/  FADD.FTZ R0, -R3, R140 ;  /* 0x0000008c03007221 */ /* 0x008fe40000010100 */
[----:B------:R-:W-:Y:S02]  /*7670*/  @P6 IMAD.SHL.U32 R3, R32, 0x2, RZ ;  /* 0x0000000220036824 */ /* 0x000fe400078e00ff */
[----:B------:R-:W-:Y:S03]  /*7680*/  FMUL.FTZ R0, R0, c[0x0][0x2d0] ;  /* 0x0000b40000007a20 */ /* 0x000fe60000410000 */
[----:B------:R4:W-:Y:S01]  /*7690*/  @P6 LDGSTS.E.BYPASS.LTC128B.128 [R3+0x3100], [R206.64], !P5 ;  /* 0x03100000ce036fae */ /* 0x0009e2000e901d46 */
[----:B------:R3:W5:Y:S07]  /*76a0*/  MUFU.EX2 R141, R0 ;  /* 0x00000000008d7308 */ /* 0x00076e0000000800 */
[----:B------:R5:W-:Y:S08]  /*76b0*/  @P6 LDGSTS.E.BYPASS.LTC128B.128 [R3+0x4100], [R202.64], !P4 ;  /* 0x04100000ca036fae */ /* 0x000bf0000e101d46 */
[----:B------:R5:W-:Y:S08]  /*76c0*/  @P6 LDGSTS.E.BYPASS.LTC128B.128 [R3+0x5100], [R198.64], !P3 ;  /* 0x05100000c6036fae */ /* 0x000bf0000d901d46 */
[----:B------:R5:W-:Y:S01]  /*76d0*/  @P6 LDGSTS.E.BYPASS.LTC128B.128 [R3+0x3900], [R200.64], !P5 ;  /* 0x03900000c8036fae */ /* 0x000be2000e901d46 */
[----:B---3--:R-:W-:Y:S01]  /*76e0*/  FADD.FTZ R0, -R2, R146 ;  /* 0x0000009202007221 */ /* 0x008fe20000010100 */
[----:B------:R-:W-:Y:S01]  /*76f0*/  FSEL R2, R143, RZ, P1 ;  /* 0x000000ff8f027208 */ /* 0x000fe20000800000 */
[----:B----4-:R-:W-:Y:S01]  /*7700*/  IMAD.MOV.U32 R206, RZ, RZ, R31 ;  /* 0x000000ffffce7224 */ /* 0x010fe200078e001f */
[----:B--2---:R-:W-:Y:S01]  /*7710*/  MOV R207, R30 ;  /* 0x0000001e00cf7202 */ /* 0x004fe20000000f00 */
[----:B------:R-:W-:Y:S02]  /*7720*/  FMUL.FTZ R0, R0, c[0x0][0x2d0] ;  /* 0x0000b40000007a20 */ /* 0x000fe40000410000 */
[----:B-1----:R-:W-:Y:S01]  /*7730*/  IMAD.MOV.U32 R146, RZ, RZ, R8 ;  /* 0x000000ffff927224 */ /* 0x002fe200078e0008 */
[----:B------:R1:W-:Y:S01]  /*7740*/  @P6 LDGSTS.E.BYPASS.LTC128B.128 [R3+0x4900], [R6.64], !P4 ;  /* 0x0490000006036fae */ /* 0x0003e2000e101d46 */
[----:B------:R2:W1:Y:S01]  /*7750*/  MUFU.EX2 R140, R0 ;  /* 0x00000000008c7308 */ /* 0x0004620000000800 */
[----:B------:R-:W-:Y:S01]  /*7760*/  F2FP.BF16.PACK_AB R177, R60, R206 ;  /* 0x000000ce3cb1723e */ /* 0x000fe200000010ff */
[----:B-----5:R-:W-:Y:S02]  /*7770*/  IMAD.MOV.U32 R202, RZ, RZ, R23 ;  /* 0x000000ffffca7224 */ /* 0x020fe400078e0017 */
[----:B------:R-:W-:Y:S02]  /*7780*/  IMAD.MOV.U32 R203, RZ, RZ, R22 ;  /* 0x000000ffffcb7224 */ /* 0x000fe400078e0016 */
[C---:B------:R-:W-:Y:S01]  /*7790*/  FMUL.FTZ R17, R141.reuse, R165 ;  /* 0x000000a58d117220 */ /* 0x040fe20000410000 */
[----:B------:R3:W-:Y:S01]  /*77a0*/  @P6 LDGSTS.E.BYPASS.LTC128B.128 [R3+0x5900], [R4.64], !P3 ;  /* 0x0590000004036fae */ /* 0x0007e2000d901d46 */
[----:B------:R-:W-:Y:S01]  /*77b0*/  F2FP.BF16.PACK_AB R179, R202, R190 ;  /* 0x000000becab3723e */ /* 0x000fe200000010ff */
[C---:B------:R-:W-:Y:S01]  /*77c0*/  FMUL.FTZ R32, R141.reuse, R112 ;  /* 0x000000708d207220 */ /* 0x040fe20000410000 */
[----:B------:R-:W-:Y:S01]  /*77d0*/  MOV R198, R21 ;  /* 0x0000001500c67202 */ /* 0x000fe20000000f00 */
[----:B------:R-:W-:Y:S02]  /*77e0*/  IMAD.MOV.U32 R199, RZ, RZ, R183 ;  /* 0x000000ffffc77224 */ /* 0x000fe400078e00b7 */
[C---:B------:R-:W-:Y:S01]  /*77f0*/  FMUL.FTZ R33, R141.reuse, R113 ;  /* 0x000000718d217220 */ /* 0x040fe20000410000 */
[----:B------:R-:W-:Y:S01]  /*7800*/  F2FP.BF16.PACK_AB R178, R198, R203 ;  /* 0x000000cbc6b2723e */ /* 0x000fe200000010ff */
[----:B------:R-:W-:Y:S01]  /*7810*/  LDSM.16.MT88.4 R36, [R214] ;  /* 0x00000000d624783b */ /* 0x000fe20000004200 */
[C---:B------:R-:W-:Y:S02]  /*7820*/  FMUL.FTZ R48, R141.reuse, R128 ;  /* 0x000000808d307220 */ /* 0x040fe40000410000 */
[C---:B------:R-:W-:Y:S01]  /*7830*/  FMUL.FTZ R49, R141.reuse, R129 ;  /* 0x000000818d317220 */ /* 0x040fe20000410000 */
[----:B------:R-:W-:Y:S01]  /*7840*/  MOV R129, R65 ;  /* 0x0000004100817202 */ /* 0x000fe20000000f00 */
[----:B------:R-:W-:Y:S02]  /*7850*/  IMAD.MOV.U32 R165, RZ, RZ, R191 ;  /* 0x000000ffffa57224 */ /* 0x000fe400078e00bf */
[----:B------:R-:W-:Y:S01]  /*7860*/  IMAD.MOV.U32 R191, RZ, RZ, R56 ;  /* 0x000000ffffbf7224 */ /* 0x000fe200078e0038 */
[----:B------:R-:W-:Y:S01]  /*7870*/  LDSM.16.MT88.4 R52, [R213+0x1000] ;  /* 0x00100000d534783b */ /* 0x000fe20000004200 */
[----:B--2---:R-:W-:Y:S01]  /*7880*/  FADD.FTZ R0, -R2, R147 ;  /* 0x0000009302007221 */ /* 0x004fe20000010100 */
[----:B------:R-:W-:Y:S01]  /*7890*/  FSEL R2, R142, RZ, P0 ;  /* 0x000000ff8e027208 */ /* 0x000fe20000000000 */
[----:B------:R-:W-:Y:S02]  /*78a0*/  IMAD.MOV.U32 R147, RZ, RZ, R20 ;  /* 0x000000ffff937224 */ /* 0x000fe400078e0014 */
[----:B------:R-:W-:Y:S02]  /*78b0*/  FMUL.FTZ R0, R0, c[0x0][0x2d0] ;  /* 0x0000b40000007a20 */ /* 0x000fe40000410000 */
[C---:B-1----:R-:W-:Y:S01]  /*78c0*/  FMUL.FTZ R6, R140.reuse, R154 ;  /* 0x0000009a8c067220 */ /* 0x042fe20000410000 */
[----:B------:R-:W1:Y:S01]  /*78d0*/  LDSM.16.MT88.4 R20, [R213] ;  /* 0x00000000d514783b */ /* 0x000e620000004200 */
[----:B------:R-:W-:Y:S01]  /*78e0*/  FMUL.FTZ R7, R140, R155 ;  /* 0x0000009b8c077220 */ /* 0x000fe20000410000 */
[----:B------:R-:W-:Y:S01]  /*78f0*/  MOV R155, R16 ;  /* 0x00000010009b7202 */ /* 0x000fe20000000f00 */
[----:B---3--:R2:W3:Y:S01]  /*7900*/  MUFU.EX2 R3, R0 ;  /* 0x0000000000037308 */ /* 0x0084e20000000800 */
[----:B------:R-:W-:Y:S01]  /*7910*/  FMUL.FTZ R4, R141, R152 ;  /* 0x000000988d047220 */ /* 0x000fe20000410000 */
[----:B------:R-:W-:Y:S01]  /*7920*/  F2FP.BF16.PACK_AB R181, R147, R66 ;  /* 0x0000004293b5723e */ /* 0x000fe200000010ff */
[C---:B------:R-:W-:Y:S01]  /*7930*/  FMUL.FTZ R5, R141.reuse, R153 ;  /* 0x000000998d057220 */ /* 0x040fe20000410000 */
[----:B------:R-:W-:Y:S01]  /*7940*/  F2FP.BF16.PACK_AB R183, R146, R155 ;  /* 0x0000009b92b7723e */ /* 0x000fe200000010ff */
[----:B------:R-:W-:Y:S01]  /*7950*/  IMAD.MOV.U32 R154, RZ, RZ, R28 ;  /* 0x000000ffff9a7224 */ /* 0x000fe200078e001c */
[----:B------:R-:W0:Y:S01]  /*7960*/  LDGDEPBAR ;  /* 0x00000000000079af */ /* 0x000e220000000000 */
[C---:B------:R-:W-:Y:S02]  /*7970*/  FMUL.FTZ R34, R140.reuse, R114 ;  /* 0x000000728c227220 */ /* 0x040fe40000410000 */
[----:B------:R-:W-:Y:S01]  /*7980*/  FMUL.FTZ R35, R140, R115 ;  /* 0x000000738c237220 */ /* 0x000fe20000410000 */
[----:B------:R-:W-:Y:S01]  /*7990*/  F2FP.BF16.PACK_AB R182, R154, R252 ;  /* 0x000000fc9ab6723e */ /* 0x000fe200000010ff */
[----:B------:R-:W-:Y:S02]  /*79a0*/  IMAD.MOV.U32 R128, RZ, RZ, R66 ;  /* 0x000000ffff807224 */ /* 0x000fe400078e0042 */
[C---:B------:R-:W-:Y:S01]  /*79b0*/  FMUL.FTZ R65, R141.reuse, R137 ;  /* 0x000000898d417220 */ /* 0x040fe20000410000 */
[----:B------:R-:W-:Y:S01]  /*79c0*/  LDSM.16.MT88.4 R112, [R214+0x400] ;  /* 0x00040000d670783b */ /* 0x000fe20000004200 */
[----:B------:R-:W-:Y:S02]  /*79d0*/  FMUL.FTZ R66, R140, R138 ;  /* 0x0000008a8c427220 */ /* 0x000fe40000410000 */
[C---:B------:R-:W-:Y:S02]  /*79e0*/  FMUL.FTZ R16, R141.reuse, R164 ;  /* 0x000000a48d107220 */ /* 0x040fe40000410000 */
[----:B------:R-:W-:Y:S02]  /*79f0*/  IMAD.MOV.U32 R164, RZ, RZ, R206 ;  /* 0x000000ffffa47224 */ /* 0x000fe400078e00ce */
[C---:B------:R-:W-:Y:S02]  /*7a00*/  FMUL.FTZ R68, R141.reuse, R68 ;  /* 0x000000448d447220 */ /* 0x040fe40000410000 */
[----:B------:R-:W-:Y:S02]  /*7a10*/  FMUL.FTZ R69, R141, R69 ;  /* 0x000000458d457220 */ /* 0x000fe40000410000 */
[----:B--2---:R-:W-:Y:S02]  /*7a20*/  FADD.FTZ R0, -R2, R148 ;  /* 0x0000009402007221 */ /* 0x004fe40000010100 */
[--C-:B------:R-:W-:Y:S01]  /*7a30*/  FFMA.FTZ R2, R189, c[0x0][0x2d0], -R150.reuse ;  /* 0x0000b400bd027a23 */ /* 0x100fe20000010896 */
[----:B------:R-:W-:Y:S01]  /*7a40*/  MOV R189, R250 ;  /* 0x000000fa00bd7202 */ /* 0x000fe20000000f00 */
[----:B------:R-:W-:Y:S02]  /*7a50*/  FMUL.FTZ R0, R0, c[0x0][0x2d0] ;  /* 0x0000b40000007a20 */ /* 0x000fe40000410000 */
[----:B------:R-:W-:Y:S02]  /*7a60*/  IMAD.MOV.U32 R148, RZ, RZ, R29 ;  /* 0x000000ffff947224 */ /* 0x000fe400078e001d */
[C---:B---3--:R-:W-:Y:S02]  /*7a70*/  FMUL.FTZ R25, R3.reuse, R105 ;  /* 0x0000006903197220 */ /* 0x048fe40000410000 */
[----:B------:R-:W2:Y:S01]  /*7a80*/  MUFU.EX2 R0, R0 ;  /* 0x0000000000007308 */ /* 0x000ea20000000800 */
[----:B------:R-:W-:Y:S01]  /*7a90*/  F2FP.BF16.PACK_AB R180, R148, R207 ;  /* 0x000000cf94b4723e */ /* 0x000fe200000010ff */
[-C--:B-1----:R-:W-:Y:S03]  /*7aa0*/  HMMA.16816.F32.BF16 R4, R176, R20.reuse, R4 ;  /* 0x00000014b004723c */ /* 0x082fe60000041804 */
[C---:B------:R-:W-:Y:S02]  /*7ab0*/  FMUL.FTZ R8, R3.reuse, R156 ;  /* 0x0000009c03087220 */ /* 0x040fe40000410000 */
[C---:B------:R-:W-:Y:S02]  /*7ac0*/  FMUL.FTZ R9, R3.reuse, R157 ;  /* 0x0000009d03097220 */ /* 0x040fe40000410000 */
[C---:B------:R-:W-:Y:S02]  /*7ad0*/  FMUL.FTZ R24, R3.reuse, R104 ;  /* 0x0000006803187220 */ /* 0x040fe40000410000 */
[C---:B------:R-:W-:Y:S03]  /*7ae0*/  FMUL.FTZ R12, R3.reuse, R160 ;  /* 0x000000a0030c7220 */ /* 0x040fe60000410000 */
[C---:B------:R-:W-:Y:S01]  /*7af0*/  FMUL.FTZ R13, R3.reuse, R161 ;  /* 0x000000a1030d7220 */ /* 0x040fe20000410000 */
[----:B------:R-:W-:Y:S01]  /*7b00*/  MOV R161, R199 ;  /* 0x000000c700a17202 */ /* 0x000fe20000000f00 */
[C---:B------:R-:W-:Y:S02]  /*7b10*/  FMUL.FTZ R18, R140.reuse, R166 ;  /* 0x000000a68c127220 */ /* 0x040fe40000410000 */
[----:B------:R-:W-:Y:S02]  /*7b20*/  FMUL.FTZ R19, R140, R167 ;  /* 0x000000a78c137220 */ /* 0x000fe40000410000 */
[C---:B------:R-:W-:Y:S02]  /*7b30*/  FMUL.FTZ R28, R3.reuse, R108 ;  /* 0x0000006c031c7220 */ /* 0x040fe40000410000 */
[C---:B------:R-:W-:Y:S02]  /*7b40*/  FMUL.FTZ R29, R3.reuse, R109 ;  /* 0x0000006d031d7220 */ /* 0x040fe40000410000 */
[C---:B--2---:R-:W-:Y:S02]  /*7b50*/  FMUL.FTZ R10, R0.reuse, R158 ;  /* 0x0000009e000a7220 */ /* 0x044fe40000410000 */
[----:B------:R1:W-:Y:S01]  /*7b60*/  MUFU.EX2 R158, R2 ;  /* 0x00000002009e7308 */ /* 0x0003e20000000800 */
[C---:B------:R-:W-:Y:S02]  /*7b70*/  FMUL.FTZ R11, R0.reuse, R159 ;  /* 0x0000009f000b7220 */ /* 0x040fe40000410000 */
[C---:B------:R-:W-:Y:S02]  /*7b80*/  FMUL.FTZ R26, R0.reuse, R106 ;  /* 0x0000006a001a7220 */ /* 0x040fe40000410000 */
[C---:B------:R-:W-:Y:S02]  /*7b90*/  FMUL.FTZ R27, R0.reuse, R107 ;  /* 0x0000006b001b7220 */ /* 0x040fe40000410000 */
[----:B------:R-:W-:Y:S01]  /*7ba0*/  FMUL.FTZ R41, R3, R121 ;  /* 0x0000007903297220 */ /* 0x000fe20000410000 */
[C---:B------:R-:W-:Y:S04]  /*7bb0*/  HMMA.16816.F32.BF16 R8, R180.reuse, R20, R8 ;  /* 0x00000014b408723c */ /* 0x040fe80000041808 */
[C---:B------:R-:W-:Y:S02]  /*7bc0*/  FMUL.FTZ R14, R0.reuse, R162 ;  /* 0x000000a2000e7220 */ /* 0x040fe40000410000 */
[----:B------:R-:W-:Y:S01]  /*7bd0*/  FMUL.FTZ R15, R0, R163 ;  /* 0x000000a3000f7220 */ /* 0x000fe20000410000 */
[----:B------:R-:W-:Y:S01]  /*7be0*/  MOV R163, R207 ;  /* 0x000000cf00a37202 */ /* 0x000fe20000000f00 */
[C---:B------:R-:W-:Y:S04]  /*7bf0*/  FMUL.FTZ R20, R141.reuse, R100 ;  /* 0x000000648d147220 */ /* 0x040fe80000410000 */
[----:B------:R-:W-:Y:S01]  /*7c00*/  FMUL.FTZ R21, R141, R101 ;  /* 0x000000658d157220 */ /* 0x000fe20000410000 */
[-C--:B------:R-:W-:Y:S03]  /*7c10*/  HMMA.16816.F32.BF16 R12, R180, R22.reuse, R12 ;  /* 0x00000016b40c723c */ /* 0x080fe6000004180c */
[--C-:B-1----:R-:W-:Y:S02]  /*7c20*/  FFMA.FTZ R2, R188, c[0x0][0x2d0], -R150.reuse ;  /* 0x0000b400bc027a23 */ /* 0x102fe40000010896 */
[C---:B------:R-:W-:Y:S02]  /*7c30*/  FMUL.FTZ R42, R0.reuse, R122 ;  /* 0x0000007a002a7220 */ /* 0x040fe40000410000 */
[----:B------:R1:W2:Y:S01]  /*7c40*/  MUFU.EX2 R46, R2 ;  /* 0x00000002002e7308 */ /* 0x0002a20000000800 */
[C---:B------:R-:W-:Y:S04]  /*7c50*/  HMMA.16816.F32.BF16 R16, R176.reuse, R22, R16 ;  /* 0x00000016b010723c */ /* 0x040fe80000041810 */
[C---:B------:R-:W-:Y:S02]  /*7c60*/  FMUL.FTZ R30, R0.reuse, R110 ;  /* 0x0000006e001e7220 */ /* 0x040fe40000410000 */
[----:B------:R-:W-:Y:S02]  /*7c70*/  FMUL.FTZ R31, R0, R111 ;  /* 0x0000006f001f7220 */ /* 0x000fe40000410000 */
[C---:B------:R-:W-:Y:S04]  /*7c80*/  FMUL.FTZ R22, R140.reuse, R102 ;  /* 0x000000668c167220 */ /* 0x040fe80000410000 */
[----:B------:R-:W-:Y:S02]  /*7c90*/  FMUL.FTZ R23, R140, R103 ;  /* 0x000000678c177220 */ /* 0x000fe40000410000 */
[----:B------:R-:W3:Y:S01]  /*7ca0*/  LDSM.16.MT88.4 R100, [R214+0x1000] ;  /* 0x00100000d664783b */ /* 0x000ee20000004200 */
[----:B------:R-:W-:Y:S02]  /*7cb0*/  FMUL.FTZ R43, R0, R123 ;  /* 0x0000007b002b7220 */ /* 0x000fe40000410000 */
[C---:B------:R-:W-:Y:S02]  /*7cc0*/  FMUL.FTZ R45, R3.reuse, R125 ;  /* 0x0000007d032d7220 */ /* 0x040fe40000410000 */
[-C--:B------:R-:W-:Y:S03]  /*7cd0*/  HMMA.16816.F32.BF16 R20, R176, R36.reuse, R20 ;  /* 0x00000024b014723c */ /* 0x080fe60000041814 */
[C---:B------:R-:W-:Y:S02]  /*7ce0*/  FMUL.FTZ R40, R3.reuse, R120 ;  /* 0x0000007803287220 */ /* 0x040fe40000410000 */
[----:B-1----:R-:W-:Y:S01]  /*7cf0*/  FFMA.FTZ R2, R186, c[0x0][0x2d0], -R150 ;  /* 0x0000b400ba027a23 */ /* 0x002fe20000010896 */
[----:B------:R-:W-:Y:S01]  /*7d00*/  MOV R186, R59 ;  /* 0x0000003b00ba7202 */ /* 0x000fe20000000f00 */
[C---:B------:R-:W-:Y:S01]  /*7d10*/  FMUL.FTZ R44, R3.reuse, R124 ;  /* 0x0000007c032c7220 */ /* 0x040fe20000410000 */
[C---:B------:R-:W-:Y:S01]  /*7d20*/  HMMA.16816.F32.BF16 R24, R180.reuse, R36, R24 ;  /* 0x00000024b418723c */ /* 0x040fe20000041818 */
[----:B------:R1:W-:Y:S03]  /*7d30*/  MUFU.EX2 R152, R2 ;  /* 0x0000000200987308 */ /* 0x0003e60000000800 */
[C---:B------:R-:W-:Y:S02]  /*7d40*/  FMUL.FTZ R47, R0.reuse, R127 ;  /* 0x0000007f002f7220 */ /* 0x040fe40000410000 */
[----:B------:R-:W-:Y:S02]  /*7d50*/  FMUL.FTZ R56, R3, R132 ;  /* 0x0000008403387220 */ /* 0x000fe40000410000 */
[-C--:B------:R-:W-:Y:S04]  /*7d60*/  HMMA.16816.F32.BF16 R28, R180, R38.reuse, R28 ;  /* 0x00000026b41c723c */ /* 0x080fe8000004181c */
[C---:B------:R-:W-:Y:S02]  /*7d70*/  FMUL.FTZ R36, R141.reuse, R116 ;  /* 0x000000748d247220 */ /* 0x040fe40000410000 */
[----:B------:R-:W-:Y:S02]  /*7d80*/  FMUL.FTZ R37, R141, R117 ;  /* 0x000000758d257220 */ /* 0x000fe40000410000 */
[C---:B------:R-:W-:Y:S04]  /*7d90*/  HMMA.16816.F32.BF16 R32, R176.reuse, R38, R32 ;  /* 0x00000026b020723c */ /* 0x040fe80000041820 */
[----:B--2---:R-:W-:Y:S02]  /*7da0*/  IMAD.MOV.U32 R125, RZ, RZ, R46 ;  /* 0x000000ffff7d7224 */ /* 0x004fe400078e002e */
[----:B------:R-:W-:Y:S02]  /*7db0*/  FMUL.FTZ R46, R0, R126 ;  /* 0x0000007e002e7220 */ /* 0x000fe40000410000 */
[C---:B------:R-:W-:Y:S04]  /*7dc0*/  FMUL.FTZ R38, R140.reuse, R118 ;  /* 0x000000768c267220 */ /* 0x040fe80000410000 */
[----:B-1----:R-:W-:Y:S02]  /*7dd0*/  FFMA.FTZ R2, R187, c[0x0][0x2d0], -R150 ;  /* 0x0000b400bb027a23 */ /* 0x002fe40000010896 */
[----:B------:R-:W-:Y:S02]  /*7de0*/  FMUL.FTZ R39, R140, R119 ;  /* 0x000000778c277220 */ /* 0x000fe40000410000 */
[----:B------:R1:W2:Y:S01]  /*7df0*/  MUFU.EX2 R104, R2 ;  /* 0x0000000200687308 */ /* 0x0002a20000000800 */
[----:B------:R-:W-:Y:S01]  /*7e00*/  LDSM.16.MT88.4 R116, [R213+0x1400] ;  /* 0x00140000d574783b */ /* 0x000fe20000004200 */
[----:B------:R-:W-:Y:S02]  /*7e10*/  IMAD.MOV.U32 R166, RZ, RZ, R58 ;  /* 0x000000ffffa67224 */ /* 0x000fe400078e003a */
[----:B------:R-:W-:Y:S01]  /*7e20*/  IMAD.MOV.U32 R167, RZ, RZ, R57 ;  /* 0x000000ffffa77224 */ /* 0x000fe200078e0039 */
[-C--:B------:R-:W-:Y:S03]  /*7e30*/  HMMA.16816.F32.BF16 R36, R176, R52.reuse, R36 ;  /* 0x00000034b024723c */ /* 0x080fe60000041824 */
[----:B------:R-:W-:Y:S01]  /*7e40*/  FMUL.FTZ R57, R3, R133 ;  /* 0x0000008503397220 */ /* 0x000fe20000410000 */
[----:B------:R-:W-:Y:S01]  /*7e50*/  MOV R133, R61 ;  /* 0x0000003d00857202 */ /* 0x000fe20000000f00 */
[C---:B------:R-:W-:Y:S02]  /*7e60*/  FMUL.FTZ R58, R0.reuse, R134 ;  /* 0x00000086003a7220 */ /* 0x040fe40000410000 */
[----:B------:R-:W-:Y:S01]  /*7e70*/  IMAD.MOV.U32 R134, RZ, RZ, R128 ;  /* 0x000000ffff867224 */ /* 0x000fe200078e0080 */
[C---:B------:R-:W-:Y:S04]  /*7e80*/  HMMA.16816.F32.BF16 R40, R180.reuse, R52, R40 ;  /* 0x00000034b428723c */ /* 0x040fe80000041828 */
[----:B------:R-:W-:Y:S02]  /*7e90*/  FMUL.FTZ R59, R0, R135 ;  /* 0x00000087003b7220 */ /* 0x000fe40000410000 */
[----:B------:R-:W-:Y:S02]  /*7ea0*/  IMAD.MOV.U32 R135, RZ, RZ, R164 ;  /* 0x000000ffff877224 */ /* 0x000fe400078e00a4 */
[-C--:B------:R-:W-:Y:S04]  /*7eb0*/  HMMA.16816.F32.BF16 R44, R180, R54.reuse, R44 ;  /* 0x00000036b42c723c */ /* 0x080fe8000004182c */
[----:B-1----:R-:W-:Y:S01]  /*7ec0*/  FFMA.FTZ R2, R196, c[0x0][0x2d0], -R151 ;  /* 0x0000b400c4027a23 */ /* 0x002fe20000010897 */
[----:B------:R-:W-:Y:S01]  /*7ed0*/  MOV R196, R63 ;  /* 0x0000003f00c47202 */ /* 0x000fe20000000f00 */
[C---:B------:R-:W-:Y:S02]  /*7ee0*/  FMUL.FTZ R53, R141.reuse, R169 ;  /* 0x000000a98d357220 */ /* 0x040fe40000410000 */
[----:B------:R1:W-:Y:S01]  /*7ef0*/  MUFU.EX2 R159, R2 ;  /* 0x00000002009f7308 */ /* 0x0003e20000000800 */
[C---:B------:R-:W-:Y:S03]  /*7f00*/  FMUL.FTZ R50, R140.reuse, R130 ;  /* 0x000000828c327220 */ /* 0x040fe60000410000 */
[C---:B------:R-:W-:Y:S02]  /*7f10*/  FMUL.FTZ R51, R140.reuse, R131 ;  /* 0x000000838c337220 */ /* 0x040fe40000410000 */
[----:B------:R-:W-:Y:S02]  /*7f20*/  IMAD.MOV.U32 R130, RZ, RZ, R233 ;  /* 0x000000ffff827224 */ /* 0x000fe400078e00e9 */
[----:B------:R-:W-:Y:S02]  /*7f30*/  FMUL.FTZ R52, R141, R168 ;  /* 0x000000a88d347220 */ /* 0x000fe40000410000 */
[----:B------:R-:W-:Y:S01]  /*7f40*/  IMAD.MOV.U32 R188, RZ, RZ, R60 ;  /* 0x000000ffffbc7224 */ /* 0x000fe200078e003c */
[C---:B------:R-:W-:Y:S04]  /*7f50*/  HMMA.16816.F32.BF16 R48, R176.reuse, R54, R48 ;  /* 0x00000036b030723c */ /* 0x040fe80000041830 */
[----:B------:R-:W-:Y:S02]  /*7f60*/  IMAD.MOV.U32 R156, RZ, RZ, R252 ;  /* 0x000000ffff9c7224 */ /* 0x000fe400078e00fc */
[----:B------:R-:W-:Y:S02]  /*7f70*/  IMAD.MOV.U32 R132, RZ, RZ, R243 ;  /* 0x000000ffff847224 */ /* 0x000fe400078e00f3 */
[C---:B------:R-:W-:Y:S04]  /*7f80*/  FMUL.FTZ R55, R140.reuse, R171 ;  /* 0x000000ab8c377220 */ /* 0x040fe80000410000 */
[----:B------:R-:W-:Y:S02]  /*7f90*/  IMAD.MOV.U32 R162, RZ, RZ, R234 ;  /* 0x000000ffffa27224 */ /* 0x000fe400078e00ea */
[----:B-1----:R-:W-:Y:S02]  /*7fa0*/  FFMA.FTZ R2, R197, c[0x0][0x2d0], -R151 ;  /* 0x0000b400c5027a23 */ /* 0x002fe40000010897 */
[----:B------:R-:W-:Y:S02]  /*7fb0*/  IMAD.MOV.U32 R197, RZ, RZ, R245 ;  /* 0x000000ffffc57224 */ /* 0x000fe400078e00f5 */
[----:B------:R1:W4:Y:S01]  /*7fc0*/  MUFU.EX2 R126, R2 ;  /* 0x00000002007e7308 */ /* 0x0003220000000800 */
[----:B------:R-:W-:Y:S02]  /*7fd0*/  FMUL.FTZ R54, R140, R170 ;  /* 0x000000aa8c367220 */ /* 0x000fe40000410000 */
[----:B--2---:R-:W-:Y:S02]  /*7fe0*/  IMAD.MOV.U32 R170, RZ, RZ, R104 ;  /* 0x000000ffffaa7224 */ /* 0x004fe400078e0068 */
[----:B------:R-:W2:Y:S01]  /*7ff0*/  LDSM.16.MT88.4 R104, [R213+0x2000] ;  /* 0x00200000d568783b */ /* 0x000ea20000004200 */
[C---:B------:R-:W-:Y:S01]  /*8000*/  FMUL.FTZ R60, R3.reuse, R172 ;  /* 0x000000ac033c7220 */ /* 0x040fe20000410000 */
[----:B------:R-:W-:Y:S01]  /*8010*/  MOV R172, R162 ;  /* 0x000000a200ac7202 */ /* 0x000fe20000000f00 */
[-C--:B---3--:R-:W-:Y:S03]  /*8020*/  HMMA.16816.F32.BF16 R52, R176, R100.reuse, R52 ;  /* 0x00000064b034723c */ /* 0x088fe60000041834 */
[----:B------:R-:W-:Y:S02]  /*8030*/  FMUL.FTZ R61, R3, R173 ;  /* 0x000000ad033d7220 */ /* 0x000fe40000410000 */
[C---:B------:R-:W-:Y:S02]  /*8040*/  FMUL.FTZ R63, R0.reuse, R175 ;  /* 0x000000af003f7220 */ /* 0x040fe40000410000 */
[----:B------:R-:W-:Y:S01]  /*8050*/  IMAD.MOV.U32 R187, RZ, RZ, R67 ;  /* 0x000000ffffbb7224 */ /* 0x000fe200078e0043 */
[C---:B------:R-:W-:Y:S04]  /*8060*/  HMMA.16816.F32.BF16 R56, R180.reuse, R100, R56 ;  /* 0x00000064b438723c */ /* 0x040fe80000041838 */
[----:B------:R-:W-:Y:S02]  /*8070*/  IMAD.MOV.U32 R157, RZ, RZ, R62 ;  /* 0x000000ffff9d7224 */ /* 0x000fe400078e003e */
[----:B------:R-:W-:Y:S02]  /*8080*/  FMUL.FTZ R62, R0, R174 ;  /* 0x000000ae003e7220 */ /* 0x000fe40000410000 */
[--C-:B-1----:R-:W-:Y:S04]  /*8090*/  FFMA.FTZ R2, R192, c[0x0][0x2d0], -R151.reuse ;  /* 0x0000b400c0027a23 */ /* 0x102fe80000010897 */
[----:B------:R1:W3:Y:S01]  /*80a0*/  MUFU.EX2 R169, R2 ;  /* 0x0000000200a97308 */ /* 0x0002e20000000800 */
[-C--:B------:R-:W-:Y:S03]  /*80b0*/  HMMA.16816.F32.BF16 R60, R180, R102.reuse, R60 ;  /* 0x00000066b43c723c */ /* 0x080fe6000004183c */
[C---:B------:R-:W-:Y:S02]  /*80c0*/  FMUL.FTZ R67, R140.reuse, R139 ;  /* 0x0000008b8c437220 */ /* 0x040fe40000410000 */
[----:B------:R-:W-:Y:S02]  /*80d0*/  IMAD.MOV.U32 R131, RZ, RZ, R64 ;  /* 0x000000ffff837224 */ /* 0x000fe400078e0040 */
[----:B------:R-:W-:Y:S02]  /*80e0*/  FMUL.FTZ R64, R141, R136 ;  /* 0x000000888d407220 */ /* 0x000fe40000410000 */
[----:B------:R-:W-:Y:S03]  /*80f0*/  LDSM.16.MT88.4 R136, [R214+0x1c00] ;  /* 0x001c0000d688783b */ /* 0x000fe60000004200 */
[C---:B------:R-:W-:Y:S02]  /*8100*/  FMUL.FTZ R70, R140.reuse, R70 ;  /* 0x000000468c467220 */ /* 0x040fe40000410000 */
[C---:B------:R-:W-:Y:S03]  /*8110*/  HMMA.16816.F32.BF16 R64, R176.reuse, R102, R64 ;  /* 0x00000066b040723c */ /* 0x040fe60000041840 */
[----:B------:R-:W5:Y:S01]  /*8120*/  LDSM.16.MT88.4 R100, [R214+0x2000] ;  /* 0x00200000d664783b */ /* 0x000f620000004200 */
[----:B------:R-:W-:Y:S02]  /*8130*/  FMUL.FTZ R71, R140, R71 ;  /* 0x000000478c477220 */ /* 0x000fe40000410000 */
[C---:B------:R-:W-:Y:S02]  /*8140*/  FMUL.FTZ R72, R3.reuse, R72 ;  /* 0x0000004803487220 */ /* 0x040fe40000410000 */
[----:B------:R-:W-:Y:S03]  /*8150*/  FMUL.FTZ R73, R3, R73 ;  /* 0x0000004903497220 */ /* 0x000fe60000410000 */
[-C--:B--2---:R-:W-:Y:S03]  /*8160*/  HMMA.16816.F32.BF16 R68, R176, R104.reuse, R68 ;  /* 0x00000068b044723c */ /* 0x084fe60000041844 */
[--C-:B-1----:R-:W-:Y:S02]  /*8170*/  FFMA.FTZ R2, R193, c[0x0][0x2d0], -R151.reuse ;  /* 0x0000b400c1027a23 */ /* 0x102fe40000010897 */
[C---:B------:R-:W-:Y:S02]  /*8180*/  FMUL.FTZ R74, R0.reuse, R74 ;  /* 0x0000004a004a7220 */ /* 0x040fe40000410000 */
[----:B------:R1:W-:Y:S01]  /*8190*/  MUFU.EX2 R171, R2 ;  /* 0x0000000200ab7308 */ /* 0x0003e20000000800 */
[C---:B------:R-:W-:Y:S04]  /*81a0*/  FMUL.FTZ R75, R0.reuse, R75 ;  /* 0x0000004b004b7220 */ /* 0x040fe80000410000 */
[C---:B------:R-:W-:Y:S02]  /*81b0*/  FMUL.FTZ R76, R3.reuse, R76 ;  /* 0x0000004c034c7220 */ /* 0x040fe40000410000 */
[----:B------:R-:W-:Y:S01]  /*81c0*/  FMUL.FTZ R77, R3, R77 ;  /* 0x0000004d034d7220 */ /* 0x000fe20000410000 */
[C---:B------:R-:W-:Y:S04]  /*81d0*/  HMMA.16816.F32.BF16 R72, R180.reuse, R104, R72 ;  /* 0x00000068b448723c */ /* 0x040fe80000041848 */
[C---:B------:R-:W-:Y:S02]  /*81e0*/  FMUL.FTZ R78, R0.reuse, R78 ;  /* 0x0000004e004e7220 */ /* 0x040fe40000410000 */
[----:B------:R-:W-:Y:S02]  /*81f0*/  FMUL.FTZ R79, R0, R79 ;  /* 0x0000004f004f7220 */ /* 0x000fe40000410000 */
[C---:B------:R-:W-:Y:S04]  /*8200*/  FMUL.FTZ R80, R141.reuse, R80 ;  /* 0x000000508d507220 */ /* 0x040fe80000410000 */
[----:B------:R-:W-:Y:S01]  /*8210*/  FMUL.FTZ R81, R141, R81 ;  /* 0x000000518d517220 */ /* 0x000fe20000410000 */
[-C--:B------:R-:W-:Y:S03]  /*8220*/  HMMA.16816.F32.BF16 R76, R180, R106.reuse, R76 ;  /* 0x0000006ab44c723c */ /* 0x080fe6000004184c */
[--C-:B-1----:R-:W-:Y:S02]  /*8230*/  FFMA.FTZ R2, R208, c[0x0][0x2d0], -R184.reuse ;  /* 0x0000b400d0027a23 */ /* 0x102fe400000108b8 */
[C---:B------:R-:W-:Y:S02]  /*8240*/  FMUL.FTZ R82, R140.reuse, R82 ;  /* 0x000000528c527220 */ /* 0x040fe40000410000 */
[----:B------:R1:W-:Y:S01]  /*8250*/  MUFU.EX2 R124, R2 ;  /* 0x00000002007c7308 */ /* 0x0003e20000000800 */
[C---:B------:R-:W-:Y:S04]  /*8260*/  FMUL.FTZ R83, R140.reuse, R83 ;  /* 0x000000538c537220 */ /* 0x040fe80000410000 */
[C---:B------:R-:W-:Y:S02]  /*8270*/  FMUL.FTZ R88, R3.reuse, R88 ;  /* 0x0000005803587220 */ /* 0x040fe40000410000 */
[----:B------:R-:W-:Y:S01]  /*8280*/  FMUL.FTZ R89, R3, R89 ;  /* 0x0000005903597220 */ /* 0x000fe20000410000 */
[C---:B------:R-:W-:Y:S01]  /*8290*/  HMMA.16816.F32.BF16 R80, R176.reuse, R106, R80 ;  /* 0x0000006ab050723c */ /* 0x040fe20000041850 */
[----:B------:R-:W2:Y:S03]  /*82a0*/  LDSM.16.MT88.4 R104, [R213+0x400] ;  /* 0x00040000d568783b */ /* 0x000ea60000004200 */
[C---:B------:R-:W-:Y:S02]  /*82b0*/  FMUL.FTZ R84, R141.reuse, R84 ;  /* 0x000000548d547220 */ /* 0x040fe40000410000 */
[----:B------:R-:W-:Y:S02]  /*82c0*/  FMUL.FTZ R85, R141, R85 ;  /* 0x000000558d557220 */ /* 0x000fe40000410000 */
[C---:B------:R-:W-:Y:S04]  /*82d0*/  FMUL.FTZ R86, R140.reuse, R86 ;  /* 0x000000568c567220 */ /* 0x040fe80000410000 */
[----:B------:R-:W-:Y:S02]  /*82e0*/  FMUL.FTZ R87, R140, R87 ;  /* 0x000000578c577220 */ /* 0x000fe40000410000 */
[C---:B------:R-:W-:Y:S02]  /*82f0*/  FMUL.FTZ R90, R0.reuse, R90 ;  /* 0x0000005a005a7220 */ /* 0x040fe40000410000 */
[----:B-1----:R-:W-:Y:S02]  /*8300*/  FFMA.FTZ R2, R205, c[0x0][0x2d0], -R184 ;  /* 0x0000b400cd027a23 */ /* 0x002fe400000108b8 */
[C---:B------:R-:W-:Y:S01]  /*8310*/  FMUL.FTZ R91, R0.reuse, R91 ;  /* 0x0000005b005b7220 */ /* 0x040fe20000410000 */
[-C--:B-----5:R-:W-:Y:S01]  /*8320*/  HMMA.16816.F32.BF16 R84, R176, R100.reuse, R84 ;  /* 0x00000064b054723c */ /* 0x0a0fe20000041854 */
[----:B------:R-:W1:Y:S02]  /*8330*/  MUFU.EX2 R127, R2 ;  /* 0x00000002007f7308 */ /* 0x000e640000000800 */
[C---:B------:R-:W-:Y:S02]  /*8340*/  FMUL.FTZ R92, R3.reuse, R92 ;  /* 0x0000005c035c7220 */ /* 0x040fe40000410000 */
[----:B------:R-:W-:Y:S02]  /*8350*/  FMUL.FTZ R93, R3, R93 ;  /* 0x0000005d035d7220 */ /* 0x000fe40000410000 */
[C---:B------:R-:W-:Y:S01]  /*8360*/  FMUL.FTZ R94, R0.reuse, R94 ;  /* 0x0000005e005e7220 */ /* 0x040fe20000410000 */
[C---:B------:R-:W-:Y:S04]  /*8370*/  HMMA.16816.F32.BF16 R88, R180.reuse, R100, R88 ;  /* 0x00000064b458723c */ /* 0x040fe80000041858 */
[----:B------:R-:W-:Y:S02]  /*8380*/  FMUL.FTZ R95, R0, R95 ;  /* 0x0000005f005f7220 */ /* 0x000fe40000410000 */
[----:B------:R-:W-:Y:S01]  /*8390*/  FFMA.FTZ R120, R241, c[0x0][0x2d0], -R151 ;  /* 0x0000b400f1787a23 */ /* 0x000fe20000010897 */
[----:B------:R-:W-:Y:S01]  /*83a0*/  F2FP.BF16.PACK_AB R100, R125, R158 ;  /* 0x0000009e7d64723e */ /* 0x000fe200000010ff */
[----:B------:R-:W-:Y:S01]  /*83b0*/  IMAD.MOV.U32 R153, RZ, RZ, R198 ;  /* 0x000000ffff997224 */ /* 0x000fe200078e00c6 */
[----:B----4-:R-:W-:Y:S02]  /*83c0*/  F2FP.BF16.PACK_AB R101, R126, R159 ;  /* 0x0000009f7e65723e */ /* 0x010fe400000010ff */
[-C--:B------:R-:W-:Y:S01]  /*83d0*/  HMMA.16816.F32.BF16 R92, R180, R102.reuse, R92 ;  /* 0x00000066b45c723c */ /* 0x080fe2000004185c */
[----:B------:R-:W-:Y:S02]  /*83e0*/  LDSM.16.MT88.4 R180, [R213+0x2c00] ;  /* 0x002c0000d5b4783b */ /* 0x000fe40000004200 */
[C---:B------:R-:W-:Y:S01]  /*83f0*/  FMUL.FTZ R96, R141.reuse, R96 ;  /* 0x000000608d607220 */ /* 0x040fe20000410000 */
[----:B---3--:R-:W-:Y:S01]  /*8400*/  MOV R241, R169 ;  /* 0x000000a900f17202 */ /* 0x008fe20000000f00 */
[----:B------:R-:W-:Y:S01]  /*8410*/  FMUL.FTZ R97, R141, R97 ;  /* 0x000000618d617220 */ /* 0x000fe20000410000 */
[----:B-1----:R-:W-:Y:S01]  /*8420*/  F2FP.BF16.PACK_AB R108, R127, R124 ;  /* 0x0000007c7f6c723e */ /* 0x002fe200000010ff */
[----:B------:R-:W-:Y:S02]  /*8430*/  FFMA.FTZ R2, R209, c[0x0][0x2d0], -R184 ;  /* 0x0000b400d1027a23 */ /* 0x000fe400000108b8 */
[C---:B------:R-:W-:Y:S02]  /*8440*/  FMUL.FTZ R98, R140.reuse, R98 ;  /* 0x000000628c627220 */ /* 0x040fe40000410000 */
[----:B------:R1:W-:Y:S01]  /*8450*/  MUFU.EX2 R252, R2 ;  /* 0x0000000200fc7308 */ /* 0x0003e20000000800 */
[----:B------:R-:W-:Y:S02]  /*8460*/  FMUL.FTZ R99, R140, R99 ;  /* 0x000000638c637220 */ /* 0x000fe40000410000 */
[----:B------:R-:W-:Y:S02]  /*8470*/  IMAD.MOV.U32 R168, RZ, RZ, R152 ;  /* 0x000000ffffa87224 */ /* 0x000fe400078e0098 */
[----:B------:R-:W-:Y:S02]  /*8480*/  IMAD.MOV.U32 R152, RZ, RZ, R202 ;  /* 0x000000ffff987224 */ /* 0x000fe400078e00ca */
[----:B------:R-:W-:Y:S01]  /*8490*/  IMAD.MOV.U32 R162, RZ, RZ, R147 ;  /* 0x000000ffffa27224 */ /* 0x000fe200078e0093 */
[----:B------:R-:W-:Y:S04]  /*84a0*/  HMMA.16816.F32.BF16 R96, R176, R102, R96 ;  /* 0x00000066b060723c */ /* 0x000fe80000041860 */
[----:B------:R-:W-:Y:S03]  /*84b0*/  IMAD.MOV.U32 R160, RZ, RZ, R203 ;  /* 0x000000ffffa07224 */ /* 0x000fe600078e00cb */
[----:B------:R-:W-:Y:S02]  /*84c0*/  F2FP.BF16.PACK_AB R102, R170, R168 ;  /* 0x000000a8aa66723e */ /* 0x000fe400000010ff */
[----:B------:R-:W-:Y:S07]  /*84d0*/  F2FP.BF16.PACK_AB R103, R171, R169 ;  /* 0x000000a9ab67723e */ /* 0x000fee00000010ff */
[-C--:B--2---:R-:W-:Y:S05]  /*84e0*/  HMMA.16816.F32.BF16 R4, R100, R104.reuse, R4 ;  /* 0x000000686404723c */ /* 0x084fea0000041804 */
[--C-:B-1----:R-:W-:Y:S02]  /*84f0*/  FFMA.FTZ R2, R210, c[0x0][0x2d0], -R184.reuse ;  /* 0x0000b400d2027a23 */ /* 0x102fe400000108b8 */
[----:B------:R1:W-:Y:S10]  /*8500*/  MUFU.EX2 R210, R120 ;  /* 0x0000007800d27308 */ /* 0x0003f40000000800 */
[----:B------:R2:W3:Y:S01]  /*8510*/  MUFU.EX2 R250, R2 ;  /* 0x0000000200fa7308 */ /* 0x0004e20000000800 */
[----:B-1----:R-:W-:Y:S02]  /*8520*/  FFMA.FTZ R120, R247, c[0x0][0x2d0], -R184 ;  /* 0x0000b400f7787a23 */ /* 0x002fe400000108b8 */
[----:B------:R-:W-:Y:S07]  /*8530*/  IMAD.MOV.U32 R247, RZ, RZ, R125 ;  /* 0x000000fffff77224 */ /* 0x000fee00078e007d */
[----:B------:R1:W-:Y:S01]  /*8540*/  MUFU.EX2 R206, R120 ;  /* 0x0000007800ce7308 */ /* 0x0003e20000000800 */
[--C-:B--2---:R-:W-:Y:S01]  /*8550*/  FFMA.FTZ R2, R211, c[0x0][0x2d0], -R185.reuse ;  /* 0x0000b400d3027a23 */ /* 0x104fe200000108b9 */
[----:B---3--:R-:W-:Y:S08]  /*8560*/  F2FP.BF16.PACK_AB R110, R250, R252 ;  /* 0x000000fcfa6e723e */ /* 0x008ff000000010ff */
[----:B------:R2:W-:Y:S01]  /*8570*/  MUFU.EX2 R245, R2 ;  /* 0x0000000200f57308 */ /* 0x0005e20000000800 */
[----:B-1----:R-:W-:Y:S01]  /*8580*/  LDSM.16.MT88.4 R120, [R214+0x800] ;  /* 0x00080000d678783b */ /* 0x002fe20000004200 */
[--C-:B--2---:R-:W-:Y:S08]  /*8590*/  FFMA.FTZ R2, R230, c[0x0][0x2d0], -R185.reuse ;  /* 0x0000b400e6027a23 */ /* 0x104ff000000108b9 */
        /* <DEDUP_REMOVED lines=13> */
[--C-:B-1----:R-:W-:Y:S02]  /*8670*/  FFMA.FTZ R2, R235, c[0x0][0x2d0], -R150.reuse ;  /* 0x0000b400eb027a23 */ /* 0x102fe40000010896 */
[----:B------:R-:W-:Y:S02]  /*8680*/  IMAD.MOV.U32 R235, RZ, RZ, R171 ;  /* 0x000000ffffeb7224 */ /* 0x000fe400078e00ab */
        /* <DEDUP_REMOVED lines=13> */
[----:B-1----:R-:W-:Y:S02]  /*8760*/  FFMA.FTZ R2, R237, c[0x0][0x2d0], -R150 ;  /* 0x0000b400ed027a23 */ /* 0x002fe40000010896 */
[----:B------:R-:W-:Y:S02]  /*8770*/  IMAD.MOV.U32 R237, RZ, RZ, R170 ;  /* 0x000000ffffed7224 */ /* 0x000fe400078e00aa */
[-C--:B--2---:R-:W-:Y:S01]  /*8780*/  HMMA.16816.F32.BF16 R52, R100, R104.reuse, R52 ;  /* 0x000000686434723c */ /* 0x084fe20000041834 */
[----:B------:R1:W2:Y:S07]  /*8790*/  MUFU.EX2 R230, R2 ;  /* 0x0000000200e67308 */ /* 0x0002ae0000000800 */
[C---:B------:R-:W-:Y:S08]  /*87a0*/  HMMA.16816.F32.BF16 R56, R108.reuse, R104, R56 ;  /* 0x000000686c38723c */ /* 0x040ff00000041838 */
[-C--:B------:R-:W-:Y:S08]  /*87b0*/  HMMA.16816.F32.BF16 R60, R108, R106.reuse, R60 ;  /* 0x0000006a6c3c723c */ /* 0x080ff0000004183c */
[C---:B------:R-:W-:Y:S01]  /*87c0*/  HMMA.16816.F32.BF16 R64, R100.reuse, R106, R64 ;  /* 0x0000006a6440723c */ /* 0x040fe20000041840 */
[----:B------:R-:W2:Y:S03]  /*87d0*/  LDSM.16.MT88.4 R104, [R213+0x800] ;  /* 0x00080000d568783b */ /* 0x000ea60000004200 */
[--C-:B-1----:R-:W-:Y:S02]  /*87e0*/  FFMA.FTZ R2, R242, c[0x0][0x2d0], -R151.reuse ;  /* 0x0000b400f2027a23 */ /* 0x102fe40000010897 */
[----:B------:R-:W-:Y:S02]  /*87f0*/  IMAD.MOV.U32 R242, RZ, RZ, R168 ;  /* 0x000000fffff27224 */ /* 0x000fe400078e00a8 */
[-C--:B----4-:R-:W-:Y:S01]  /*8800*/  HMMA.16816.F32.BF16 R68, R100, R112.reuse, R68 ;  /* 0x000000706444723c */ /* 0x090fe20000041844 */
[----:B------:R1:W4:Y:S07]  /*8810*/  MUFU.EX2 R208, R2 ;  /* 0x0000000200d07308 */ /* 0x00032e0000000800 */
[C---:B------:R-:W-:Y:S08]  /*8820*/  HMMA.16816.F32.BF16 R72, R108.reuse, R112, R72 ;  /* 0x000000706c48723c */ /* 0x040ff00000041848 */
[-C--:B------:R-:W-:Y:S08]  /*8830*/  HMMA.16816.F32.BF16 R76, R108, R114.reuse, R76 ;  /* 0x000000726c4c723c */ /* 0x080ff0000004184c */
[C---:B------:R-:W-:Y:S01]  /*8840*/  HMMA.16816.F32.BF16 R80, R100.reuse, R114, R80 ;  /* 0x000000726450723c */ /* 0x040fe20000041850 */
[----:B------:R-:W2:Y:S03]  /*8850*/  LDSM.16.MT88.4 R112, [R213+0x1800] ;  /* 0x00180000d570783b */ /* 0x000ea60000004200 */
[----:B-1----:R-:W-:Y:S02]  /*8860*/  FFMA.FTZ R2, R236, c[0x0][0x2d0], -R151 ;  /* 0x0000b400ec027a23 */ /* 0x002fe40000010897 */
[----:B------:R-:W-:Y:S02]  /*8870*/  IMAD.MOV.U32 R236, RZ, RZ, R127 ;  /* 0x000000ffffec7224 */ /* 0x000fe400078e007f */
[-C--:B-----5:R-:W-:Y:S01]  /*8880*/  HMMA.16816.F32.BF16 R84, R100, R116.reuse, R84 ;  /* 0x000000746454723c */ /* 0x0a0fe20000041854 */
[----:B------:R1:W-:Y:S07]  /*8890*/  MUFU.EX2 R209, R2 ;  /* 0x0000000200d17308 */ /* 0x0003ee0000000800 */
[C---:B------:R-:W-:Y:S08]  /*88a0*/  HMMA.16816.F32.BF16 R88, R108.reuse, R116, R88 ;  /* 0x000000746c58723c */ /* 0x040ff00000041858 */
[-C--:B------:R-:W-:Y:S08]  /*88b0*/  HMMA.16816.F32.BF16 R92, R108, R118.reuse, R92 ;  /* 0x000000766c5c723c */ /* 0x080ff0000004185c */
[----:B------:R-:W-:Y:S01]  /*88c0*/  HMMA.16816.F32.BF16 R96, R100, R118, R96 ;  /* 0x000000766460723c */ /* 0x000fe20000041860 */
[----:B------:R-:W-:Y:S03]  /*88d0*/  LDSM.16.MT88.4 R116, [R213+0x2800] ;  /* 0x00280000d574783b */ /* 0x000fe60000004200 */
[----:B-1----:R-:W-:Y:S01]  /*88e0*/  FFMA.FTZ R2, R238, c[0x0][0x2d0], -R151 ;  /* 0x0000b400ee027a23 */ /* 0x002fe20000010897 */
[----:B------:R-:W-:Y:S02]  /*88f0*/  MOV R238, R126 ;  /* 0x0000007e00ee7202 */ /* 0x000fe40000000f00 */
[----:B---3--:R-:W-:Y:S01]  /*8900*/  F2FP.BF16.PACK_AB R100, R231, R211 ;  /* 0x000000d3e764723e */ /* 0x008fe200000010ff */
[----:B------:R1:W3:Y:S01]  /*8910*/  MUFU.EX2 R207, R2 ;  /* 0x0000000200cf7308 */ /* 0x0002e20000000800 */
[----:B--2---:R-:W-:Y:S03]  /*8920*/  F2FP.BF16.PACK_AB R102, R230, R232 ;  /* 0x000000e8e666723e */ /* 0x004fe600000010ff */
[----:B----4-:R-:W-:Y:S01]  /*8930*/  F2FP.BF16.PACK_AB R101, R208, R210 ;  /* 0x000000d2d065723e */ /* 0x010fe200000010ff */
[----:B-1----:R-:W-:Y:S01]  /*8940*/  FFMA.FTZ R2, R244, c[0x0][0x2d0], -R184 ;  /* 0x0000b400f4027a23 */ /* 0x002fe200000108b8 */
[----:B---3--:R-:W-:Y:S01]  /*8950*/  F2FP.BF16.PACK_AB R103, R207, R209 ;  /* 0x000000d1cf67723e */ /* 0x008fe200000010ff */
[----:B------:R-:W-:Y:S03]  /*8960*/  IMAD.MOV.U32 R244, RZ, RZ, R124 ;  /* 0x000000fffff47224 */ /* 0x000fe600078e007c */
[----:B------:R1:W2:Y:S03]  /*8970*/  MUFU.EX2 R203, R2 ;  /* 0x0000000200cb7308 */ /* 0x0002a60000000800 */
[-C--:B------:R-:W-:Y:S03]  /*8980*/  HMMA.16816.F32.BF16 R4, R100, R104.reuse, R4 ;  /* 0x000000686404723c */ /* 0x080fe60000041804 */
[--C-:B-1----:R-:W-:Y:S01]  /*8990*/  FFMA.FTZ R2, R239, c[0x0][0x2d0], -R184.reuse ;  /* 0x0000b400ef027a23 */ /* 0x102fe200000108b8 */
[----:B--2---:R-:W-:Y:S02]  /*89a0*/  F2FP.BF16.PACK_AB R108, R203, R206 ;  /* 0x000000cecb6c723e */ /* 0x004fe400000010ff */
[----:B------:R-:W-:Y:S01]  /*89b0*/  MOV R239, R159 ;  /* 0x0000009f00ef7202 */ /* 0x000fe20000000f00 */
[----:B------:R1:W-:Y:S02]  /*89c0*/  MUFU.EX2 R205, R2 ;  /* 0x0000000200cd7308 */ /* 0x0003e40000000800 */
[----:B-1----:R-:W-:Y:S03]  /*89d0*/  FFMA.FTZ R2, R240, c[0x0][0x2d0], -R184 ;  /* 0x0000b400f0027a23 */ /* 0x002fe600000108b8 */
[----:B------:R-:W-:Y:S05]  /*89e0*/  IMAD.MOV.U32 R240, RZ, RZ, R158 ;  /* 0x000000fffff07224 */ /* 0x000fea00078e009e */
[----:B------:R1:W2:Y:S02]  /*89f0*/  MUFU.EX2 R202, R2 ;  /* 0x0000000200ca7308 */ /* 0x0002a40000000800 */
[--C-:B-1----:R-:W-:Y:S01]  /*8a00*/  FFMA.FTZ R2, R249, c[0x0][0x2d0], -R185.reuse ;  /* 0x0000b400f9027a23 */ /* 0x102fe200000108b9 */
[----:B--2---:R-:W-:Y:S07]  /*8a10*/  F2FP.BF16.PACK_AB R110, R202, R205 ;  /* 0x000000cdca6e723e */ /* 0x004fee00000010ff */
[----:B------:R1:W-:Y:S02]  /*8a20*/  MUFU.EX2 R201, R2 ;  /* 0x0000000200c97308 */ /* 0x0003e40000000800 */
[--C-:B-1----:R-:W-:Y:S02]  /*8a30*/  FFMA.FTZ R2, R251, c[0x0][0x2d0], -R185.reuse ;  /* 0x0000b400fb027a23 */ /* 0x102fe400000108b9 */
[----:B------:R-:W-:Y:S06]  /*8a40*/  IMAD.MOV.U32 R251, RZ, RZ, R154 ;  /* 0x000000fffffb7224 */ /* 0x000fec00078e009a */
[----:B------:R1:W2:Y:S02]  /*8a50*/  MUFU.EX2 R199, R2 ;  /* 0x0000000200c77308 */ /* 0x0002a40000000800 */
[--C-:B-1----:R-:W-:Y:S01]  /*8a60*/  FFMA.FTZ R2, R246, c[0x0][0x2d0], -R185.reuse ;  /* 0x0000b400f6027a23 */ /* 0x102fe200000108b9 */
[----:B--2---:R-:W-:Y:S01]  /*8a70*/  F2FP.BF16.PACK_AB R109, R199, R201 ;  /* 0x000000c9c76d723e */ /* 0x004fe200000010ff */
[----:B------:R-:W-:Y:S06]  /*8a80*/  IMAD.MOV.U32 R246, RZ, RZ, R152 ;  /* 0x000000fffff67224 */ /* 0x000fec00078e0098 */
[----:B------:R1:W-:Y:S02]  /*8a90*/  MUFU.EX2 R200, R2 ;  /* 0x0000000200c87308 */ /* 0x0003e40000000800 */
[----:B-1----:R-:W-:Y:S01]  /*8aa0*/  FFMA.FTZ R2, R248, c[0x0][0x2d0], -R185 ;  /* 0x0000b400f8027a23 */ /* 0x002fe200000108b9 */
[----:B------:R-:W-:Y:S07]  /*8ab0*/  MOV R248, R153 ;  /* 0x0000009900f87202 */ /* 0x000fee0000000f00 */
[----:B------:R-:W1:Y:S02]  /*8ac0*/  MUFU.EX2 R198, R2 ;  /* 0x0000000200c67308 */ /* 0x000e640000000800 */
[----:B-1----:R-:W-:Y:S01]  /*8ad0*/  F2FP.BF16.PACK_AB R111, R198, R200 ;  /* 0x000000c8c66f723e */ /* 0x002fe200000010ff */
[--C-:B------:R-:W-:Y:S01]  /*8ae0*/  FFMA.FTZ R2, R132, c[0x0][0x2d0], -R150.reuse ;  /* 0x0000b40084027a23 */ /* 0x100fe20000010896 */
[----:B------:R-:W-:Y:S06]  /*8af0*/  MOV R132, R197 ;  /* 0x000000c500847202 */ /* 0x000fec0000000f00 */
        /* <DEDUP_REMOVED lines=8> */
[C---:B------:R-:W-:Y:S01]  /*8b80*/  HMMA.16816.F32.BF16 R24, R108.reuse, R120, R24 ;  /* 0x000000786c18723c */ /* 0x040fe20000041818 */
[----:B------:R-:W3:Y:S07]  /*8b90*/  LDL R120, [R1+0x38] ;  /* 0x0000380001787983 */ /* 0x000eee0000100800 */
[-C--:B------:R-:W-:Y:S08]  /*8ba0*/  HMMA.16816.F32.BF16 R28, R108, R122.reuse, R28 ;  /* 0x0000007a6c1c723c */ /* 0x080ff0000004181c */
[C---:B------:R-:W-:Y:S04]  /*8bb0*/  HMMA.16816.F32.BF16 R32, R100.reuse, R122, R32 ;  /* 0x0000007a6420723c */ /* 0x040fe80000041820 */
[--C-:B-1----:R-:W-:Y:S02]  /*8bc0*/  FFMA.FTZ R2, R196, c[0x0][0x2d0], -R150.reuse ;  /* 0x0000b400c4027a23 */ /* 0x102fe40000010896 */
[----:B------:R-:W-:Y:S02]  /*8bd0*/  FFMA.FTZ R150, R132, c[0x0][0x2d0], -R150 ;  /* 0x0000b40084967a23 */ /* 0x000fe40000010896 */
[-C--:B------:R-:W-:Y:S01]  /*8be0*/  HMMA.16816.F32.BF16 R36, R100, R112.reuse, R36 ;  /* 0x000000706424723c */ /* 0x080fe20000041824 */
[----:B------:R1:W-:Y:S07]  /*8bf0*/  MUFU.EX2 R196, R2 ;  /* 0x0000000200c47308 */ /* 0x0003ee0000000800 */
[C---:B------:R-:W-:Y:S03]  /*8c00*/  HMMA.16816.F32.BF16 R40, R108.reuse, R112, R40 ;  /* 0x000000706c28723c */ /* 0x040fe60000041828 */
[----:B------:R-:W4:Y:S05]  /*8c10*/  MUFU.EX2 R194, R150 ;  /* 0x0000009600c27308 */ /* 0x000f2a0000000800 */
[-C--:B------:R-:W-:Y:S08]  /*8c20*/  HMMA.16816.F32.BF16 R44, R108, R114.reuse, R44 ;  /* 0x000000726c2c723c */ /* 0x080ff0000004182c */
[C---:B------:R-:W-:Y:S01]  /*8c30*/  HMMA.16816.F32.BF16 R48, R100.reuse, R114, R48 ;  /* 0x000000726430723c */ /* 0x040fe20000041830 */
[----:B------:R-:W5:Y:S03]  /*8c40*/  LDSM.16.MT88.4 R112, [R214+0x2800] ;  /* 0x00280000d670783b */ /* 0x000f660000004200 */
[--C-:B-1----:R-:W-:Y:S01]  /*8c50*/  FFMA.FTZ R2, R131, c[0x0][0x2d0], -R151.reuse ;  /* 0x0000b40083027a23 */ /* 0x102fe20000010897 */
[----:B------:R-:W-:Y:S03]  /*8c60*/  MOV R131, R186 ;  /* 0x000000ba00837202 */ /* 0x000fe60000000f00 */
[-C--:B--2---:R-:W-:Y:S01]  /*8c70*/  HMMA.16816.F32.BF16 R52, R100, R104.reuse, R52 ;  /* 0x000000686434723c */ /* 0x084fe20000041834 */
[----:B------:R1:W-:Y:S03]  /*8c80*/  MUFU.EX2 R193, R2 ;  /* 0x0000000200c17308 */ /* 0x0003e60000000800 */
[----:B----4-:R-:W-:Y:S04]  /*8c90*/  F2FP.BF16.PACK_AB R150, R194, R196 ;  /* 0x000000c4c296723e */ /* 0x010fe800000010ff */
[C---:B------:R-:W-:Y:S08]  /*8ca0*/  HMMA.16816.F32.BF16 R56, R108.reuse, R104, R56 ;  /* 0x000000686c38723c */ /* 0x040ff00000041838 */
[-C--:B------:R-:W-:Y:S08]  /*8cb0*/  HMMA.16816.F32.BF16 R60, R108, R106.reuse, R60 ;  /* 0x0000006a6c3c723c */ /* 0x080ff0000004183c */
[C---:B------:R-:W-:Y:S01]  /*8cc0*/  HMMA.16816.F32.BF16 R64, R100.reuse, R106, R64 ;  /* 0x0000006a6440723c */ /* 0x040fe20000041840 */
[----:B------:R-:W2:Y:S03]  /*8cd0*/  LDL.LU R107, [R1+0x20] ;  /* 0x00002000016b7983 */ /* 0x000ea60000300800 */
[----:B-1----:R-:W-:Y:S01]  /*8ce0*/  FFMA.FTZ R2, R167, c[0x0][0x2d0], -R151 ;  /* 0x0000b400a7027a23 */ /* 0x002fe20000010897 */
[----:B------:R-:W4:Y:S01]  /*8cf0*/  LDL.LU R106, [R1+0x24] ;  /* 0x00002400016a7983 */ /* 0x000f220000300800 */
[----:B------:R-:W-:Y:S02]  /*8d00*/  IMAD.MOV.U32 R167, RZ, RZ, R166 ;  /* 0x000000ffffa77224 */ /* 0x000fe400078e00a6 */
[-C--:B------:R-:W-:Y:S01]  /*8d10*/  HMMA.16816.F32.BF16 R68, R100, R116.reuse, R68 ;  /* 0x000000746444723c */ /* 0x080fe20000041844 */
[----:B------:R-:W4:Y:S03]  /*8d20*/  LDL.LU R105, [R1+0x28] ;  /* 0x0000280001697983 */ /* 0x000f260000300800 */
[----:B------:R-:W-:Y:S01]  /*8d30*/  IMAD.MOV.U32 R166, RZ, RZ, R191 ;  /* 0x000000ffffa67224 */ /* 0x000fe200078e00bf */
[----:B------:R-:W4:Y:S01]  /*8d40*/  LDL.LU R104, [R1+0x2c] ;  /* 0x00002c0001687983 */ /* 0x000f220000300800 */
[----:B------:R1:W-:Y:S02]  /*8d50*/  MUFU.EX2 R191, R2 ;  /* 0x0000000200bf7308 */ /* 0x0003e40000000800 */
[C---:B------:R-:W-:Y:S08]  /*8d60*/  HMMA.16816.F32.BF16 R72, R108.reuse, R116, R72 ;  /* 0x000000746c48723c */ /* 0x040ff00000041848 */
[-C--:B------:R-:W-:Y:S08]  /*8d70*/  HMMA.16816.F32.BF16 R76, R108, R118.reuse, R76 ;  /* 0x000000766c4c723c */ /* 0x080ff0000004184c */
[C---:B------:R-:W-:Y:S01]  /*8d80*/  HMMA.16816.F32.BF16 R80, R100.reuse, R118, R80 ;  /* 0x000000766450723c */ /* 0x040fe20000041850 */
[----:B------:R-:W-:Y:S03]  /*8d90*/  LDSM.16.MT88.4 R116, [R214+0xc00] ;  /* 0x000c0000d674783b */ /* 0x000fe60000004200 */
[--C-:B-1----:R-:W-:Y:S04]  /*8da0*/  FFMA.FTZ R2, R130, c[0x0][0x2d0], -R151.reuse ;  /* 0x0000b40082027a23 */ /* 0x102fe80000010897 */
[-C--:B-----5:R-:W-:Y:S01]  /*8db0*/  HMMA.16816.F32.BF16 R84, R100, R112.reuse, R84 ;  /* 0x000000706454723c */ /* 0x0a0fe20000041854 */
[----:B------:R1:W-:Y:S03]  /*8dc0*/  MUFU.EX2 R192, R2 ;  /* 0x0000000200c07308 */ /* 0x0003e60000000800 */
[----:B------:R-:W-:Y:S02]  /*8dd0*/  IMAD.MOV.U32 R130, RZ, RZ, R188 ;  /* 0x000000ffff827224 */ /* 0x000fe400078e00bc */
[----:B------:R-:W-:Y:S01]  /*8de0*/  FFMA.FTZ R151, R161, c[0x0][0x2d0], -R151 ;  /* 0x0000b400a1977a23 */ /* 0x000fe20000010897 */
[----:B------:R-:W-:Y:S01]  /*8df0*/  MOV R161, R160 ;  /* 0x000000a000a17202 */ /* 0x000fe20000000f00 */
[C---:B------:R-:W-:Y:S04]  /*8e00*/  HMMA.16816.F32.BF16 R88, R108.reuse, R112, R88 ;  /* 0x000000706c58723c */ /* 0x040fe80000041858 */
[----:B------:R-:W-:Y:S02]  /*8e10*/  IMAD.MOV.U32 R160, RZ, RZ, R190 ;  /* 0x000000ffffa07224 */ /* 0x000fe400078e00be */
[----:B------:R-:W5:Y:S01]  /*8e20*/  MUFU.EX2 R190, R151 ;  /* 0x0000009700be7308 */ /* 0x000f620000000800 */
[----:B------:R-:W-:Y:S01]  /*8e30*/  IMAD.MOV.U32 R132, RZ, RZ, R130 ;  /* 0x000000ffff847224 */ /* 0x000fe200078e0082 */
[-C--:B------:R-:W-:Y:S08]  /*8e40*/  HMMA.16816.F32.BF16 R92, R108, R114.reuse, R92 ;  /* 0x000000726c5c723c */ /* 0x080ff0000004185c */
[----:B------:R-:W-:Y:S04]  /*8e50*/  HMMA.16816.F32.BF16 R96, R100, R114, R96 ;  /* 0x000000726460723c */ /* 0x000fe80000041860 */
[--C-:B-1----:R-:W-:Y:S02]  /*8e60*/  FFMA.FTZ R2, R129, c[0x0][0x2d0], -R184.reuse ;  /* 0x0000b40081027a23 */ /* 0x102fe400000108b8 */
[----:B------:R-:W-:Y:S02]  /*8e70*/  IMAD.MOV.U32 R129, RZ, RZ, R187 ;  /* 0x000000ffff817224 */ /* 0x000fe400078e00bb */
[----:B------:R1:W-:Y:S04]  /*8e80*/  MUFU.EX2 R188, R2 ;  /* 0x0000000200bc7308 */ /* 0x0003e80000000800 */
[----:B------:R-:W-:Y:S02]  /*8e90*/  MOV R133, R129 ;  /* 0x0000008100857202 */ /* 0x000fe40000000f00 */
[----:B-----5:R-:W-:Y:S01]  /*8ea0*/  F2FP.BF16.PACK_AB R151, R190, R192 ;  /* 0x000000c0be97723e */ /* 0x020fe200000010ff */
[--C-:B-1----:R-:W-:Y:S04]  /*8eb0*/  FFMA.FTZ R2, R189, c[0x0][0x2d0], -R184.reuse ;  /* 0x0000b400bd027a23 */ /* 0x102fe800000108b8 */
[----:B------:R1:W5:Y:S02]  /*8ec0*/  MUFU.EX2 R189, R2 ;  /* 0x0000000200bd7308 */ /* 0x0003640000000800 */
[--C-:B-1----:R-:W-:Y:S01]  /*8ed0*/  FFMA.FTZ R2, R167, c[0x0][0x2d0], -R184.reuse ;  /* 0x0000b400a7027a23 */ /* 0x102fe200000108b8 */
[----:B-----5:R-:W-:Y:S01]  /*8ee0*/  F2FP.BF16.PACK_AB R176, R189, R188 ;  /* 0x000000bcbdb0723e */ /* 0x020fe200000010ff */
[----:B------:R-:W-:Y:S06]  /*8ef0*/  FFMA.FTZ R184, R166, c[0x0][0x2d0], -R184 ;  /* 0x0000b400a6b87a23 */ /* 0x000fec00000108b8 */
[----:B------:R1:W-:Y:S10]  /*8f00*/  MUFU.EX2 R187, R2 ;  /* 0x0000000200bb7308 */ /* 0x0003f40000000800 */
[----:B------:R-:W5:Y:S01]  /*8f10*/  MUFU.EX2 R186, R184 ;  /* 0x000000b800ba7308 */ /* 0x000f620000000800 */
[--C-:B-1----:R-:W-:Y:S02]  /*8f20*/  FFMA.FTZ R2, R165, c[0x0][0x2d0], -R185.reuse ;  /* 0x0000b400a5027a23 */ /* 0x102fe400000108b9 */
[----:B------:R-:W1:Y:S07]  /*8f30*/  LDSM.16.MT88.4 R164, [R213+0xc00] ;  /* 0x000c0000d5a4783b */ /* 0x000e6e0000004200 */
[----:B------:R1:W-:Y:S01]  /*8f40*/  MUFU.EX2 R147, R2 ;  /* 0x0000000200937308 */ /* 0x0003e20000000800 */
[----:B-----5:R-:W-:Y:S01]  /*8f50*/  F2FP.BF16.PACK_AB R178, R186, R187 ;  /* 0x000000bbbab2723e */ /* 0x020fe200000010ff */
[--C-:B-1----:R-:W-:Y:S02]  /*8f60*/  FFMA.FTZ R2, R131, c[0x0][0x2d0], -R185.reuse ;  /* 0x0000b40083027a23 */ /* 0x102fe400000108b9 */
[----:B------:R-:W1:Y:S06]  /*8f70*/  LDSM.16.MT88.4 R128, [R213+0x1c00] ;  /* 0x001c0000d580783b */ /* 0x000e6c0000004200 */
[----:B------:R5:W5:Y:S02]  /*8f80*/  MUFU.EX2 R184, R2 ;  /* 0x0000000200b87308 */ /* 0x000b640000000800 */
[--C-:B-----5:R-:W-:Y:S01]  /*8f90*/  FFMA.FTZ R2, R157, c[0x0][0x2d0], -R185.reuse ;  /* 0x0000b4009d027a23 */ /* 0x120fe200000108b9 */
[----:B------:R-:W-:Y:S01]  /*8fa0*/  F2FP.BF16.PACK_AB R177, R184, R147 ;  /* 0x00000093b8b1723e */ /* 0x000fe200000010ff */
[----:B------:R-:W-:Y:S06]  /*8fb0*/  IMAD.MOV.U32 R157, RZ, RZ, R146 ;  /* 0x000000ffff9d7224 */ /* 0x000fec00078e0092 */
[----:B------:R-:W-:Y:S01]  /*8fc0*/  MUFU.EX2 R146, R2 ;  /* 0x0000000200927308 */ /* 0x000fe20000000800 */
[----:B------:R-:W-:Y:S01]  /*8fd0*/  FFMA.FTZ R185, R149, c[0x0][0x2d0], -R185 ;  /* 0x0000b40095b97a23 */ /* 0x000fe200000108b9 */
[----:B------:R-:W-:Y:S01]  /*8fe0*/  F2FP.BF16.PACK_AB R149, R191, R193 ;  /* 0x000000c1bf95723e */ /* 0x000fe200000010ff */
[----:B------:R-:W-:Y:S01]  /*8ff0*/  IMAD.MOV.U32 R249, RZ, RZ, R157 ;  /* 0x000000fffff97224 */ /* 0x000fe200078e009d */
[----:B---3--:R-:W-:Y:S06]  /*9000*/  ISETP.GT.AND P0, PT, R229, R120, PT ;  /* 0x00000078e500720c */ /* 0x008fec0003f04270 */
[----:B------:R-:W3:Y:S01]  /*9010*/  MUFU.EX2 R185, R185 ;  /* 0x000000b900b97308 */ /* 0x000ee20000000800 */
[----:B------:R-:W-:Y:S01]  /*9020*/  IMAD.MOV.U32 R229, RZ, RZ, R155 ;  /* 0x000000ffffe57224 */ /* 0x000fe200078e009b */
[----:B---3--:R-:W-:Y:S01]  /*9030*/  F2FP.BF16.PACK_AB R179, R185, R146 ;  /* 0x00000092b9b3723e */ /* 0x008fe200000010ff */
[----:B--2---:R-:W-:Y:S02]  /*9040*/  FFMA.FTZ R141, R141, R107, R172 ;  /* 0x0000006b8d8d7223 */ /* 0x004fe400000100ac */
[----:B----4-:R-:W-:Y:S02]  /*9050*/  FFMA.FTZ R140, R140, R106, R135 ;  /* 0x0000006a8c8c7223 */ /* 0x010fe40000010087 */
[----:B------:R-:W-:Y:S01]  /*9060*/  FFMA.FTZ R2, R3, R105, R163 ;  /* 0x0000006903027223 */ /* 0x000fe200000100a3 */
[----:B------:R-:W-:Y:S01]  /*9070*/  MOV R163, R148 ;  /* 0x0000009400a37202 */ /* 0x000fe20000000f00 */
[----:B------:R-:W-:Y:S01]  /*9080*/  FADD.FTZ R3, R133, R141 ;  /* 0x0000008d85037221 */ /* 0x000fe20000010000 */
[----:B------:R-:W-:Y:S01]  /*9090*/  F2FP.BF16.PACK_AB R148, R195, R197 ;  /* 0x000000c5c394723e */ /* 0x000fe200000010ff */
[----:B------:R-:W-:Y:S01]  /*90a0*/  FFMA.FTZ R0, R0, R104, R134 ;  /* 0x0000006800007223 */ /* 0x000fe20000010086 */
[----:B------:R-:W-:Y:S01]  /*90b0*/  MOV R141, R156 ;  /* 0x0000009c008d7202 */ /* 0x000fe20000000f00 */
[----:B------:R-:W-:Y:S04]  /*90c0*/  FADD.FTZ R140, R132, R140 ;  /* 0x0000008c848c7221 */ /* 0x000fe80000010000 */
[-C--:B------:R-:W-:Y:S01]  /*90d0*/  HMMA.16816.F32.BF16 R152, R148, R164.reuse, R4 ;  /* 0x000000a49498723c */ /* 0x080fe20000041804 */
[----:B------:R-:W2:Y:S07]  /*90e0*/  LDSM.16.MT88.4 R4, [R214+0x2c00] ;  /* 0x002c0000d604783b */ /* 0x000eae0000004200 */
[C---:B------:R-:W-:Y:S07]  /*90f0*/  HMMA.16816.F32.BF16 R156, R176.reuse, R164, R8 ;  /* 0x000000a4b09c723c */ /* 0x040fee0000041808 */
[----:B------:R-:W-:Y:S01]  /*9100*/  IMAD.MOV.U32 R10, RZ, RZ, R161 ;  /* 0x000000ffff0a7224 */ /* 0x000fe200078e00a1 */
[----:B------:R-:W-:Y:S01]  /*9110*/  MOV R9, R162 ;  /* 0x000000a200097202 */ /* 0x000fe20000000f00 */
[----:B------:R-:W-:Y:S03]  /*9120*/  IMAD.MOV.U32 R8, RZ, RZ, R163 ;  /* 0x000000ffff087224 */ /* 0x000fe600078e00a3 */
[----:B------:R-:W-:Y:S02]  /*9130*/  IMAD.MOV.U32 R11, RZ, RZ, R160 ;  /* 0x000000ffff0b7224 */ /* 0x000fe400078e00a0 */
[-C--:B------:R-:W-:Y:S03]  /*9140*/  HMMA.16816.F32.BF16 R160, R176, R166.reuse, R12 ;  /* 0x000000a6b0a0723c */ /* 0x080fe6000004180c */
[----:B------:R-:W-:Y:S02]  /*9150*/  FADD.FTZ R2, R8, R2 ;  /* 0x0000000208027221 */ /* 0x000fe40000010000 */
[----:B------:R-:W-:Y:S02]  /*9160*/  FADD.FTZ R0, R9, R0 ;  /* 0x0000000009007221 */ /* 0x000fe40000010000 */
[----:B------:R-:W-:Y:S01]  /*9170*/  FADD.FTZ R3, R10, R3 ;  /* 0x000000030a037221 */ /* 0x000fe20000010000 */
[C---:B------:R-:W-:Y:S04]  /*9180*/  HMMA.16816.F32.BF16 R164, R148.reuse, R166, R16 ;  /* 0x000000a694a4723c */ /* 0x040fe80000041810 */
[----:B------:R-:W-:Y:S02]  /*9190*/  FADD.FTZ R3, R248, R3 ;  /* 0x00000003f8037221 */ /* 0x000fe40000010000 */
[----:B------:R-:W-:Y:S01]  /*91a0*/  FADD.FTZ R9, R11, R140 ;  /* 0x0000008c0b097221 */ /* 0x000fe20000010000 */
[----:B------:R-:W-:Y:S01]  /*91b0*/  MOV R140, R145 ;  /* 0x00000091008c7202 */ /* 0x000fe20000000f00 */
[-C--:B------:R-:W-:Y:S04]  /*91c0*/  HMMA.16816.F32.BF16 R100, R148, R116.reuse, R20 ;  /* 0x000000749464723c */ /* 0x080fe80000041814 */
[----:B------:R-:W-:Y:S02]  /*91d0*/  FADD.FTZ R10, R240, R3 ;  /* 0x00000003f00a7221 */ /* 0x000fe40000010000 */
[----:B------:R-:W-:Y:S02]  /*91e0*/  FADD.FTZ R8, R141, R2 ;  /* 0x000000028d087221 */ /* 0x000fe40000010000 */
        /* <DEDUP_REMOVED lines=50> */
[----:B------:R-:W-:Y:S02]  /*9510*/  FADD.FTZ R3, R147, R3 ;  /* 0x0000000393037221 */ /* 0x000fe40000010000 */
[----:B------:R-:W-:Y:S02]  /*9520*/  IMAD.MOV.U32 R147, RZ, RZ, R143 ;  /* 0x000000ffff937224 */ /* 0x000fe400078e008f */
[----:B------:R-:W-:Y:S01]  /*9530*/  FADD.FTZ R3, R184, R3 ;  /* 0x00000003b8037221 */ /* 0x000fe20000010000 */
        /* <DEDUP_REMOVED lines=21> */
[----:B------:R-:W-:Y:S02]  /*9690*/  IMAD.MOV.U32 R148, RZ, RZ, R142 ;  /* 0x000000ffff947224 */ /* 0x000fe400078e008e */
[----:B------:R-:W-:Y:S01]  /*96a0*/  IMAD.MOV.U32 R146, RZ, RZ, R144 ;  /* 0x000000ffff927224 */ /* 0x000fe200078e0090 */
[----:B------:R1:W-:Y:S04]  /*96b0*/  STL [R1+0x28], R2 ;  /* 0x0000280201007387 */ /* 0x0003e80000100800 */
[----:B------:R1:W-:Y:S01]  /*96c0*/  STL [R1+0x2c], R0 ;  /* 0x00002c0001007387 */ /* 0x0003e20000100800 */
[----:B------:R-:W-:-:S05]  /*96d0*/  @P0 BRA `(.L_x_2435) ;  /* 0xffffbf4000000947 */ /* 0x000fca000383ffff */
.L_x_2434:
[----:B-1----:R-:W2:Y:S02]  /*96e0*/  LDL R0, [R1+0x1c] ;  /* 0x00001c0001007983 */ /* 0x002ea40000100800 */
[----:B--2---:R-:W-:-:S13]  /*96f0*/  ISETP.GE.AND P0, PT, R204, R0, PT ;  /* 0x00000000cc00720c */ /* 0x004fda0003f06270 */
[----:B------:R-:W-:Y:S05]  /*9700*/  @!P0 BRA `(.L_x_2436) ;  /* 0x000031a000008947 */ /* 0x000fea0003800000 */
[----:B------:R-:W-:Y:S01]  /*9710*/  IMAD.MOV.U32 R2, RZ, RZ, R144 ;  /* 0x000000ffff027224 */ /* 0x000fe200078e0090 */
[----:B------:R-:W-:Y:S01]  /*9720*/  MOV R146, R142 ;  /* 0x0000008e00927202 */ /* 0x000fe20000000f00 */
[----:B------:R-:W-:Y:S01]  /*9730*/  IMAD.MOV.U32 R0, RZ, RZ, R145 ;  /* 0x000000ffff007224 */ /* 0x000fe200078e0091 */
[----:B------:R-:W-:Y:S02]  /*9740*/  MOV R3, R143 ;  /* 0x0000008f00037202 */ /* 0x000fe40000000f00 */
.L_x_2437:
[----:B------:R-:W2:Y:S01]  /*9750*/  LDL.64 R208, [R1+0x10] ;  /* 0x0000100001d07983 */ /* 0x000ea20000100a00 */
[----:B------:R-:W-:Y:S04]  /*9760*/  DEPBAR.LE SB0, 0x0 ;  /* 0x000080000000791a */ /* 0x000fe80000000000 */
[----:B------:R-:W-:Y:S01]  /*9770*/  WARPSYNC 0xffffffff ;  /* 0xffffffff00007948 */ /* 0x000fe20003800000 */
[----:B------:R-:W3:Y:S01]  /*9780*/  LDL R206, [R1+0x18] ;  /* 0x0000180001ce7983 */ /* 0x000ee20000100800 */
[----:B------:R-:W-:Y:S01]  /*9790*/  SHF.R.S32.HI R40, RZ, 0x1f, R204 ;  /* 0x0000001fff287819 */ /* 0x000fe200000114cc */
[----:B------:R-:W-:Y:S01]  /*97a0*/  IMAD.WIDE.U32 R144, R204, c[0x0][0x208], RZ ;  /* 0x00008200cc907a25 */ /* 0x000fe200078e00ff */
[----:B------:R-:W-:Y:S01]  /*97b0*/  MOV R147, c[0x0][0x208] ;  /* 0x0000820000937a02 */ /* 0x000fe20000000f00 */
[----:B------:R-:W4:Y:S01]  /*97c0*/  LDL R184, [R1+0x34] ;  /* 0x0000340001b87983 */ /* 0x000f220000100800 */
[----:B------:R-:W-:Y:S01]  /*97d0*/  MOV R180, c[0x0][0x20c] ;  /* 0x0000830000b47a02 */ /* 0x000fe20000000f00 */
[----:B------:R-:W-:Y:S01]  /*97e0*/  IMAD R44, R40, c[0x0][0x208], RZ ;  /* 0x00008200282c7a24 */ /* 0x000fe200078e02ff */
[----:B------:R-:W-:Y:S01]  /*97f0*/  SHF.L.U32 R196, R144, 0x6, RZ ;  /* 0x0000000690c47819 */ /* 0x000fe200000006ff */
[----:B------:R-:W-:Y:S02]  /*9800*/  BAR.SYNC.DEFER_BLOCKING 0x0 ;  /* 0x0000000000007b1d */ /* 0x000fe40000010000 */
[----:B------:R-:W-:Y:S06]  /*9810*/  IMAD R44, R204, c[0x0][0x20c], R44 ;  /* 0x00008300cc2c7a24 */ /* 0x000fec00078e022c */
        /* <DEDUP_REMOVED lines=21> */
[----:B------:R-:W-:Y:S02]  /*9970*/  IADD3 R48, R145, R44, RZ ;  /* 0x0000002c91307210 */ /* 0x000fe40007ffe0ff */
[-C--:B------:R-:W-:Y:S03]  /*9980*/  HMMA.16816.F32.BF16 R44, R60, R50.reuse, RZ ;  /* 0x000000323c2c723c */ /* 0x080fe600000418ff */
[----:B------:R-:W-:Y:S05]  /*9990*/  SHF.L.U64.HI R144, R144, 0x6, R48 ;  /* 0x0000000690907819 */ /* 0x000fea0000010230 */
        /* <DEDUP_REMOVED lines=19> */
[----:B------:R-:W-:Y:S01]  /*9ad0*/  IADD3.X R140, RZ, R206, RZ, P1, !PT ;  /* 0x000000ceff8c7210 */ /* 0x000fe20000ffe4ff */
[-C--:B------:R-:W-:Y:S01]  /*9ae0*/  HMMA.16816.F32.BF16 R60, R60, R142.reuse, RZ ;  /* 0x0000008e3c3c723c */ /* 0x080fe200000418ff */
[----:B------:R-:W-:Y:S03]  /*9af0*/  IADD3 R141, P1, R145, R200, RZ ;  /* 0x000000c8918d7210 */ /* 0x000fe60007f3e0ff */
[----:B------:R-:W-:Y:S02]  /*9b00*/  IADD3 R196, P0, R196, R197, RZ ;  /* 0x000000c5c4c47210 */ /* 0x000fe40007f1e0ff */
[----:B------:R-:W-:Y:S01]  /*9b10*/  @!PT LDS RZ, [RZ] ;  /* 0x00000000fffff984 */ /* 0x000fe20000000800 */
[----:B------:R-:W-:Y:S01]  /*9b20*/  @!PT LDS RZ, [RZ] ;  /* 0x00000000fffff984 */ /* 0x000fe20000000800 */
[----:B------:R-:W-:Y:S01]  /*9b30*/  @!PT LDS RZ, [RZ] ;  /* 0x00000000fffff984 */ /* 0x000fe20000000800 */
[----:B------:R4:W-:Y:S01]  /*9b40*/  LDGSTS.E.BYPASS.LTC128B.128 [R205+0x100], [R198.64], !P5 ;  /* 0x00100000c6cd7fae */ /* 0x0009e2000e901d46 */
[----:B------:R-:W-:Y:S01]  /*9b50*/  IADD3.X R201, R147, R201, RZ, P1, !PT ;  /* 0x000000c993c97210 */ /* 0x000fe20000ffe4ff */
[----:B------:R-:W-:Y:S04]  /*9b60*/  HMMA.16816.F32.BF16 R64, R64, R142, RZ ;  /* 0x0000008e4040723c */ /* 0x000fe800000418ff */
[----:B------:R-:W-:Y:S02]  /*9b70*/  IADD3.X R144, R144, R140, RZ, P0, !PT ;  /* 0x0000008c90907210 */ /* 0x000fe400007fe4ff */
[----:B------:R3:W-:Y:S01]  /*9b80*/  LDGSTS.E.BYPASS.LTC128B.128 [R205+0x1100], [R202.64], !P4 ;  /* 0x01100000cacd7fae */ /* 0x0007e2000e101d46 */
[C---:B------:R-:W-:Y:S01]  /*9b90*/  IADD3 R197, P0, R145.reuse, R197, RZ ;  /* 0x000000c591c57210 */ /* 0x040fe20007f1e0ff */
[-C--:B-1----:R-:W-:Y:S05]  /*9ba0*/  HMMA.16816.F32.BF16 R4, R148, R176.reuse, R4 ;  /* 0x000000b09404723c */ /* 0x082fea0000041804 */
[----:B------:R-:W-:Y:S02]  /*9bb0*/  IADD3 R145, P6, R145, R208, RZ ;  /* 0x000000d091917210 */ /* 0x000fe40007fde0ff */
[----:B------:R-:W5:Y:S01]  /*9bc0*/  LDL.64 R208, [R1+0x8] ;  /* 0x0000080001d07983 */ /* 0x000f620000100a00 */
[C---:B--2---:R-:W-:Y:S08]  /*9bd0*/  HMMA.16816.F32.BF16 R8, R180.reuse, R176, R8 ;  /* 0x000000b0b408723c */ /* 0x044ff00000041808 */
[-C--:B------:R-:W-:Y:S04]  /*9be0*/  HMMA.16816.F32.BF16 R12, R180, R178.reuse, R12 ;  /* 0x000000b2b40c723c */ /* 0x080fe8000004180c */
[C---:B----4-:R-:W-:Y:S04]  /*9bf0*/  LEA R198, P2, R196.reuse, c[0x0][0x1f8], 0x1 ;  /* 0x00007e00c4c67a11 */ /* 0x050fe800078408ff */
[C---:B------:R-:W-:Y:S04]  /*9c00*/  HMMA.16816.F32.BF16 R16, R148.reuse, R178, R16 ;  /* 0x000000b29410723c */ /* 0x040fe80000041810 */
[----:B------:R-:W-:Y:S02]  /*9c10*/  LEA.HI.X R199, R196, c[0x0][0x1fc], R144, 0x1, P2 ;  /* 0x00007f00c4c77a11 */ /* 0x000fe400010f0c90 */
[----:B------:R-:W-:Y:S02]  /*9c20*/  IADD3.X R196, R147, R140, RZ, P0, !PT ;  /* 0x0000008c93c47210 */ /* 0x000fe400007fe4ff */
[-C--:B---3--:R-:W-:Y:S01]  /*9c30*/  HMMA.16816.F32.BF16 R20, R148, R184.reuse, R20 ;  /* 0x000000b89414723c */ /* 0x088fe20000041814 */
[----:B------:R1:W-:Y:S03]  /*9c40*/  LDGSTS.E.BYPASS.LTC128B.128 [R205+0x2100], [R198.64], !P3 ;  /* 0x02100000c6cd7fae */ /* 0x0003e6000d901d46 */
[----:B------:R-:W-:Y:S02]  /*9c50*/  LEA R142, P2, R145, c[0x0][0x1f8], 0x1 ;  /* 0x00007e00918e7a11 */ /* 0x000fe400078408ff */
[----:B------:R-:W-:Y:S02]  /*9c60*/  IADD3.X R147, R147, R206, RZ, P6, !PT ;  /* 0x000000ce93937210 */ /* 0x000fe400037fe4ff */
[C---:B------:R-:W-:Y:S01]  /*9c70*/  HMMA.16816.F32.BF16 R24, R180.reuse, R184, R24 ;  /* 0x000000b8b418723c */ /* 0x040fe20000041818 */
[----:B------:R-:W2:Y:S03]  /*9c80*/  LDL R206, [R1+0x4] ;  /* 0x0000040001ce7983 */ /* 0x000ea60000100800 */
[----:B------:R-:W-:Y:S01]  /*9c90*/  LEA.HI.X R143, R145, c[0x0][0x1fc], R147, 0x1, P2 ;  /* 0x00007f00918f7a11 */ /* 0x000fe200010f0c93 */
[----:B------:R-:W3:Y:S01]  /*9ca0*/  LDL.LU R243, [R1+0x20] ;  /* 0x0000200001f37983 */ /* 0x000ee20000300800 */
        /* <DEDUP_REMOVED lines=15> */
[----:B------:R-:W0:Y:S07]  /*9da0*/  LDGDEPBAR ;  /* 0x00000000000079af */ /* 0x000e2e0000000000 */
[C---:B------:R-:W-:Y:S01]  /*9db0*/  HMMA.16816.F32.BF16 R48, R148.reuse, R190, R48 ;  /* 0x000000be9430723c */ /* 0x040fe20000041830 */
[----:B------:R-:W-:Y:S07]  /*9dc0*/  LDSM.16.M88.4 R200, [R215+0x3000] ;  /* 0x00300000d7c8783b */ /* 0x000fee0000000200 */
[-C--:B------:R-:W-:Y:S01]  /*9dd0*/  HMMA.16816.F32.BF16 R52, R148, R192.reuse, R52 ;  /* 0x000000c09434723c */ /* 0x080fe20000041834 */
[----:B----4-:R-:W1:Y:S07]  /*9de0*/  LDSM.16.M88.4 R140, [R215+0x2000] ;  /* 0x00200000d78c783b */ /* 0x010e6e0000000200 */
[C---:B------:R-:W-:Y:S01]  /*9df0*/  HMMA.16816.F32.BF16 R56, R180.reuse, R192, R56 ;  /* 0x000000c0b438723c */ /* 0x040fe20000041838 */
[----:B------:R-:W4:Y:S04]  /*9e00*/  LDL.LU R242, [R1+0x24] ;  /* 0x0000240001f27983 */ /* 0x000f280000300800 */
[----:B------:R-:W1:Y:S03]  /*9e10*/  LDSM.16.M88.4 R176, [R212+0x1400] ;  /* 0x00140000d4b0783b */ /* 0x000e660000000200 */
[-C--:B------:R-:W-:Y:S05]  /*9e20*/  HMMA.16816.F32.BF16 R60, R180, R194.reuse, R60 ;  /* 0x000000c2b43c723c */ /* 0x080fea000004183c */
[----:B------:R-:W2:Y:S03]  /*9e30*/  LDL.LU R241, [R1+0x28] ;  /* 0x0000280001f17983 */ /* 0x000ea60000300800 */
[----:B------:R-:W-:Y:S01]  /*9e40*/  HMMA.16816.F32.BF16 R64, R148, R194, R64 ;  /* 0x000000c29440723c */ /* 0x000fe20000041840 */
[----:B------:R-:W1:Y:S08]  /*9e50*/  LDSM.16.M88.4 R184, [R212+0x1800] ;  /* 0x00180000d4b8783b */ /* 0x000e700000000200 */
[----:B------:R-:W2:Y:S04]  /*9e60*/  LDL.LU R240, [R1+0x2c] ;  /* 0x00002c0001f07983 */ /* 0x000ea80000300800 */
[----:B------:R-:W1:Y:S02]  /*9e70*/  LDSM.16.M88.4 R148, [R212+0x1c00] ;  /* 0x001c0000d494783b */ /* 0x000e640000000200 */
[-C--:B-1----:R-:W-:Y:S06]  /*9e80*/  HMMA.16816.F32.BF16 R4, R140, R196.reuse, R4 ;  /* 0x000000c48c04723c */ /* 0x082fec0000041804 */
[----:B------:R-:W-:Y:S02]  /*9e90*/  LDSM.16.M88.4 R180, [R216+0x2000] ;  /* 0x00200000d8b4783b */ /* 0x000fe40000000200 */
[C---:B------:R-:W-:Y:S06]  /*9ea0*/  HMMA.16816.F32.BF16 R8, R200.reuse, R196, R8 ;  /* 0x000000c4c808723c */ /* 0x040fec0000041808 */
[----:B------:R-:W1:Y:S02]  /*9eb0*/  LDSM.16.M88.4 R188, [R225] ;  /* 0x00000000e1bc783b */ /* 0x000e640000000200 */
[-C--:B------:R-:W-:Y:S06]  /*9ec0*/  HMMA.16816.F32.BF16 R12, R200, R198.reuse, R12 ;  /* 0x000000c6c80c723c */ /* 0x080fec000004180c */
[----:B------:R-:W1:Y:S02]  /*9ed0*/  LDSM.16.M88.4 R192, [R216+0x3000] ;  /* 0x00300000d8c0783b */ /* 0x000e640000000200 */
[C---:B------:R-:W-:Y:S06]  /*9ee0*/  HMMA.16816.F32.BF16 R16, R140.reuse, R198, R16 ;  /* 0x000000c68c10723c */ /* 0x040fec0000041810 */
[----:B------:R-:W-:Y:S02]  /*9ef0*/  LDSM.16.M88.4 R196, [R222] ;  /* 0x00000000dec4783b */ /* 0x000fe40000000200 */
        /* <DEDUP_REMOVED lines=9> */
[----:B------:R-:W5:Y:S07]  /*9f90*/  LDSM.16.M88.4 R184, [R223] ;  /* 0x00000000dfb8783b */ /* 0x000f6e0000000200 */
[-C--:B------:R-:W-:Y:S08]  /*9fa0*/  HMMA.16816.F32.BF16 R52, R140, R148.reuse, R52 ;  /* 0x000000948c34723c */ /* 0x080ff00000041834 */
[C---:B------:R-:W-:Y:S08]  /*9fb0*/  HMMA.16816.F32.BF16 R56, R200.reuse, R148, R56 ;  /* 0x00000094c838723c */ /* 0x040ff00000041838 */
[-C--:B------:R-:W-:Y:S01]  /*9fc0*/  HMMA.16816.F32.BF16 R60, R200, R150.reuse, R60 ;  /* 0x00000096c83c723c */ /* 0x080fe2000004183c */
[----:B------:R-:W-:Y:S07]  /*9fd0*/  LDSM.16.M88.4 R200, [R215+0x5000] ;  /* 0x00500000d7c8783b */ /* 0x000fee0000000200 */
[----:B------:R-:W-:Y:S01]  /*9fe0*/  HMMA.16816.F32.BF16 R64, R140, R150, R64 ;  /* 0x000000968c40723c */ /* 0x000fe20000041840 */
[----:B------:R-:W-:Y:S07]  /*9ff0*/  LDSM.16.M88.4 R140, [R215+0x4000] ;  /* 0x00400000d78c783b */ /* 0x000fee0000000200 */
[-C--:B-1----:R-:W-:Y:S01]  /*a000*/  HMMA.16816.F32.BF16 R4, R180, R188.reuse, R4 ;  /* 0x000000bcb404723c */ /* 0x082fe20000041804 */
[----:B------:R-:W1:Y:S07]  /*a010*/  LDSM.16.M88.4 R148, [R212+0x2000] ;  /* 0x00200000d494783b */ /* 0x000e6e0000000200 */
        /* <DEDUP_REMOVED lines=8> */
[----:B------:R-:W1:Y:S07]  /*a0a0*/  LDSM.16.M88.4 R176, [R212+0x2800] ;  /* 0x00280000d4b0783b */ /* 0x000e6e0000000200 */
[-C--:B-----5:R-:W-:Y:S08]  /*a0b0*/  HMMA.16816.F32.BF16 R36, R180, R184.reuse, R36 ;  /* 0x000000b8b424723c */ /* 0x0a0ff00000041824 */
[C---:B------:R-:W-:Y:S08]  /*a0c0*/  HMMA.16816.F32.BF16 R40, R192.reuse, R184, R40 ;  /* 0x000000b8c028723c */ /* 0x040ff00000041828 */
[-C--:B------:R-:W-:Y:S08]  /*a0d0*/  HMMA.16816.F32.BF16 R44, R192, R186.reuse, R44 ;  /* 0x000000bac02c723c */ /* 0x080ff0000004182c */
[C---:B------:R-:W-:Y:S01]  /*a0e0*/  HMMA.16816.F32.BF16 R48, R180.reuse, R186, R48 ;  /* 0x000000bab430723c */ /* 0x040fe20000041830 */
[----:B------:R-:W-:Y:S07]  /*a0f0*/  LDSM.16.M88.4 R184, [R221] ;  /* 0x00000000ddb8783b */ /* 0x000fee0000000200 */
[-C--:B------:R-:W-:Y:S08]  /*a100*/  HMMA.16816.F32.BF16 R52, R180, R196.reuse, R52 ;  /* 0x000000c4b434723c */ /* 0x080ff00000041834 */
[C---:B------:R-:W-:Y:S08]  /*a110*/  HMMA.16816.F32.BF16 R56, R192.reuse, R196, R56 ;  /* 0x000000c4c038723c */ /* 0x040ff00000041838 */
[-C--:B------:R-:W-:Y:S01]  /*a120*/  HMMA.16816.F32.BF16 R60, R192, R198.reuse, R60 ;  /* 0x000000c6c03c723c */ /* 0x080fe2000004183c */
[----:B------:R-:W-:Y:S07]  /*a130*/  LDSM.16.M88.4 R192, [R220] ;  /* 0x00000000dcc0783b */ /* 0x000fee0000000200 */
        /* <DEDUP_REMOVED lines=24> */
[----:B------:R-:W-:Y:S01]  /*a2c0*/  @P0 IADD3 R150, P2, R208, 0x40, RZ ;  /* 0x00000040d0960810 */ /* 0x000fe20007f5e0ff */
[-C--:B------:R-:W-:Y:S05]  /*a2d0*/  HMMA.16816.F32.BF16 R4, R180, R184.reuse, R4 ;  /* 0x000000b8b404723c */ /* 0x080fea0000041804 */
[----:B--2---:R-:W-:Y:S03]  /*a2e0*/  @P0 IADD3.X R151, RZ, R206, RZ, P2, !PT ;  /* 0x000000ceff970210 */ /* 0x004fe600017fe4ff */
[C---:B-----5:R-:W-:Y:S08]  /*a2f0*/  HMMA.16816.F32.BF16 R8, R188.reuse, R184, R8 ;  /* 0x000000b8bc08723c */ /* 0x060ff00000041808 */
        /* <DEDUP_REMOVED lines=78> */
[----:B------:R-:W5:Y:S01]  /*a7e0*/  SHFL.BFLY PT, R147, R141, 0x2, 0x1f ;  /* 0x0c401f008d937f89 */ /* 0x000f6200000e0000 */
[----:B-1----:R-:W-:Y:S02]  /*a7f0*/  FMNMX.FTZ R145, R145, R148, !PT ;  /* 0x0000009491917209 */ /* 0x002fe40007810000 */
[----:B------:R-:W-:Y:S03]  /*a800*/  @P0 IADD3 R148, P1, R208, 0x20, RZ ;  /* 0x00000020d0940810 */ /* 0x000fe60007f3e0ff */
[C---:B------:R-:W-:Y:S01]  /*a810*/  FADD.FTZ R0, -R145.reuse, R0 ;  /* 0x0000000091007221 */ /* 0x040fe20000010100 */
[----:B------:R-:W-:Y:S01]  /*a820*/  @P0 IADD3.X R149, RZ, R206, RZ, P1, !PT ;  /* 0x000000ceff950210 */ /* 0x000fe20000ffe4ff */
[----:B------:R-:W-:Y:S01]  /*a830*/  FMUL.FTZ R184, R145, c[0x0][0x2d0] ;  /* 0x0000b40091b87a20 */ /* 0x000fe20000410000 */
[----:B--2---:R-:W-:Y:S01]  /*a840*/  FMNMX.FTZ R144, R140, R144, !PT ;  /* 0x000000908c907209 */ /* 0x004fe20007810000 */
[----:B------:R-:W-:Y:S01]  /*a850*/  FMUL.FTZ R0, R0, c[0x0][0x2d0] ;  /* 0x0000b40000007a20 */ /* 0x000fe20000410000 */
[----:B------:R-:W-:Y:S01]  /*a860*/  FMNMX.FTZ R140, R46, R142, !PT ;  /* 0x0000008e2e8c7209 */ /* 0x000fe20007810000 */
[--C-:B------:R-:W-:Y:S02]  /*a870*/  FFMA.FTZ R4, R4, c[0x0][0x2d0], -R184.reuse ;  /* 0x0000b40004047a23 */ /* 0x100fe400000108b8 */
[----:B------:R-:W-:Y:S01]  /*a880*/  FMUL.FTZ R185, R144, c[0x0][0x2d0] ;  /* 0x0000b40090b97a20 */ /* 0x000fe20000410000 */
[----:B------:R-:W-:Y:S01]  /*a890*/  FMNMX.FTZ R142, R47, R140, !PT ;  /* 0x0000008c2f8e7209 */ /* 0x000fe20007810000 */
[----:B------:R1:W-:Y:S01]  /*a8a0*/  MUFU.EX2 R232, R4 ;  /* 0x0000000400e87308 */ /* 0x0003e20000000800 */
[----:B-----5:R-:W-:Y:S01]  /*a8b0*/  FMNMX.FTZ R141, R141, R147, !PT ;  /* 0x000000938d8d7209 */ /* 0x020fe20007810000 */
[--C-:B------:R-:W-:Y:S01]  /*a8c0*/  FFMA.FTZ R6, R6, c[0x0][0x2d0], -R185.reuse ;  /* 0x0000b40006067a23 */ /* 0x100fe200000108b9 */
[----:B------:R-:W-:Y:S01]  /*a8d0*/  FMNMX.FTZ R142, R58, R142, !PT ;  /* 0x0000008e3a8e7209 */ /* 0x000fe20007810000 */
[--C-:B------:R-:W-:Y:S02]  /*a8e0*/  FFMA.FTZ R5, R5, c[0x0][0x2d0], -R184.reuse ;  /* 0x0000b40005057a23 */ /* 0x100fe400000108b8 */
[----:B------:R-:W2:Y:S01]  /*a8f0*/  SHFL.BFLY PT, R143, R141, 0x1, 0x1f ;  /* 0x0c201f008d8f7f89 */ /* 0x000ea200000e0000 */
[--C-:B------:R-:W-:Y:S02]  /*a900*/  FFMA.FTZ R7, R7, c[0x0][0x2d0], -R185.reuse ;  /* 0x0000b40007077a23 */ /* 0x100fe400000108b9 */
[--C-:B------:R-:W-:Y:S01]  /*a910*/  FFMA.FTZ R19, R19, c[0x0][0x2d0], -R185.reuse ;  /* 0x0000b40013137a23 */ /* 0x100fe200000108b9 */
[----:B------:R5:W3:Y:S01]  /*a920*/  MUFU.EX2 R140, R0 ;  /* 0x00000000008c7308 */ /* 0x000ae20000000800 */
[--C-:B------:R-:W-:Y:S02]  /*a930*/  FFMA.FTZ R17, R17, c[0x0][0x2d0], -R184.reuse ;  /* 0x0000b40011117a23 */ /* 0x100fe400000108b8 */
[--C-:B------:R-:W-:Y:S02]  /*a940*/  FFMA.FTZ R18, R18, c[0x0][0x2d0], -R185.reuse ;  /* 0x0000b40012127a23 */ /* 0x100fe400000108b9 */
[--C-:B------:R-:W-:Y:S02]  /*a950*/  FFMA.FTZ R16, R16, c[0x0][0x2d0], -R184.reuse ;  /* 0x0000b40010107a23 */ /* 0x100fe400000108b8 */
[--C-:B------:R-:W-:Y:S02]  /*a960*/  FFMA.FTZ R32, R32, c[0x0][0x2d0], -R184.reuse ;  /* 0x0000b40020207a23 */ /* 0x100fe400000108b8 */
[--C-:B------:R-:W-:Y:S01]  /*a970*/  FFMA.FTZ R36, R36, c[0x0][0x2d0], -R184.reuse ;  /* 0x0000b40024247a23 */ /* 0x100fe200000108b8 */
[----:B------:R3:W-:Y:S01]  /*a980*/  MUFU.EX2 R233, R6 ;  /* 0x0000000600e97308 */ /* 0x0007e20000000800 */
[----:B------:R-:W-:Y:S02]  /*a990*/  FFMA.FTZ R37, R37, c[0x0][0x2d0], -R184 ;  /* 0x0000b40025257a23 */ /* 0x000fe400000108b8 */
[--C-:B------:R-:W-:Y:S01]  /*a9a0*/  FFMA.FTZ R38, R38, c[0x0][0x2d0], -R185.reuse ;  /* 0x0000b40026267a23 */ /* 0x100fe200000108b9 */
[----:B-1----:R-:W-:Y:S01]  /*a9b0*/  @P0 SHF.R.S32.HI R4, RZ, 0x1f, R204 ;  /* 0x0000001fff040819 */ /* 0x002fe200000114cc */
[--C-:B------:R-:W-:Y:S02]  /*a9c0*/  FFMA.FTZ R39, R39, c[0x0][0x2d0], -R185.reuse ;  /* 0x0000b40027277a23 */ /* 0x100fe400000108b9 */
[--C-:B------:R-:W-:Y:S02]  /*a9d0*/  FFMA.FTZ R48, R48, c[0x0][0x2d0], -R184.reuse ;  /* 0x0000b40030307a23 */ /* 0x100fe400000108b8 */
[----:B------:R-:W-:Y:S01]  /*a9e0*/  FFMA.FTZ R49, R49, c[0x0][0x2d0], -R184 ;  /* 0x0000b40031317a23 */ /* 0x000fe200000108b8 */
[----:B--2---:R-:W-:Y:S01]  /*a9f0*/  FMNMX.FTZ R143, R141, R143, !PT ;  /* 0x0000008f8d8f7209 */ /* 0x004fe20007810000 */
[----:B------:R1:W-:Y:S01]  /*aa00*/  MUFU.EX2 R237, R5 ;  /* 0x0000000500ed7308 */ /* 0x0003e20000000800 */
[--C-:B------:R-:W-:Y:S02]  /*aa10*/  FFMA.FTZ R50, R50, c[0x0][0x2d0], -R185.reuse ;  /* 0x0000b40032327a23 */ /* 0x100fe400000108b9 */
[----:B-----5:R-:W-:Y:S02]  /*aa20*/  FADD.FTZ R0, -R144, R2 ;  /* 0x0000000290007221 */ /* 0x020fe40000010100 */
[----:B------:R-:W-:Y:S02]  /*aa30*/  FMUL.FTZ R186, R143, c[0x0][0x2d0] ;  /* 0x0000b4008fba7a20 */ /* 0x000fe40000410000 */
[----:B------:R-:W-:Y:S01]  /*aa40*/  FMUL.FTZ R2, R0, c[0x0][0x2d0] ;  /* 0x0000b40000027a20 */ /* 0x000fe20000410000 */
[----:B------:R-:W-:Y:S01]  /*aa50*/  FMNMX.FTZ R0, R59, R142, !PT ;  /* 0x0000008e3b007209 */ /* 0x000fe20007810000 */
[--C-:B------:R-:W-:Y:S01]  /*aa60*/  FFMA.FTZ R8, R8, c[0x0][0x2d0], -R186.reuse ;  /* 0x0000b40008087a23 */ /* 0x100fe200000108ba */
[----:B------:R2:W-:Y:S01]  /*aa70*/  MUFU.EX2 R236, R7 ;  /* 0x0000000700ec7308 */ /* 0x0005e20000000800 */
[--C-:B------:R-:W-:Y:S01]  /*aa80*/  FFMA.FTZ R9, R9, c[0x0][0x2d0], -R186.reuse ;  /* 0x0000b40009097a23 */ /* 0x100fe200000108ba */
[----:B------:R-:W-:Y:S01]  /*aa90*/  FMNMX.FTZ R0, R62, R0, !PT ;  /* 0x000000003e007209 */ /* 0x000fe20007810000 */
[----:B---3--:R-:W-:Y:S02]  /*aaa0*/  @P0 IMAD R6, R4, c[0x0][0x1e0], RZ ;  /* 0x0000780004060a24 */ /* 0x008fe400078e02ff */
[----:B------:R-:W-:Y:S01]  /*aab0*/  FFMA.FTZ R12, R12, c[0x0][0x2d0], -R186 ;  /* 0x0000b4000c0c7a23 */ /* 0x000fe200000108ba */
[----:B------:R-:W-:Y:S01]  /*aac0*/  FMNMX.FTZ R0, R63, R0, !PT ;  /* 0x000000003f007209 */ /* 0x000fe20007810000 */
[----:B------:R-:W-:Y:S02]  /*aad0*/  @P0 IMAD R6, R204, c[0x0][0x1e4], R6 ;  /* 0x00007900cc060a24 */ /* 0x000fe400078e0206 */
[--C-:B------:R-:W-:Y:S01]  /*aae0*/  FFMA.FTZ R13, R13, c[0x0][0x2d0], -R186.reuse ;  /* 0x0000b4000d0d7a23 */ /* 0x100fe200000108ba */
[----:B------:R3:W5:Y:S01]  /*aaf0*/  MUFU.EX2 R141, R2 ;  /* 0x00000002008d7308 */ /* 0x0007620000000800 */
[C---:B------:R-:W-:Y:S02]  /*ab00*/  FMUL.FTZ R100, R140.reuse, R100 ;  /* 0x000000648c647220 */ /* 0x040fe40000410000 */
[----:B------:R-:W-:Y:S02]  /*ab10*/  FMUL.FTZ R101, R140, R101 ;  /* 0x000000658c657220 */ /* 0x000fe40000410000 */
[----:B-1----:R-:W-:Y:S04]  /*ab20*/  @P0 IMAD.WIDE.U32 R4, R204, c[0x0][0x1e0], RZ ;  /* 0x00007800cc040a25 */ /* 0x002fe800078e00ff */
[C---:B------:R-:W-:Y:S01]  /*ab30*/  FMUL.FTZ R112, R140.reuse, R112 ;  /* 0x000000708c707220 */ /* 0x040fe20000410000 */
[----:B------:R-:W-:Y:S01]  /*ab40*/  MUFU.EX2 R234, R19 ;  /* 0x0000001300ea7308 */ /* 0x000fe20000000800 */
[----:B------:R-:W-:Y:S01]  /*ab50*/  @P0 IADD3 R6, R5, R6, RZ ;  /* 0x0000000605060210 */ /* 0x000fe20007ffe0ff */
[----:B------:R-:W-:Y:S01]  /*ab60*/  FMUL.FTZ R113, R140, R113 ;  /* 0x000000718c717220 */ /* 0x000fe20000410000 */
[----:B------:R-:W-:Y:S01]  /*ab70*/  @P0 SHF.L.U32 R5, R4, 0x6, RZ ;  /* 0x0000000604050819 */ /* 0x000fe200000006ff */
[----:B------:R-:W-:Y:S01]  /*ab80*/  FFMA.FTZ R51, R51, c[0x0][0x2d0], -R185 ;  /* 0x0000b40033337a23 */ /* 0x000fe200000108b9 */
[----:B--2---:R-:W-:Y:S01]  /*ab90*/  @P0 MOV R7, c[0x0][0x1e0] ;  /* 0x0000780000070a02 */ /* 0x004fe20000000f00 */
[----:B------:R-:W-:Y:S01]  /*aba0*/  FFMA.FTZ R40, R40, c[0x0][0x2d0], -R186 ;  /* 0x0000b40028287a23 */ /* 0x000fe200000108ba */
[----:B------:R-:W-:Y:S01]  /*abb0*/  @P0 SHF.L.U64.HI R4, R4, 0x6, R6 ;  /* 0x0000000604040819 */ /* 0x000fe20000010206 */
[--C-:B------:R-:W-:Y:S01]  /*abc0*/  FFMA.FTZ R41, R41, c[0x0][0x2d0], -R186.reuse ;  /* 0x0000b40029297a23 */ /* 0x100fe200000108ba */
[----:B------:R-:W-:Y:S01]  /*abd0*/  @P0 LEA R6, P6, R7, R5, 0x5 ;  /* 0x0000000507060211 */ /* 0x000fe200078c28ff */
[----:B------:R1:W-:Y:S01]  /*abe0*/  MUFU.EX2 R239, R17 ;  /* 0x0000001100ef7308 */ /* 0x0003e20000000800 */
[--C-:B------:R-:W-:Y:S02]  /*abf0*/  FFMA.FTZ R44, R44, c[0x0][0x2d0], -R186.reuse ;  /* 0x0000b4002c2c7a23 */ /* 0x100fe400000108ba */
[----:B------:R-:W-:Y:S02]  /*ac00*/  FFMA.FTZ R45, R45, c[0x0][0x2d0], -R186 ;  /* 0x0000b4002d2d7a23 */ /* 0x000fe400000108ba */
[----:B---3--:R-:W-:Y:S02]  /*ac10*/  FADD.FTZ R2, -R143, R3 ;  /* 0x000000038f027221 */ /* 0x008fe40000010100 */
[C---:B-----5:R-:W-:Y:S02]  /*ac20*/  FMUL.FTZ R102, R141.reuse, R102 ;  /* 0x000000668d667220 */ /* 0x060fe40000410000 */
[----:B------:R-:W-:Y:S01]  /*ac30*/  FMUL.FTZ R2, R2, c[0x0][0x2d0] ;  /* 0x0000b40002027a20 */ /* 0x000fe20000410000 */
        /* <DEDUP_REMOVED lines=8> */
[----:B------:R-:W-:Y:S01]  /*acc0*/  FMUL.FTZ R119, R141, R119 ;  /* 0x000000778d777220 */ /* 0x000fe20000410000 */
[----:B-1----:R-:W-:Y:S01]  /*acd0*/  @P0 IADD3 R17, P2, R5, R148, RZ ;  /* 0x0000009405110210 */ /* 0x002fe20007f5e0ff */
[C---:B------:R-:W-:Y:S02]  /*ace0*/  FMUL.FTZ R128, R140.reuse, R128 ;  /* 0x000000808c807220 */ /* 0x040fe40000410000 */
[----:B------:R-:W-:Y:S01]  /*acf0*/  FMUL.FTZ R129, R140, R129 ;  /* 0x000000818c817220 */ /* 0x000fe20000410000 */
[----:B------:R-:W-:Y:S01]  /*ad00*/  @P0 IADD3.X R176, R4, R149, RZ, P2, !PT ;  /* 0x0000009504b00210 */ /* 0x000fe200017fe4ff */
[C---:B------:R-:W-:Y:S01]  /*ad10*/  FMUL.FTZ R130, R141.reuse, R130 ;  /* 0x000000828d827220 */ /* 0x040fe20000410000 */
[----:B------:R-:W1:Y:S01]  /*ad20*/  MUFU.EX2 R238, R16 ;  /* 0x0000001000ee7308 */ /* 0x000e620000000800 */
[----:B------:R-:W-:Y:S02]  /*ad30*/  FMUL.FTZ R131, R141, R131 ;  /* 0x000000838d837220 */ /* 0x000fe40000410000 */
[C---:B------:R-:W-:Y:S01]  /*ad40*/  FMUL.FTZ R136, R140.reuse, R136 ;  /* 0x000000888c887220 */ /* 0x040fe20000410000 */
[----:B--2---:R-:W-:Y:S01]  /*ad50*/  @P0 LEA R18, P2, R17, c[0x0][0x1c8], 0x1 ;  /* 0x0000720011120a11 */ /* 0x004fe200078408ff */
[C---:B------:R-:W-:Y:S02]  /*ad60*/  FMUL.FTZ R137, R140.reuse, R137 ;  /* 0x000000898c897220 */ /* 0x040fe40000410000 */
[C---:B------:R-:W-:Y:S02]  /*ad70*/  FMUL.FTZ R138, R141.reuse, R138 ;  /* 0x0000008a8d8a7220 */ /* 0x040fe40000410000 */
[----:B------:R-:W-:Y:S01]  /*ad80*/  FMUL.FTZ R139, R141, R139 ;  /* 0x0000008b8d8b7220 */ /* 0x000fe20000410000 */
[----:B------:R-:W-:Y:S01]  /*ad90*/  MUFU.EX2 R231, R8 ;  /* 0x0000000800e77308 */ /* 0x000fe20000000800 */
[C---:B------:R-:W-:Y:S02]  /*ada0*/  FMUL.FTZ R68, R140.reuse, R68 ;  /* 0x000000448c447220 */ /* 0x040fe40000410000 */
[----:B------:R-:W-:Y:S01]  /*adb0*/  FMUL.FTZ R69, R140, R69 ;  /* 0x000000458c457220 */ /* 0x000fe20000410000 */
[----:B---3--:R-:W2:Y:S01]  /*adc0*/  SHFL.BFLY PT, R2, R0, 0x2, 0x1f ;  /* 0x0c401f0000027f89 */ /* 0x008ea200000e0000 */
[C---:B-----5:R-:W-:Y:S02]  /*add0*/  FMUL.FTZ R104, R3.reuse, R104 ;  /* 0x0000006803687220 */ /* 0x060fe40000410000 */
        /* <DEDUP_REMOVED lines=12> */
[----:B------:R-:W-:Y:S01]  /*aea0*/  FMUL.FTZ R71, R141, R71 ;  /* 0x000000478d477220 */ /* 0x000fe20000410000 */
[----:B--2---:R-:W-:Y:S01]  /*aeb0*/  FMNMX.FTZ R0, R0, R2, !PT ;  /* 0x0000000200007209 */ /* 0x004fe20007810000 */
[C---:B------:R-:W-:Y:S01]  /*aec0*/  FMUL.FTZ R72, R3.reuse, R72 ;  /* 0x0000004803487220 */ /* 0x040fe20000410000 */
[----:B------:R2:W-:Y:S01]  /*aed0*/  MUFU.EX2 R211, R13 ;  /* 0x0000000d00d37308 */ /* 0x0005e20000000800 */
[C---:B------:R-:W-:Y:S02]  /*aee0*/  FMUL.FTZ R73, R3.reuse, R73 ;  /* 0x0000004903497220 */ /* 0x040fe40000410000 */
[----:B------:R-:W5:Y:S01]  /*aef0*/  SHFL.BFLY PT, R2, R0, 0x1, 0x1f ;  /* 0x0c201f0000027f89 */ /* 0x000f6200000e0000 */
[C---:B------:R-:W-:Y:S02]  /*af00*/  FMUL.FTZ R76, R3.reuse, R76 ;  /* 0x0000004c034c7220 */ /* 0x040fe40000410000 */
[----:B------:R-:W-:Y:S02]  /*af10*/  FMUL.FTZ R77, R3, R77 ;  /* 0x0000004d034d7220 */ /* 0x000fe40000410000 */
[C---:B------:R-:W-:Y:S02]  /*af20*/  FMUL.FTZ R80, R140.reuse, R80 ;  /* 0x000000508c507220 */ /* 0x040fe40000410000 */
[----:B------:R-:W-:Y:S01]  /*af30*/  MUFU.EX2 R197, R36 ;  /* 0x0000002400c57308 */ /* 0x000fe20000000800 */
[C---:B------:R-:W-:Y:S02]  /*af40*/  FMUL.FTZ R81, R140.reuse, R81 ;  /* 0x000000518c517220 */ /* 0x040fe40000410000 */
[----:B------:R-:W-:Y:S02]  /*af50*/  FMUL.FTZ R82, R141, R82 ;  /* 0x000000528d527220 */ /* 0x000fe40000410000 */
[----:B---3--:R-:W-:Y:S02]  /*af60*/  FMUL.FTZ R12, R3, R160 ;  /* 0x000000a0030c7220 */ /* 0x008fe40000410000 */
[C---:B------:R-:W-:Y:S02]  /*af70*/  FMUL.FTZ R83, R141.reuse, R83 ;  /* 0x000000538d537220 */ /* 0x040fe40000410000 */
[C---:B------:R-:W-:Y:S01]  /*af80*/  FMUL.FTZ R84, R140.reuse, R84 ;  /* 0x000000548c547220 */ /* 0x040fe20000410000 */
[----:B------:R-:W-:Y:S01]  /*af90*/  MUFU.EX2 R196, R37 ;  /* 0x0000002500c47308 */ /* 0x000fe20000000800 */
[----:B------:R-:W-:Y:S02]  /*afa0*/  FMUL.FTZ R85, R140, R85 ;  /* 0x000000558c557220 */ /* 0x000fe40000410000 */
[----:B------:R-:W-:Y:S02]  /*afb0*/  FMUL.FTZ R86, R141, R86 ;  /* 0x000000568d567220 */ /* 0x000fe40000410000 */
[----:B--2---:R-:W-:Y:S01]  /*afc0*/  FMUL.FTZ R13, R3, R161 ;  /* 0x000000a1030d7220 */ /* 0x004fe20000410000 */
[----:B-----5:R-:W-:Y:S01]  /*afd0*/  FMNMX.FTZ R142, R0, R2, !PT ;  /* 0x00000002008e7209 */ /* 0x020fe20007810000 */
[----:B------:R-:W-:Y:S01]  /*afe0*/  FMUL.FTZ R87, R141, R87 ;  /* 0x000000578d577220 */ /* 0x000fe20000410000 */
[----:B------:R-:W-:Y:S02]  /*aff0*/  @P0 MOV R2, c[0x0][0x1e4] ;  /* 0x0000790000020a02 */ /* 0x000fe40000000f00 */
[----:B------:R-:W-:Y:S01]  /*b000*/  MUFU.EX2 R195, R38 ;  /* 0x0000002600c37308 */ /* 0x000fe20000000800 */
[----:B------:R-:W-:Y:S01]  /*b010*/  FMUL.FTZ R88, R3, R88 ;  /* 0x0000005803587220 */ /* 0x000fe20000410000 */
[----:B------:R-:W-:Y:S01]  /*b020*/  @P0 LEA.HI.X R2, R7, R4, R2, 0x5, P6 ;  /* 0x0000000407020211 */ /* 0x000fe200030f2c02 */
[----:B------:R-:W-:Y:S01]  /*b030*/  FADD.FTZ R0, -R142, R146 ;  /* 0x000000928e007221 */ /* 0x000fe20000010100 */
[----:B------:R-:W-:Y:S01]  /*b040*/  @P0 IADD3 R7, P6, R5, R208, RZ ;  /* 0x000000d005070210 */ /* 0x000fe20007fde0ff */
[----:B------:R-:W-:Y:S01]  /*b050*/  FMUL.FTZ R89, R3, R89 ;  /* 0x0000005903597220 */ /* 0x000fe20000410000 */
[----:B------:R-:W-:Y:S01]  /*b060*/  @P0 IADD3 R5, P1, R5, R150, RZ ;  /* 0x0000009605050210 */ /* 0x000fe20007f3e0ff */
[----:B------:R-:W-:Y:S01]  /*b070*/  FMUL.FTZ R0, R0, c[0x0][0x2d0] ;  /* 0x0000b40000007a20 */ /* 0x000fe20000410000 */
[C---:B------:R-:W-:Y:S02]  /*b080*/  @P0 IADD3.X R19, R4.reuse, R206, RZ, P6, !PT ;  /* 0x000000ce04130210 */ /* 0x040fe400037fe4ff */
[----:B------:R-:W-:Y:S01]  /*b090*/  MUFU.EX2 R194, R39 ;  /* 0x0000002700c27308 */ /* 0x000fe20000000800 */
[----:B------:R-:W-:Y:S01]  /*b0a0*/  @P0 LEA R146, P6, R7, c[0x0][0x1c8], 0x1 ;  /* 0x0000720007920a11 */ /* 0x000fe200078c08ff */
[C---:B------:R-:W-:Y:S01]  /*b0b0*/  FMUL.FTZ R92, R3.reuse, R92 ;  /* 0x0000005c035c7220 */ /* 0x040fe20000410000 */
[----:B------:R-:W-:Y:S01]  /*b0c0*/  @P0 IADD3.X R4, R4, R151, RZ, P1, !PT ;  /* 0x0000009704040210 */ /* 0x000fe20000ffe4ff */
[----:B------:R-:W-:Y:S01]  /*b0d0*/  FMUL.FTZ R93, R3, R93 ;  /* 0x0000005d035d7220 */ /* 0x000fe20000410000 */
[----:B------:R-:W-:Y:S01]  /*b0e0*/  @P0 LEA.HI.X R147, R7, c[0x0][0x1cc], R19, 0x1, P6 ;  /* 0x0000730007930a11 */ /* 0x000fe200030f0c13 */
[C---:B------:R-:W-:Y:S01]  /*b0f0*/  FMUL.FTZ R96, R140.reuse, R96 ;  /* 0x000000608c607220 */ /* 0x040fe20000410000 */
[----:B------:R-:W-:Y:S01]  /*b100*/  @P0 LEA.HI.X R19, R17, c[0x0][0x1cc], R176, 0x1, P2 ;  /* 0x0000730011130a11 */ /* 0x000fe200010f0cb0 */
[----:B------:R-:W-:Y:S01]  /*b110*/  FMUL.FTZ R97, R140, R97 ;  /* 0x000000618c617220 */ /* 0x000fe20000410000 */
[C---:B------:R-:W-:Y:S01]  /*b120*/  @P0 LEA R16, P1, R5.reuse, c[0x0][0x1c8], 0x1 ;  /* 0x0000720005100a11 */ /* 0x040fe200078208ff */
[----:B------:R2:W-:Y:S01]  /*b130*/  @P0 LDGSTS.E.BYPASS.LTC128B.128 [R205+0x3100], [R146.64], !P5 ;  /* 0x0310000092cd0fae */ /* 0x0005e2000e901d46 */
[C---:B------:R-:W-:Y:S01]  /*b140*/  @P0 IADD3 R148, P6, R6.reuse, R148, RZ ;  /* 0x0000009406940210 */ /* 0x040fe20007fde0ff */
[----:B------:R-:W3:Y:S01]  /*b150*/  MUFU.EX2 R0, R0 ;  /* 0x0000000000007308 */ /* 0x000ee20000000800 */
[----:B------:R-:W-:Y:S01]  /*b160*/  @P0 LEA.HI.X R17, R5, c[0x0][0x1cc], R4, 0x1, P1 ;  /* 0x0000730005110a11 */ /* 0x000fe200008f0c04 */
[C---:B------:R-:W-:Y:S01]  /*b170*/  FMUL.FTZ R98, R141.reuse, R98 ;  /* 0x000000628d627220 */ /* 0x040fe20000410000 */
[C---:B------:R-:W-:Y:S01]  /*b180*/  @P0 IADD3 R7, P2, R6.reuse, R208, RZ ;  /* 0x000000d006070210 */ /* 0x040fe20007f5e0ff */
[----:B------:R-:W-:Y:S01]  /*b190*/  FMUL.FTZ R99, R141, R99 ;  /* 0x000000638d637220 */ /* 0x000fe20000410000 */
[----:B------:R-:W-:Y:S01]  /*b1a0*/  @P0 IADD3 R5, P1, R6, R150, RZ ;  /* 0x0000009606050210 */ /* 0x000fe20007f3e0ff */
[----:B------:R5:W-:Y:S01]  /*b1b0*/  @P0 LDGSTS.E.BYPASS.LTC128B.128 [R205+0x4100], [R18.64], !P4 ;  /* 0x0410000012cd0fae */ /* 0x000be2000e101d46 */
[----:B------:R-:W-:Y:S01]  /*b1c0*/  @P0 IADD3.X R149, R2, R149, RZ, P6, !PT ;  /* 0x0000009502950210 */ /* 0x000fe200037fe4ff */
[--C-:B------:R-:W-:Y:S01]  /*b1d0*/  FFMA.FTZ R20, R20, c[0x0][0x2d0], -R184.reuse ;  /* 0x0000b40014147a23 */ /* 0x100fe200000108b8 */
[----:B------:R-:W-:Y:S01]  /*b1e0*/  @P0 LEA R8, P6, R7, c[0x0][0x1c8], 0x1 ;  /* 0x0000720007080a11 */ /* 0x000fe200078c08ff */
[----:B------:R-:W-:Y:S01]  /*b1f0*/  MUFU.EX2 R208, R32 ;  /* 0x0000002000d07308 */ /* 0x000fe20000000800 */
[C---:B------:R-:W-:Y:S01]  /*b200*/  @P0 IADD3.X R151, R2.reuse, R151, RZ, P1, !PT ;  /* 0x0000009702970210 */ /* 0x040fe20000ffe4ff */
[----:B------:R-:W-:Y:S01]  /*b210*/  FFMA.FTZ R21, R21, c[0x0][0x2d0], -R184 ;  /* 0x0000b40015157a23 */ /* 0x000fe200000108b8 */
[----:B------:R-:W-:Y:S01]  /*b220*/  @P0 IADD3.X R2, R2, R206, RZ, P2, !PT ;  /* 0x000000ce02020210 */ /* 0x000fe200017fe4ff */
[----:B------:R2:W-:Y:S01]  /*b230*/  @P0 LDGSTS.E.BYPASS.LTC128B.128 [R205+0x5100], [R16.64], !P3 ;  /* 0x0510000010cd0fae */ /* 0x0005e2000d901d46 */
[----:B------:R-:W-:Y:S01]  /*b240*/  @P0 LEA R6, P2, R148, c[0x0][0x1c8], 0x1 ;  /* 0x0000720094060a11 */ /* 0x000fe200078408ff */
[----:B------:R-:W-:Y:S01]  /*b250*/  FFMA.FTZ R22, R22, c[0x0][0x2d0], -R185 ;  /* 0x0000b40016167a23 */ /* 0x000fe200000108b9 */
[----:B------:R-:W-:Y:S01]  /*b260*/  @P0 LEA.HI.X R9, R7, c[0x0][0x1cc], R2, 0x1, P6 ;  /* 0x0000730007090a11 */ /* 0x000fe200030f0c02 */
[----:B------:R-:W-:Y:S01]  /*b270*/  FMUL.FTZ R2, R142, c[0x0][0x2d0] ;  /* 0x0000b4008e027a20 */ /* 0x000fe20000410000 */
[----:B------:R-:W-:Y:S01]  /*b280*/  @P0 LEA.HI.X R7, R148, c[0x0][0x1cc], R149, 0x1, P2 ;  /* 0x0000730094070a11 */ /* 0x000fe200010f0c95 */
[----:B------:R-:W-:Y:S01]  /*b290*/  MUFU.EX2 R193, R48 ;  /* 0x0000003000c17308 */ /* 0x000fe20000000800 */
[----:B------:R-:W-:Y:S01]  /*b2a0*/  @P0 LEA R4, P1, R5, c[0x0][0x1c8], 0x1 ;  /* 0x0000720005040a11 */ /* 0x000fe200078208ff */
[----:B------:R4:W-:Y:S01]  /*b2b0*/  @P0 LDGSTS.E.BYPASS.LTC128B.128 [R205+0x3900], [R8.64], !P5 ;  /* 0x0390000008cd0fae */ /* 0x0009e2000e901d46 */
[--C-:B------:R-:W-:Y:S01]  /*b2c0*/  FFMA.FTZ R10, R10, c[0x0][0x2d0], -R2.reuse ;  /* 0x0000b4000a0a7a23 */ /* 0x100fe20000010802 */
[----:B------:R-:W-:Y:S01]  /*b2d0*/  F2FP.BF16.PACK_AB R148, R237, R232 ;  /* 0x000000e8ed94723e */ /* 0x000fe200000010ff */
[--C-:B------:R-:W-:Y:S01]  /*b2e0*/  FFMA.FTZ R11, R11, c[0x0][0x2d0], -R2.reuse ;  /* 0x0000b4000b0b7a23 */ /* 0x100fe20000010802 */
[----:B------:R-:W-:Y:S01]  /*b2f0*/  @P0 LEA.HI.X R5, R5, c[0x0][0x1cc], R151, 0x1, P1 ;  /* 0x0000730005050a11 */ /* 0x000fe200008f0c97 */
[--C-:B------:R-:W-:Y:S01]  /*b300*/  FFMA.FTZ R14, R14, c[0x0][0x2d0], -R2.reuse ;  /* 0x0000b4000e0e7a23 */ /* 0x100fe20000010802 */
[----:B-1----:R-:W-:Y:S01]  /*b310*/  F2FP.BF16.PACK_AB R150, R239, R238 ;  /* 0x000000eeef96723e */ /* 0x002fe200000010ff */
[--C-:B------:R-:W-:Y:S01]  /*b320*/  FFMA.FTZ R15, R15, c[0x0][0x2d0], -R2.reuse ;  /* 0x0000b4000f0f7a23 */ /* 0x100fe20000010802 */
[----:B------:R1:W-:Y:S01]  /*b330*/  @P0 LDGSTS.E.BYPASS.LTC128B.128 [R205+0x4900], [R6.64], !P4 ;  /* 0x0490000006cd0fae */ /* 0x0003e2000e101d46 */
[----:B------:R1:W-:Y:S01]  /*b340*/  MUFU.EX2 R187, R10 ;  /* 0x0000000a00bb7308 */ /* 0x0003e20000000800 */
[----:B------:R-:W-:Y:S01]  /*b350*/  F2FP.BF16.PACK_AB R149, R236, R233 ;  /* 0x000000e9ec95723e */ /* 0x000fe200000010ff */
[C---:B-----5:R-:W-:Y:S01]  /*b360*/  FMUL.FTZ R18, R141.reuse, R166 ;  /* 0x000000a68d127220 */ /* 0x060fe20000410000 */
[----:B------:R-:W-:Y:S01]  /*b370*/  F2FP.BF16.PACK_AB R151, R234, R235 ;  /* 0x000000ebea97723e */ /* 0x000fe200000010ff */
[----:B------:R-:W-:Y:S02]  /*b380*/  FMUL.FTZ R19, R141, R167 ;  /* 0x000000a78d137220 */ /* 0x000fe40000410000 */
[C---:B---3--:R-:W-:Y:S01]  /*b390*/  FMUL.FTZ R106, R0.reuse, R106 ;  /* 0x0000006a006a7220 */ /* 0x048fe20000410000 */
[----:B------:R3:W-:Y:S01]  /*b3a0*/  @P0 LDGSTS.E.BYPASS.LTC128B.128 [R205+0x5900], [R4.64], !P3 ;  /* 0x0590000004cd0fae */ /* 0x0007e2000d901d46 */
[----:B------:R-:W-:Y:S02]  /*b3b0*/  FMUL.FTZ R107, R0, R107 ;  /* 0x0000006b006b7220 */ /* 0x000fe40000410000 */
[----:B------:R-:W5:Y:S01]  /*b3c0*/  MUFU.EX2 R188, R11 ;  /* 0x0000000b00bc7308 */ /* 0x000f620000000800 */
[C---:B--2---:R-:W-:Y:S02]  /*b3d0*/  FMUL.FTZ R16, R140.reuse, R164 ;  /* 0x000000a48c107220 */ /* 0x044fe40000410000 */
[----:B------:R-:W-:Y:S02]  /*b3e0*/  FMUL.FTZ R17, R140, R165 ;  /* 0x000000a58c117220 */ /* 0x000fe40000410000 */
[----:B------:R-:W2:Y:S01]  /*b3f0*/  LDSM.16.MT88.4 R176, [R213] ;  /* 0x00000000d5b0783b */ /* 0x000ea20000004200 */
[C---:B------:R-:W-:Y:S02]  /*b400*/  FMUL.FTZ R110, R0.reuse, R110 ;  /* 0x0000006e006e7220 */ /* 0x040fe40000410000 */
[C---:B----4-:R-:W-:Y:S02]  /*b410*/  FMUL.FTZ R8, R3.reuse, R156 ;  /* 0x0000009c03087220 */ /* 0x050fe40000410000 */
[----:B------:R4:W-:Y:S01]  /*b420*/  MUFU.EX2 R189, R14 ;  /* 0x0000000e00bd7308 */ /* 0x0009e20000000800 */
[----:B------:R-:W-:Y:S02]  /*b430*/  FMUL.FTZ R9, R3, R157 ;  /* 0x0000009d03097220 */ /* 0x000fe40000410000 */
[----:B------:R-:W2:Y:S01]  /*b440*/  LDSM.16.MT88.4 R180, [R214] ;  /* 0x00000000d6b4783b */ /* 0x000ea20000004200 */
[C---:B-1----:R-:W-:Y:S02]  /*b450*/  FMUL.FTZ R10, R0.reuse, R158 ;  /* 0x0000009e000a7220 */ /* 0x042fe40000410000 */
[----:B------:R-:W-:Y:S01]  /*b460*/  FMUL.FTZ R6, R141, R154 ;  /* 0x0000009a8d067220 */ /* 0x000fe20000410000 */
[----:B------:R-:W-:Y:S01]  /*b470*/  F2FP.BF16.PACK_AB R154, R211, R229 ;  /* 0x000000e5d39a723e */ /* 0x000fe200000010ff */
[----:B------:R-:W-:Y:S02]  /*b480*/  FMUL.FTZ R7, R141, R155 ;  /* 0x0000009b8d077220 */ /* 0x000fe40000410000 */
[----:B------:R-:W1:Y:S01]  /*b490*/  MUFU.EX2 R190, R15 ;  /* 0x0000000f00be7308 */ /* 0x000e620000000800 */
[----:B------:R-:W-:Y:S01]  /*b4a0*/  FMUL.FTZ R111, R0, R111 ;  /* 0x0000006f006f7220 */ /* 0x000fe20000410000 */
[----:B------:R-:W-:Y:S01]  /*b4b0*/  LDSM.16.MT88.4 R164, [R214+0x400] ;  /* 0x00040000d6a4783b */ /* 0x000fe20000004200 */
[--C-:B------:R-:W-:Y:S02]  /*b4c0*/  FFMA.FTZ R42, R42, c[0x0][0x2d0], -R2.reuse ;  /* 0x0000b4002a2a7a23 */ /* 0x100fe40000010802 */
[----:B---3--:R-:W-:Y:S01]  /*b4d0*/  FMUL.FTZ R4, R140, R152 ;  /* 0x000000988c047220 */ /* 0x008fe20000410000 */
[----:B------:R-:W-:Y:S01]  /*b4e0*/  F2FP.BF16.PACK_AB R152, R230, R231 ;  /* 0x000000e7e698723e */ /* 0x000fe200000010ff */
[----:B------:R-:W-:Y:S01]  /*b4f0*/  FMUL.FTZ R5, R140, R153 ;  /* 0x000000998c057220 */ /* 0x000fe20000410000 */
[----:B-----5:R-:W-:Y:S01]  /*b500*/  F2FP.BF16.PACK_AB R153, R188, R187 ;  /* 0x000000bbbc99723e */ /* 0x020fe200000010ff */
[C---:B------:R-:W-:Y:S01]  /*b510*/  FMUL.FTZ R11, R0.reuse, R159 ;  /* 0x0000009f000b7220 */ /* 0x040fe20000410000 */
[----:B------:R-:W-:Y:S01]  /*b520*/  LDSM.16.MT88.4 R36, [R213+0x2400] ;  /* 0x00240000d524783b */ /* 0x000fe20000004200 */
[----:B------:R-:W-:Y:S01]  /*b530*/  MUFU.EX2 R192, R49 ;  /* 0x0000003100c07308 */ /* 0x000fe20000000800 */
[--C-:B------:R-:W-:Y:S02]  /*b540*/  FFMA.FTZ R43, R43, c[0x0][0x2d0], -R2.reuse ;  /* 0x0000b4002b2b7a23 */ /* 0x100fe40000010802 */
[----:B----4-:R-:W-:Y:S02]  /*b550*/  FMUL.FTZ R14, R0, R162 ;  /* 0x000000a2000e7220 */ /* 0x010fe40000410000 */
[--C-:B------:R-:W-:Y:S02]  /*b560*/  FFMA.FTZ R46, R46, c[0x0][0x2d0], -R2.reuse ;  /* 0x0000b4002e2e7a23 */ /* 0x100fe40000010802 */
[----:B------:R-:W3:Y:S01]  /*b570*/  LDSM.16.MT88.4 R156, [R213+0x1000] ;  /* 0x00100000d59c783b */ /* 0x000ee20000004200 */
[----:B------:R-:W-:Y:S02]  /*b580*/  FFMA.FTZ R47, R47, c[0x0][0x2d0], -R2 ;  /* 0x0000b4002f2f7a23 */ /* 0x000fe40000010802 */
[----:B------:R-:W-:Y:S01]  /*b590*/  MUFU.EX2 R191, R51 ;  /* 0x0000003300bf7308 */ /* 0x000fe20000000800 */
[----:B------:R-:W-:Y:S01]  /*b5a0*/  FMUL.FTZ R122, R0, R122 ;  /* 0x0000007a007a7220 */ /* 0x000fe20000410000 */
[----:B-1----:R-:W-:Y:S01]  /*b5b0*/  F2FP.BF16.PACK_AB R155, R190, R189 ;  /* 0x000000bdbe9b723e */ /* 0x002fe200000010ff */
[-C--:B--2---:R-:W-:Y:S02]  /*b5c0*/  HMMA.16816.F32.BF16 R4, R148, R176.reuse, R4 ;  /* 0x000000b09404723c */ /* 0x084fe40000041804 */
[----:B------:R-:W0:Y:S03]  /*b5d0*/  LDGDEPBAR ;  /* 0x00000000000079af */ /* 0x000e260000000000 */
[C---:B------:R-:W-:Y:S02]  /*b5e0*/  FMUL.FTZ R15, R0.reuse, R163 ;  /* 0x000000a3000f7220 */ /* 0x040fe40000410000 */
[----:B------:R-:W-:Y:S01]  /*b5f0*/  MUFU.EX2 R147, R46 ;  /* 0x0000002e00937308 */ /* 0x000fe20000000800 */
[C---:B------:R-:W-:Y:S01]  /*b600*/  FMUL.FTZ R123, R0.reuse, R123 ;  /* 0x0000007b007b7220 */ /* 0x040fe20000410000 */
[C---:B------:R-:W-:Y:S01]  /*b610*/  HMMA.16816.F32.BF16 R8, R152.reuse, R176, R8 ;  /* 0x000000b09808723c */ /* 0x040fe20000041808 */
[----:B------:R-:W1:Y:S03]  /*b620*/  LDSM.16.MT88.4 R160, [R214+0x1000] ;  /* 0x00100000d6a0783b */ /* 0x000e660000004200 */
[C---:B------:R-:W-:Y:S02]  /*b630*/  FMUL.FTZ R126, R0.reuse, R126 ;  /* 0x0000007e007e7220 */ /* 0x040fe40000410000 */
[C---:B------:R-:W-:Y:S02]  /*b640*/  FMUL.FTZ R127, R0.reuse, R127 ;  /* 0x0000007f007f7220 */ /* 0x040fe40000410000 */
[-C--:B------:R-:W-:Y:S01]  /*b650*/  HMMA.16816.F32.BF16 R12, R152, R178.reuse, R12 ;  /* 0x000000b2980c723c */ /* 0x080fe2000004180c */
[----:B------:R2:W-:Y:S03]  /*b660*/  MUFU.EX2 R210, R20 ;  /* 0x0000001400d27308 */ /* 0x0005e60000000800 */
[C---:B------:R-:W-:Y:S02]  /*b670*/  FMUL.FTZ R134, R0.reuse, R134 ;  /* 0x0000008600867220 */ /* 0x040fe40000410000 */
[C---:B------:R-:W-:Y:S02]  /*b680*/  FMUL.FTZ R135, R0.reuse, R135 ;  /* 0x0000008700877220 */ /* 0x040fe40000410000 */
[C---:B------:R-:W-:Y:S03]  /*b690*/  HMMA.16816.F32.BF16 R16, R148.reuse, R178, R16 ;  /* 0x000000b29410723c */ /* 0x040fe60000041810 */
[----:B------:R4:W5:Y:S01]  /*b6a0*/  MUFU.EX2 R209, R21 ;  /* 0x0000001500d17308 */ /* 0x0009620000000800 */
[--C-:B------:R-:W-:Y:S02]  /*b6b0*/  FFMA.FTZ R146, R35, c[0x0][0x2d0], -R185.reuse ;  /* 0x0000b40023927a23 */ /* 0x100fe400000108b9 */
[C---:B------:R-:W-:Y:S02]  /*b6c0*/  FMUL.FTZ R35, R0.reuse, R175 ;  /* 0x000000af00237220 */ /* 0x040fe40000410000 */
[-C--:B------:R-:W-:Y:S04]  /*b6d0*/  HMMA.16816.F32.BF16 R100, R148, R180.reuse, R100 ;  /* 0x000000b49464723c */ /* 0x080fe80000041864 */
[C---:B------:R-:W-:Y:S01]  /*b6e0*/  FMUL.FTZ R74, R0.reuse, R74 ;  /* 0x0000004a004a7220 */ /* 0x040fe20000410000 */
[----:B------:R-:W-:Y:S01]  /*b6f0*/  MUFU.EX2 R202, R146 ;  /* 0x0000009200ca7308 */ /* 0x000fe20000000800 */
[----:B------:R-:W-:Y:S02]  /*b700*/  FMUL.FTZ R75, R0, R75 ;  /* 0x0000004b004b7220 */ /* 0x000fe40000410000 */
[C---:B------:R-:W-:Y:S04]  /*b710*/  HMMA.16816.F32.BF16 R104, R152.reuse, R180, R104 ;  /* 0x000000b49868723c */ /* 0x040fe80000041868 */
[----:B--2---:R-:W-:Y:S02]  /*b720*/  FMUL.FTZ R20, R140, R168 ;  /* 0x000000a88c147220 */ /* 0x004fe40000410000 */
[----:B------:R-:W-:Y:S01]  /*b730*/  FMUL.FTZ R78, R0, R78 ;  /* 0x0000004e004e7220 */ /* 0x000fe20000410000 */
[----:B------:R-:W-:Y:S01]  /*b740*/  MUFU.EX2 R181, R40 ;  /* 0x0000002800b57308 */ /* 0x000fe20000000800 */
[-C--:B------:R-:W-:Y:S04]  /*b750*/  HMMA.16816.F32.BF16 R108, R152, R182.reuse, R108 ;  /* 0x000000b6986c723c */ /* 0x080fe8000004186c */
[----:B----4-:R-:W-:Y:S02]  /*b760*/  FMUL.FTZ R21, R140, R169 ;  /* 0x000000a98c157220 */ /* 0x010fe40000410000 */
[C---:B------:R-:W-:Y:S02]  /*b770*/  FMUL.FTZ R79, R0.reuse, R79 ;  /* 0x0000004f004f7220 */ /* 0x040fe40000410000 */
[C---:B------:R-:W-:Y:S01]  /*b780*/  HMMA.16816.F32.BF16 R112, R148.reuse, R182, R112 ;  /* 0x000000b69470723c */ /* 0x040fe20000041870 */
[----:B------:R2:W-:Y:S03]  /*b790*/  MUFU.EX2 R183, R50 ;  /* 0x0000003200b77308 */ /* 0x0005e60000000800 */
[C---:B------:R-:W-:Y:S02]  /*b7a0*/  FMUL.FTZ R90, R0.reuse, R90 ;  /* 0x0000005a005a7220 */ /* 0x040fe40000410000 */
[C---:B------:R-:W-:Y:S02]  /*b7b0*/  FMUL.FTZ R91, R0.reuse, R91 ;  /* 0x0000005b005b7220 */ /* 0x040fe40000410000 */
[-C--:B---3--:R-:W-:Y:S03]  /*b7c0*/  HMMA.16816.F32.BF16 R116, R148, R156.reuse, R116 ;  /* 0x0000009c9474723c */ /* 0x088fe60000041874 */
[----:B------:R3:W-:Y:S01]  /*b7d0*/  MUFU.EX2 R206, R22 ;  /* 0x0000001600ce7308 */ /* 0x0007e20000000800 */
[C---:B------:R-:W-:Y:S02]  /*b7e0*/  FMUL.FTZ R94, R0.reuse, R94 ;  /* 0x0000005e005e7220 */ /* 0x040fe40000410000 */
[----:B------:R-:W-:Y:S02]  /*b7f0*/  FMUL.FTZ R95, R0, R95 ;  /* 0x0000005f005f7220 */ /* 0x000fe40000410000 */
[C---:B------:R-:W-:Y:S04]  /*b800*/  HMMA.16816.F32.BF16 R120, R152.reuse, R156, R120 ;  /* 0x0000009c9878723c */ /* 0x040fe80000041878 */
[----:B------:R-:W-:Y:S01]  /*b810*/  FFMA.FTZ R33, R33, c[0x0][0x2d0], -R184 ;  /* 0x0000b40021217a23 */ /* 0x000fe200000108b8 */
[----:B------:R-:W-:Y:S01]  /*b820*/  MUFU.EX2 R182, R41 ;  /* 0x0000002900b67308 */ /* 0x000fe20000000800 */
[--C-:B------:R-:W-:Y:S02]  /*b830*/  FFMA.FTZ R32, R23, c[0x0][0x2d0], -R185.reuse ;  /* 0x0000b40017207a23 */ /* 0x100fe400000108b9 */
[-C--:B------:R-:W-:Y:S01]  /*b840*/  HMMA.16816.F32.BF16 R124, R152, R158.reuse, R124 ;  /* 0x0000009e987c723c */ /* 0x080fe2000004187c */
[----:B--2---:R-:W-:Y:S03]  /*b850*/  LDSM.16.MT88.4 R48, [R214+0x2400] ;  /* 0x00240000d630783b */ /* 0x004fe60000004200 */
[--C-:B------:R-:W-:Y:S02]  /*b860*/  FFMA.FTZ R34, R34, c[0x0][0x2d0], -R185.reuse ;  /* 0x0000b40022227a23 */ /* 0x100fe400000108b9 */
[C---:B------:R-:W-:Y:S01]  /*b870*/  FMUL.FTZ R23, R141.reuse, R171 ;  /* 0x000000ab8d177220 */ /* 0x040fe20000410000 */
[----:B------:R2:W-:Y:S01]  /*b880*/  MUFU.EX2 R207, R33 ;  /* 0x0000002100cf7308 */ /* 0x0005e20000000800 */
[C---:B------:R-:W-:Y:S01]  /*b890*/  HMMA.16816.F32.BF16 R128, R148.reuse, R158, R128 ;  /* 0x0000009e9480723c */ /* 0x040fe20000041880 */
[----:B------:R-:W4:Y:S03]  /*b8a0*/  LDSM.16.MT88.4 R156, [R213+0x2000] ;  /* 0x00200000d59c783b */ /* 0x000f260000004200 */
[----:B---3--:R-:W-:Y:S02]  /*b8b0*/  FMUL.FTZ R22, R141, R170 ;  /* 0x000000aa8d167220 */ /* 0x008fe40000410000 */
[--C-:B------:R-:W-:Y:S02]  /*b8c0*/  FFMA.FTZ R24, R24, c[0x0][0x2d0], -R186.reuse ;  /* 0x0000b40018187a23 */ /* 0x100fe400000108ba */
[----:B------:R-:W-:Y:S01]  /*b8d0*/  FFMA.FTZ R25, R25, c[0x0][0x2d0], -R186 ;  /* 0x0000b40019197a23 */ /* 0x000fe200000108ba */
[----:B------:R3:W3:Y:S02]  /*b8e0*/  MUFU.EX2 R205, R32 ;  /* 0x0000002000cd7308 */ /* 0x0006e40000000800 */
[-C--:B-1----:R-:W-:Y:S03]  /*b8f0*/  HMMA.16816.F32.BF16 R20, R148, R160.reuse, R20 ;  /* 0x000000a09414723c */ /* 0x082fe60000041814 */
[--C-:B------:R-:W-:Y:S02]  /*b900*/  FFMA.FTZ R26, R26, c[0x0][0x2d0], -R2.reuse ;  /* 0x0000b4001a1a7a23 */ /* 0x100fe40000010802 */
[----:B------:R-:W-:Y:S02]  /*b910*/  FFMA.FTZ R27, R27, c[0x0][0x2d0], -R2 ;  /* 0x0000b4001b1b7a23 */ /* 0x000fe40000010802 */
[--C-:B------:R-:W-:Y:S01]  /*b920*/  FFMA.FTZ R28, R28, c[0x0][0x2d0], -R186.reuse ;  /* 0x0000b4001c1c7a23 */ /* 0x100fe200000108ba */
[C---:B------:R-:W-:Y:S01]  /*b930*/  HMMA.16816.F32.BF16 R132, R152.reuse, R160, R132 ;  /* 0x000000a09884723c */ /* 0x040fe20000041884 */
[----:B------:R1:W1:Y:S03]  /*b940*/  MUFU.EX2 R203, R34 ;  /* 0x0000002200cb7308 */ /* 0x0002660000000800 */
[----:B--2---:R-:W-:Y:S02]  /*b950*/  FMUL.FTZ R33, R3, R173 ;  /* 0x000000ad03217220 */ /* 0x004fe40000410000 */
[----:B------:R-:W-:Y:S02]  /*b960*/  FFMA.FTZ R29, R29, c[0x0][0x2d0], -R186 ;  /* 0x0000b4001d1d7a23 */ /* 0x000fe400000108ba */
[--C-:B------:R-:W-:Y:S03]  /*b970*/  FFMA.FTZ R30, R30, c[0x0][0x2d0], -R2.reuse ;  /* 0x0000b4001e1e7a23 */ /* 0x100fe60000010802 */
[----:B------:R5:W-:Y:S01]  /*b980*/  MUFU.EX2 R201, R24 ;  /* 0x0000001800c97308 */ /* 0x000be20000000800 */
[----:B------:R-:W-:Y:S02]  /*b990*/  FFMA.FTZ R31, R31, c[0x0][0x2d0], -R2 ;  /* 0x0000b4001f1f7a23 */ /* 0x000fe40000010802 */
[----:B---3--:R-:W-:Y:S02]  /*b9a0*/  FMUL.FTZ R32, R3, R172 ;  /* 0x000000ac03207220 */ /* 0x008fe40000410000 */
[--C-:B------:R-:W-:Y:S02]  /*b9b0*/  FFMA.FTZ R65, R65, c[0x0][0x2d0], -R184.reuse ;  /* 0x0000b40041417a23 */ /* 0x100fe400000108b8 */
[--C-:B------:R-:W-:Y:S02]  /*b9c0*/  FFMA.FTZ R67, R67, c[0x0][0x2d0], -R185.reuse ;  /* 0x0000b40043437a23 */ /* 0x100fe400000108b9 */
[----:B------:R-:W-:Y:S01]  /*b9d0*/  FFMA.FTZ R52, R52, c[0x0][0x2d0], -R184 ;  /* 0x0000b40034347a23 */ /* 0x000fe200000108b8 */
[----:B------:R2:W3:Y:S01]  /*b9e0*/  MUFU.EX2 R200, R25 ;  /* 0x0000001900c87308 */ /* 0x0004e20000000800 */
[----:B------:R-:W-:Y:S02]  /*b9f0*/  FFMA.FTZ R61, R61, c[0x0][0x2d0], -R186 ;  /* 0x0000b4003d3d7a23 */ /* 0x000fe400000108ba */
[--C-:B------:R-:W-:Y:S02]  /*ba00*/  FFMA.FTZ R53, R53, c[0x0][0x2d0], -R184.reuse ;  /* 0x0000b40035357a23 */ /* 0x100fe400000108b8 */
[----:B-1----:R-:W-:Y:S02]  /*ba10*/  FMUL.FTZ R34, R0, R174 ;  /* 0x000000ae00227220 */ /* 0x002fe40000410000 */
[--C-:B------:R-:W-:Y:S02]  /*ba20*/  FFMA.FTZ R54, R54, c[0x0][0x2d0], -R185.reuse ;  /* 0x0000b40036367a23 */ /* 0x100fe400000108b9 */
[--C-:B------:R-:W-:Y:S01]  /*ba30*/  FFMA.FTZ R55, R55, c[0x0][0x2d0], -R185.reuse ;  /* 0x0000b40037377a23 */ /* 0x100fe200000108b9 */
[----:B------:R-:W-:Y:S01]  /*ba40*/  MUFU.EX2 R180, R45 ;  /* 0x0000002d00b47308 */ /* 0x000fe20000000800 */
[----:B------:R-:W-:Y:S01]  /*ba50*/  FFMA.FTZ R64, R64, c[0x0][0x2d0], -R184 ;  /* 0x0000b40040407a23 */ /* 0x000fe200000108b8 */
[-C--:B------:R-:W-:Y:S03]  /*ba60*/  HMMA.16816.F32.BF16 R32, R152, R162.reuse, R32 ;  /* 0x000000a29820723c */ /* 0x080fe60000041820 */
[----:B-----5:R-:W-:Y:S01]  /*ba70*/  F2FP.BF16.PACK_AB R24, R209, R210 ;  /* 0x000000d2d118723e */ /* 0x020fe200000010ff */
[----:B------:R-:W-:Y:S02]  /*ba80*/  FFMA.FTZ R66, R66, c[0x0][0x2d0], -R185 ;  /* 0x0000b40042427a23 */ /* 0x000fe400000108b9 */
[----:B------:R-:W-:Y:S02]  /*ba90*/  FFMA.FTZ R57, R57, c[0x0][0x2d0], -R186 ;  /* 0x0000b40039397a23 */ /* 0x000fe400000108ba */
[C---:B------:R-:W-:Y:S01]  /*baa0*/  HMMA.16816.F32.BF16 R136, R148.reuse, R162, R136 ;  /* 0x000000a29488723c */ /* 0x040fe20000041888 */
[----:B------:R-:W1:Y:S01]  /*bab0*/  LDSM.16.MT88.4 R160, [R214+0x2000] ;  /* 0x00200000d6a0783b */ /* 0x000e620000004200 */
[----:B------:R-:W-:Y:S02]  /*bac0*/  MUFU.EX2 R146, R47 ;  /* 0x0000002f00927308 */ /* 0x000fe40000000800 */
[----:B--2---:R-:W-:Y:S01]  /*bad0*/  F2FP.BF16.PACK_AB R25, R205, R206 ;  /* 0x000000cecd19723e */ /* 0x004fe200000010ff */
[--C-:B------:R-:W-:Y:S02]  /*bae0*/  FFMA.FTZ R58, R58, c[0x0][0x2d0], -R2.reuse ;  /* 0x0000b4003a3a7a23 */ /* 0x100fe40000010802 */
[----:B------:R-:W-:Y:S01]  /*baf0*/  FFMA.FTZ R59, R59, c[0x0][0x2d0], -R2 ;  /* 0x0000b4003b3b7a23 */ /* 0x000fe20000010802 */
[-C--:B----4-:R-:W-:Y:S04]  /*bb00*/  HMMA.16816.F32.BF16 R68, R148, R156.reuse, R68 ;  /* 0x0000009c9444723c */ /* 0x090fe80000041844 */
[----:B------:R-:W-:Y:S01]  /*bb10*/  MUFU.EX2 R65, R65 ;  /* 0x0000004100417308 */ /* 0x000fe20000000800 */
[----:B------:R-:W-:Y:S02]  /*bb20*/  FFMA.FTZ R60, R60, c[0x0][0x2d0], -R186 ;  /* 0x0000b4003c3c7a23 */ /* 0x000fe400000108ba */
[--C-:B------:R-:W-:Y:S01]  /*bb30*/  FFMA.FTZ R62, R62, c[0x0][0x2d0], -R2.reuse ;  /* 0x0000b4003e3e7a23 */ /* 0x100fe20000010802 */
[C---:B------:R-:W-:Y:S04]  /*bb40*/  HMMA.16816.F32.BF16 R72, R152.reuse, R156, R72 ;  /* 0x0000009c9848723c */ /* 0x040fe80000041848 */
[----:B------:R-:W-:Y:S02]  /*bb50*/  FFMA.FTZ R2, R63, c[0x0][0x2d0], -R2 ;  /* 0x0000b4003f027a23 */ /* 0x000fe40000010802 */
[----:B------:R-:W-:Y:S01]  /*bb60*/  MUFU.EX2 R67, R67 ;  /* 0x0000004300437308 */ /* 0x000fe20000000800 */
[----:B------:R-:W-:Y:S01]  /*bb70*/  FFMA.FTZ R56, R56, c[0x0][0x2d0], -R186 ;  /* 0x0000b40038387a23 */ /* 0x000fe200000108ba */
[-C--:B------:R-:W-:Y:S04]  /*bb80*/  HMMA.16816.F32.BF16 R76, R152, R158.reuse, R76 ;  /* 0x0000009e984c723c */ /* 0x080fe8000004184c */
[----:B------:R-:W-:Y:S02]  /*bb90*/  FFMA.FTZ R3, R3, R241, R231 ;  /* 0x000000f103037223 */ /* 0x000fe400000100e7 */
[----:B------:R-:W-:Y:S02]  /*bba0*/  FFMA.FTZ R140, R140, R243, R232 ;  /* 0x000000f38c8c7223 */ /* 0x000fe400000100e8 */
[C---:B------:R-:W-:Y:S01]  /*bbb0*/  HMMA.16816.F32.BF16 R80, R148.reuse, R158, R80 ;  /* 0x0000009e9450723c */ /* 0x040fe20000041850 */
[----:B------:R-:W2:Y:S01]  /*bbc0*/  LDSM.16.MT88.4 R156, [R213+0x400] ;  /* 0x00040000d59c783b */ /* 0x000ea20000004200 */
[----:B------:R-:W-:Y:S02]  /*bbd0*/  MUFU.EX2 R61, R61 ;  /* 0x0000003d003d7308 */ /* 0x000fe40000000800 */
[----:B------:R-:W-:Y:S02]  /*bbe0*/  FADD.FTZ R3, R230, R3 ;  /* 0x00000003e6037221 */ /* 0x000fe40000010000 */
[----:B------:R-:W-:Y:S02]  /*bbf0*/  FFMA.FTZ R141, R141, R242, R233 ;  /* 0x000000f28d8d7223 */ /* 0x000fe400000100e9 */
[----:B------:R-:W-:Y:S01]  /*bc00*/  FADD.FTZ R3, R229, R3 ;  /* 0x00000003e5037221 */ /* 0x000fe20000010000 */
[-C--:B-1----:R-:W-:Y:S03]  /*bc10*/  HMMA.16816.F32.BF16 R84, R148, R160.reuse, R84 ;  /* 0x000000a09454723c */ /* 0x082fe60000041854 */
[----:B------:R1:W-:Y:S05]  /*bc20*/  MUFU.EX2 R179, R26 ;  /* 0x0000001a00b37308 */ /* 0x0003ea0000000800 */
[C---:B------:R-:W-:Y:S05]  /*bc30*/  HMMA.16816.F32.BF16 R88, R152.reuse, R160, R88 ;  /* 0x000000a09858723c */ /* 0x040fea0000041858 */
[----:B------:R4:W5:Y:S03]  /*bc40*/  MUFU.EX2 R178, R27 ;  /* 0x0000001b00b27308 */ /* 0x0009660000000800 */
[-C--:B------:R-:W-:Y:S01]  /*bc50*/  HMMA.16816.F32.BF16 R92, R152, R162.reuse, R92 ;  /* 0x000000a2985c723c */ /* 0x080fe2000004185c */
[----:B------:R-:W-:Y:S06]  /*bc60*/  LDSM.16.MT88.4 R152, [R214+0x1400] ;  /* 0x00140000d698783b */ /* 0x000fec0000004200 */
[----:B------:R3:W-:Y:S01]  /*bc70*/  MUFU.EX2 R199, R28 ;  /* 0x0000001c00c77308 */ /* 0x0007e20000000800 */
[----:B------:R-:W-:Y:S01]  /*bc80*/  HMMA.16816.F32.BF16 R96, R148, R162, R96 ;  /* 0x000000a29460723c */ /* 0x000fe20000041860 */
[----:B------:R-:W5:Y:S03]  /*bc90*/  LDSM.16.MT88.4 R148, [R213+0x1400] ;  /* 0x00140000d594783b */ /* 0x000f660000004200 */
[----:B-1----:R-:W-:Y:S05]  /*bca0*/  F2FP.BF16.PACK_AB R26, R207, R208 ;  /* 0x000000d0cf1a723e */ /* 0x002fea00000010ff */
[----:B------:R5:W1:Y:S03]  /*bcb0*/  MUFU.EX2 R198, R29 ;  /* 0x0000001d00c67308 */ /* 0x000a660000000800 */
[----:B----4-:R-:W-:Y:S07]  /*bcc0*/  F2FP.BF16.PACK_AB R27, R202, R203 ;  /* 0x000000cbca1b723e */ /* 0x010fee00000010ff */
[----:B------:R1:W-:Y:S01]  /*bcd0*/  MUFU.EX2 R177, R30 ;  /* 0x0000001e00b17308 */ /* 0x0003e20000000800 */
[-C--:B--2---:R-:W-:Y:S05]  /*bce0*/  HMMA.16816.F32.BF16 R4, R24, R156.reuse, R4 ;  /* 0x0000009c1804723c */ /* 0x084fea0000041804 */
[----:B---3--:R-:W-:Y:S04]  /*bcf0*/  F2FP.BF16.PACK_AB R28, R200, R201 ;  /* 0x000000c9c81c723e */ /* 0x008fe800000010ff */
[----:B------:R-:W2:Y:S03]  /*bd00*/  MUFU.EX2 R176, R31 ;  /* 0x0000001f00b07308 */ /* 0x000ea60000000800 */
[----:B-----5:R-:W-:Y:S07]  /*bd10*/  F2FP.BF16.PACK_AB R29, R178, R179 ;  /* 0x000000b3b21d723e */ /* 0x020fee00000010ff */
[----:B------:R-:W-:Y:S01]  /*bd20*/  MUFU.EX2 R53, R53 ;  /* 0x0000003500357308 */ /* 0x000fe20000000800 */
[----:B-1----:R-:W-:Y:S09]  /*bd30*/  F2FP.BF16.PACK_AB R30, R198, R199 ;  /* 0x000000c7c61e723e */ /* 0x002ff200000010ff */
[----:B------:R-:W-:Y:S01]  /*bd40*/  MUFU.EX2 R54, R54 ;  /* 0x0000003600367308 */ /* 0x000fe20000000800 */
[----:B--2---:R-:W-:Y:S09]  /*bd50*/  F2FP.BF16.PACK_AB R31, R176, R177 ;  /* 0x000000b1b01f723e */ /* 0x004ff200000010ff */
[----:B------:R-:W-:Y:S01]  /*bd60*/  MUFU.EX2 R55, R55 ;  /* 0x0000003700377308 */ /* 0x000fe20000000800 */
[C---:B------:R-:W-:Y:S08]  /*bd70*/  HMMA.16816.F32.BF16 R8, R28.reuse, R156, R8 ;  /* 0x0000009c1c08723c */ /* 0x040ff00000041808 */
[-C--:B------:R-:W-:Y:S01]  /*bd80*/  HMMA.16816.F32.BF16 R12, R28, R158.reuse, R12 ;  /* 0x0000009e1c0c723c */ /* 0x080fe2000004180c */
[----:B------:R-:W-:Y:S07]  /*bd90*/  MUFU.EX2 R64, R64 ;  /* 0x0000004000407308 */ /* 0x000fee0000000800 */
[C---:B------:R-:W-:Y:S03]  /*bda0*/  HMMA.16816.F32.BF16 R16, R24.reuse, R158, R16 ;  /* 0x0000009e1810723c */ /* 0x040fe60000041810 */
[----:B------:R-:W-:Y:S05]  /*bdb0*/  MUFU.EX2 R66, R66 ;  /* 0x0000004200427308 */ /* 0x000fea0000000800 */
[-C--:B------:R-:W-:Y:S05]  /*bdc0*/  HMMA.16816.F32.BF16 R100, R24, R164.reuse, R100 ;  /* 0x000000a41864723c */ /* 0x080fea0000041864 */
[----:B------:R-:W-:Y:S03]  /*bdd0*/  MUFU.EX2 R57, R57 ;  /* 0x0000003900397308 */ /* 0x000fe60000000800 */
[C---:B------:R-:W-:Y:S07]  /*bde0*/  HMMA.16816.F32.BF16 R104, R28.reuse, R164, R104 ;  /* 0x000000a41c68723c */ /* 0x040fee0000041868 */
[----:B------:R-:W-:Y:S01]  /*bdf0*/  MUFU.EX2 R60, R60 ;  /* 0x0000003c003c7308 */ /* 0x000fe20000000800 */
[-C--:B------:R-:W-:Y:S08]  /*be00*/  HMMA.16816.F32.BF16 R108, R28, R166.reuse, R108 ;  /* 0x000000a61c6c723c */ /* 0x080ff0000004186c */
[C---:B------:R-:W-:Y:S01]  /*be10*/  HMMA.16816.F32.BF16 R112, R24.reuse, R166, R112 ;  /* 0x000000a61870723c */ /* 0x040fe20000041870 */
[----:B------:R-:W-:Y:S01]  /*be20*/  LDSM.16.MT88.4 R164, [R213+0xc00] ;  /* 0x000c0000d5a4783b */ /* 0x000fe20000004200 */
[----:B------:R-:W-:Y:S06]  /*be30*/  MUFU.EX2 R62, R62 ;  /* 0x0000003e003e7308 */ /* 0x000fec0000000800 */
[-C--:B------:R-:W-:Y:S04]  /*be40*/  HMMA.16816.F32.BF16 R116, R24, R148.reuse, R116 ;  /* 0x000000941874723c */ /* 0x080fe80000041874 */
[----:B------:R-:W-:Y:S04]  /*be50*/  MUFU.EX2 R56, R56 ;  /* 0x0000003800387308 */ /* 0x000fe80000000800 */
[C---:B------:R-:W-:Y:S06]  /*be60*/  HMMA.16816.F32.BF16 R120, R28.reuse, R148, R120 ;  /* 0x000000941c78723c */ /* 0x040fec0000041878 */
[----:B------:R-:W-:Y:S02]  /*be70*/  MUFU.EX2 R148, R42 ;  /* 0x0000002a00947308 */ /* 0x000fe40000000800 */
[-C--:B------:R-:W-:Y:S08]  /*be80*/  HMMA.16816.F32.BF16 R124, R28, R150.reuse, R124 ;  /* 0x000000961c7c723c */ /* 0x080ff0000004187c */
[C---:B------:R-:W-:Y:S01]  /*be90*/  HMMA.16816.F32.BF16 R128, R24.reuse, R150, R128 ;  /* 0x000000961880723c */ /* 0x040fe20000041880 */
[----:B------:R1:W2:Y:S07]  /*bea0*/  MUFU.EX2 R149, R43 ;  /* 0x0000002b00957308 */ /* 0x0002ae0000000800 */
[-C--:B------:R-:W-:Y:S03]  /*beb0*/  HMMA.16816.F32.BF16 R20, R24, R152.reuse, R20 ;  /* 0x000000981814723c */ /* 0x080fe60000041814 */
[----:B------:R3:W4:Y:S05]  /*bec0*/  MUFU.EX2 R151, R44 ;  /* 0x0000002c00977308 */ /* 0x00072a0000000800 */
[C---:B------:R-:W-:Y:S05]  /*bed0*/  HMMA.16816.F32.BF16 R132, R28.reuse, R152, R132 ;  /* 0x000000981c84723c */ /* 0x040fea0000041884 */
[----:B------:R-:W-:Y:S03]  /*bee0*/  MUFU.EX2 R150, R52 ;  /* 0x0000003400967308 */ /* 0x000fe60000000800 */
[-C--:B------:R-:W-:Y:S01]  /*bef0*/  HMMA.16816.F32.BF16 R32, R28, R154.reuse, R32 ;  /* 0x0000009a1c20723c */ /* 0x080fe20000041820 */
[----:B-1----:R-:W1:Y:S06]  /*bf00*/  LDSM.16.MT88.4 R40, [R213+0x800] ;  /* 0x00080000d528783b */ /* 0x002e6c0000004200 */
[----:B------:R5:W-:Y:S01]  /*bf10*/  MUFU.EX2 R52, R2 ;  /* 0x0000000200347308 */ /* 0x000be20000000800 */
[C---:B------:R-:W-:Y:S01]  /*bf20*/  HMMA.16816.F32.BF16 R136, R24.reuse, R154, R136 ;  /* 0x0000009a1888723c */ /* 0x040fe20000041888 */
[----:B---3--:R-:W-:Y:S07]  /*bf30*/  LDSM.16.MT88.4 R44, [R213+0x1800] ;  /* 0x00180000d52c783b */ /* 0x008fee0000004200 */
[-C--:B------:R-:W-:Y:S01]  /*bf40*/  HMMA.16816.F32.BF16 R68, R24, R36.reuse, R68 ;  /* 0x000000241844723c */ /* 0x080fe20000041844 */
[----:B------:R-:W-:Y:S07]  /*bf50*/  MUFU.EX2 R58, R58 ;  /* 0x0000003a003a7308 */ /* 0x000fee0000000800 */
[C---:B------:R-:W-:Y:S03]  /*bf60*/  HMMA.16816.F32.BF16 R72, R28.reuse, R36, R72 ;  /* 0x000000241c48723c */ /* 0x040fe60000041848 */
[----:B------:R-:W3:Y:S01]  /*bf70*/  MUFU.EX2 R59, R59 ;  /* 0x0000003b003b7308 */ /* 0x000ee20000000800 */
[----:B-----5:R-:W-:Y:S04]  /*bf80*/  FFMA.FTZ R2, R0, R240, R187 ;  /* 0x000000f000027223 */ /* 0x020fe800000100bb */
[-C--:B------:R-:W-:Y:S04]  /*bf90*/  HMMA.16816.F32.BF16 R76, R28, R38.reuse, R76 ;  /* 0x000000261c4c723c */ /* 0x080fe8000004184c */
[----:B------:R-:W-:Y:S02]  /*bfa0*/  FADD.FTZ R2, R188, R2 ;  /* 0x00000002bc027221 */ /* 0x000fe40000010000 */
[----:B------:R-:W-:Y:S02]  /*bfb0*/  FADD.FTZ R0, R237, R140 ;  /* 0x0000008ced007221 */ /* 0x000fe40000010000 */
[C---:B------:R-:W-:Y:S01]  /*bfc0*/  HMMA.16816.F32.BF16 R80, R24.reuse, R38, R80 ;  /* 0x000000261850723c */ /* 0x040fe20000041850 */
[----:B------:R-:W5:Y:S03]  /*bfd0*/  LDSM.16.MT88.4 R36, [R214+0x800] ;  /* 0x00080000d624783b */ /* 0x000f660000004200 */
[----:B------:R-:W-:Y:S02]  /*bfe0*/  FADD.FTZ R2, R189, R2 ;  /* 0x00000002bd027221 */ /* 0x000fe40000010000 */
[----:B------:R-:W-:Y:S02]  /*bff0*/  FADD.FTZ R0, R238, R0 ;  /* 0x00000000ee007221 */ /* 0x000fe40000010000 */
[-C--:B------:R-:W-:Y:S04]  /*c000*/  HMMA.16816.F32.BF16 R84, R24, R48.reuse, R84 ;  /* 0x000000301854723c */ /* 0x080fe80000041854 */
[----:B------:R-:W-:Y:S04]  /*c010*/  FADD.FTZ R0, R239, R0 ;  /* 0x00000000ef007221 */ /* 0x000fe80000010000 */
[C---:B------:R-:W-:Y:S08]  /*c020*/  HMMA.16816.F32.BF16 R88, R28.reuse, R48, R88 ;  /* 0x000000301c58723c */ /* 0x040ff00000041858 */
[-C--:B------:R-:W-:Y:S07]  /*c030*/  HMMA.16816.F32.BF16 R92, R28, R50.reuse, R92 ;  /* 0x000000321c5c723c */ /* 0x080fee000004185c */
[----:B------:R-:W-:Y:S01]  /*c040*/  F2FP.BF16.PACK_AB R28, R182, R181 ;  /* 0x000000b5b61c723e */ /* 0x000fe200000010ff */
[----:B------:R-:W-:Y:S01]  /*c050*/  HMMA.16816.F32.BF16 R96, R24, R50, R96 ;  /* 0x000000321860723c */ /* 0x000fe20000041860 */
[----:B------:R-:W-:Y:S03]  /*c060*/  LDSM.16.MT88.4 R48, [R214+0x1c00] ;  /* 0x001c0000d630783b */ /* 0x000fe60000004200 */
[----:B--2---:R-:W-:Y:S02]  /*c070*/  F2FP.BF16.PACK_AB R29, R149, R148 ;  /* 0x00000094951d723e */ /* 0x004fe400000010ff */
[----:B----4-:R-:W-:Y:S02]  /*c080*/  F2FP.BF16.PACK_AB R30, R180, R151 ;  /* 0x00000097b41e723e */ /* 0x010fe400000010ff */
[----:B------:R-:W-:Y:S04]  /*c090*/  F2FP.BF16.PACK_AB R24, R196, R197 ;  /* 0x000000c5c418723e */ /* 0x000fe800000010ff */
[----:B------:R-:W-:Y:S02]  /*c0a0*/  F2FP.BF16.PACK_AB R25, R194, R195 ;  /* 0x000000c3c219723e */ /* 0x000fe400000010ff */
[----:B------:R-:W-:Y:S02]  /*c0b0*/  F2FP.BF16.PACK_AB R26, R192, R193 ;  /* 0x000000c1c01a723e */ /* 0x000fe400000010ff */
[----:B------:R-:W-:Y:S02]  /*c0c0*/  F2FP.BF16.PACK_AB R27, R191, R183 ;  /* 0x000000b7bf1b723e */ /* 0x000fe400000010ff */
[----:B------:R-:W-:Y:S05]  /*c0d0*/  F2FP.BF16.PACK_AB R31, R146, R147 ;  /* 0x00000093921f723e */ /* 0x000fea00000010ff */
[-C--:B-1----:R-:W-:Y:S08]  /*c0e0*/  HMMA.16816.F32.BF16 R4, R24, R40.reuse, R4 ;  /* 0x000000281804723c */ /* 0x082ff00000041804 */
[C---:B------:R-:W-:Y:S08]  /*c0f0*/  HMMA.16816.F32.BF16 R8, R28.reuse, R40, R8 ;  /* 0x000000281c08723c */ /* 0x040ff00000041808 */
[-C--:B------:R-:W-:Y:S08]  /*c100*/  HMMA.16816.F32.BF16 R12, R28, R42.reuse, R12 ;  /* 0x0000002a1c0c723c */ /* 0x080ff0000004180c */
[C---:B------:R-:W-:Y:S01]  /*c110*/  HMMA.16816.F32.BF16 R16, R24.reuse, R42, R16 ;  /* 0x0000002a1810723c */ /* 0x040fe20000041810 */
[----:B------:R-:W1:Y:S07]  /*c120*/  LDSM.16.MT88.4 R40, [R214+0x1800] ;  /* 0x00180000d628783b */ /* 0x000e6e0000004200 */
[-C--:B-----5:R-:W-:Y:S08]  /*c130*/  HMMA.16816.F32.BF16 R100, R24, R36.reuse, R100 ;  /* 0x000000241864723c */ /* 0x0a0ff00000041864 */
        /* <DEDUP_REMOVED lines=19> */
[-C--:B----4-:R-:W-:Y:S08]  /*c270*/  HMMA.16816.F32.BF16 R84, R24, R44.reuse, R84 ;  /* 0x0000002c1854723c */ /* 0x090ff00000041854 */
[C---:B------:R-:W-:Y:S08]  /*c280*/  HMMA.16816.F32.BF16 R88, R28.reuse, R44, R88 ;  /* 0x0000002c1c58723c */ /* 0x040ff00000041858 */
[-C--:B------:R-:W-:Y:S07]  /*c290*/  HMMA.16816.F32.BF16 R92, R28, R46.reuse, R92 ;  /* 0x0000002e1c5c723c */ /* 0x080fee000004185c */
[----:B------:R-:W-:Y:S01]  /*c2a0*/  F2FP.BF16.PACK_AB R28, R57, R56 ;  /* 0x00000038391c723e */ /* 0x000fe200000010ff */
[----:B------:R-:W-:Y:S01]  /*c2b0*/  HMMA.16816.F32.BF16 R96, R24, R46, R96 ;  /* 0x0000002e1860723c */ /* 0x000fe20000041860 */
[----:B------:R-:W2:Y:S03]  /*c2c0*/  LDSM.16.MT88.4 R44, [R213+0x2c00] ;  /* 0x002c0000d52c783b */ /* 0x000ea60000004200 */
[----:B---3--:R-:W-:Y:S02]  /*c2d0*/  F2FP.BF16.PACK_AB R29, R59, R58 ;  /* 0x0000003a3b1d723e */ /* 0x008fe400000010ff */
[----:B------:R-:W-:Y:S02]  /*c2e0*/  F2FP.BF16.PACK_AB R30, R61, R60 ;  /* 0x0000003c3d1e723e */ /* 0x000fe400000010ff */
[----:B------:R-:W-:Y:S04]  /*c2f0*/  F2FP.BF16.PACK_AB R24, R53, R150 ;  /* 0x000000963518723e */ /* 0x000fe800000010ff */
[----:B------:R-:W-:Y:S02]  /*c300*/  F2FP.BF16.PACK_AB R25, R55, R54 ;  /* 0x000000363719723e */ /* 0x000fe400000010ff */
[----:B------:R-:W-:Y:S02]  /*c310*/  F2FP.BF16.PACK_AB R26, R65, R64 ;  /* 0x00000040411a723e */ /* 0x000fe400000010ff */
[----:B------:R-:W-:Y:S02]  /*c320*/  F2FP.BF16.PACK_AB R27, R67, R66 ;  /* 0x00000042431b723e */ /* 0x000fe400000010ff */
[----:B------:R-:W-:Y:S05]  /*c330*/  F2FP.BF16.PACK_AB R31, R52, R62 ;  /* 0x0000003e341f723e */ /* 0x000fea00000010ff */
[-C--:B------:R-:W-:Y:S01]  /*c340*/  HMMA.16816.F32.BF16 R152, R24, R164.reuse, R4 ;  /* 0x000000a41898723c */ /* 0x080fe20000041804 */
[----:B------:R-:W3:Y:S07]  /*c350*/  LDSM.16.MT88.4 R4, [R214+0x2c00] ;  /* 0x002c0000d604783b */ /* 0x000eee0000004200 */
        /* <DEDUP_REMOVED lines=12> */
[----:B------:R-:W-:Y:S04]  /*c420*/  FADD.FTZ R11, R235, R11 ;  /* 0x0000000beb0b7221 */ /* 0x000fe80000010000 */
[-C--:B------:R-:W-:Y:S04]  /*c430*/  HMMA.16816.F32.BF16 R108, R28, R38.reuse, R108 ;  /* 0x000000261c6c723c */ /* 0x080fe8000004186c */
[----:B------:R-:W-:Y:S04]  /*c440*/  FADD.FTZ R11, R234, R11 ;  /* 0x0000000bea0b7221 */ /* 0x000fe80000010000 */
        /* <DEDUP_REMOVED lines=36> */
[C---:B------:R-:W-:Y:S08]  /*c690*/  HMMA.16816.F32.BF16 R80, R24.reuse, R46, R80 ;  /* 0x0000002e1850723c */ /* 0x040ff00000041850 */
[-C--:B---3--:R-:W-:Y:S08]  /*c6a0*/  HMMA.16816.F32.BF16 R84, R24, R4.reuse, R84 ;  /* 0x000000041854723c */ /* 0x088ff00000041854 */
[C---:B------:R-:W-:Y:S07]  /*c6b0*/  HMMA.16816.F32.BF16 R88, R28.reuse, R4, R88 ;  /* 0x000000041c58723c */ /* 0x040fee0000041858 */
[----:B------:R-:W-:Y:S01]  /*c6c0*/  FADD.FTZ R5, R151, R3 ;  /* 0x0000000397057221 */ /* 0x000fe20000010000 */
[-C--:B------:R-:W-:Y:S04]  /*c6d0*/  HMMA.16816.F32.BF16 R92, R28, R6.reuse, R92 ;  /* 0x000000061c5c723c */ /* 0x080fe8000004185c */
[----:B------:R-:W-:Y:S02]  /*c6e0*/  FADD.FTZ R4, R147, R2 ;  /* 0x0000000293047221 */ /* 0x000fe40000010000 */
[----:B------:R-:W-:Y:S02]  /*c6f0*/  FADD.FTZ R3, R191, R9 ;  /* 0x00000009bf037221 */ /* 0x000fe40000010000 */
[----:B------:R-:W-:Y:S01]  /*c700*/  FADD.FTZ R2, R180, R5 ;  /* 0x00000005b4027221 */ /* 0x000fe20000010000 */
[----:B------:R-:W-:Y:S04]  /*c710*/  HMMA.16816.F32.BF16 R96, R24, R6, R96 ;  /* 0x000000061860723c */ /* 0x000fe80000041860 */
[----:B------:R-:W-:Y:S01]  /*c720*/  FADD.FTZ R0, R146, R4 ;  /* 0x0000000492007221 */ /* 0x000fe20000010000 */
[----:B------:R-:W-:Y:S01]  /*c730*/  MOV R146, R142 ;  /* 0x0000008e00927202 */ /* 0x000fe20000000f00 */
        /* <DEDUP_REMOVED lines=14> */
[----:B------:R-:W-:Y:S03]  /*c820*/  FADD.FTZ R0, R62, R6 ;  /* 0x000000063e007221 */ /* 0x000fe60000010000 */
[----:B------:R1:W-:Y:S01]  /*c830*/  STL [R1+0x24], R3 ;  /* 0x0000240301007387 */ /* 0x0003e20000100800 */
[----:B------:R-:W-:Y:S03]  /*c840*/  FADD.FTZ R0, R52, R0 ;  /* 0x0000000034007221 */ /* 0x000fe60000010000 */
[----:B------:R2:W-:Y:S04]  /*c850*/  STL [R1+0x28], R2 ;  /* 0x0000280201007387 */ /* 0x0005e80000100800 */
[----:B------:R3:W-:Y:S01]  /*c860*/  STL [R1+0x2c], R0 ;  /* 0x00002c0001007387 */ /* 0x0007e20000100800 */
[----:B-1----:R-:W-:Y:S02]  /*c870*/  MOV R3, R143 ;  /* 0x0000008f00037202 */ /* 0x002fe40000000f00 */
[----:B--2---:R-:W-:Y:S02]  /*c880*/  MOV R2, R144 ;  /* 0x0000009000027202 */ /* 0x004fe40000000f00 */
[----:B---3--:R-:W-:Y:S01]  /*c890*/  MOV R0, R145 ;  /* 0x0000009100007202 */ /* 0x008fe20000000f00 */
[----:B------:R-:W-:-:S05]  /*c8a0*/  @P0 BRA `(.L_x_2437) ;  /* 0xffffcea000000947 */ /* 0x000fca000383ffff */
.L_x_2436:
[----:B------:R-:W-:Y:S02]  /*c8b0*/  MOV R10, 0x1f ;  /* 0x0000001f000a7802 */ /* 0x000fe40000000f00 */
[----:B------:R-:W-:Y:S01]  /*c8c0*/  MOV R9, 0xffffffff ;  /* 0xffffffff00097802 */ /* 0x000fe20000000f00 */
[----:B------:R-:W-:Y:S05]  /*c8d0*/  BRA.DIV ~URZ, `(.L_x_2438) ;  /* 0x000028a27f007947 */ /* 0x000fea000b800000 */
[----:B------:R-:W2:Y:S04]  /*c8e0*/  LDL R0, [R1+0x20] ;  /* 0x0000200001007983 */ /* 0x000ea80000100800 */
[----:B--2---:R1:W2:Y:S02]  /*c8f0*/  SHFL.BFLY PT, R5, R0, 0x2, 0x1f ;  /* 0x0c401f0000057f89 */ /* 0x0042a400000e0000 */
.L_x_2462:
        /* <DEDUP_REMOVED lines=19> */
.L_x_2463:
        /* <DEDUP_REMOVED lines=134> */
.L_x_2419:
        /* <DEDUP_REMOVED lines=19> */
.L_x_2441:
[----:B--2---:R-:W-:Y:S05]  /*d3c0*/  BSYNC B0 ;  /* 0x0000000000007941 */ /* 0x004fea0003800000 */
.L_x_2440:
        /* <DEDUP_REMOVED lines=14> */
[----:B-1----:R-:W-:Y:S05]  /*d4b0*/  CALL.REL.NOINC `($__internal_43_$__cuda_sm70_shflsync_idx_p) ;  /* 0x0000203000007944 */ /* 0x002fea0003c00000 */
.L_x_2444:
        /* <DEDUP_REMOVED lines=179> */
.L_x_2446:
[----:B-1----:R-:W-:Y:S05]  /*dff0*/  BSYNC B0 ;  /* 0x0000000000007941 */ /* 0x002fea0003800000 */
.L_x_2445:
        /* <DEDUP_REMOVED lines=52> */
.L_x_2448:
[----:B------:R-:W-:Y:S05]  /*e340*/  BSYNC B0 ;  /* 0x0000000000007941 */ /* 0x000fea0003800000 */
.L_x_2447:
        /* <DEDUP_REMOVED lines=52> */
.L_x_2450:
[----:B------:R-:W-:Y:S05]  /*e690*/  BSYNC B0 ;  /* 0x0000000000007941 */ /* 0x000fea0003800000 */
.L_x_2449:
        /* <DEDUP_REMOVED lines=53> */
.L_x_2443:
        /* <DEDUP_REMOVED lines=44> */
.L_x_2451:
[----:B------:R-:W-:Y:S05]  /*ecb0*/  BSYNC B1 ;  /* 0x0000000000017941 */ /* 0x000fea0003800000 */
.L_x_2442:
        /* <DEDUP_REMOVED lines=10> */
.L_x_2464:
[----:B-1----:R-:W1:Y:S01]  /*ed60*/  S2R R2, SR_TID.X ;  /* 0x0000000000027919 */ /* 0x002e620000002100 */
[----:B------:R-:W-:Y:S03]  /*ed70*/  WARPSYNC 0xffffffff ;  /* 0xffffffff00007948 */ /* 0x000fe60003800000 */
[----:B------:R-:W-:Y:S06]  /*ed80*/  BAR.SYNC.DEFER_BLOCKING 0x4, 0x80 ;  /* 0x0102000000007b1d */ /* 0x000fec0000010000 */
[----:B---3--:R3:W-:Y:S01]  /*ed90*/  STL [R1+0x58], R0 ;  /* 0x0000580001007387 */ /* 0x0087e20000100800 */
[----:B-1----:R-:W-:-:S13]  /*eda0*/  LOP3.LUT P0, RZ, R2, 0x7f, RZ, 0xc0, !PT ;  /* 0x0000007f02ff7812 */ /* 0x002fda000780c0ff */
[----:B------:R3:W-:Y:S04]  /*edb0*/  @!P0 STS [0xc100], R36 ;  /* 0x00c10024ff008388 */ /* 0x0007e80000000800 */
[----:B------:R-:W-:Y:S06]  /*edc0*/  BAR.ARV 0x5, 0x80 ;  /* 0x0142000000007b1d */ /* 0x000fec0000002000 */
.L_x_2452:
[----:B--23--:R-:W2:Y:S02]  /*edd0*/  LDL R0, [R1+0x58] ;  /* 0x0000580001007983 */ /* 0x00cea40000100800 */
[----:B--2---:R-:W-:-:S13]  /*ede0*/  ISETP.GE.AND P0, PT, R0, c[0x0][0x538], PT ;  /* 0x00014e0000007a0c */ /* 0x004fda0003f06270 */
[----:B-1--4-:R-:W-:Y:S01]  /*edf0*/  @P0 CALL.REL.NOINC `(.L_x_2454) ;  /* 0x0000001000000944 */ /* 0x012fe20003c00000 */
[----:B------:R-:W-:Y:S05]  /*ee00*/  BRA `(.L_x_2455) ;  /* 0xffff1a2000007947 */ /* 0x000fea000383ffff */
.L_x_2454:
[----:B------:R-:W-:Y:S05]  /*ee10*/  EXIT ;  /* 0x000000000000794d */ /* 0x000fea0003800000 */
.L_x_2420:
[----:B------:R-:W-:Y:S01]  /*ee20*/  IMAD.MOV.U32 R7, RZ, RZ, R14 ;  /* 0x000000ffff077224 */ /* 0x000fe200078e000e */
[----:B------:R-:W-:Y:S01]  /*ee30*/  MOV R6, RZ ;  /* 0x000000ff00067202 */ /* 0x000fe20000000f00 */
[----:B-1----:R-:W-:Y:S01]  /*ee40*/  IMAD.MOV.U32 R3, RZ, RZ, 0x1c1f ;  /* 0x00001c1fff037424 */ /* 0x002fe200078e00ff */
[----:B------:R-:W-:Y:S02]  /*ee50*/  MOV R2, 0xee70 ;  /* 0x0000ee7000027802 */ /* 0x000fe40000000f00 */
[----:B------:R-:W-:Y:S05]  /*ee60*/  CALL.REL.NOINC `($__internal_43_$__cuda_sm70_shflsync_idx_p) ;  /* 0x0000068000007944 */ /* 0x000fea0003c00000 */
[----:B------:R-:W-:Y:S01]  /*ee70*/  MOV R5, R6 ;  /* 0x0000000600057202 */ /* 0x000fe20000000f00 */
[----:B------:R-:W-:Y:S05]  /*ee80*/  BRA `(.L_x_2456) ;  /* 0xffff29b000007947 */ /* 0x000fea000383ffff */
.L_x_2421:
[----:B------:R-:W-:Y:S01]  /*ee90*/  IMAD.MOV.U32 R7, RZ, RZ, R16 ;  /* 0x000000ffff077224 */ /* 0x000fe200078e0010 */
[----:B------:R-:W-:Y:S01]  /*eea0*/  MOV R6, RZ ;  /* 0x000000ff00067202 */ /* 0x000fe20000000f00 */
[----:B-1----:R-:W-:Y:S01]  /*eeb0*/  IMAD.MOV.U32 R3, RZ, RZ, 0x1c1f ;  /* 0x00001c1fff037424 */ /* 0x002fe200078e00ff */
[----:B------:R-:W-:Y:S02]  /*eec0*/  MOV R2, 0xeee0 ;  /* 0x0000eee000027802 */ /* 0x000fe40000000f00 */
[----:B--23--:R-:W-:Y:S05]  /*eed0*/  CALL.REL.NOINC `($__internal_43_$__cuda_sm70_shflsync_idx_p) ;  /* 0x0000061000007944 */ /* 0x00cfea0003c00000 */
[----:B------:R-:W-:Y:S01]  /*eee0*/  MOV R2, R6 ;  /* 0x0000000600027202 */ /* 0x000fe20000000f00 */
[----:B------:R-:W-:Y:S05]  /*eef0*/  BRA `(.L_x_2457) ;  /* 0xffff296000007947 */ /* 0x000fea000383ffff */
.L_x_2424:
[----:B--2---:R-:W-:Y:S01]  /*ef00*/  IMAD.MOV.U32 R7, RZ, RZ, R14 ;  /* 0x000000ffff077224 */ /* 0x004fe200078e000e */
[----:B------:R-:W-:Y:S01]  /*ef10*/  MOV R6, 0x1 ;  /* 0x0000000100067802 */ /* 0x000fe20000000f00 */
[----:B------:R-:W-:Y:S01]  /*ef20*/  IMAD.MOV.U32 R3, RZ, RZ, 0x1c1f ;  /* 0x00001c1fff037424 */ /* 0x000fe200078e00ff */
[----:B----4-:R-:W-:-:S02]  /*ef30*/  MOV R2, 0xef50 ;  /* 0x0000ef5000027802 */ /* 0x010fc40000000f00 */
[----:B-1-3--:R-:W-:Y:S05]  /*ef40*/  CALL.REL.NOINC `($__internal_43_$__cuda_sm70_shflsync_idx_p) ;  /* 0x000005a000007944 */ /* 0x00afea0003c00000 */
[----:B------:R-:W-:Y:S01]  /*ef50*/  IMAD.MOV.U32 R5, RZ, RZ, R6 ;  /* 0x000000ffff057224 */ /* 0x000fe200078e0006 */
[----:B------:R-:W-:Y:S01]  /*ef60*/  MOV R6, 0x1 ;  /* 0x0000000100067802 */ /* 0x000fe20000000f00 */
[----:B------:R-:W-:Y:S01]  /*ef70*/  IMAD.MOV.U32 R7, RZ, RZ, R16 ;  /* 0x000000ffff077224 */ /* 0x000fe200078e0010 */
[----:B------:R-:W-:-:S02]  /*ef80*/  MOV R3, 0x1c1f ;  /* 0x00001c1f00037802 */ /* 0x000fc40000000f00 */
[----:B------:R-:W-:Y:S02]  /*ef90*/  MOV R2, 0xefb0 ;  /* 0x0000efb000027802 */ /* 0x000fe40000000f00 */
[----:B------:R-:W-:Y:S05]  /*efa0*/  CALL.REL.NOINC `($__internal_43_$__cuda_sm70_shflsync_idx_p) ;  /* 0x0000054000007944 */ /* 0x000fea0003c00000 */
[----:B------:R-:W-:Y:S01]  /*efb0*/  MOV R2, R6 ;  /* 0x0000000600027202 */ /* 0x000fe20000000f00 */
[----:B------:R-:W-:Y:S05]  /*efc0*/  BRA `(.L_x_2458) ;  /* 0xffff2a6000007947 */ /* 0x000fea000383ffff */
.L_x_2427:
[----:B-1----:R-:W-:Y:S01]  /*efd0*/  IMAD.MOV.U32 R7, RZ, RZ, R14 ;  /* 0x000000ffff077224 */ /* 0x002fe200078e000e */
[----:B------:R-:W-:Y:S01]  /*efe0*/  MOV R6, 0x2 ;  /* 0x0000000200067802 */ /* 0x000fe20000000f00 */
[----:B------:R-:W-:Y:S01]  /*eff0*/  IMAD.MOV.U32 R3, RZ, RZ, 0x1c1f ;  /* 0x00001c1fff037424 */ /* 0x000fe200078e00ff */
[----:B--2---:R-:W-:Y:S02]  /*f000*/  MOV R2, 0xf020 ;  /* 0x0000f02000027802 */ /* 0x004fe40000000f00 */
[----:B---3--:R-:W-:Y:S05]  /*f010*/  CALL.REL.NOINC `($__internal_43_$__cuda_sm70_shflsync_idx_p) ;  /* 0x000004d000007944 */ /* 0x008fea0003c00000 */
[----:B------:R-:W-:Y:S01]  /*f020*/  MOV R5, R6 ;  /* 0x0000000600057202 */ /* 0x000fe20000000f00 */
[----:B------:R-:W-:Y:S05]  /*f030*/  BRA `(.L_x_2459) ;  /* 0xffff2ba000007947 */ /* 0x000fea000383ffff */
.L_x_2428:
[----:B------:R-:W-:Y:S01]  /*f040*/  IMAD.MOV.U32 R7, RZ, RZ, R16 ;  /* 0x000000ffff077224 */ /* 0x000fe200078e0010 */
[----:B------:R-:W-:Y:S01]  /*f050*/  MOV R6, 0x2 ;  /* 0x0000000200067802 */ /* 0x000fe20000000f00 */
[----:B------:R-:W-:Y:S01]  /*f060*/  IMAD.MOV.U32 R3, RZ, RZ, 0x1c1f ;  /* 0x00001c1fff037424 */ /* 0x000fe200078e00ff */
[----:B--2---:R-:W-:Y:S02]  /*f070*/  MOV R2, 0xf090 ;  /* 0x0000f09000027802 */ /* 0x004fe40000000f00 */
[----:B-1-34-:R-:W-:Y:S05]  /*f080*/  CALL.REL.NOINC `($__internal_43_$__cuda_sm70_shflsync_idx_p) ;  /* 0x0000046000007944 */ /* 0x01afea0003c00000 */
[----:B------:R-:W-:Y:S01]  /*f090*/  MOV R2, R6 ;  /* 0x0000000600027202 */ /* 0x000fe20000000f00 */
[----:B------:R-:W-:Y:S05]  /*f0a0*/  BRA `(.L_x_2460) ;  /* 0xffff2b5000007947 */ /* 0x000fea000383ffff */
.L_x_2431:
[----:B-1----:R-:W-:Y:S01]  /*f0b0*/  IMAD.MOV.U32 R7, RZ, RZ, R14 ;  /* 0x000000ffff077224 */ /* 0x002fe200078e000e */
[----:B------:R-:W-:Y:S01]  /*f0c0*/  MOV R6, 0x3 ;  /* 0x0000000300067802 */ /* 0x000fe20000000f00 */
[----:B------:R-:W-:Y:S01]  /*f0d0*/  IMAD.MOV.U32 R3, RZ, RZ, 0x1c1f ;  /* 0x00001c1fff037424 */ /* 0x000fe200078e00ff */
[----:B------:R-:W-:-:S02]  /*f0e0*/  MOV R2, 0xf100 ;  /* 0x0000f10000027802 */ /* 0x000fc40000000f00 */
[----:B--234-:R-:W-:Y:S05]  /*f0f0*/  CALL.REL.NOINC `($__internal_43_$__cuda_sm70_shflsync_idx_p) ;  /* 0x000003f000007944 */ /* 0x01cfea0003c00000 */
        /* <DEDUP_REMOVED lines=8> */
.L_x_2438:
[----:B------:R1:W5:Y:S01]  /*f180*/  LDL R0, [R1+0x20] ;  /* 0x0000200001007983 */ /* 0x0003620000100800 */
[----:B------:R-:W-:Y:S02]  /*f190*/  MOV R3, 0x2 ;  /* 0x0000000200037802 */ /* 0x000fe40000000f00 */
[----:B------:R-:W-:Y:S02]  /*f1a0*/  MOV R2, 0xf1c0 ;  /* 0x0000f1c000027802 */ /* 0x000fe40000000f00 */
[----:B-1---5:R-:W-:Y:S05]  /*f1b0*/  CALL.REL.NOINC `($__internal_42_$__cuda_sm70_shflsync_bfly_p) ;  /* 0x000002f000007944 */ /* 0x022fea0003c00000 */
[----:B------:R-:W-:Y:S01]  /*f1c0*/  MOV R5, R8 ;  /* 0x0000000800057202 */ /* 0x000fe20000000f00 */
[----:B------:R-:W-:Y:S05]  /*f1d0*/  BRA `(.L_x_2462) ;  /* 0xffffd72000007947 */ /* 0x000fea000383ffff */
.L_x_2439:
[----:B------:R-:W-:Y:S01]  /*f1e0*/  IMAD.MOV.U32 R0, RZ, RZ, R5 ;  /* 0x000000ffff007224 */ /* 0x000fe200078e0005 */
[----:B------:R-:W-:Y:S02]  /*f1f0*/  MOV R3, 0x1 ;  /* 0x0000000100037802 */ /* 0x000fe40000000f00 */
[----:B------:R-:W-:Y:S02]  /*f200*/  MOV R2, 0xf220 ;  /* 0x0000f22000027802 */ /* 0x000fe40000000f00 */
[----:B------:R-:W-:Y:S05]  /*f210*/  CALL.REL.NOINC `($__internal_42_$__cuda_sm70_shflsync_bfly_p) ;  /* 0x0000029000007944 */ /* 0x000fea0003c00000 */
[----:B------:R1:W5:Y:S01]  /*f220*/  LDL R0, [R1+0x24] ;  /* 0x0000240001007983 */ /* 0x0003620000100800 */
[----:B------:R-:W-:Y:S01]  /*f230*/  FADD.FTZ R5, R5, R8 ;  /* 0x0000000805057221 */ /* 0x000fe20000010000 */
[----:B------:R-:W-:-:S02]  /*f240*/  MOV R3, 0x2 ;  /* 0x0000000200037802 */ /* 0x000fc40000000f00 */
[----:B------:R-:W-:Y:S02]  /*f250*/  MOV R2, 0xf270 ;  /* 0x0000f27000027802 */ /* 0x000fe40000000f00 */
[----:B-1---5:R-:W-:Y:S05]  /*f260*/  CALL.REL.NOINC `($__internal_42_$__cuda_sm70_shflsync_bfly_p) ;  /* 0x0000024000007944 */ /* 0x022fea0003c00000 */
[----:B------:R-:W2:Y:S01]  /*f270*/  LDL.LU R0, [R1+0x24] ;  /* 0x0000240001007983 */ /* 0x000ea20000300800 */
[----:B------:R-:W-:Y:S02]  /*f280*/  MOV R3, 0x1 ;  /* 0x0000000100037802 */ /* 0x000fe40000000f00 */
[----:B------:R-:W-:Y:S01]  /*f290*/  MOV R2, 0xf2d0 ;  /* 0x0000f2d000027802 */ /* 0x000fe20000000f00 */
[----:B--2---:R-:W-:-:S05]  /*f2a0*/  FADD.FTZ R4, R0, R8 ;  /* 0x0000000800047221 */ /* 0x004fca0000010000 */
[----:B------:R-:W-:Y:S02]  /*f2b0*/  MOV R0, R4 ;  /* 0x0000000400007202 */ /* 0x000fe40000000f00 */
[----:B------:R-:W-:Y:S05]  /*f2c0*/  CALL.REL.NOINC `($__internal_42_$__cuda_sm70_shflsync_bfly_p) ;  /* 0x000001e000007944 */ /* 0x000fea0003c00000 */
[----:B------:R1:W5:Y:S01]  /*f2d0*/  LDL R0, [R1+0x28] ;  /* 0x0000280001007983 */ /* 0x0003620000100800 */
[----:B------:R-:W-:Y:S01]  /*f2e0*/  FADD.FTZ R4, R4, R8 ;  /* 0x0000000804047221 */ /* 0x000fe20000010000 */
[----:B------:R-:W-:Y:S02]  /*f2f0*/  MOV R3, 0x2 ;  /* 0x0000000200037802 */ /* 0x000fe40000000f00 */
        /* <DEDUP_REMOVED lines=19> */
[----:B------:R-:W-:Y:S05]  /*f430*/  BRA `(.L_x_2463) ;  /* 0xffffd5f000007947 */ /* 0x000fea000383ffff */
.L_x_2453:
[----:B-1----:R-:W-:Y:S01]  /*f440*/  IMAD.MOV.U32 R7, RZ, RZ, R36 ;  /* 0x000000ffff077224 */ /* 0x002fe200078e0024 */
[----:B------:R-:W-:Y:S01]  /*f450*/  MOV R6, RZ ;  /* 0x000000ff00067202 */ /* 0x000fe20000000f00 */
[----:B------:R-:W-:Y:S01]  /*f460*/  IMAD.MOV.U32 R3, RZ, RZ, 0x1f ;  /* 0x0000001fff037424 */ /* 0x000fe200078e00ff */
[----:B------:R-:W-:Y:S02]  /*f470*/  MOV R2, 0xf490 ;  /* 0x0000f49000027802 */ /* 0x000fe40000000f00 */
[----:B--2-4-:R-:W-:Y:S05]  /*f480*/  CALL.REL.NOINC `($__internal_43_$__cuda_sm70_shflsync_idx_p) ;  /* 0x0000006000007944 */ /* 0x014fea0003c00000 */
[----:B------:R-:W-:Y:S01]  /*f490*/  MOV R0, R6 ;  /* 0x0000000600007202 */ /* 0x000fe20000000f00 */
[----:B------:R-:W-:Y:S05]  /*f4a0*/  BRA `(.L_x_2464) ;  /* 0xfffff8b000007947 */ /* 0x000fea000383ffff */
        .weak           $__internal_42_$__cuda_sm70_shflsync_bfly_p
        .type           $__internal_42_$__cuda_sm70_shflsync_bfly_p,@function
        .size           $__internal_42_$__cuda_sm70_shflsync_bfly_p,($__internal_43_$__cuda_sm70_shflsync_idx_p - $__internal_42_$__cuda_sm70_shflsync_bfly_p)
$__internal_42_$__cuda_sm70_shflsync_bfly_p:
[----:B------:R-:W-:Y:S04]  /*f4b0*/  WARPSYNC R9 ;  /* 0x0000000900007348 */ /* 0x000fe80003800000 */
[----:B------:R1:W2:Y:S02]  /*f4c0*/  SHFL.BFLY PT, R8, R0, R3, R10 ;  /* 0x0c00000300087389 */ /* 0x0002a400000e000a */
[----:B-1----:R-:W-:-:S04]  /*f4d0*/  MOV R3, 0x0 ;  /* 0x0000000000037802 */ /* 0x002fc80000000f00 */
[----:B--2---:R-:W-:Y:S05]  /*f4e0*/  RET.REL.NODEC R2 `(_ZN7cutlass13device_kernelIN5flash19enable_sm80_to_sm89INS1_16FlashAttnFwdSm80INS1_25CollectiveMainloopFwdSm80ILi4ELi1ELb0EN4cute5tupleIJNS5_1CILi128EEENS7_ILi64EEENS7_ILi96EEEEEELi96ENS_10bfloat16_tEfNS_4arch4Sm80ELb1ELb0ELb0ELb0ELb0ELb0ELb1ELb1EEENS1_21CollectiveEpilogueFwdINS6_IJS8_SA_S9_EEENS6_IJNS7_ILi1EEESI_SI_EEESC_SE_Li128ELb0ELb1ELb1ELb0EEENS1_30DynamicPersistentTileSchedulerILi128ELi128ELb1ELb1ELb0EEEEEEEEEvNT_6ParamsE) ;  /* 0xffff0b1002007950 */ /* 0x004fea0003c3ffff */
        .weak           $__internal_43_$__cuda_sm70_shflsync_idx_p
        .type           $__internal_43_$__cuda_sm70_shflsync_idx_p,@function
        .size           $__internal_43_$__cuda_sm70_shflsync_idx_p,(.L_x_2905 - $__internal_43_$__cuda_sm70_shflsync_idx_p)
$__internal_43_$__cuda_sm70_shflsync_idx_p:
[----:B------:R-:W-:-:S04]  /*f4f0*/  MOV R8, 0xffffffff ;  /* 0xffffffff00087802 */ /* 0x000fc80000000f00 */
[----:B------:R-:W-:Y:S04]  /*f500*/  WARPSYNC R8 ;  /* 0x0000000800007348 */ /* 0x000fe80003800000 */
[----:B------:R1:W2:Y:S02]  /*f510*/  SHFL.IDX PT, R6, R7, R6, R3 ;  /* 0x0000000607067389 */ /* 0x0002a400000e0003 */
[----:B-1----:R-:W-:-:S04]  /*f520*/  MOV R3, 0x0 ;  /* 0x0000000000037802 */ /* 0x002fc80000000f00 */
[----:B--2---:R-:W-:Y:S05]  /*f530*/  RET.REL.NODEC R2 `(_ZN7cutlass13device_kernelIN5flash19enable_sm80_to_sm89INS1_16FlashAttnFwdSm80INS1_25CollectiveMainloopFwdSm80ILi4ELi1ELb0EN4cute5tupleIJNS5_1CILi128EEENS7_ILi64EEENS7_ILi96EEEEEELi96ENS_10bfloat16_tEfNS_4arch4Sm80ELb1ELb0ELb0ELb0ELb0ELb0ELb1ELb1EEENS1_21CollectiveEpilogueFwdINS6_IJS8_SA_S9_EEENS6_IJNS7_ILi1EEESI_SI_EEESC_SE_Li128ELb0ELb1ELb1ELb0EEENS1_30DynamicPersistentTileSchedulerILi128ELi128ELb1ELb1ELb0EEEEEEEEEvNT_6ParamsE) ;  /* 0xffff0ac002007950 */ /* 0x004fea0003c3ffff */
.L_x_2465:
        /* <DEDUP_REMOVED lines=12> */
.L_x_2905:


//--------------------- .text._ZN7cutlass13device_kernelIN5flash19enable_sm80_to_sm89INS1_16FlashAttnFwdSm80INS1_25CollectiveMainloopFwdSm80ILi4ELi1ELb0EN4cute5tupleIJNS5_1CILi128EEENS7_ILi48EEENS7_ILi96EEEEEELi96ENS_10bfloat16_tEfNS_4arch4Sm80ELb1ELb0ELb0ELb1ELb0ELb0ELb1ELb1EEENS1_21CollectiveEpilogueFwdINS6_IJS8_SA_S9_EEENS6_IJNS7_ILi1EEESI_SI_EEESC_SE_Li128ELb1ELb1ELb1ELb0EEENS1_36VarlenDynamicPersistentTileSchedulerILi128ELi48ELi128ELi128ELb1ELb1ELb0ELb1ELb1ELb1EEEEEEEEEvNT_6ParamsE --------------------------
	.section	.text._ZN7cutlass13device_kernelIN5flash19enable_sm80_to_sm89INS1_16FlashAttnFwdSm80INS1_25CollectiveMainloopFwdSm80ILi4ELi1ELb0EN4cute5tupleIJNS5_1CILi128EEENS7_ILi48EEENS7_ILi96EEEEEELi96ENS_10bfloat16_tEfNS_4arch4Sm80ELb1ELb0ELb0ELb1ELb0ELb0ELb1ELb1EEENS1_21CollectiveEpilogueFwdINS6_IJS8_SA_S9_EEENS6_IJNS7_ILi1EEESI_SI_EEESC_SE_Li128ELb1ELb1ELb1ELb0EEENS1_36VarlenDynamicPersistentTileSchedulerILi128ELi48ELi128ELi128ELb1ELb1ELb0ELb1ELb1ELb1EEEEEEEEEvNT_6ParamsE,"ax",@progbits
	.sectioninfo	@"SHI_REGISTERS=255"
	.align	128
.text._ZN7cutlass13device_kernelIN5flash19enable_sm80_to_sm89INS1_16FlashAttnFwdSm80INS1_25CollectiveMainloopFwdSm80ILi4ELi1ELb0EN4cute5tupleIJNS5_1CILi128EEENS7_ILi48EEENS7_ILi96EEEEEELi96ENS_10bfloat16_tEfNS_4arch4Sm80ELb1ELb0ELb0ELb1ELb0ELb0ELb1ELb1EEENS1_21CollectiveEpilogueFwdINS6_IJS8_SA_S9_EEENS6_IJNS7_ILi1EEESI_SI_EEESC_SE_Li128ELb1ELb1ELb1ELb0EEENS1_36VarlenDynamicPersistentTileSchedulerILi128ELi48ELi128ELi128ELb1ELb1ELb0ELb1ELb1ELb1EEEEEEEEEvNT_6ParamsE:
        .type           _ZN7cutlass13device_kernelIN5flash19enable_sm80_to_sm89INS1_16FlashAttnFwdSm80INS1_25CollectiveMainloopFwdSm80ILi4ELi1ELb0EN4cute5tupleIJNS5_1CILi128EEENS7_ILi48EEENS7_ILi96EEEEEELi96ENS_10bfloat16_tEfNS_4arch4Sm80ELb1ELb0ELb0ELb1ELb0ELb0ELb1ELb1EEENS1_21CollectiveEpilogueFwdINS6_IJS8_SA_S9_EEENS6_IJNS7_ILi1EEESI_SI_EEESC_SE_Li128ELb1ELb1ELb1ELb0EEENS1_36VarlenDynamicPersistentTileSchedulerILi128ELi48ELi128ELi128ELb1ELb1ELb0ELb1ELb1ELb1EEEEEEEEEvNT_6ParamsE,@function
        .size           _ZN7cutlass13device_kernelIN5flash19enable_sm80_to_sm89INS1_16FlashAttnFwdSm80INS1_25CollectiveMainloopFwdSm80ILi4ELi1ELb0EN4cute5tupleIJNS5_1CILi128EEENS7_ILi48EEENS7_ILi96EEEEEELi96ENS_10bfloat16_tEfNS_4arch4Sm80ELb1ELb0ELb0ELb1ELb0ELb0ELb1ELb1EEENS1_21CollectiveEpilogueFwdINS6_IJS8_SA_S9_EEENS6_IJNS7_ILi1EEESI_SI_EEESC_SE_Li128ELb1ELb1ELb1ELb0EEENS1_36VarlenDynamicPersistentTileSchedulerILi128ELi48ELi128ELi128ELb1ELb1ELb0ELb1ELb1ELb1EEEEEEEEEvNT_6ParamsE,(.L_x_2908 - _ZN7cutlass13device_kernelIN5flash19enable_sm80_to_sm89INS1_16FlashAttnFwdSm80INS1_25CollectiveMainloopFwdSm80ILi4ELi1ELb0EN4cute5tupleIJNS5_1CILi128EEENS7_ILi48EEENS7_ILi96EEEEEELi96ENS_10bfloat16_tEfNS_4arch4Sm80ELb1ELb0ELb0ELb1ELb0ELb0ELb1ELb1EEENS1_21CollectiveEpilogueFwdINS6_IJS8_SA_S9_EEENS6_IJNS7_ILi1EEESI_SI_EEESC_SE_Li128ELb1ELb1ELb1ELb0EEENS1_36VarlenDynamicPersistentTileSchedulerILi128ELi48ELi128ELi128ELb1ELb1ELb0ELb1ELb1ELb1EEEEEEEEEvNT_6ParamsE)
        .other          _ZN7cutlass13device_kernelIN5flash19enable_sm80_to_sm89INS1_16FlashAttnFwdSm80INS1_25CollectiveMainloopFwdSm80ILi4ELi1ELb0EN4cute5tupleIJNS5_1CILi128EEENS7_ILi48EEENS7_ILi96EEEEEELi96ENS_10bfloat16_tEfNS_4arch4Sm80ELb1ELb0ELb0ELb1ELb0ELb0ELb1ELb1EEENS1_21CollectiveEpilogueFwdINS6_IJS8_SA_S9_EEENS6_IJNS7_ILi1EEESI_SI_EEESC_SE_Li128ELb1ELb1ELb1ELb0EEENS1_36VarlenDynamicPersistentTileSchedulerILi128ELi48ELi128ELi128ELb1ELb1ELb0ELb1ELb1ELb1EEEEEEEEEvNT_6ParamsE,@"STO_CUDA_ENTRY STV_DEFAULT"
_ZN7cutlass13device_kernelIN5flash19enable_sm80_to_sm89INS1_16FlashAttnFwdSm80INS1_25CollectiveMainloopFwdSm80ILi4ELi1ELb0EN4cute5tupleIJNS5_1CILi128EEENS7_ILi48EEENS7_ILi96EEEEEELi96ENS_10bfloat16_tEfNS_4arch4Sm80ELb1ELb0ELb0ELb1ELb0ELb0ELb1ELb1EEENS1_21CollectiveEpilogueFwdINS6_IJS8_SA_S9_EEENS6_IJNS7_ILi1EEESI_SI_EEESC_SE_Li128ELb1ELb1ELb1ELb0EEENS1_36VarlenDynamicPersistentTileSchedulerILi128ELi48ELi128ELi128ELb1ELb1ELb0ELb1ELb1ELb1EEEEEEEEEvNT_6ParamsE:
        /* <DEDUP_REMOVED lines=54> */
.L_x_2471:
        /* <DEDUP_REMOVED lines=16> */
.L_x_2581:
        /* <DEDUP_REMOVED lines=16> */
.L_x_2582:
[----:B--2---:R-:W-:-:S05]  /*0560*/  IMAD R0, R0, c[0x0][0x538], RZ ;  /* 0x00014e0000007a24 */ /* 0x004fca00078e02ff */
[----:B------:R-:W-:-:S04]  /*0570*/  IADD3 R6, R0, R6, RZ ;  /* 0x0000000600067210 */ /* 0x000fc80007ffe0ff */
[----:B------:R-:W-:-:S13]  /*0580*/  ISETP.GT.AND P0, PT, R6, UR4, PT ;  /* 0x0000000406007c0c */ /* 0x000fda000bf04270 */
[----:B-1----:R-:W-:Y:S05]  /*0590*/  @!P0 BRA `(.L_x_2471) ;  /* 0xfffffdc000008947 */ /* 0x002fea000383ffff */
.L_x_2467:
[----:B------:R-:W-:-:S05]  /*05a0*/  IADD3 R11, -R0, R6, RZ ;  /* 0x00000006000b7210 */ /* 0x000fca0007ffe1ff */
[----:B------:R-:W-:-:S05]  /*05b0*/  IMAD R0, R4, c[0x0][0x538], R11 ;  /* 0x00014e0004007a24 */ /* 0x000fca00078e020b */
[----:B------:R-:W-:Y:S01]  /*05c0*/  ISETP.GT.AND P0, PT, R0, UR4, PT ;  /* 0x0000000400007c0c */ /* 0x000fe2000bf04270 */
[----:B------:R-:W-:-:S12]  /*05d0*/  BRA.DIV ~URZ, `(.L_x_2472) ;  /* 0x00010c527f007947 */ /* 0x000fd8000b800000 */
[----:B------:R-:W-:-:S04]  /*05e0*/  VOTE.ANY R10, PT, !P0 ;  /* 0x00000000000a7806 */ /* 0x000fc800040e0100 */
.L_x_2583:
[----:B------:R-:W1:Y:S02]  /*05f0*/  POPC R6, R10 ;  /* 0x0000000a00067309 */ /* 0x000e640000000000 */
[----:B-1----:R-:W-:-:S05]  /*0600*/  IADD3 R0, R6, R7, RZ ;  /* 0x0000000706007210 */ /* 0x002fca0007ffe0ff */
[----:B------:R1:W-:Y:S01]  /*0610*/  STL [R1+0xc], R0 ;  /* 0x00000c0001007387 */ /* 0x0003e20000100800 */
[----:B------:R-:W-:Y:S05]  /*0620*/  BRA.DIV ~URZ, `(.L_x_2473) ;  /* 0x00010c527f007947 */ /* 0x000fea000b800000 */
[----:B------:R2:W3:Y:S01]  /*0630*/  SHFL.IDX PT, R12, R9, R6, 0x1f ;  /* 0x00001f06090c7589 */ /* 0x0004e200000e0000 */
[----:B------:R-:W-:-:S03]  /*0640*/  MOV R7, RZ ;  /* 0x000000ff00077202 */ /* 0x000fc60000000f00 */
[----:B------:R2:W4:Y:S04]  /*0650*/  SHFL.IDX PT, R9, R8, R6, 0x1f ;  /* 0x00001f0608097589 */ /* 0x00052800000e0000 */
.L_x_2584:
[----:B------:R-:W-:Y:S01]  /*0660*/  ISETP.NE.AND P0, PT, R10, RZ, PT ;  /* 0x000000ff0a00720c */ /* 0x000fe20003f05270 */
[----:B------:R-:W-:-:S12]  /*0670*/  BSSY B0, `(.L_x_2474) ;  /* 0x0000005000007945 */ /* 0x000fd80003800000 */
[----:B------:R-:W-:Y:S05]  /*0680*/  @!P0 BRA `(.L_x_2475) ;  /* 0x0000003000008947 */ /* 0x000fea0003800000 */
[----:B------:R-:W-:Y:S01]  /*0690*/  IADD3 R3, R6, -0x1, RZ ;  /* 0xffffffff06037810 */ /* 0x000fe20007ffe0ff */
[----:B------:R-:W-:Y:S05]  /*06a0*/  BRA.DIV ~URZ, `(.L_x_2476) ;  /* 0x00010cb27f007947 */ /* 0x000fea000b800000 */
[----:B------:R1:W2:Y:S02]  /*06b0*/  SHFL.IDX PT, R7, R4, R3, 0x1f ;  /* 0x00001f0304077589 */ /* 0x0002a400000e0000 */
.L_x_2475:
[----:B------:R-:W-:Y:S05]  /*06c0*/  BSYNC B0 ;  /* 0x0000000000007941 */ /* 0x000fea0003800000 */
.L_x_2474:
        /* <DEDUP_REMOVED lines=69> */
.L_x_2478:
        /* <DEDUP_REMOVED lines=70> */
.L_x_2479:
[----:B------:R-:W-:Y:S05]  /*0f80*/  BSYNC B0 ;  /* 0x0000000000007941 */ /* 0x000fea0003800000 */
.L_x_2477:
[----:B------:R-:W-:-:S04]  /*0f90*/  LOP3.LUT R0, RZ, R0, RZ, 0x33, !PT ;  /* 0x00000000ff007212 */ /* 0x000fc800078e33ff */
[----:B------:R-:W-:-:S05]  /*0fa0*/  IADD3 R0, R0, R12, RZ ;  /* 0x0000000c00007210 */ /* 0x000fca0007ffe0ff */
[----:B------:R2:W-:Y:S01]  /*0fb0*/  STL [R1+0x4], R0 ;  /* 0x0000040001007387 */ /* 0x0005e20000100800 */
[----:B------:R-:W-:Y:S05]  /*0fc0*/  BRA `(.L_x_2480) ;  /* 0x0000006000007947 */ /* 0x000fea0003800000 */
.L_x_2468:
[----:B------:R-:W-:Y:S01]  /*0fd0*/  MOV R0, UR4 ;  /* 0x0000000400007c02 */ /* 0x000fe20008000f00 */
[----:B------:R-:W-:Y:S04]  /*0fe0*/  STL [R1+0x4], RZ ;  /* 0x000004ff01007387 */ /* 0x000fe80000100800 */
[----:B------:R1:W-:Y:S04]  /*0ff0*/  STL [R1], R0 ;  /* 0x0000000001007387 */ /* 0x0003e80000100800 */
[----:B------:R2:W-:Y:S01]  /*1000*/  STL [R1+0x8], RZ ;  /* 0x000008ff01007387 */ /* 0x0005e20000100800 */
[----:B-1----:R-:W-:-:S05]  /*1010*/  MOV R0, c[0x0][0x53c] ;  /* 0x00014f0000007a02 */ /* 0x002fca0000000f00 */
[----:B------:R2:W-:Y:S02]  /*1020*/  STL [R1+0xc], R0 ;  /* 0x00000c0001007387 */ /* 0x0005e40000100800 */
.L_x_2480:
        /* <DEDUP_REMOVED lines=8> */
.L_x_2466:
        /* <DEDUP_REMOVED lines=120> */
[----:B------:R1:W-:Y:S01]  /*1830*/  STL [R1+0x18], R5 ;  /* 0x0000180501007387 */ /* 0x0003e20000100800 */
[C---:B------:R-:W-:Y:S01]  /*1840*/  IADD3 R15, R4.reuse, 0x18, RZ ;  /* 0x00000018040f7810 */ /* 0x040fe20007ffe0ff */
[----:B------:R-:W-:Y:S01]  /*1850*/  IMAD.MOV.U32 R6, RZ, RZ, 0x20 ;  /* 0x00000020ff067424 */ /* 0x000fe200078e00ff */
[C---:B------:R-:W-:Y:S01]  /*1860*/  IADD3 R13, R4.reuse, 0x28, RZ ;  /* 0x00000028040d7810 */ /* 0x040fe20007ffe0ff */
[----:B------:R-:W-:Y:S01]  /*1870*/  STL.64 [R1+0x10], R20 ;  /* 0x0000101401007387 */ /* 0x000fe20000100a00 */
[----:B------:R-:W-:-:S02]  /*1880*/  IADD3 R12, R4, 0x30, RZ ;  /* 0x00000030040c7810 */ /* 0x000fc40007ffe0ff */
[C---:B------:R-:W-:Y:S01]  /*1890*/  IADD3 R11, R4.reuse, 0x38, RZ ;  /* 0x00000038040b7810 */ /* 0x040fe20007ffe0ff */
[----:B------:R2:W-:Y:S01]  /*18a0*/  STL [R1+0x70], R7 ;  /* 0x0000700701007387 */ /* 0x0005e20000100800 */
[C---:B------:R-:W-:Y:S02]  /*18b0*/  IADD3 R10, R4.reuse, 0x40, RZ ;  /* 0x00000040040a7810 */ /* 0x040fe40007ffe0ff */
[----:B------:R-:W-:Y:S01]  /*18c0*/  IADD3 R9, R4, 0x48, RZ ;  /* 0x0000004804097810 */ /* 0x000fe20007ffe0ff */
[----:B------:R3:W-:Y:S01]  /*18d0*/  STL [R1+0x6c], R8 ;  /* 0x00006c0801007387 */ /* 0x0007e20000100800 */
[----:B------:R-:W-:Y:S02]  /*18e0*/  LEA R184, R0, 0x3c80, 0x1 ;  /* 0x00003c8000b87811 */ /* 0x000fe400078e08ff */
[----:B------:R-:W-:Y:S01]  /*18f0*/  SHF.R.S32.HI R0, RZ, 0x1f, R10 ;  /* 0x0000001fff007819 */ /* 0x000fe2000001140a */
[----:B------:R-:W-:Y:S01]  /*1900*/  STL [R1+0x1c], R4 ;  /* 0x00001c0401007387 */ /* 0x000fe20000100800 */
[----:B------:R-:W-:-:S02]  /*1910*/  IADD3 R189, R184, 0x20, RZ ;  /* 0x00000020b8bd7810 */ /* 0x000fc40007ffe0ff */
[----:B------:R-:W-:Y:S02]  /*1920*/  LEA R187, R2, 0x6080, 0x1 ;  /* 0x0000608002bb7811 */ /* 0x000fe400078e08ff */
[----:B------:R-:W-:Y:S02]  /*1930*/  LEA R185, R3, 0x1880, 0x1 ;  /* 0x0000188003b97811 */ /* 0x000fe400078e08ff */
[----:B------:R-:W-:Y:S02]  /*1940*/  @P2 IADD3 R189, R184, -0x20, RZ ;  /* 0xffffffe0b8bd2810 */ /* 0x000fe40007ffe0ff */
[----:B-1----:R-:W-:Y:S02]  /*1950*/  SEL R5, R6, 0xffffffe0, !P0 ;  /* 0xffffffe006057807 */ /* 0x002fe40004000000 */
[C---:B------:R-:W-:Y:S02]  /*1960*/  IADD3 R197, R189.reuse, 0x400, RZ ;  /* 0x00000400bdc57810 */ /* 0x040fe40007ffe0ff */
[----:B------:R-:W-:-:S02]  /*1970*/  IADD3 R196, R189, 0x800, RZ ;  /* 0x00000800bdc47810 */ /* 0x000fc40007ffe0ff */
[----:B------:R-:W-:Y:S01]  /*1980*/  IADD3 R195, R189, 0xc00, RZ ;  /* 0x00000c00bdc37810 */ /* 0x000fe20007ffe0ff */
[----:B--2---:R-:W-:Y:S01]  /*1990*/  IMAD.IADD R7, R19, 0x1, R14 ;  /* 0x0000000113077824 */ /* 0x004fe200078e020e */
[C---:B------:R-:W-:Y:S02]  /*19a0*/  IADD3 R19, R4.reuse, 0x8, RZ ;  /* 0x0000000804137810 */ /* 0x040fe40007ffe0ff */
[C---:B------:R-:W-:Y:S02]  /*19b0*/  IADD3 R14, R4.reuse, 0x20, RZ ;  /* 0x00000020040e7810 */ /* 0x040fe40007ffe0ff */
[----:B------:R1:W-:Y:S01]  /*19c0*/  STL [R1+0xac], R7 ;  /* 0x0000ac0701007387 */ /* 0x0003e20000100800 */
[----:B---3--:R-:W-:Y:S02]  /*19d0*/  IADD3 R8, R4, 0x50, RZ ;  /* 0x0000005004087810 */ /* 0x008fe40007ffe0ff */
[C---:B------:R-:W-:Y:S02]  /*19e0*/  IADD3 R194, R189.reuse, 0x1000, RZ ;  /* 0x00001000bdc27810 */ /* 0x040fe40007ffe0ff */
[----:B------:R-:W-:-:S02]  /*19f0*/  IADD3 R193, R189, 0x1400, RZ ;  /* 0x00001400bdc17810 */ /* 0x000fc40007ffe0ff */
[C---:B------:R-:W-:Y:S02]  /*1a00*/  IADD3 R192, R189.reuse, 0x1800, RZ ;  /* 0x00001800bdc07810 */ /* 0x040fe40007ffe0ff */
[C---:B------:R-:W-:Y:S02]  /*1a10*/  IADD3 R191, R189.reuse, 0x1c00, RZ ;  /* 0x00001c00bdbf7810 */ /* 0x040fe40007ffe0ff */
[----:B------:R-:W-:Y:S02]  /*1a20*/  IADD3 R190, R189, 0x2000, RZ ;  /* 0x00002000bdbe7810 */ /* 0x000fe40007ffe0ff */
        /* <DEDUP_REMOVED lines=42> */
.L_x_2580:
        /* <DEDUP_REMOVED lines=21> */
[----:B------:R-:W-:Y:S02]  /*1e20*/  ISETP.NE.AND.EX P0, PT, RZ, c[0x0][0x354], PT, P0 ;  /* 0x0000d500ff007a0c */ /* 0x000fe40003f05300 */
[C---:B------:R-:W-:Y:S02]  /*1e30*/  @P5 LEA R6, P2, R19.reuse, c[0x0][0x360], 0x2 ;  /* 0x0000d80013065a11 */ /* 0x040fe400078410ff */
[C-C-:B------:R-:W-:Y:S02]  /*1e40*/  LEA.HI.X R5, R19.reuse, c[0x0][0x34c], R74.reuse, 0x2, P4 ;  /* 0x0000d30013057a11 */ /* 0x140fe400020f144a */
[----:B------:R-:W-:-:S03]  /*1e50*/  @P5 LEA.HI.X R7, R19, c[0x0][0x364], R74, 0x2, P2 ;  /* 0x0000d90013075a11 */ /* 0x000fc600010f144a */
[----:B------:R1:W5:Y:S04]  /*1e60*/  @P1 LDG.E R11, [R4.64] ;  /* 0x00000006040b1981 */ /* 0x000368000c1e1900 */
[----:B------:R1:W5:Y:S01]  /*1e70*/  @P5 LDG.E R250, [R6.64] ;  /* 0x0000000606fa5981 */ /* 0x000362000c1e1900 */
[----:B--2---:R-:W-:-:S04]  /*1e80*/  LEA R2, P3, R19, c[0x0][0x350], 0x2 ;  /* 0x0000d40013027a11 */ /* 0x004fc800078610ff */
[----:B------:R-:W-:-:S05]  /*1e90*/  LEA.HI.X R3, R19, c[0x0][0x354], R74, 0x2, P3 ;  /* 0x0000d50013037a11 */ /* 0x000fca00018f144a */
[----:B------:R1:W5:Y:S01]  /*1ea0*/  @P0 LDG.E R9, [R2.64] ;  /* 0x0000000602090981 */ /* 0x000362000c1e1900 */
[----:B---3--:R-:W-:-:S05]  /*1eb0*/  LOP3.LUT R75, R10, 0xffff, RZ, 0xc0, !PT ;  /* 0x0000ffff0a4b7812 */ /* 0x008fca00078ec0ff */
[----:B------:R1:W-:Y:S01]  /*1ec0*/  STL [R1+0x24], R75 ;  /* 0x0000244b01007387 */ /* 0x0003e20000100800 */
[----:B------:R-:W-:Y:S01]  /*1ed0*/  YIELD ;  /* 0x0000000000007946 */ /* 0x000fe20003800000 */
[----:B------:R-:W-:Y:S05]  /*1ee0*/  @P5 BRA `(.L_x_2481) ;  /* 0x0000005000005947 */ /* 0x000fea0003800000 */
[----:B-----5:R-:W-:Y:S01]  /*1ef0*/  MOV R250, c[0x0][0x168] ;  /* 0x00005a0000fa7a02 */ /* 0x020fe20000000f00 */
[----:B------:R-:W-:Y:S05]  /*1f00*/  @!P1 BRA `(.L_x_2481) ;  /* 0x0000003000009947 */ /* 0x000fea0003800000 */
[----:B-1----:R-:W2:Y:S04]  /*1f10*/  LDG.E R6, [R4.64] ;  /* 0x0000000604067981 */ /* 0x002ea8000c1e1900 */
[----:B------:R-:W2:Y:S02]  /*1f20*/  LDG.E R0, [R4.64+0x4] ;  /* 0x0000040604007981 */ /* 0x000ea4000c1e1900 */
[----:B--2---:R-:W-:Y:S02]  /*1f30*/  IADD3 R250, -R6, R0, RZ ;  /* 0x0000000006fa7210 */ /* 0x004fe40007ffe1ff */
.L_x_2481:
[----:B------:R-:W-:-:S04]  /*1f40*/  ISETP.NE.U32.AND P2, PT, RZ, c[0x0][0x368], PT ;  /* 0x0000da00ff007a0c */ /* 0x000fc80003f45070 */
[----:B------:R-:W-:-:S13]  /*1f50*/  ISETP.NE.AND.EX P2, PT, RZ, c[0x0][0x36c], PT, P2 ;  /* 0x0000db00ff007a0c */ /* 0x000fda0003f45320 */
[----:B------:R-:W-:Y:S05]  /*1f60*/  @!P2 BRA `(.L_x_2482) ;  /* 0x000000400000a947 */ /* 0x000fea0003800000 */
[----:B-1----:R-:W-:-:S04]  /*1f70*/  LEA R2, P2, R19, c[0x0][0x368], 0x2 ;  /* 0x0000da0013027a11 */ /* 0x002fc800078410ff */
[----:B------:R-:W-:-:S05]  /*1f80*/  LEA.HI.X R3, R19, c[0x0][0x36c], R74, 0x2, P2 ;  /* 0x0000db0013037a11 */ /* 0x000fca00010f144a */
[----:B------:R1:W5:Y:S01]  /*1f90*/  LDG.E R0, [R2.64] ;  /* 0x0000000602007981 */ /* 0x000362000c1e1900 */
[----:B------:R-:W-:Y:S05]  /*1fa0*/  BRA `(.L_x_2483) ;  /* 0x0000005000007947 */ /* 0x000fea0003800000 */
.L_x_2482:
[----:B------:R-:W-:Y:S01]  /*1fb0*/  MOV R0, c[0x0][0x1d0] ;  /* 0x0000740000007a02 */ /* 0x000fe20000000f00 */
[----:B------:R-:W-:Y:S05]  /*1fc0*/  @!P0 BRA `(.L_x_2483) ;  /* 0x0000003000008947 */ /* 0x000fea0003800000 */
[----:B-1----:R-:W2:Y:S04]  /*1fd0*/  LDG.E R4, [R2.64] ;  /* 0x0000000602047981 */ /* 0x002ea8000c1e1900 */
[----:B------:R-:W2:Y:S02]  /*1fe0*/  LDG.E R0, [R2.64+0x4] ;  /* 0x0000040602007981 */ /* 0x000ea4000c1e1900 */
[----:B--2---:R-:W-:Y:S02]  /*1ff0*/  IADD3 R0, -R4, R0, RZ ;  /* 0x0000000004007210 */ /* 0x004fe40007ffe1ff */
.L_x_2483:
[----:B-1----:R-:W2:Y:S01]  /*2000*/  LDL.LU R3, [R1+0x4] ;  /* 0x0000040001037983 */ /* 0x002ea20000300800 */
[----:B------:R-:W-:Y:S01]  /*2010*/  IMAD.MOV.U32 R2, RZ, RZ, c[0x0][0x2c4] ;  /* 0x0000b100ff027624 */ /* 0x000fe200078e00ff */
[----:B------:R-:W-:Y:S01]  /*2020*/  BSSY B0, `(.L_x_2484) ;  /* 0x000003d000007945 */ /* 0x000fe20003800000 */
[----:B-----5:R-:W-:-:S02]  /*2030*/  IMAD.IADD R251, R0, 0x1, -R8 ;  /* 0x0000000100fb7824 */ /* 0x020fc400078e0a08 */
[----:B------:R-:W-:Y:S01]  /*2040*/  IMAD.IADD R12, R9, 0x1, R8 ;  /* 0x00000001090c7824 */ /* 0x000fe200078e0208 */
[----:B------:R-:W-:Y:S01]  /*2050*/  ISETP.NE.AND P3, PT, R2, 0x1, PT ;  /* 0x000000010200780c */ /* 0x000fe20003f65270 */
[----:B--2---:R-:W-:-:S05]  /*2060*/  IMAD.SHL.U32 R16, R3, 0x80, RZ ;  /* 0x0000008003107824 */ /* 0x004fca00078e00ff */
[----:B------:R-:W-:Y:S01]  /*2070*/  IADD3 R2, R16, 0x7f, RZ ;  /* 0x0000007f10027810 */ /* 0x000fe20007ffe0ff */
[----:B------:R1:W-:Y:S06]  /*2080*/  STL [R1+0x4], R16 ;  /* 0x0000041001007387 */ /* 0x0003ec0000100800 */
[----:B------:R-:W-:-:S04]  /*2090*/  @P3 IMAD.HI.U32 R3, R2, c[0x0][0x2c8], RZ ;  /* 0x0000b20002033a27 */ /* 0x000fc800078e00ff */
[----:B------:R-:W-:Y:S01]  /*20a0*/  IMAD.MOV.U32 R0, RZ, RZ, R2 ;  /* 0x000000ffff007224 */ /* 0x000fe200078e0002 */
[C---:B------:R-:W-:Y:S02]  /*20b0*/  IADD3 R2, R251.reuse, 0x30, -R250 ;  /* 0x00000030fb027810 */ /* 0x040fe40007ffe8fa */
[----:B------:R-:W-:Y:S02]  /*20c0*/  @P3 SHF.R.U32.HI R0, RZ, c[0x0][0x2cc], R3 ;  /* 0x0000b300ff003a19 */ /* 0x000fe40000011603 */
[----:B------:R-:W-:-:S03]  /*20d0*/  IADD3 R3, R251, 0x2f, RZ ;  /* 0x0000002ffb037810 */ /* 0x000fc60007ffe0ff */
[----:B------:R-:W-:Y:S02]  /*20e0*/  IMAD.IADD R0, R2, 0x1, R0 ;  /* 0x0000000102007824 */ /* 0x000fe400078e0200 */
[----:B------:R-:W-:-:S04]  /*20f0*/  IMAD.HI R2, R3, 0x2aaaaaab, RZ ;  /* 0x2aaaaaab03027827 */ /* 0x000fc800078e02ff */
[----:B------:R-:W-:Y:S01]  /*2100*/  IMAD.HI R0, R0, 0x2aaaaaab, RZ ;  /* 0x2aaaaaab00007827 */ /* 0x000fe200078e02ff */
[----:B------:R-:W-:-:S04]  /*2110*/  SHF.R.U32.HI R4, RZ, 0x1f, R2 ;  /* 0x0000001fff047819 */ /* 0x000fc80000011602 */
        /* <DEDUP_REMOVED lines=45> */
.L_x_2485:
[----:B------:R-:W-:Y:S05]  /*23f0*/  BSYNC B0 ;  /* 0x0000000000007941 */ /* 0x000fea0003800000 */
.L_x_2484:
        /* <DEDUP_REMOVED lines=58> */
[----:B------:R-:W3:Y:S01]  /*27a0*/  LDL.LU R18, [R1+0x28] ;  /* 0x0000280001127983 */ /* 0x000ee20000300800 */
[----:B------:R-:W-:-:S03]  /*27b0*/  ISETP.NE.AND.EX P2, PT, RZ, c[0x0][0x344], PT, P2 ;  /* 0x0000d100ff007a0c */ /* 0x000fc60003f45320 */
[----:B------:R-:W4:Y:S04]  /*27c0*/  LDL R17, [R1+0x18] ;  /* 0x0000180001117983 */ /* 0x000f280000100800 */
[----:B-1----:R-:W1:Y:S06]  /*27d0*/  S2R R5, SR_TID.X ;  /* 0x0000000000057919 */ /* 0x002e6c0000002100 */
[----:B------:R-:W-:-:S05]  /*27e0*/  @P2 IMAD.WIDE R2, R19, R13, c[0x0][0x340] ;  /* 0x0000d00013022625 */ /* 0x000fca00078e020d */
[----:B------:R5:W3:Y:S01]  /*27f0*/  @P2 LDG.E R15, [R2.64] ;  /* 0x00000006020f2981 */ /* 0x000ae2000c1e1900 */
[----:B------:R-:W-:-:S05]  /*2800*/  SHF.R.S32.HI R0, RZ, 0x1f, R11 ;  /* 0x0000001fff007819 */ /* 0x000fca000001140b */
[----:B------:R-:W-:-:S04]  /*2810*/  IMAD R0, R0, c[0x0][0x178], RZ ;  /* 0x00005e0000007a24 */ /* 0x000fc800078e02ff */
[----:B------:R-:W-:Y:S01]  /*2820*/  IMAD R0, R11, c[0x0][0x17c], R0 ;  /* 0x00005f000b007a24 */ /* 0x000fe200078e0200 */
[----:B-1----:R-:W-:-:S04]  /*2830*/  SHF.R.S32.HI R4, RZ, 0x1f, R5 ;  /* 0x0000001fff047819 */ /* 0x002fc80000011405 */
[----:B------:R-:W-:-:S04]  /*2840*/  LEA.HI R4, R4, R5, RZ, 0x2 ;  /* 0x0000000504047211 */ /* 0x000fc800078f10ff */
[----:B------:R-:W-:Y:S01]  /*2850*/  LOP3.LUT R4, R4, 0xfffffffc, RZ, 0xc0, !PT ;  /* 0xfffffffc04047812 */ /* 0x000fe200078ec0ff */
[----:B-----5:R-:W-:-:S04]  /*2860*/  IMAD.WIDE.U32 R2, R11, c[0x0][0x178], RZ ;  /* 0x00005e000b027a25 */ /* 0x020fc800078e00ff */
        /* <DEDUP_REMOVED lines=25> */
[----:B------:R-:W-:Y:S02]  /*2a00*/  ISETP.GE.AND P5, PT, R252, c[0x0][0x1d4], PT ;  /* 0x00007500fc007a0c */ /* 0x000fe40003fa6270 */
[----:B------:R-:W-:Y:S01]  /*2a10*/  IADD3 R56, R207, -0x1, RZ ;  /* 0xffffffffcf387810 */ /* 0x000fe20007ffe0ff */
[----:B--2---:R-:W-:-:S04]  /*2a20*/  IMAD.WIDE.U32 R6, R2, c[0x0][0x1e0], R20 ;  /* 0x0000780002067a25 */ /* 0x004fc800078e0014 */
[----:B------:R-:W-:-:S04]  /*2a30*/  IMAD.WIDE.U32 R8, R2, c[0x0][0x208], R20 ;  /* 0x0000820002087a25 */ /* 0x000fc800078e0014 */
[----:B------:R-:W-:Y:S02]  /*2a40*/  IMAD.MOV.U32 R2, RZ, RZ, R4 ;  /* 0x000000ffff027224 */ /* 0x000fe400078e0004 */
[C---:B------:R-:W-:Y:S02]  /*2a50*/  IMAD R4, R0.reuse, c[0x0][0x1b4], R5 ;  /* 0x00006d0000047a24 */ /* 0x040fe400078e0205 */
[----:B------:R-:W-:-:S04]  /*2a60*/  IMAD.WIDE.U32 R2, R0, c[0x0][0x1b0], R2 ;  /* 0x00006c0000027a25 */ /* 0x000fc800078e0002 */
[----:B------:R-:W-:Y:S01]  /*2a70*/  IMAD R0, R11, c[0x0][0x2c4], R10 ;  /* 0x0000b1000b007a24 */ /* 0x000fe200078e020a */
[----:B------:R-:W-:Y:S01]  /*2a80*/  IADD3 R3, R3, R4, RZ ;  /* 0x0000000403037210 */ /* 0x000fe20007ffe0ff */
[----:B------:R-:W-:-:S03]  /*2a90*/  IMAD.MOV.U32 R4, RZ, RZ, R8 ;  /* 0x000000ffff047224 */ /* 0x000fc600078e0008 */
[----:B------:R-:W-:Y:S02]  /*2aa0*/  SHF.R.S32.HI R10, RZ, 0x1f, R0 ;  /* 0x0000001fff0a7819 */ /* 0x000fe40000011400 */
        /* <DEDUP_REMOVED lines=13> */
[----:B---3--:R-:W-:Y:S02]  /*2b80*/  @P2 SHF.R.S32.HI R0, RZ, 0x1f, R15 ;  /* 0x0000001fff002819 */ /* 0x008fe4000001140f */
[----:B------:R-:W-:Y:S01]  /*2b90*/  LEA.HI.X R11, R6, c[0x0][0x164], R7, 0x1, P1 ;  /* 0x00005900060b7a11 */ /* 0x000fe200008f0c07 */
[----:B------:R-:W-:Y:S01]  /*2ba0*/  @!P2 IMAD.MOV.U32 R0, RZ, RZ, R74 ;  /* 0x000000ffff00a224 */ /* 0x000fe200078e004a */
[----:B------:R-:W-:Y:S02]  /*2bb0*/  ISETP.GE.AND P1, PT, R20, c[0x0][0x198], PT ;  /* 0x0000660014007a0c */ /* 0x000fe40003f26270 */
[----:B------:R-:W-:Y:S02]  /*2bc0*/  @!P2 MOV R15, R19 ;  /* 0x00000013000fa202 */ /* 0x000fe40000000f00 */
[----:B------:R-:W-:-:S02]  /*2bd0*/  SEL R6, R0, RZ, !P0 ;  /* 0x000000ff00067207 */ /* 0x000fc40004000000 */
[----:B------:R-:W-:Y:S02]  /*2be0*/  SEL R0, R15, RZ, !P0 ;  /* 0x000000ff0f007207 */ /* 0x000fe40004000000 */
[----:B------:R-:W-:Y:S02]  /*2bf0*/  ISETP.GE.AND P0, PT, R252, c[0x0][0x198], PT ;  /* 0x00006600fc007a0c */ /* 0x000fe40003f06270 */
[----:B------:R-:W-:Y:S01]  /*2c00*/  LOP3.LUT R18, R18, 0xfffffffd, RZ, 0xc0, !PT ;  /* 0xfffffffd12127812 */ /* 0x000fe200078ec0ff */
[----:B------:R-:W-:-:S03]  /*2c10*/  IMAD.WIDE.U32 R2, R75, c[0x0][0x210], R4 ;  /* 0x000084004b027a25 */ /* 0x000fc600078e0004 */
[----:B------:R-:W-:Y:S01]  /*2c20*/  @P1 LOP3.LUT R18, R18, 0x2, RZ, 0xfc, !PT ;  /* 0x0000000212121812 */ /* 0x000fe200078efcff */
[C---:B------:R-:W-:Y:S01]  /*2c30*/  IMAD R5, R75.reuse, c[0x0][0x1ec], R9 ;  /* 0x00007b004b057a24 */ /* 0x040fe200078e0209 */
[----:B------:R-:W-:Y:S01]  /*2c40*/  MOV R4, R8 ;  /* 0x0000000800047202 */ /* 0x000fe20000000f00 */
[----:B------:R-:W-:Y:S01]  /*2c50*/  IMAD R8, R6, c[0x0][0x1f0], RZ ;  /* 0x00007c0006087a24 */ /* 0x000fe200078e02ff */
[----:B------:R-:W-:Y:S01]  /*2c60*/  LOP3.LUT R18, R18, 0xfffffffe, RZ, 0xc0, !PT ;  /* 0xfffffffe12127812 */ /* 0x000fe200078ec0ff */
[----:B------:R-:W-:Y:S01]  /*2c70*/  IMAD R3, R75, c[0x0][0x214], R3 ;  /* 0x000085004b037a24 */ /* 0x000fe200078e0203 */
[----:B----4-:R-:W-:Y:S01]  /*2c80*/  ISETP.GE.AND P4, PT, R17, c[0x0][0x1d4], PT ;  /* 0x0000750011007a0c */ /* 0x010fe20003f86270 */
[----:B------:R-:W-:Y:S01]  /*2c90*/  IMAD R7, R6, c[0x0][0x218], RZ ;  /* 0x0000860006077a24 */ /* 0x000fe200078e02ff */
[----:B------:R-:W-:Y:S01]  /*2ca0*/  @P0 LOP3.LUT R18, R18, 0x1, RZ, 0xfc, !PT ;  /* 0x0000000112120812 */ /* 0x000fe200078efcff */
[C---:B------:R-:W-:Y:S01]  /*2cb0*/  IMAD R8, R0.reuse, c[0x0][0x1f4], R8 ;  /* 0x00007d0000087a24 */ /* 0x040fe200078e0208 */
[----:B------:R-:W-:Y:S01]  /*2cc0*/  SEL R6, RZ, 0x4, P4 ;  /* 0x00000004ff067807 */ /* 0x000fe20002000000 */
[----:B------:R-:W-:-:S04]  /*2cd0*/  IMAD.WIDE.U32 R238, R0, c[0x0][0x1f0], R4 ;  /* 0x00007c0000ee7a25 */ /* 0x000fc800078e0004 */
[C---:B------:R-:W-:Y:S02]  /*2ce0*/  IMAD R7, R0.reuse, c[0x0][0x21c], R7 ;  /* 0x0000870000077a24 */ /* 0x040fe400078e0207 */
[----:B------:R-:W-:Y:S01]  /*2cf0*/  IMAD.WIDE.U32 R236, R0, c[0x0][0x218], R2 ;  /* 0x0000860000ec7a25 */ /* 0x000fe200078e0002 */
[----:B------:R1:W-:Y:S01]  /*2d00*/  STL [R1+0x28], R18 ;  /* 0x0000281201007387 */ /* 0x0003e20000100800 */
[----:B------:R-:W-:Y:S02]  /*2d10*/  ISETP.GE.AND P2, PT, R17, c[0x0][0x198], PT ;  /* 0x0000660011007a0c */ /* 0x000fe40003f46270 */
[----:B------:R-:W-:Y:S01]  /*2d20*/  IMAD.IADD R9, R247, 0x1, R16 ;  /* 0x00000001f7097824 */ /* 0x000fe200078e0210 */
[----:B------:R-:W-:Y:S01]  /*2d30*/  IADD3 R240, R239, R8, RZ ;  /* 0x00000008eff07210 */ /* 0x000fe20007ffe0ff */
[----:B------:R-:W-:Y:S01]  /*2d40*/  IMAD.IADD R235, R237, 0x1, R7 ;  /* 0x00000001edeb7824 */ /* 0x000fe200078e0207 */
[----:B-1----:R-:W-:Y:S01]  /*2d50*/  LOP3.LUT R18, R13, R6, RZ, 0xfc, !PT ;  /* 0x000000060d127212 */ /* 0x002fe200078efcff */
[----:B------:R-:W-:Y:S05]  /*2d60*/  BRA.DIV ~URZ, `(.L_x_2487) ;  /* 0x0000e6527f007947 */ /* 0x000fea000b800000 */
[----:B------:R1:W2:Y:S02]  /*2d70*/  SHFL.IDX PT, R8, R11, RZ, 0x1c1f ;  /* 0x001c1fff0b087589 */ /* 0x0002a400000e0000 */
.L_x_2585:
[----:B------:R-:W-:Y:S05]  /*2d80*/  BRA.DIV ~URZ, `(.L_x_2488) ;  /* 0x0000e6a27f007947 */ /* 0x000fea000b800000 */
[----:B------:R3:W4:Y:S02]  /*2d90*/  SHFL.IDX PT, R0, R12, RZ, 0x1c1f ;  /* 0x001c1fff0c007589 */ /* 0x00072400000e0000 */
.L_x_2586:
        /* <DEDUP_REMOVED lines=12> */
[----:B------:R-:W-:-:S04]  /*2e60*/  LEA R4, P0, R252, R0, 0x1 ;  /* 0x00000000fc047211 */ /* 0x000fc800078008ff */
[----:B---3--:R-:W-:Y:S02]  /*2e70*/  LEA.HI.X R5, R252, R8, R2, 0x1, P0 ;  /* 0x00000008fc057211 */ /* 0x008fe400000f0c02 */
[----:B----4-:R-:W-:-:S04]  /*2e80*/  LEA R2, P0, R15, R0, 0x1 ;  /* 0x000000000f027211 */ /* 0x010fc800078008ff */
[----:B--2---:R-:W-:Y:S02]  /*2e90*/  LEA.HI.X R3, R15, R8, R16, 0x1, P0 ;  /* 0x000000080f037211 */ /* 0x004fe400000f0c10 */
        /* <DEDUP_REMOVED lines=9> */
.L_x_2490:
[----:B------:R-:W-:Y:S05]  /*2f30*/  BSYNC B0 ;  /* 0x0000000000007941 */ /* 0x000fea0003800000 */
.L_x_2489:
[----:B------:R-:W-:Y:S05]  /*2f40*/  BRA.DIV ~URZ, `(.L_x_2491) ;  /* 0x0000e5427f007947 */ /* 0x000fea000b800000 */
[----:B--2---:R2:W1:Y:S04]  /*2f50*/  SHFL.IDX PT, R8, R11, 0x1, 0x1c1f ;  /* 0x003c1f000b087f89 */ /* 0x00446800000e0000 */
[----:B----4-:R2:W4:Y:S02]  /*2f60*/  SHFL.IDX PT, R0, R12, 0x1, 0x1c1f ;  /* 0x003c1f000c007f89 */ /* 0x01052400000e0000 */
.L_x_2587:
        /* <DEDUP_REMOVED lines=12> */
[----:B------:R-:W-:-:S04]  /*3030*/  LEA R4, P0, R252, R0, 0x1 ;  /* 0x00000000fc047211 */ /* 0x000fc800078008ff */
[----:B--2---:R-:W-:Y:S02]  /*3040*/  LEA.HI.X R5, R252, R8, R3, 0x1, P0 ;  /* 0x00000008fc057211 */ /* 0x004fe400000f0c03 */
[----:B---3--:R-:W-:-:S04]  /*3050*/  LEA R2, P0, R15, R0, 0x1 ;  /* 0x000000000f027211 */ /* 0x008fc800078008ff */
[----:B----4-:R-:W-:Y:S02]  /*3060*/  LEA.HI.X R3, R15, R8, R16, 0x1, P0 ;  /* 0x000000080f037211 */ /* 0x010fe400000f0c10 */
        /* <DEDUP_REMOVED lines=9> */
.L_x_2493:
[----:B------:R-:W-:Y:S05]  /*3100*/  BSYNC B0 ;  /* 0x0000000000007941 */ /* 0x000fea0003800000 */
.L_x_2492:
[----:B------:R-:W-:Y:S05]  /*3110*/  BRA.DIV ~URZ, `(.L_x_2494) ;  /* 0x0000e4327f007947 */ /* 0x000fea000b800000 */
[----:B-1----:R1:W2:Y:S02]  /*3120*/  SHFL.IDX PT, R8, R11, 0x2, 0x1c1f ;  /* 0x005c1f000b087f89 */ /* 0x0022a400000e0000 */
.L_x_2588:
[----:B------:R-:W-:Y:S05]  /*3130*/  BRA.DIV ~URZ, `(.L_x_2495) ;  /* 0x0000e4827f007947 */ /* 0x000fea000b800000 */
[----:B----4-:R4:W1:Y:S02]  /*3140*/  SHFL.IDX PT, R0, R12, 0x2, 0x1c1f ;  /* 0x005c1f000c007f89 */ /* 0x01086400000e0000 */
.L_x_2589:
        /* <DEDUP_REMOVED lines=25> */
.L_x_2497:
[----:B------:R-:W-:Y:S05]  /*32e0*/  BSYNC B0 ;  /* 0x0000000000007941 */ /* 0x000fea0003800000 */
.L_x_2496:
[----:B------:R-:W-:Y:S05]  /*32f0*/  BRA.DIV ~URZ, `(.L_x_2498) ;  /* 0x0000e3227f007947 */ /* 0x000fea000b800000 */
[----:B-1----:R1:W3:Y:S04]  /*3300*/  SHFL.IDX PT, R6, R11, 0x3, 0x1c1f ;  /* 0x007c1f000b067f89 */ /* 0x0022e800000e0000 */
[----:B------:R1:W4:Y:S02]  /*3310*/  SHFL.IDX PT, R0, R12, 0x3, 0x1c1f ;  /* 0x007c1f000c007f89 */ /* 0x00032400000e0000 */
.L_x_2590:
[----:B------:R-:W5:Y:S04]  /*3320*/  LDL.64 R14, [R1+0x10] ;  /* 0x00001000010e7983 */ /* 0x000f680000100a00 */
[----:B----4-:R-:W4:Y:S04]  /*3330*/  LDL R13, [R1+0x70] ;  /* 0x00007000010d7983 */ /* 0x010f280000100800 */
[----:B--2---:R-:W2:Y:S04]  /*3340*/  LDL R8, [R1+0x28] ;  /* 0x0000280001087983 */ /* 0x004ea80000100800 */
[----:B---3--:R-:W3:Y:S04]  /*3350*/  LDL R7, [R1+0x78] ;  /* 0x0000780001077983 */ /* 0x008ee80000100800 */
[----:B-1----:R-:W3:Y:S04]  /*3360*/  LDL R11, [R1+0x18] ;  /* 0x00001800010b7983 */ /* 0x002ee80000100800 */
[----:B------:R-:W3:Y:S01]  /*3370*/  LDL R12, [R1+0x6c] ;  /* 0x00006c00010c7983 */ /* 0x000ee20000100800 */
[----:B------:R-:W-:-:S04]  /*3380*/  IADD3 R2, R9, 0x60, RZ ;  /* 0x0000006009027810 */ /* 0x000fc80007ffe0ff */
[----:B------:R-:W-:Y:S01]  /*3390*/  ISETP.GE.AND P1, PT, R2, R10, PT ;  /* 0x0000000a0200720c */ /* 0x000fe20003f26270 */
[----:B------:R-:W-:-:S04]  /*33a0*/  IMAD.MOV.U32 R9, RZ, RZ, 0x30 ;  /* 0x00000030ff097424 */ /* 0x000fc800078e00ff */
[----:B------:R-:W-:Y:S01]  /*33b0*/  IMAD R9, R207, -0x30, R9 ;  /* 0xffffffd0cf097824 */ /* 0x000fe200078e0209 */
[----:B------:R-:W-:-:S03]  /*33c0*/  P2R R48, PR, RZ, 0x8 ;  /* 0x00000008ff307803 */ /* 0x000fc60000000000 */
[----:B------:R-:W-:Y:S02]  /*33d0*/  IMAD.IADD R57, R251, 0x1, R9 ;  /* 0x00000001fb397824 */ /* 0x000fe400078e0209 */
[----:B------:R-:W-:Y:S02]  /*33e0*/  IMAD.MOV.U32 R58, RZ, RZ, R238 ;  /* 0x000000ffff3a7224 */ /* 0x000fe400078e00ee */
[----:B------:R-:W-:Y:S02]  /*33f0*/  IMAD.MOV.U32 R59, RZ, RZ, R240 ;  /* 0x000000ffff3b7224 */ /* 0x000fe400078e00f0 */
[----:B------:R-:W-:Y:S01]  /*3400*/  IMAD.MOV.U32 R10, RZ, RZ, 0x20 ;  /* 0x00000020ff0a7424 */ /* 0x000fe200078e00ff */
[----:B------:R-:W-:Y:S02]  /*3410*/  P2R R19, PR, RZ, 0x40 ;  /* 0x00000040ff137803 */ /* 0x000fe40000000000 */
[----:B-----5:R-:W-:-:S04]  /*3420*/  @!P1 LEA R4, P0, R14, R0, 0x1 ;  /* 0x000000000e049211 */ /* 0x020fc800078008ff */
[----:B------:R-:W-:Y:S02]  /*3430*/  @!P1 LEA.HI.X R5, R14, R6, R15, 0x1, P0 ;  /* 0x000000060e059211 */ /* 0x000fe400000f0c0f */
[----:B------:R-:W-:-:S04]  /*3440*/  @!P1 LEA R2, P0, R252, R0, 0x1 ;  /* 0x00000000fc029211 */ /* 0x000fc800078008ff */
[----:B----4-:R-:W-:Y:S02]  /*3450*/  @!P1 LEA.HI.X R3, R252, R6, R13, 0x1, P0 ;  /* 0x00000006fc039211 */ /* 0x010fe400000f0c0d */
[C---:B--2---:R-:W-:Y:S01]  /*3460*/  LOP3.LUT P0, RZ, R8.reuse, 0x2, RZ, 0xc0, !PT ;  /* 0x0000000208ff7812 */ /* 0x044fe2000780c0ff */
[----:B---3--:R-:W-:Y:S01]  /*3470*/  IMAD.SHL.U32 R198, R7, 0x2, RZ ;  /* 0x0000000207c67824 */ /* 0x008fe200078e00ff */
[----:B------:R-:W-:Y:S02]  /*3480*/  LOP3.LUT P3, RZ, R8, 0x1, RZ, 0xc0, !PT ;  /* 0x0000000108ff7812 */ /* 0x000fe4000786c0ff */
[----:B------:R-:W-:-:S09]  /*3490*/  SHF.R.S32.HI R8, RZ, 0x1f, R56 ;  /* 0x0000001fff087819 */ /* 0x000fd20000011438 */
        /* <DEDUP_REMOVED lines=9> */
[----:B------:R-:W-:-:S03]  /*3530*/  @!P1 LEA.HI.X R5, R11, R6, R12, 0x1, P0 ;  /* 0x000000060b059211 */ /* 0x000fc600000f0c0c */
[----:B------:R-:W-:Y:S02]  /*3540*/  IMAD.IADD R0, R0, 0x1, -R247 ;  /* 0x0000000100007824 */ /* 0x000fe400078e0af7 */
[----:B--2---:R-:W-:Y:S01]  /*3550*/  IMAD.WIDE.U32 R2, R56, c[0x0][0x1e0], RZ ;  /* 0x0000780038027a25 */ /* 0x004fe200078e00ff */
[----:B------:R1:W-:Y:S02]  /*3560*/  @!P1 LDGSTS.E.BYPASS.LTC128B.128 [R198+0xb880], [R4.64], !P2 ;  /* 0x0b88000004c69fae */ /* 0x0003e4000d101d46 */
[C---:B------:R-:W-:Y:S01]  /*3570*/  ISETP.GE.AND P0, PT, R0.reuse, 0x1, PT ;  /* 0x000000010000780c */ /* 0x040fe20003f06270 */
[----:B------:R-:W-:Y:S01]  /*3580*/  IMAD.IADD R7, R3, 0x1, R7 ;  /* 0x0000000103077824 */ /* 0x000fe200078e0207 */
[----:B------:R-:W0:Y:S01]  /*3590*/  LDGDEPBAR ;  /* 0x00000000000079af */ /* 0x000e220000000000 */
[----:B------:R-:W-:Y:S03]  /*35a0*/  WARPSYNC 0xffffffff ;  /* 0xffffffff00007948 */ /* 0x000fe60003800000 */
[----:B------:R-:W-:Y:S01]  /*35b0*/  BAR.SYNC.DEFER_BLOCKING 0x0 ;  /* 0x0000000000007b1d */ /* 0x000fe20000010000 */
[----:B------:R-:W-:Y:S01]  /*35c0*/  ISETP.GE.AND P1, PT, R0, 0x21, PT ;  /* 0x000000210000780c */ /* 0x000fe20003f26270 */
[----:B------:R-:W-:-:S04]  /*35d0*/  IMAD.WIDE.U32 R2, R2, 0x30, R58 ;  /* 0x0000003002027825 */ /* 0x000fc800078e003a */
[----:B------:R-:W-:Y:S02]  /*35e0*/  IMAD R0, R7, 0x30, RZ ;  /* 0x0000003007007824 */ /* 0x000fe400078e02ff */
[----:B------:R-:W-:-:S04]  /*35f0*/  IMAD.WIDE.U32 R6, R10, c[0x0][0x1e0], RZ ;  /* 0x000078000a067a25 */ /* 0x000fc800078e00ff */
[----:B------:R-:W-:Y:S02]  /*3600*/  IMAD.IADD R0, R3, 0x1, R0 ;  /* 0x0000000103007824 */ /* 0x000fe400078e0200 */
        /* <DEDUP_REMOVED lines=18> */
[----:B------:R-:W-:Y:S01]  /*3730*/  IMAD R8, R8, c[0x0][0x208], RZ ;  /* 0x0000820008087a24 */ /* 0x000fe200078e02ff */
[----:B-1----:R-:W-:Y:S01]  /*3740*/  ISETP.GT.AND P0, PT, R11, 0x3f, PT ;  /* 0x0000003f0b00780c */ /* 0x002fe20003f04270 */
[----:B------:R-:W-:-:S04]  /*3750*/  IMAD.WIDE.U32 R6, R56, c[0x0][0x208], RZ ;  /* 0x0000820038067a25 */ /* 0x000fc800078e00ff */
[----:B------:R-:W-:-:S04]  /*3760*/  IMAD R0, R56, c[0x0][0x20c], R8 ;  /* 0x0000830038007a24 */ /* 0x000fc800078e0208 */
[----:B------:R-:W-:-:S04]  /*3770*/  IMAD.IADD R0, R7, 0x1, R0 ;  /* 0x0000000107007824 */ /* 0x000fc800078e0200 */
[----:B------:R-:W-:Y:S02]  /*3780*/  IMAD R0, R0, 0x30, RZ ;  /* 0x0000003000007824 */ /* 0x000fe400078e02ff */
[----:B---3--:R-:W-:Y:S01]  /*3790*/  IMAD.MOV.U32 R2, RZ, RZ, R236 ;  /* 0x000000ffff027224 */ /* 0x008fe200078e00ec */
[----:B------:R-:W-:-:S04]  /*37a0*/  DEPBAR.LE SB0, 0x1 ;  /* 0x000080400000791a */ /* 0x000fc80000000000 */
[----:B------:R-:W-:Y:S01]  /*37b0*/  IMAD.MOV.U32 R3, RZ, RZ, R235 ;  /* 0x000000ffff037224 */ /* 0x000fe200078e00eb */
[----:B------:R-:W-:-:S04]  /*37c0*/  DEPBAR.LE SB0, 0x0 ;  /* 0x000080000000791a */ /* 0x000fc80000000000 */
[----:B--2---:R-:W-:Y:S01]  /*37d0*/  IMAD.WIDE.U32 R4, R6, 0x30, R2 ;  /* 0x0000003006047825 */ /* 0x004fe200078e0002 */
        /* <DEDUP_REMOVED lines=8> */
[----:B------:R-:W-:Y:S02]  /*3860*/  IADD3 R0, R9, R251, -R247 ;  /* 0x000000fb09007210 */ /* 0x000fe40007ffe8f7 */
[----:B------:R-:W-:Y:S02]  /*3870*/  @!P0 LEA.HI.X R17, R5, R3, R4, 0x6, P1 ;  /* 0x0000000305118211 */ /* 0x000fe400008f3404 */
[----:B------:R-:W-:-:S02]  /*3880*/  ISETP.LT.OR P1, PT, R0, 0x1, !P3 ;  /* 0x000000010000780c */ /* 0x000fc40005f21670 */
[----:B------:R-:W-:Y:S01]  /*3890*/  LOP3.LUT P2, RZ, R18, 0x2, RZ, 0xc0, !PT ;  /* 0x0000000212ff7812 */ /* 0x000fe2000784c0ff */
[----:B------:R-:W-:Y:S04]  /*38a0*/  LDSM.16.M88.4 R8, [R187+0x1000] ;  /* 0x00100000bb08783b */ /* 0x000fe80000000200 */
[----:B------:R-:W1:Y:S04]  /*38b0*/  LDSM.16.M88.4 R32, [R184] ;  /* 0x00000000b820783b */ /* 0x000e680000000200 */
[----:B------:R-:W2:Y:S04]  /*38c0*/  LDSM.16.M88.4 R28, [R184+0x400] ;  /* 0x00040000b81c783b */ /* 0x000ea80000000200 */
[----:B------:R-:W3:Y:S04]  /*38d0*/  LDSM.16.M88.4 R20, [R184+0x800] ;  /* 0x00080000b814783b */ /* 0x000ee80000000200 */
[----:B------:R-:W4:Y:S04]  /*38e0*/  LDSM.16.M88.4 R12, [R187] ;  /* 0x00000000bb0c783b */ /* 0x000f280000000200 */
[----:B------:R-:W-:Y:S04]  /*38f0*/  LDSM.16.M88.4 R24, [R188] ;  /* 0x00000000bc18783b */ /* 0x000fe80000000200 */
[----:B------:R-:W-:Y:S04]  /*3900*/  LDSM.16.M88.4 R4, [R188+0x1000] ;  /* 0x00100000bc04783b */ /* 0x000fe80000000200 */
[----:B------:R-:W5:Y:S04]  /*3910*/  LDSM.16.M88.4 R36, [R189] ;  /* 0x00000000bd24783b */ /* 0x000f680000000200 */
[----:B------:R-:W3:Y:S04]  /*3920*/  LDSM.16.M88.4 R40, [R197] ;  /* 0x00000000c528783b */ /* 0x000ee80000000200 */
[----:B------:R-:W3:Y:S04]  /*3930*/  LDSM.16.M88.4 R44, [R196] ;  /* 0x00000000c42c783b */ /* 0x000ee80000000200 */
[----:B------:R-:W-:Y:S01]  /*3940*/  @!PT LDS RZ, [RZ] ;  /* 0x00000000fffff984 */ /* 0x000fe20000000800 */
[----:B------:R-:W-:Y:S01]  /*3950*/  @!PT LDS RZ, [RZ] ;  /* 0x00000000fffff984 */ /* 0x000fe20000000800 */
[----:B------:R-:W-:Y:S01]  /*3960*/  @!PT LDS RZ, [RZ] ;  /* 0x00000000fffff984 */ /* 0x000fe20000000800 */
[----:B------:R2:W-:Y:S01]  /*3970*/  LDGSTS.E.BYPASS.LTC128B.128 [R198+0x1880], [R2.64], !P1 ;  /* 0x0188000002c67fae */ /* 0x0005e2000c901d46 */
[----:B------:R-:W-:-:S02]  /*3980*/  ISETP.LT.OR P1, PT, R0, 0x1, !P2 ;  /* 0x000000010000780c */ /* 0x000fc40005721670 */
[----:B------:R-:W-:-:S11]  /*3990*/  @!P0 ISETP.LT.OR P3, PT, R0, 0x21, !P3 ;  /* 0x000000210000880c */ /* 0x000fd60005f61670 */
[----:B------:R3:W-:Y:S01]  /*39a0*/  LDGSTS.E.BYPASS.LTC128B.128 [R198+0x2480], [R2.64+0x40], !P1 ;  /* 0x0248004002c67fae */ /* 0x0007e2000c901d46 */
[----:B------:R-:W-:-:S04]  /*39b0*/  LOP3.LUT P1, RZ, R18, 0x4, RZ, 0xc0, !PT ;  /* 0x0000000412ff7812 */ /* 0x000fc8000782c0ff */
[----:B------:R-:W-:Y:S01]  /*39c0*/  ISETP.LT.OR P6, PT, R0, 0x1, !P1 ;  /* 0x000000010000780c */ /* 0x000fe20004fc1670 */
[C---:B-1----:R-:W-:Y:S08]  /*39d0*/  HMMA.16816.F32.BF16 R68, R8.reuse, R32, RZ ;  /* 0x000000200844723c */ /* 0x042ff000000418ff */
[C---:B--2---:R-:W-:Y:S04]  /*39e0*/  HMMA.16816.F32.BF16 R60, R8.reuse, R28, RZ ;  /* 0x0000001c083c723c */ /* 0x044fe800000418ff */
[----:B------:R1:W-:Y:S04]  /*39f0*/  LDGSTS.E.BYPASS.LTC128B.128 [R198+0x3080], [R2.64+0x80], !P6 ;  /* 0x0308008002c67fae */ /* 0x0003e8000f101d46 */
[----:B------:R2:W-:Y:S01]  /*3a00*/  @!P0 LDGSTS.E.BYPASS.LTC128B.128 [R198+0x2080], [R16.64], !P3 ;  /* 0x0208000010c68fae */ /* 0x0005e2000d901d46 */
[----:B------:R-:W-:Y:S01]  /*3a10*/  ISETP.NE.AND P3, PT, R48, RZ, PT ;  /* 0x000000ff3000720c */ /* 0x000fe20003f65270 */
[C---:B------:R-:W-:Y:S08]  /*3a20*/  HMMA.16816.F32.BF16 R64, R8.reuse, R34, RZ ;  /* 0x000000220840723c */ /* 0x040ff000000418ff */
[C---:B---3--:R-:W-:Y:S08]  /*3a30*/  HMMA.16816.F32.BF16 R48, R8.reuse, R20, RZ ;  /* 0x000000140830723c */ /* 0x048ff000000418ff */
[C---:B------:R-:W-:Y:S08]  /*3a40*/  HMMA.16816.F32.BF16 R52, R8.reuse, R30, RZ ;  /* 0x0000001e0834723c */ /* 0x040ff000000418ff */
[----:B------:R-:W-:Y:S01]  /*3a50*/  HMMA.16816.F32.BF16 R8, R8, R22, RZ ;  /* 0x000000160808723c */ /* 0x000fe200000418ff */
[----:B------:R-:W-:-:S02]  /*3a60*/  @!P0 ISETP.LT.OR P2, PT, R0, 0x21, !P2 ;  /* 0x000000210000880c */ /* 0x000fc40005741670 */
[----:B------:R-:W-:-:S05]  /*3a70*/  @!P0 ISETP.LT.OR P1, PT, R0, 0x21, !P1 ;  /* 0x000000210000880c */ /* 0x000fca0004f21670 */
[----:B----4-:R-:W-:Y:S01]  /*3a80*/  HMMA.16816.F32.BF16 R72, R12, R32, RZ ;  /* 0x000000200c48723c */ /* 0x010fe200000418ff */
[----:B------:R-:W-:-:S05]  /*3a90*/  ISETP.NE.AND P6, PT, R19, RZ, PT ;  /* 0x000000ff1300720c */ /* 0x000fca0003fc5270 */
[----:B------:R2:W-:Y:S02]  /*3aa0*/  @!P0 LDGSTS.E.BYPASS.LTC128B.128 [R198+0x2c80], [R16.64+0x40], !P2 ;  /* 0x02c8004010c68fae */ /* 0x0005e4000d101d46 */
[C---:B------:R-:W-:Y:S02]  /*3ab0*/  HMMA.16816.F32.BF16 R84, R12.reuse, R34, RZ ;  /* 0x000000220c54723c */ /* 0x040fe400000418ff */
[----:B------:R2:W-:Y:S04]  /*3ac0*/  @!P0 LDGSTS.E.BYPASS.LTC128B.128 [R198+0x3880], [R16.64+0x80], !P1 ;  /* 0x0388008010c68fae */ /* 0x0005e8000c901d46 */
[----:B------:R-:W0:Y:S02]  /*3ad0*/  LDGDEPBAR ;  /* 0x00000000000079af */ /* 0x000e240000000000 */
[C---:B------:R-:W-:Y:S08]  /*3ae0*/  HMMA.16816.F32.BF16 R32, R12.reuse, R28, RZ ;  /* 0x0000001c0c20723c */ /* 0x040ff000000418ff */
[C---:B------:R-:W-:Y:S01]  /*3af0*/  HMMA.16816.F32.BF16 R80, R12.reuse, R30, RZ ;  /* 0x0000001e0c50723c */ /* 0x040fe200000418ff */
[----:B------:R-:W-:Y:S07]  /*3b00*/  LDSM.16.M88.4 R28, [R184+0xc00] ;  /* 0x000c0000b81c783b */ /* 0x000fee0000000200 */
[C---:B------:R-:W-:Y:S01]  /*3b10*/  HMMA.16816.F32.BF16 R76, R12.reuse, R20, RZ ;  /* 0x000000140c4c723c */ /* 0x040fe200000418ff */
[----:B--2---:R-:W-:Y:S07]  /*3b20*/  LDSM.16.M88.4 R16, [R184+0x1000] ;  /* 0x00100000b810783b */ /* 0x004fee0000000200 */
[----:B------:R-:W-:Y:S01]  /*3b30*/  HMMA.16816.F32.BF16 R92, R12, R22, RZ ;  /* 0x000000160c5c723c */ /* 0x000fe200000418ff */
[----:B------:R-:W-:Y:S04]  /*3b40*/  LDSM.16.M88.4 R12, [R184+0x1400] ;  /* 0x00140000b80c783b */ /* 0x000fe80000000200 */
[----:B------:R-:W-:Y:S03]  /*3b50*/  LDSM.16.M88.4 R20, [R188+0x3000] ;  /* 0x00300000bc14783b */ /* 0x000fe60000000200 */
[C---:B-----5:R-:W-:Y:S08]  /*3b60*/  HMMA.16816.F32.BF16 R108, R4.reuse, R36, R68 ;  /* 0x00000024046c723c */ /* 0x060ff00000041844 */
[C---:B------:R-:W-:Y:S08]  /*3b70*/  HMMA.16816.F32.BF16 R104, R4.reuse, R40, R60 ;  /* 0x000000280468723c */ /* 0x040ff0000004183c */
[C---:B------:R-:W-:Y:S01]  /*3b80*/  HMMA.16816.F32.BF16 R100, R4.reuse, R44, R48 ;  /* 0x0000002c0464723c */ /* 0x040fe20000041830 */
[----:B------:R-:W-:Y:S07]  /*3b90*/  LDSM.16.M88.4 R48, [R195] ;  /* 0x00000000c330783b */ /* 0x000fee0000000200 */
[C---:B------:R-:W-:Y:S08]  /*3ba0*/  HMMA.16816.F32.BF16 R96, R4.reuse, R38, R64 ;  /* 0x000000260460723c */ /* 0x040ff00000041840 */
[C---:B------:R-:W-:Y:S01]  /*3bb0*/  HMMA.16816.F32.BF16 R88, R4.reuse, R42, R52 ;  /* 0x0000002a0458723c */ /* 0x040fe20000041834 */
[----:B------:R-:W-:Y:S07]  /*3bc0*/  LDSM.16.M88.4 R52, [R193] ;  /* 0x00000000c134783b */ /* 0x000fee0000000200 */
[----:B------:R-:W-:Y:S01]  /*3bd0*/  HMMA.16816.F32.BF16 R68, R4, R46, R8 ;  /* 0x0000002e0444723c */ /* 0x000fe20000041808 */
[----:B------:R-:W2:Y:S04]  /*3be0*/  LDSM.16.M88.4 R4, [R187+0x3000] ;  /* 0x00300000bb04783b */ /* 0x000ea80000000200 */
[----:B------:R-:W3:Y:S03]  /*3bf0*/  LDSM.16.M88.4 R8, [R187+0x2000] ;  /* 0x00200000bb08783b */ /* 0x000ee60000000200 */
[C---:B------:R-:W-:Y:S08]  /*3c00*/  HMMA.16816.F32.BF16 R72, R24.reuse, R36, R72 ;  /* 0x000000241848723c */ /* 0x040ff00000041848 */
[C---:B------:R-:W-:Y:S01]  /*3c10*/  HMMA.16816.F32.BF16 R60, R24.reuse, R40, R32 ;  /* 0x00000028183c723c */ /* 0x040fe20000041820 */
[----:B------:R-:W4:Y:S07]  /*3c20*/  LDSM.16.M88.4 R32, [R194] ;  /* 0x00000000c220783b */ /* 0x000f2e0000000200 */
[C---:B------:R-:W-:Y:S08]  /*3c30*/  HMMA.16816.F32.BF16 R36, R24.reuse, R38, R84 ;  /* 0x000000261824723c */ /* 0x040ff00000041854 */
[C---:B------:R-:W-:Y:S08]  /*3c40*/  HMMA.16816.F32.BF16 R64, R24.reuse, R44, R76 ;  /* 0x0000002c1840723c */ /* 0x040ff0000004184c */
[C---:B------:R-:W-:Y:S08]  /*3c50*/  HMMA.16816.F32.BF16 R40, R24.reuse, R42, R80 ;  /* 0x0000002a1828723c */ /* 0x040ff00000041850 */
[----:B------:R-:W-:Y:S01]  /*3c60*/  HMMA.16816.F32.BF16 R44, R24, R46, R92 ;  /* 0x0000002e182c723c */ /* 0x000fe2000004185c */
[----:B------:R-:W5:Y:S07]  /*3c70*/  LDSM.16.M88.4 R24, [R188+0x2000] ;  /* 0x00200000bc18783b */ /* 0x000f6e0000000200 */
[C---:B--2---:R-:W-:Y:S08]  /*3c80*/  HMMA.16816.F32.BF16 R80, R4.reuse, R28, R108 ;  /* 0x0000001c0450723c */ /* 0x044ff0000004186c */
[C---:B------:R-:W-:Y:S08]  /*3c90*/  HMMA.16816.F32.BF16 R104, R4.reuse, R16, R104 ;  /* 0x000000100468723c */ /* 0x040ff00000041868 */
[C---:B------:R-:W-:Y:S08]  /*3ca0*/  HMMA.16816.F32.BF16 R100, R4.reuse, R12, R100 ;  /* 0x0000000c0464723c */ /* 0x040ff00000041864 */
[C---:B------:R-:W-:Y:S08]  /*3cb0*/  HMMA.16816.F32.BF16 R96, R4.reuse, R30, R96 ;  /* 0x0000001e0460723c */ /* 0x040ff00000041860 */
[----:B------:R-:W-:Y:S08]  /*3cc0*/  HMMA.16816.F32.BF16 R84, R4, R14, R68 ;  /* 0x0000000e0454723c */ /* 0x000ff00000041844 */
[----:B---3--:R-:W-:Y:S08]  /*3cd0*/  HMMA.16816.F32.BF16 R76, R8, R28, R72 ;  /* 0x0000001c084c723c */ /* 0x008ff00000041848 */
[----:B------:R-:W-:Y:S08]  /*3ce0*/  HMMA.16816.F32.BF16 R88, R4, R18, R88 ;  /* 0x000000120458723c */ /* 0x000ff00000041858 */
[C---:B------:R-:W-:Y:S01]  /*3cf0*/  HMMA.16816.F32.BF16 R72, R8.reuse, R30, R36 ;  /* 0x0000001e0848723c */ /* 0x040fe20000041824 */
[----:B------:R-:W-:Y:S07]  /*3d00*/  LDSM.16.M88.4 R36, [R184+0x2000] ;  /* 0x00200000b824783b */ /* 0x000fee0000000200 */
[C---:B------:R-:W-:Y:S08]  /*3d10*/  HMMA.16816.F32.BF16 R68, R8.reuse, R16, R60 ;  /* 0x000000100844723c */ /* 0x040ff0000004183c */
[C---:B------:R-:W-:Y:S01]  /*3d20*/  HMMA.16816.F32.BF16 R28, R8.reuse, R18, R40 ;  /* 0x00000012081c723c */ /* 0x040fe20000041828 */
[----:B------:R-:W-:Y:S04]  /*3d30*/  LDSM.16.M88.4 R40, [R184+0x1c00] ;  /* 0x001c0000b828783b */ /* 0x000fe80000000200 */
[----:B------:R-:W-:Y:S03]  /*3d40*/  LDSM.16.M88.4 R16, [R187+0x4000] ;  /* 0x00400000bb10783b */ /* 0x000fe60000000200 */
[C---:B------:R-:W-:Y:S08]  /*3d50*/  HMMA.16816.F32.BF16 R4, R8.reuse, R12, R64 ;  /* 0x0000000c0804723c */ /* 0x040ff00000041840 */
[----:B------:R-:W-:Y:S01]  /*3d60*/  HMMA.16816.F32.BF16 R8, R8, R14, R44 ;  /* 0x0000000e0808723c */ /* 0x000fe2000004182c */
[----:B------:R-:W-:Y:S04]  /*3d70*/  LDSM.16.M88.4 R12, [R187+0x5000] ;  /* 0x00500000bb0c783b */ /* 0x000fe80000000200 */
[----:B------:R-:W2:Y:S03]  /*3d80*/  LDSM.16.M88.4 R44, [R184+0x1800] ;  /* 0x00180000b82c783b */ /* 0x000ea60000000200 */
[C---:B------:R-:W-:Y:S08]  /*3d90*/  HMMA.16816.F32.BF16 R64, R20.reuse, R48, R80 ;  /* 0x000000301440723c */ /* 0x040ff00000041850 */
[C---:B------:R-:W-:Y:S08]  /*3da0*/  HMMA.16816.F32.BF16 R60, R20.reuse, R50, R96 ;  /* 0x00000032143c723c */ /* 0x040ff00000041860 */
[C---:B----4-:R-:W-:Y:S08]  /*3db0*/  HMMA.16816.F32.BF16 R112, R20.reuse, R32, R104 ;  /* 0x000000201470723c */ /* 0x050ff00000041868 */
[C---:B------:R-:W-:Y:S08]  /*3dc0*/  HMMA.16816.F32.BF16 R116, R20.reuse, R52, R100 ;  /* 0x000000341474723c */ /* 0x040ff00000041864 */
[C---:B------:R-:W-:Y:S08]  /*3dd0*/  HMMA.16816.F32.BF16 R108, R20.reuse, R34, R88 ;  /* 0x00000022146c723c */ /* 0x040ff00000041858 */
[----:B------:R-:W-:Y:S01]  /*3de0*/  HMMA.16816.F32.BF16 R104, R20, R54, R84 ;  /* 0x000000361468723c */ /* 0x000fe20000041854 */
[----:B------:R-:W-:Y:S07]  /*3df0*/  LDSM.16.M88.4 R20, [R190] ;  /* 0x00000000be14783b */ /* 0x000fee0000000200 */
[C---:B-----5:R-:W-:Y:S08]  /*3e00*/  HMMA.16816.F32.BF16 R100, R24.reuse, R48, R76 ;  /* 0x000000301864723c */ /* 0x060ff0000004184c */
[C---:B------:R-:W-:Y:S08]  /*3e10*/  HMMA.16816.F32.BF16 R92, R24.reuse, R32, R68 ;  /* 0x00000020185c723c */ /* 0x040ff00000041844 */
[C---:B------:R-:W-:Y:S08]  /*3e20*/  HMMA.16816.F32.BF16 R96, R24.reuse, R50, R72 ;  /* 0x000000321860723c */ /* 0x040ff00000041848 */
[C---:B------:R-:W-:Y:S01]  /*3e30*/  HMMA.16816.F32.BF16 R88, R24.reuse, R34, R28 ;  /* 0x000000221858723c */ /* 0x040fe2000004181c */
[----:B------:R-:W-:Y:S04]  /*3e40*/  LDSM.16.M88.4 R32, [R192] ;  /* 0x00000000c020783b */ /* 0x000fe80000000200 */
[----:B------:R-:W-:Y:S03]  /*3e50*/  LDSM.16.M88.4 R28, [R191] ;  /* 0x00000000bf1c783b */ /* 0x000fe60000000200 */
[C---:B------:R-:W-:Y:S01]  /*3e60*/  HMMA.16816.F32.BF16 R84, R24.reuse, R52, R4 ;  /* 0x000000341854723c */ /* 0x040fe20000041804 */
[----:B------:R-:W3:Y:S07]  /*3e70*/  LDSM.16.M88.4 R4, [R188+0x5000] ;  /* 0x00500000bc04783b */ /* 0x000eee0000000200 */
[----:B------:R-:W-:Y:S01]  /*3e80*/  HMMA.16816.F32.BF16 R80, R24, R54, R8 ;  /* 0x000000361850723c */ /* 0x000fe20000041808 */
[----:B------:R-:W4:Y:S01]  /*3e90*/  LDSM.16.M88.4 R8, [R188+0x4000] ;  /* 0x00400000bc08783b */ /* 0x000f220000000200 */
        /* <DEDUP_REMOVED lines=18> */
[C---:B------:R-:W-:Y:S08]  /*3fc0*/  HMMA.16816.F32.BF16 R64, R4.reuse, R30, R64 ;  /* 0x0000001e0440723c */ /* 0x040ff00000041840 */
[C---:B------:R-:W-:Y:S08]  /*3fd0*/  HMMA.16816.F32.BF16 R60, R4.reuse, R20, R60 ;  /* 0x00000014043c723c */ /* 0x040ff0000004183c */
[----:B------:R-:W-:Y:S08]  /*3fe0*/  HMMA.16816.F32.BF16 R52, R4, R22, R52 ;  /* 0x000000160434723c */ /* 0x000ff00000041834 */
[C---:B----4-:R-:W-:Y:S08]  /*3ff0*/  HMMA.16816.F32.BF16 R48, R8.reuse, R32, R48 ;  /* 0x000000200830723c */ /* 0x050ff00000041830 */
        /* <DEDUP_REMOVED lines=41> */
.L_x_2500:
[----:B-1----:R-:W-:Y:S05]  /*4290*/  BSYNC B0 ;  /* 0x0000000000007941 */ /* 0x002fea0003800000 */
.L_x_2499:
[----:B------:R-:W2:Y:S04]  /*42a0*/  LDL R233, [R1+0x4] ;  /* 0x0000040001e97983 */ /* 0x000ea80000100800 */
[----:B------:R-:W2:Y:S04]  /*42b0*/  LDL R232, [R1+0xac] ;  /* 0x0000ac0001e87983 */ /* 0x000ea80000100800 */
[----:B------:R-:W3:Y:S04]  /*42c0*/  LDL R5, [R1+0x1c] ;  /* 0x00001c0001057983 */ /* 0x000ee80000100800 */
[----:B------:R-:W-:Y:S04]  /*42d0*/  LDSM.16.MT88.4 R80, [R186] ;  /* 0x00000000ba50783b */ /* 0x000fe80000004200 */
        /* <DEDUP_REMOVED lines=8> */
[----:B------:R-:W1:Y:S04]  /*4360*/  SHFL.IDX PT, R2, R3, 0x2, 0x1c1f ;  /* 0x005c1f0003027f89 */ /* 0x000e6800000e0000 */
[----:B------:R-:W2:Y:S01]  /*4370*/  SHFL.IDX PT, R4, R3, 0x3, 0x1c1f ;  /* 0x007c1f0003047f89 */ /* 0x000ea200000e0000 */
[----:B---3--:R-:W-:Y:S01]  /*4380*/  IADD3 R0, -R5, 0x1, R57 ;  /* 0x0000000105007810 */ /* 0x008fe20007ffe139 */
[----:B------:R-:W-:Y:S02]  /*4390*/  IMAD.IADD R8, R57, 0x1, -R5 ;  /* 0x0000000139087824 */ /* 0x000fe400078e0a05 */
[----:B------:R-:W-:Y:S02]  /*43a0*/  LDSM.16.MT88.4 R56, [R185+0x400] ;  /* 0x00040000b938783b */ /* 0x000fe40000004200 */
[----:B------:R-:W-:-:S04]  /*43b0*/  IMAD.IADD R7, R0, 0x1, -R250 ;  /* 0x0000000100077824 */ /* 0x000fc800078e0afa */
[C---:B-1----:R-:W-:Y:S02]  /*43c0*/  IMAD.IADD R2, R7.reuse, 0x1, R2 ;  /* 0x0000000107027824 */ /* 0x042fe400078e0202 */
[----:B--2---:R-:W-:-:S03]  /*43d0*/  IMAD.IADD R0, R7, 0x1, R4 ;  /* 0x0000000107007824 */ /* 0x004fc600078e0204 */
[----:B------:R-:W-:-:S04]  /*43e0*/  IMNMX R2, R8, R2, PT ;  /* 0x0000000208027217 */ /* 0x000fc80003800200 */
[C---:B------:R-:W-:Y:S02]  /*43f0*/  ISETP.GT.AND P1, PT, R2.reuse, RZ, PT ;  /* 0x000000ff0200720c */ /* 0x040fe40003f24270 */
[----:B------:R-:W-:Y:S02]  /*4400*/  ISETP.GT.AND P0, PT, R2, 0x1, PT ;  /* 0x000000010200780c */ /* 0x000fe40003f04270 */
[----:B------:R-:W-:Y:S02]  /*4410*/  IMNMX R0, R8, R0, PT ;  /* 0x0000000008007217 */ /* 0x000fe40003800200 */
[----:B------:R-:W-:Y:S02]  /*4420*/  ISETP.GT.AND P2, PT, R2, 0x8, PT ;  /* 0x000000080200780c */ /* 0x000fe40003f44270 */
[----:B------:R-:W-:Y:S02]  /*4430*/  FSEL R9, R76, -INF , P1 ;  /* 0xff8000004c097808 */ /* 0x000fe40000800000 */
[----:B------:R-:W-:-:S02]  /*4440*/  FSEL R10, R77, -INF , P0 ;  /* 0xff8000004d0a7808 */ /* 0x000fc40000000000 */
[----:B------:R-:W-:Y:S02]  /*4450*/  ISETP.GT.AND P1, PT, R2, 0x9, PT ;  /* 0x000000090200780c */ /* 0x000fe40003f24270 */
[----:B------:R-:W-:Y:S02]  /*4460*/  ISETP.GT.AND P0, PT, R0, RZ, PT ;  /* 0x000000ff0000720c */ /* 0x000fe40003f04270 */
[----:B------:R-:W-:Y:S02]  /*4470*/  FSEL R11, R72, -INF , P2 ;  /* 0xff800000480b7808 */ /* 0x000fe40001000000 */
[----:B------:R-:W-:Y:S02]  /*4480*/  ISETP.GT.AND P2, PT, R0, 0x1, PT ;  /* 0x000000010000780c */ /* 0x000fe40003f44270 */
[----:B------:R-:W-:Y:S02]  /*4490*/  FMNMX.FTZ R4, R9, R10, !PT ;  /* 0x0000000a09047209 */ /* 0x000fe40007810000 */
[----:B------:R-:W-:-:S02]  /*44a0*/  FSEL R14, R73, -INF , P1 ;  /* 0xff800000490e7808 */ /* 0x000fc40000800000 */
[----:B------:R-:W-:Y:S02]  /*44b0*/  FSEL R15, R78, -INF , P0 ;  /* 0xff8000004e0f7808 */ /* 0x000fe40000000000 */
[C---:B------:R-:W-:Y:S02]  /*44c0*/  ISETP.GT.AND P1, PT, R0.reuse, 0x8, PT ;  /* 0x000000080000780c */ /* 0x040fe40003f24270 */
[----:B------:R-:W-:Y:S02]  /*44d0*/  ISETP.GT.AND P0, PT, R0, 0x9, PT ;  /* 0x000000090000780c */ /* 0x000fe40003f04270 */
[----:B------:R-:W-:Y:S02]  /*44e0*/  FSEL R16, R79, -INF , P2 ;  /* 0xff8000004f107808 */ /* 0x000fe40001000000 */
[----:B------:R-:W-:Y:S01]  /*44f0*/  ISETP.GT.AND P2, PT, R2, 0x10, PT ;  /* 0x000000100200780c */ /* 0x000fe20003f44270 */
[----:B------:R-:W-:Y:S01]  /*4500*/  LDSM.16.MT88.4 R76, [R185+0x1c00] ;  /* 0x001c0000b94c783b */ /* 0x000fe20000004200 */
[----:B------:R-:W-:-:S02]  /*4510*/  FMNMX.FTZ R4, R11, R4, !PT ;  /* 0x000000040b047209 */ /* 0x000fc40007810000 */
[----:B------:R-:W-:Y:S02]  /*4520*/  FSEL R17, R74, -INF , P1 ;  /* 0xff8000004a117808 */ /* 0x000fe40000800000 */
[----:B------:R-:W-:Y:S02]  /*4530*/  FSEL R18, R75, -INF , P0 ;  /* 0xff8000004b127808 */ /* 0x000fe40000000000 */
[----:B------:R-:W-:Y:S01]  /*4540*/  ISETP.GT.AND P0, PT, R2, 0x11, PT ;  /* 0x000000110200780c */ /* 0x000fe20003f04270 */
[----:B------:R-:W-:Y:S01]  /*4550*/  LDSM.16.MT88.4 R72, [R185] ;  /* 0x00000000b948783b */ /* 0x000fe20000004200 */
[----:B------:R-:W-:Y:S02]  /*4560*/  FSEL R19, R68, -INF , P2 ;  /* 0xff80000044137808 */ /* 0x000fe40001000000 */
[----:B------:R-:W-:Y:S02]  /*4570*/  ISETP.GT.AND P1, PT, R2, 0x18, PT ;  /* 0x000000180200780c */ /* 0x000fe40003f24270 */
[----:B------:R-:W-:-:S02]  /*4580*/  FMNMX.FTZ R4, R14, R4, !PT ;  /* 0x000000040e047209 */ /* 0x000fc40007810000 */
[----:B------:R-:W-:Y:S02]  /*4590*/  FSEL R21, R69, -INF , P0 ;  /* 0xff80000045157808 */ /* 0x000fe40000000000 */
[----:B------:R-:W-:Y:S02]  /*45a0*/  FSEL R24, R64, -INF , P1 ;  /* 0xff80000040187808 */ /* 0x000fe40000800000 */
[----:B------:R-:W-:Y:S02]  /*45b0*/  FMNMX.FTZ R4, R19, R4, !PT ;  /* 0x0000000413047209 */ /* 0x000fe40007810000 */
[C---:B------:R-:W-:Y:S02]  /*45c0*/  ISETP.GT.AND P1, PT, R2.reuse, 0x20, PT ;  /* 0x000000200200780c */ /* 0x040fe40003f24270 */
[----:B------:R-:W-:Y:S02]  /*45d0*/  ISETP.GT.AND P0, PT, R2, 0x19, PT ;  /* 0x000000190200780c */ /* 0x000fe40003f04270 */
[----:B------:R-:W-:-:S02]  /*45e0*/  FMNMX.FTZ R4, R21, R4, !PT ;  /* 0x0000000415047209 */ /* 0x000fc40007810000 */
[----:B------:R-:W-:Y:S02]  /*45f0*/  FSEL R154, R60, -INF , P1 ;  /* 0xff8000003c9a7808 */ /* 0x000fe40000800000 */
[----:B------:R-:W-:Y:S02]  /*4600*/  FMNMX.FTZ R5, R15, R16, !PT ;  /* 0x000000100f057209 */ /* 0x000fe40007810000 */
[----:B------:R-:W-:Y:S02]  /*4610*/  FSEL R25, R65, -INF , P0 ;  /* 0xff80000041197808 */ /* 0x000fe40000000000 */
[----:B------:R-:W-:Y:S02]  /*4620*/  ISETP.GT.AND P1, PT, R0, 0x10, PT ;  /* 0x000000100000780c */ /* 0x000fe40003f24270 */
[----:B------:R-:W-:Y:S02]  /*4630*/  ISETP.GT.AND P0, PT, R2, 0x21, PT ;  /* 0x000000210200780c */ /* 0x000fe40003f04270 */
[----:B------:R-:W-:-:S02]  /*4640*/  FMNMX.FTZ R4, R24, R4, !PT ;  /* 0x0000000418047209 */ /* 0x000fc40007810000 */
[----:B------:R-:W-:Y:S02]  /*4650*/  FMNMX.FTZ R5, R17, R5, !PT ;  /* 0x0000000511057209 */ /* 0x000fe40007810000 */
[----:B------:R-:W-:Y:S02]  /*4660*/  FSEL R30, R70, -INF , P1 ;  /* 0xff800000461e7808 */ /* 0x000fe40000800000 */
[C---:B------:R-:W-:Y:S02]  /*4670*/  ISETP.GT.AND P2, PT, R2.reuse, 0x28, PT ;  /* 0x000000280200780c */ /* 0x040fe40003f44270 */
[----:B------:R-:W-:Y:S02]  /*4680*/  FSEL R155, R61, -INF , P0 ;  /* 0xff8000003d9b7808 */ /* 0x000fe40000000000 */
[----:B------:R-:W-:Y:S02]  /*4690*/  ISETP.GT.AND P1, PT, R2, 0x29, PT ;  /* 0x000000290200780c */ /* 0x000fe40003f24270 */
[----:B------:R-:W-:-:S02]  /*46a0*/  ISETP.GT.AND P0, PT, R0, 0x11, PT ;  /* 0x000000110000780c */ /* 0x000fc40003f04270 */
[----:B------:R-:W-:Y:S02]  /*46b0*/  FMNMX.FTZ R2, R25, R4, !PT ;  /* 0x0000000419027209 */ /* 0x000fe40007810000 */
[----:B------:R-:W-:Y:S02]  /*46c0*/  FMNMX.FTZ R5, R18, R5, !PT ;  /* 0x0000000512057209 */ /* 0x000fe40007810000 */
[----:B------:R-:W-:Y:S02]  /*46d0*/  FSEL R27, R71, -INF , P0 ;  /* 0xff800000471b7808 */ /* 0x000fe40000000000 */
[----:B------:R-:W-:Y:S02]  /*46e0*/  FMNMX.FTZ R2, R154, R2, !PT ;  /* 0x000000029a027209 */ /* 0x000fe40007810000 */
[----:B------:R-:W-:Y:S02]  /*46f0*/  ISETP.GT.AND P0, PT, R0, 0x18, PT ;  /* 0x000000180000780c */ /* 0x000fe40003f04270 */
[----:B------:R-:W-:-:S02]  /*4700*/  FMNMX.FTZ R5, R30, R5, !PT ;  /* 0x000000051e057209 */ /* 0x000fc40007810000 */
[----:B------:R-:W-:Y:S02]  /*4710*/  FSEL R146, R53, -INF , P1 ;  /* 0xff80000035927808 */ /* 0x000fe40000800000 */
[----:B------:R-:W-:Y:S02]  /*4720*/  FSEL R153, R52, -INF , P2 ;  /* 0xff80000034997808 */ /* 0x000fe40001000000 */
[----:B------:R-:W-:Y:S02]  /*4730*/  FMNMX.FTZ R2, R155, R2, !PT ;  /* 0x000000029b027209 */ /* 0x000fe40007810000 */
[----:B------:R-:W-:Y:S02]  /*4740*/  ISETP.GT.AND P1, PT, R0, 0x19, PT ;  /* 0x000000190000780c */ /* 0x000fe40003f24270 */
[----:B------:R-:W-:Y:S02]  /*4750*/  FSEL R26, R66, -INF , P0 ;  /* 0xff800000421a7808 */ /* 0x000fe40000000000 */
[----:B------:R-:W-:-:S02]  /*4760*/  FMNMX.FTZ R5, R27, R5, !PT ;  /* 0x000000051b057209 */ /* 0x000fc40007810000 */
[----:B------:R-:W-:Y:S02]  /*4770*/  FMNMX.FTZ R2, R153, R2, !PT ;  /* 0x0000000299027209 */ /* 0x000fe40007810000 */
[----:B------:R-:W-:Y:S02]  /*4780*/  FSEL R31, R67, -INF , P1 ;  /* 0xff800000431f7808 */ /* 0x000fe40000800000 */
[----:B------:R-:W-:Y:S01]  /*4790*/  ISETP.GT.AND P1, PT, R0, 0x20, PT ;  /* 0x000000200000780c */ /* 0x000fe20003f24270 */
[----:B------:R-:W-:Y:S01]  /*47a0*/  LDSM.16.MT88.4 R64, [R186+0x1c00] ;  /* 0x001c0000ba40783b */ /* 0x000fe20000004200 */
[----:B------:R-:W-:Y:S02]  /*47b0*/  FMNMX.FTZ R5, R26, R5, !PT ;  /* 0x000000051a057209 */ /* 0x000fe40007810000 */
[----:B------:R-:W-:Y:S02]  /*47c0*/  FMNMX.FTZ R4, R146, R2, !PT ;  /* 0x0000000292047209 */ /* 0x000fe40007810000 */
[----:B------:R-:W-:-:S02]  /*47d0*/  ISETP.GT.AND P0, PT, R0, 0x21, PT ;  /* 0x000000210000780c */ /* 0x000fc40003f04270 */
[----:B------:R-:W-:Y:S02]  /*47e0*/  FSEL R152, R62, -INF , P1 ;  /* 0xff8000003e987808 */ /* 0x000fe40000800000 */
[----:B------:R-:W-:Y:S02]  /*47f0*/  FMNMX.FTZ R2, R31, R5, !PT ;  /* 0x000000051f027209 */ /* 0x000fe40007810000 */
[----:B------:R-:W-:Y:S02]  /*4800*/  FSEL R147, R63, -INF , P0 ;  /* 0xff8000003f937808 */ /* 0x000fe40000000000 */
[----:B------:R-:W-:Y:S01]  /*4810*/  ISETP.GT.AND P1, PT, R0, 0x28, PT ;  /* 0x000000280000780c */ /* 0x000fe20003f24270 */
[----:B------:R-:W1:Y:S01]  /*4820*/  SHFL.BFLY PT, R6, R4, 0x2, 0x1f ;  /* 0x0c401f0004067f89 */ /* 0x000e6200000e0000 */
[----:B------:R-:W-:Y:S02]  /*4830*/  FMNMX.FTZ R2, R152, R2, !PT ;  /* 0x0000000298027209 */ /* 0x000fe40007810000 */
[----:B------:R-:W-:Y:S01]  /*4840*/  ISETP.GT.AND P0, PT, R0, 0x29, PT ;  /* 0x000000290000780c */ /* 0x000fe20003f04270 */
[----:B------:R-:W-:Y:S01]  /*4850*/  LDSM.16.MT88.4 R60, [R186+0x400] ;  /* 0x00040000ba3c783b */ /* 0x000fe20000004200 */
        /* <DEDUP_REMOVED lines=15> */
[--C-:B------:R-:W-:Y:S01]  /*4950*/  FFMA.FTZ R0, R9, c[0x0][0x2d0], -R13.reuse ;  /* 0x0000b40009007a23 */ /* 0x100fe2000001080d */
[----:B--2---:R-:W-:Y:S01]  /*4960*/  FMNMX.FTZ R134, R2, R5, !PT ;  /* 0x0000000502867209 */ /* 0x004fe20007810000 */
[----:B------:R-:W-:Y:S02]  /*4970*/  FFMA.FTZ R2, R11, c[0x0][0x2d0], -R13 ;  /* 0x0000b4000b027a23 */ /* 0x000fe4000001080d */
[----:B------:R1:W-:Y:S01]  /*4980*/  MUFU.EX2 R204, R0 ;  /* 0x0000000000cc7308 */ /* 0x0003e20000000800 */
[----:B------:R-:W-:-:S07]  /*4990*/  FSETP.NEU.FTZ.AND P0, PT, R134, -INF , PT ;  /* 0xff8000008600780b */ /* 0x000fce0003f1d000 */
[----:B------:R2:W-:Y:S01]  /*49a0*/  MUFU.EX2 R206, R2 ;  /* 0x0000000200ce7308 */ /* 0x0005e20000000800 */
[----:B-1----:R-:W-:-:S07]  /*49b0*/  FFMA.FTZ R0, R10, c[0x0][0x2d0], -R13 ;  /* 0x0000b4000a007a23 */ /* 0x002fce000001080d */
[----:B------:R1:W3:Y:S01]  /*49c0*/  MUFU.EX2 R203, R0 ;  /* 0x0000000000cb7308 */ /* 0x0002e20000000800 */
[----:B--2---:R-:W2:Y:S04]  /*49d0*/  SHFL.IDX PT, R2, R3, RZ, 0x1c1f ;  /* 0x001c1fff03027589 */ /* 0x004ea800000e0000 */
[----:B------:R-:W4:Y:S01]  /*49e0*/  SHFL.IDX PT, R3, R3, 0x1, 0x1c1f ;  /* 0x003c1f0003037f89 */ /* 0x000f2200000e0000 */
[----:B-1----:R-:W-:-:S05]  /*49f0*/  FMUL.FTZ R0, R134, c[0x0][0x2d0] ;  /* 0x0000b40086007a20 */ /* 0x002fca0000410000 */
[----:B------:R-:W-:Y:S01]  /*4a00*/  FSEL R12, R0, RZ, P0 ;  /* 0x000000ff000c7208 */ /* 0x000fe20000000000 */
[----:B------:R-:W-:-:S04]  /*4a10*/  FFMA.FTZ R0, R14, c[0x0][0x2d0], -R13 ;  /* 0x0000b4000e007a23 */ /* 0x000fc8000001080d */
[----:B------:R1:W5:Y:S01]  /*4a20*/  MUFU.EX2 R205, R0 ;  /* 0x0000000000cd7308 */ /* 0x0003620000000800 */
[----:B--2---:R-:W-:Y:S02]  /*4a30*/  IMAD.IADD R2, R7, 0x1, R2 ;  /* 0x0000000107027824 */ /* 0x004fe400078e0202 */
[----:B-1----:R-:W-:-:S05]  /*4a40*/  FFMA.FTZ R0, R15, c[0x0][0x2d0], -R12 ;  /* 0x0000b4000f007a23 */ /* 0x002fca000001080c */
[----:B------:R1:W-:Y:S01]  /*4a50*/  MUFU.EX2 R200, R0 ;  /* 0x0000000000c87308 */ /* 0x0003e20000000800 */
[----:B----4-:R-:W-:Y:S01]  /*4a60*/  IMAD.IADD R3, R7, 0x1, R3 ;  /* 0x0000000107037824 */ /* 0x010fe200078e0203 */
[----:B------:R-:W-:Y:S01]  /*4a70*/  IMNMX R2, R8, R2, PT ;  /* 0x0000000208027217 */ /* 0x000fe20003800200 */
[----:B-1----:R-:W-:-:S05]  /*4a80*/  FFMA.FTZ R0, R16, c[0x0][0x2d0], -R12 ;  /* 0x0000b40010007a23 */ /* 0x002fca000001080c */
[----:B------:R1:W2:Y:S01]  /*4a90*/  MUFU.EX2 R199, R0 ;  /* 0x0000000000c77308 */ /* 0x0002a20000000800 */
[C---:B------:R-:W-:Y:S02]  /*4aa0*/  ISETP.GT.AND P1, PT, R2.reuse, RZ, PT ;  /* 0x000000ff0200720c */ /* 0x040fe40003f24270 */
[----:B------:R-:W-:Y:S01]  /*4ab0*/  ISETP.GT.AND P0, PT, R2, 0x1, PT ;  /* 0x000000010200780c */ /* 0x000fe20003f04270 */
[----:B-1----:R-:W-:-:S04]  /*4ac0*/  FFMA.FTZ R0, R17, c[0x0][0x2d0], -R12 ;  /* 0x0000b40011007a23 */ /* 0x002fc8000001080c */
[----:B------:R1:W-:Y:S01]  /*4ad0*/  MUFU.EX2 R202, R0 ;  /* 0x0000000000ca7308 */ /* 0x0003e20000000800 */
[----:B------:R-:W-:Y:S02]  /*4ae0*/  FSEL R14, R48, -INF , P1 ;  /* 0xff800000300e7808 */ /* 0x000fe40000800000 */
[----:B------:R-:W-:Y:S02]  /*4af0*/  ISETP.GT.AND P2, PT, R2, 0x8, PT ;  /* 0x000000080200780c */ /* 0x000fe40003f44270 */
[----:B------:R-:W-:Y:S01]  /*4b00*/  FSEL R15, R49, -INF , P0 ;  /* 0xff800000310f7808 */ /* 0x000fe20000000000 */
[----:B-1----:R-:W-:-:S04]  /*4b10*/  FFMA.FTZ R0, R18, c[0x0][0x2d0], -R12 ;  /* 0x0000b40012007a23 */ /* 0x002fc8000001080c */
[----:B------:R1:W4:Y:S01]  /*4b20*/  MUFU.EX2 R201, R0 ;  /* 0x0000000000c97308 */ /* 0x0003220000000800 */
[----:B------:R-:W-:Y:S02]  /*4b30*/  FSEL R16, R44, -INF , P2 ;  /* 0xff8000002c107808 */ /* 0x000fe40001000000 */
[----:B------:R-:W-:Y:S02]  /*4b40*/  FMNMX.FTZ R4, R14, R15, !PT ;  /* 0x0000000f0e047209 */ /* 0x000fe40007810000 */
[----:B-1----:R-:W-:-:S04]  /*4b50*/  IMNMX R0, R8, R3, PT ;  /* 0x0000000308007217 */ /* 0x002fc80003800200 */
[C---:B------:R-:W-:Y:S01]  /*4b60*/  ISETP.GT.AND P1, PT, R0.reuse, RZ, PT ;  /* 0x000000ff0000720c */ /* 0x040fe20003f24270 */
[----:B------:R-:W-:Y:S01]  /*4b70*/  FFMA.FTZ R3, R19, c[0x0][0x2d0], -R13 ;  /* 0x0000b40013037a23 */ /* 0x000fe2000001080d */
[----:B------:R-:W-:Y:S02]  /*4b80*/  ISETP.GT.AND P0, PT, R0, 0x1, PT ;  /* 0x000000010000780c */ /* 0x000fe40003f04270 */
[----:B------:R-:W-:Y:S02]  /*4b90*/  FSEL R29, R50, -INF , P1 ;  /* 0xff800000321d7808 */ /* 0x000fe40000800000 */
[C---:B------:R-:W-:Y:S01]  /*4ba0*/  ISETP.GT.AND P1, PT, R2.reuse, 0x9, PT ;  /* 0x000000090200780c */ /* 0x040fe20003f24270 */
[----:B------:R1:W-:Y:S01]  /*4bb0*/  MUFU.EX2 R183, R3 ;  /* 0x0000000300b77308 */ /* 0x0003e20000000800 */
[----:B------:R-:W-:Y:S02]  /*4bc0*/  FSEL R33, R51, -INF , P0 ;  /* 0xff80000033217808 */ /* 0x000fe40000000000 */
[----:B------:R-:W-:Y:S01]  /*4bd0*/  ISETP.GT.AND P0, PT, R2, 0x10, PT ;  /* 0x000000100200780c */ /* 0x000fe20003f04270 */
[----:B------:R-:W-:Y:S01]  /*4be0*/  LDSM.16.MT88.4 R48, [R185+0x1000] ;  /* 0x00100000b930783b */ /* 0x000fe20000004200 */
[----:B------:R-:W-:-:S02]  /*4bf0*/  FSEL R17, R45, -INF , P1 ;  /* 0xff8000002d117808 */ /* 0x000fc40000800000 */
[----:B------:R-:W-:Y:S02]  /*4c00*/  ISETP.GT.AND P1, PT, R0, 0x8, PT ;  /* 0x000000080000780c */ /* 0x000fe40003f24270 */
[----:B------:R-:W-:Y:S02]  /*4c10*/  FSEL R20, R36, -INF , P0 ;  /* 0xff80000024147808 */ /* 0x000fe40000000000 */
[----:B------:R-:W-:Y:S02]  /*4c20*/  ISETP.GT.AND P2, PT, R2, 0x11, PT ;  /* 0x000000110200780c */ /* 0x000fe40003f44270 */
[----:B-1----:R-:W-:-:S04]  /*4c30*/  FMNMX.FTZ R3, R16, R4, !PT ;  /* 0x0000000410037209 */ /* 0x002fc80007810000 */
[----:B------:R-:W-:Y:S02]  /*4c40*/  FMNMX.FTZ R3, R17, R3, !PT ;  /* 0x0000000311037209 */ /* 0x000fe40007810000 */
[----:B------:R-:W-:Y:S02]  /*4c50*/  ISETP.GT.AND P0, PT, R0, 0x9, PT ;  /* 0x000000090000780c */ /* 0x000fe40003f04270 */
[----:B------:R-:W-:Y:S02]  /*4c60*/  FSEL R34, R46, -INF , P1 ;  /* 0xff8000002e227808 */ /* 0x000fe40000800000 */
[----:B------:R-:W-:Y:S02]  /*4c70*/  ISETP.GT.AND P1, PT, R2, 0x18, PT ;  /* 0x000000180200780c */ /* 0x000fe40003f24270 */
[----:B------:R-:W-:Y:S02]  /*4c80*/  FSEL R22, R37, -INF , P2 ;  /* 0xff80000025167808 */ /* 0x000fe40001000000 */
[----:B------:R-:W-:-:S02]  /*4c90*/  FMNMX.FTZ R3, R20, R3, !PT ;  /* 0x0000000314037209 */ /* 0x000fc40007810000 */
[----:B------:R-:W-:Y:S02]  /*4ca0*/  FSEL R35, R47, -INF , P0 ;  /* 0xff8000002f237808 */ /* 0x000fe40000000000 */
[----:B------:R-:W-:Y:S02]  /*4cb0*/  ISETP.GT.AND P0, PT, R2, 0x19, PT ;  /* 0x000000190200780c */ /* 0x000fe40003f04270 */
[----:B------:R-:W-:Y:S02]  /*4cc0*/  FSEL R28, R40, -INF , P1 ;  /* 0xff800000281c7808 */ /* 0x000fe40000800000 */
[----:B------:R-:W-:Y:S02]  /*4cd0*/  FMNMX.FTZ R3, R22, R3, !PT ;  /* 0x0000000316037209 */ /* 0x000fe40007810000 */
[----:B------:R-:W-:Y:S02]  /*4ce0*/  ISETP.GT.AND P1, PT, R2, 0x20, PT ;  /* 0x000000200200780c */ /* 0x000fe40003f24270 */
[----:B------:R-:W-:-:S02]  /*4cf0*/  FSEL R23, R41, -INF , P0 ;  /* 0xff80000029177808 */ /* 0x000fc40000000000 */
[----:B------:R-:W-:Y:S02]  /*4d00*/  FMNMX.FTZ R3, R28, R3, !PT ;  /* 0x000000031c037209 */ /* 0x000fe40007810000 */
[----:B------:R-:W-:Y:S02]  /*4d10*/  FSEL R115, R148, -INF , P1 ;  /* 0xff80000094737808 */ /* 0x000fe40000800000 */
[C---:B------:R-:W-:Y:S02]  /*4d20*/  ISETP.GT.AND P0, PT, R2.reuse, 0x21, PT ;  /* 0x000000210200780c */ /* 0x040fe40003f04270 */
[C---:B------:R-:W-:Y:S02]  /*4d30*/  ISETP.GT.AND P2, PT, R2.reuse, 0x28, PT ;  /* 0x000000280200780c */ /* 0x040fe40003f44270 */
[----:B------:R-:W-:Y:S01]  /*4d40*/  ISETP.GT.AND P1, PT, R2, 0x29, PT ;  /* 0x000000290200780c */ /* 0x000fe20003f24270 */
[----:B------:R-:W-:Y:S01]  /*4d50*/  FFMA.FTZ R2, R25, c[0x0][0x2d0], -R13 ;  /* 0x0000b40019027a23 */ /* 0x000fe2000001080d */
[----:B------:R-:W-:-:S03]  /*4d60*/  FMNMX.FTZ R3, R23, R3, !PT ;  /* 0x0000000317037209 */ /* 0x000fc60007810000 */
[----:B------:R1:W-:Y:S01]  /*4d70*/  MUFU.EX2 R180, R2 ;  /* 0x0000000200b47308 */ /* 0x0003e20000000800 */
[----:B------:R-:W-:Y:S02]  /*4d80*/  FSEL R114, R149, -INF , P0 ;  /* 0xff80000095727808 */ /* 0x000fe40000000000 */
[----:B------:R-:W-:Y:S02]  /*4d90*/  FSEL R113, R156, -INF , P2 ;  /* 0xff8000009c717808 */ /* 0x000fe40001000000 */
[----:B-1----:R-:W-:Y:S01]  /*4da0*/  FMNMX.FTZ R2, R115, R3, !PT ;  /* 0x0000000373027209 */ /* 0x002fe20007810000 */
[----:B------:R-:W-:-:S04]  /*4db0*/  FFMA.FTZ R3, R30, c[0x0][0x2d0], -R12 ;  /* 0x0000b4001e037a23 */ /* 0x000fc8000001080c */
[----:B------:R1:W-:Y:S01]  /*4dc0*/  MUFU.EX2 R179, R3 ;  /* 0x0000000300b37308 */ /* 0x0003e20000000800 */
[----:B------:R-:W-:Y:S02]  /*4dd0*/  FMNMX.FTZ R2, R114, R2, !PT ;  /* 0x0000000272027209 */ /* 0x000fe40007810000 */
[----:B------:R-:W-:Y:S02]  /*4de0*/  FSEL R112, R157, -INF , P1 ;  /* 0xff8000009d707808 */ /* 0x000fe40000800000 */
[----:B------:R-:W-:Y:S02]  /*4df0*/  FMNMX.FTZ R2, R113, R2, !PT ;  /* 0x0000000271027209 */ /* 0x000fe40007810000 */
[----:B------:R-:W-:Y:S01]  /*4e00*/  ISETP.GT.AND P0, PT, R0, 0x10, PT ;  /* 0x000000100000780c */ /* 0x000fe20003f04270 */
[----:B-1----:R-:W-:-:S04]  /*4e10*/  FFMA.FTZ R3, R27, c[0x0][0x2d0], -R12 ;  /* 0x0000b4001b037a23 */ /* 0x002fc8000001080c */
[----:B------:R1:W-:Y:S01]  /*4e20*/  MUFU.EX2 R178, R3 ;  /* 0x0000000300b27308 */ /* 0x0003e20000000800 */
[----:B------:R-:W-:Y:S01]  /*4e30*/  FFMA.FTZ R4, R21, c[0x0][0x2d0], -R13 ;  /* 0x0000b40015047a23 */ /* 0x000fe2000001080d */
[----:B------:R-:W-:Y:S02]  /*4e40*/  FMNMX.FTZ R2, R112, R2, !PT ;  /* 0x0000000270027209 */ /* 0x000fe40007810000 */
[----:B------:R-:W-:Y:S02]  /*4e50*/  FSEL R21, R38, -INF , P0 ;  /* 0xff80000026157808 */ /* 0x000fe40000000000 */
[----:B------:R-:W-:Y:S02]  /*4e60*/  ISETP.GT.AND P0, PT, R0, 0x11, PT ;  /* 0x000000110000780c */ /* 0x000fe40003f04270 */
[----:B-1----:R-:W-:-:S04]  /*4e70*/  FMNMX.FTZ R3, R29, R33, !PT ;  /* 0x000000211d037209 */ /* 0x002fc80007810000 */
[----:B------:R-:W-:Y:S01]  /*4e80*/  FMNMX.FTZ R3, R34, R3, !PT ;  /* 0x0000000322037209 */ /* 0x000fe20007810000 */
[----:B------:R-:W1:Y:S03]  /*4e90*/  SHFL.BFLY PT, R5, R2, 0x2, 0x1f ;  /* 0x0c401f0002057f89 */ /* 0x000e6600000e0000 */
[----:B------:R-:W-:Y:S02]  /*4ea0*/  FMNMX.FTZ R3, R35, R3, !PT ;  /* 0x0000000323037209 */ /* 0x000fe40007810000 */
[----:B------:R-:W-:Y:S02]  /*4eb0*/  FSEL R19, R39, -INF , P0 ;  /* 0xff80000027137808 */ /* 0x000fe40000000000 */
[----:B------:R-:W-:Y:S02]  /*4ec0*/  ISETP.GT.AND P1, PT, R0, 0x18, PT ;  /* 0x000000180000780c */ /* 0x000fe40003f24270 */
[----:B------:R-:W-:-:S02]  /*4ed0*/  FMNMX.FTZ R3, R21, R3, !PT ;  /* 0x0000000315037209 */ /* 0x000fc40007810000 */
[----:B------:R-:W-:Y:S02]  /*4ee0*/  ISETP.GT.AND P0, PT, R0, 0x19, PT ;  /* 0x000000190000780c */ /* 0x000fe40003f04270 */
[----:B------:R-:W-:Y:S02]  /*4ef0*/  FSEL R18, R42, -INF , P1 ;  /* 0xff8000002a127808 */ /* 0x000fe40000800000 */
[----:B------:R-:W-:Y:S02]  /*4f00*/  FMNMX.FTZ R3, R19, R3, !PT ;  /* 0x0000000313037209 */ /* 0x000fe40007810000 */
[----:B------:R-:W-:Y:S02]  /*4f10*/  FSEL R32, R43, -INF , P0 ;  /* 0xff8000002b207808 */ /* 0x000fe40000000000 */
[----:B------:R-:W-:Y:S02]  /*4f20*/  ISETP.GT.AND P0, PT, R0, 0x20, PT ;  /* 0x000000200000780c */ /* 0x000fe40003f04270 */
[----:B------:R-:W-:-:S02]  /*4f30*/  FMNMX.FTZ R3, R18, R3, !PT ;  /* 0x0000000312037209 */ /* 0x000fc40007810000 */
[----:B------:R-:W-:Y:S02]  /*4f40*/  FSEL R71, R150, -INF , P0 ;  /* 0xff80000096477808 */ /* 0x000fe40000000000 */
[C---:B------:R-:W-:Y:S02]  /*4f50*/  ISETP.GT.AND P2, PT, R0.reuse, 0x21, PT ;  /* 0x000000210000780c */ /* 0x040fe40003f44270 */
[C---:B------:R-:W-:Y:S02]  /*4f60*/  ISETP.GT.AND P1, PT, R0.reuse, 0x28, PT ;  /* 0x000000280000780c */ /* 0x040fe40003f24270 */
[----:B------:R-:W-:Y:S02]  /*4f70*/  ISETP.GT.AND P0, PT, R0, 0x29, PT ;  /* 0x000000290000780c */ /* 0x000fe40003f04270 */
[----:B------:R-:W-:Y:S02]  /*4f80*/  FMNMX.FTZ R0, R32, R3, !PT ;  /* 0x0000000320007209 */ /* 0x000fe40007810000 */
[----:B------:R-:W-:-:S02]  /*4f90*/  FSEL R70, R151, -INF , P2 ;  /* 0xff80000097467808 */ /* 0x000fc40001000000 */
[----:B------:R-:W-:Y:S01]  /*4fa0*/  FMNMX.FTZ R0, R71, R0, !PT ;  /* 0x0000000047007209 */ /* 0x000fe20007810000 */
[----:B------:R2:W2:Y:S01]  /*4fb0*/  MUFU.EX2 R182, R4 ;  /* 0x0000000400b67308 */ /* 0x0004a20000000800 */
[----:B------:R-:W-:Y:S02]  /*4fc0*/  FSEL R69, R158, -INF , P1 ;  /* 0xff8000009e457808 */ /* 0x000fe40000800000 */
[----:B------:R-:W-:Y:S02]  /*4fd0*/  FMNMX.FTZ R0, R70, R0, !PT ;  /* 0x0000000046007209 */ /* 0x000fe40007810000 */
[----:B-1----:R-:W-:Y:S02]  /*4fe0*/  FMNMX.FTZ R2, R2, R5, !PT ;  /* 0x0000000502027209 */ /* 0x002fe40007810000 */
[----:B------:R-:W-:Y:S02]  /*4ff0*/  FSEL R68, R159, -INF , P0 ;  /* 0xff8000009f447808 */ /* 0x000fe40000000000 */
[----:B------:R-:W-:Y:S01]  /*5000*/  FMNMX.FTZ R0, R69, R0, !PT ;  /* 0x0000000045007209 */ /* 0x000fe20007810000 */
[----:B--2---:R-:W-:Y:S01]  /*5010*/  FFMA.FTZ R4, R24, c[0x0][0x2d0], -R13 ;  /* 0x0000b40018047a23 */ /* 0x004fe2000001080d */
[----:B---3--:R-:W-:-:S03]  /*5020*/  F2FP.BF16.PACK_AB R8, R203, R204 ;  /* 0x000000cccb08723e */ /* 0x008fc600000010ff */
[----:B------:R1:W2:Y:S01]  /*5030*/  MUFU.EX2 R181, R4 ;  /* 0x0000000400b57308 */ /* 0x0002a20000000800 */
[----:B-----5:R-:W-:Y:S02]  /*5040*/  F2FP.BF16.PACK_AB R10, R205, R206 ;  /* 0x000000cecd0a723e */ /* 0x020fe400000010ff */
[----:B------:R-:W-:Y:S02]  /*5050*/  F2FP.BF16.PACK_AB R9, R199, R200 ;  /* 0x000000c8c709723e */ /* 0x000fe400000010ff */
[----:B----4-:R-:W-:Y:S01]  /*5060*/  F2FP.BF16.PACK_AB R11, R201, R202 ;  /* 0x000000cac90b723e */ /* 0x010fe200000010ff */
[----:B------:R-:W3:Y:S01]  /*5070*/  SHFL.BFLY PT, R3, R2, 0x1, 0x1f ;  /* 0x0c201f0002037f89 */ /* 0x000ee200000e0000 */
[----:B------:R-:W-:Y:S01]  /*5080*/  FMNMX.FTZ R0, R68, R0, !PT ;  /* 0x0000000044007209 */ /* 0x000fe20007810000 */
[----:B-1----:R-:W-:-:S04]  /*5090*/  FFMA.FTZ R4, R26, c[0x0][0x2d0], -R12 ;  /* 0x0000b4001a047a23 */ /* 0x002fc8000001080c */
[----:B------:R1:W-:Y:S01]  /*50a0*/  MUFU.EX2 R177, R4 ;  /* 0x0000000400b17308 */ /* 0x0003e20000000800 */
[C---:B------:R-:W-:Y:S08]  /*50b0*/  HMMA.16816.F32.BF16 R124, R8.reuse, R72, RZ ;  /* 0x00000048087c723c */ /* 0x040ff000000418ff */
[----:B------:R-:W-:Y:S01]  /*50c0*/  HMMA.16816.F32.BF16 R140, R8, R80, RZ ;  /* 0x00000050088c723c */ /* 0x000fe200000418ff */
[----:B-1----:R-:W-:-:S07]  /*50d0*/  FFMA.FTZ R4, R31, c[0x0][0x2d0], -R12 ;  /* 0x0000b4001f047a23 */ /* 0x002fce000001080c */
[C---:B------:R-:W-:Y:S01]  /*50e0*/  HMMA.16816.F32.BF16 R128, R8.reuse, R88, RZ ;  /* 0x000000580880723c */ /* 0x040fe200000418ff */
[----:B------:R1:W4:Y:S07]  /*50f0*/  MUFU.EX2 R176, R4 ;  /* 0x0000000400b07308 */ /* 0x00032e0000000800 */
        /* <DEDUP_REMOVED lines=9> */
[----:B------:R-:W5:Y:S01]  /*5190*/  SHFL.BFLY PT, R8, R0, 0x2, 0x1f ;  /* 0x0c401f0000087f89 */ /* 0x000f6200000e0000 */
[----:B-1----:R-:W-:-:S02]  /*51a0*/  F2FP.BF16.PACK_AB R4, R182, R183 ;  /* 0x000000b7b604723e */ /* 0x002fc400000010ff */
[----:B------:R-:W-:Y:S02]  /*51b0*/  F2FP.BF16.PACK_AB R5, R178, R179 ;  /* 0x000000b3b205723e */ /* 0x000fe400000010ff */
[----:B--2---:R-:W-:Y:S02]  /*51c0*/  F2FP.BF16.PACK_AB R6, R180, R181 ;  /* 0x000000b5b406723e */ /* 0x004fe400000010ff */
[----:B----4-:R-:W-:Y:S02]  /*51d0*/  F2FP.BF16.PACK_AB R7, R176, R177 ;  /* 0x000000b1b007723e */ /* 0x010fe400000010ff */
[----:B---3--:R-:W-:-:S05]  /*51e0*/  FMNMX.FTZ R138, R2, R3, !PT ;  /* 0x00000003028a7209 */ /* 0x008fca0007810000 */
[----:B------:R-:W-:Y:S01]  /*51f0*/  HMMA.16816.F32.BF16 R160, R4, R48, R128 ;  /* 0x0000003004a0723c */ /* 0x000fe20000041880 */
[C---:B------:R-:W-:Y:S01]  /*5200*/  FMUL.FTZ R2, R138.reuse, c[0x0][0x2d0] ;  /* 0x0000b4008a027a20 */ /* 0x040fe20000410000 */
[----:B------:R-:W-:Y:S02]  /*5210*/  FSETP.NEU.FTZ.AND P0, PT, R138, -INF , PT ;  /* 0xff8000008a00780b */ /* 0x000fe40003f1d000 */
[----:B-----5:R-:W-:Y:S02]  /*5220*/  FMNMX.FTZ R0, R0, R8, !PT ;  /* 0x0000000800007209 */ /* 0x020fe40007810000 */
[----:B------:R-:W-:-:S03]  /*5230*/  FSEL R2, R2, RZ, P0 ;  /* 0x000000ff02027208 */ /* 0x000fc60000000000 */
[----:B------:R-:W1:Y:S02]  /*5240*/  SHFL.BFLY PT, R8, R0, 0x1, 0x1f ;  /* 0x0c201f0000087f89 */ /* 0x000e6400000e0000 */
[----:B------:R-:W-:-:S04]  /*5250*/  FFMA.FTZ R3, R14, c[0x0][0x2d0], -R2 ;  /* 0x0000b4000e037a23 */ /* 0x000fc80000010802 */
[----:B------:R2:W-:Y:S09]  /*5260*/  MUFU.EX2 R167, R3 ;  /* 0x0000000300a77308 */ /* 0x0005f20000000800 */
[----:B------:R-:W-:Y:S02]  /*5270*/  IMAD.MOV.U32 R128, RZ, RZ, R163 ;  /* 0x000000ffff807224 */ /* 0x000fe400078e00a3 */
[----:B--2---:R-:W-:-:S04]  /*5280*/  FFMA.FTZ R3, R15, c[0x0][0x2d0], -R2 ;  /* 0x0000b4000f037a23 */ /* 0x004fc80000010802 */
[----:B------:R2:W3:Y:S01]  /*5290*/  MUFU.EX2 R164, R3 ;  /* 0x0000000300a47308 */ /* 0x0004e20000000800 */
[----:B-1----:R-:W-:Y:S01]  /*52a0*/  FMNMX.FTZ R137, R0, R8, !PT ;  /* 0x0000000800897209 */ /* 0x002fe20007810000 */
[--C-:B------:R-:W-:Y:S02]  /*52b0*/  FFMA.FTZ R0, R22, c[0x0][0x2d0], -R2.reuse ;  /* 0x0000b40016007a23 */ /* 0x100fe40000010802 */
[----:B--2---:R-:W-:-:S04]  /*52c0*/  FFMA.FTZ R3, R16, c[0x0][0x2d0], -R2 ;  /* 0x0000b40010037a23 */ /* 0x004fc80000010802 */
[----:B------:R1:W-:Y:S01]  /*52d0*/  MUFU.EX2 R163, R3 ;  /* 0x0000000300a37308 */ /* 0x0003e20000000800 */
[----:B------:R-:W-:Y:S01]  /*52e0*/  IMAD.MOV.U32 R129, RZ, RZ, R162 ;  /* 0x000000ffff817224 */ /* 0x000fe200078e00a2 */
[----:B------:R-:W-:Y:S01]  /*52f0*/  FSETP.NEU.FTZ.AND P0, PT, R137, -INF , PT ;  /* 0xff8000008900780b */ /* 0x000fe20003f1d000 */
[----:B------:R-:W-:Y:S02]  /*5300*/  IMAD.MOV.U32 R131, RZ, RZ, R160 ;  /* 0x000000ffff837224 */ /* 0x000fe400078e00a0 */
[----:B-1----:R-:W-:-:S04]  /*5310*/  FFMA.FTZ R3, R17, c[0x0][0x2d0], -R2 ;  /* 0x0000b40011037a23 */ /* 0x002fc80000010802 */
[----:B------:R1:W2:Y:S08]  /*5320*/  MUFU.EX2 R165, R3 ;  /* 0x0000000300a57308 */ /* 0x0002b00000000800 */
[----:B------:R4:W-:Y:S01]  /*5330*/  MUFU.EX2 R162, R0 ;  /* 0x0000000000a27308 */ /* 0x0009e20000000800 */
[----:B-1----:R-:W-:-:S07]  /*5340*/  FFMA.FTZ R3, R20, c[0x0][0x2d0], -R2 ;  /* 0x0000b40014037a23 */ /* 0x002fce0000010802 */
[----:B------:R1:W-:Y:S01]  /*5350*/  MUFU.EX2 R166, R3 ;  /* 0x0000000300a67308 */ /* 0x0003e20000000800 */
[----:B----4-:R-:W-:Y:S02]  /*5360*/  FMUL.FTZ R0, R137, c[0x0][0x2d0] ;  /* 0x0000b40089007a20 */ /* 0x010fe40000410000 */
[----:B------:R-:W-:-:S03]  /*5370*/  IMAD.MOV.U32 R130, RZ, RZ, R161 ;  /* 0x000000ffff827224 */ /* 0x000fc600078e00a1 */
        /* <DEDUP_REMOVED lines=10> */
[----:B------:R1:W-:Y:S01]  /*5420*/  MUFU.EX2 R135, R3 ;  /* 0x0000000300877308 */ /* 0x0003e20000000800 */
[----:B------:R-:W-:Y:S01]  /*5430*/  HMMA.16816.F32.BF16 R220, R4, R60, R140 ;  /* 0x0000003c04dc723c */ /* 0x000fe2000004188c */
[----:B-1----:R-:W-:-:S06]  /*5440*/  FFMA.FTZ R3, R35, c[0x0][0x2d0], -R0 ;  /* 0x0000b40023037a23 */ /* 0x002fcc0000010800 */
[----:B------:R1:W5:Y:S01]  /*5450*/  MUFU.EX2 R139, R3 ;  /* 0x00000003008b7308 */ /* 0x0003620000000800 */
[----:B------:R-:W-:Y:S01]  /*5460*/  HMMA.16816.F32.BF16 R120, R4, R52, R120 ;  /* 0x000000340478723c */ /* 0x000fe20000041878 */
[----:B---3--:R-:W-:Y:S02]  /*5470*/  F2FP.BF16.PACK_AB R8, R164, R167 ;  /* 0x000000a7a408723e */ /* 0x008fe400000010ff */
[----:B--2---:R-:W-:Y:S01]  /*5480*/  F2FP.BF16.PACK_AB R10, R165, R163 ;  /* 0x000000a3a50a723e */ /* 0x004fe200000010ff */
[----:B-1----:R-:W-:-:S04]  /*5490*/  FFMA.FTZ R3, R21, c[0x0][0x2d0], -R0 ;  /* 0x0000b40015037a23 */ /* 0x002fc80000010800 */
[----:B------:R1:W-:Y:S01]  /*54a0*/  MUFU.EX2 R141, R3 ;  /* 0x00000003008d7308 */ /* 0x0003e20000000800 */
[----:B----4-:R-:W-:Y:S02]  /*54b0*/  F2FP.BF16.PACK_AB R9, R132, R133 ;  /* 0x000000858409723e */ /* 0x010fe400000010ff */
[----:B-----5:R-:W-:Y:S01]  /*54c0*/  F2FP.BF16.PACK_AB R11, R139, R135 ;  /* 0x000000878b0b723e */ /* 0x020fe200000010ff */
[----:B------:R-:W-:Y:S01]  /*54d0*/  HMMA.16816.F32.BF16 R116, R4, R76, R116 ;  /* 0x0000004c0474723c */ /* 0x000fe20000041874 */
[----:B-1----:R-:W-:-:S04]  /*54e0*/  FFMA.FTZ R3, R19, c[0x0][0x2d0], -R0 ;  /* 0x0000b40013037a23 */ /* 0x002fc80000010800 */
[----:B------:R1:W2:Y:S03]  /*54f0*/  MUFU.EX2 R143, R3 ;  /* 0x00000003008f7308 */ /* 0x0002a60000000800 */
[----:B------:R-:W-:Y:S01]  /*5500*/  HMMA.16816.F32.BF16 R20, R8, R88, RZ ;  /* 0x000000580814723c */ /* 0x000fe200000418ff */
[----:B-1----:R-:W-:-:S04]  /*5510*/  FFMA.FTZ R3, R18, c[0x0][0x2d0], -R0 ;  /* 0x0000b40012037a23 */ /* 0x002fc80000010800 */
[----:B------:R1:W-:Y:S02]  /*5520*/  MUFU.EX2 R142, R3 ;  /* 0x00000003008e7308 */ /* 0x0003e40000000800 */
[----:B-1----:R-:W-:-:S06]  /*5530*/  FFMA.FTZ R3, R32, c[0x0][0x2d0], -R0 ;  /* 0x0000b40020037a23 */ /* 0x002fcc0000010800 */
[----:B------:R-:W1:Y:S01]  /*5540*/  MUFU.EX2 R140, R3 ;  /* 0x00000003008c7308 */ /* 0x000e620000000800 */
[----:B------:R-:W-:Y:S01]  /*5550*/  HMMA.16816.F32.BF16 R108, R4, R64, R108 ;  /* 0x00000040046c723c */ /* 0x000fe2000004186c */
[----:B------:R-:W-:Y:S02]  /*5560*/  IMAD.MOV.U32 R159, RZ, RZ, R120 ;  /* 0x000000ffff9f7224 */ /* 0x000fe400078e0078 */
[----:B------:R-:W-:Y:S02]  /*5570*/  IMAD.MOV.U32 R158, RZ, RZ, R121 ;  /* 0x000000ffff9e7224 */ /* 0x000fe400078e0079 */
[----:B------:R-:W-:-:S03]  /*5580*/  IMAD.MOV.U32 R157, RZ, RZ, R122 ;  /* 0x000000ffff9d7224 */ /* 0x000fc600078e007a */
[----:B------:R-:W-:Y:S01]  /*5590*/  HMMA.16816.F32.BF16 R212, R4, R66, R24 ;  /* 0x0000004204d4723c */ /* 0x000fe20000041818 */
[----:B------:R-:W-:-:S07]  /*55a0*/  IMAD.MOV.U32 R156, RZ, RZ, R123 ;  /* 0x000000ffff9c7224 */ /* 0x000fce00078e007b */
[----:B------:R-:W-:Y:S08]  /*55b0*/  HMMA.16816.F32.BF16 R24, R8, R80, RZ ;  /* 0x000000500818723c */ /* 0x000ff000000418ff */
[----:B------:R-:W-:Y:S01]  /*55c0*/  HMMA.16816.F32.BF16 R208, R4, R56, R124 ;  /* 0x0000003804d0723c */ /* 0x000fe2000004187c */
[----:B------:R-:W-:-:S07]  /*55d0*/  IMAD.MOV.U32 R171, RZ, RZ, R116 ;  /* 0x000000ffffab7224 */ /* 0x000fce00078e0074 */
[----:B------:R-:W-:Y:S01]  /*55e0*/  HMMA.16816.F32.BF16 R120, R4, R58, R96 ;  /* 0x0000003a0478723c */ /* 0x000fe20000041860 */
[----:B------:R-:W-:-:S07]  /*55f0*/  IMAD.MOV.U32 R170, RZ, RZ, R117 ;  /* 0x000000ffffaa7224 */ /* 0x000fce00078e0075 */
[----:B------:R-:W-:Y:S01]  /*5600*/  HMMA.16816.F32.BF16 R124, R4, R62, R92 ;  /* 0x0000003e047c723c */ /* 0x000fe2000004185c */
[----:B------:R-:W-:-:S07]  /*5610*/  IMAD.MOV.U32 R169, RZ, RZ, R118 ;  /* 0x000000ffffa97224 */ /* 0x000fce00078e0076 */
[----:B------:R-:W-:Y:S01]  /*5620*/  HMMA.16816.F32.BF16 R228, R4, R50, R44 ;  /* 0x0000003204e4723c */ /* 0x000fe2000004182c */
[----:B------:R-:W-:-:S07]  /*5630*/  IMAD.MOV.U32 R168, RZ, RZ, R119 ;  /* 0x000000ffffa87224 */ /* 0x000fce00078e0077 */
        /* <DEDUP_REMOVED lines=8> */
[----:B------:R-:W-:Y:S01]  /*56c0*/  HMMA.16816.F32.BF16 R20, R8, R100, RZ ;  /* 0x000000640814723c */ /* 0x000fe200000418ff */
[----:B------:R-:W-:-:S02]  /*56d0*/  IMAD.MOV.U32 R243, RZ, RZ, R108 ;  /* 0x000000fffff37224 */ /* 0x000fc400078e006c */
[----:B------:R-:W-:Y:S02]  /*56e0*/  IMAD.MOV.U32 R242, RZ, RZ, R109 ;  /* 0x000000fffff27224 */ /* 0x000fe400078e006d */
[----:B------:R-:W-:Y:S02]  /*56f0*/  IMAD.MOV.U32 R241, RZ, RZ, R110 ;  /* 0x000000fffff17224 */ /* 0x000fe400078e006e */
[----:B------:R-:W-:Y:S02]  /*5700*/  IMAD.MOV.U32 R234, RZ, RZ, R111 ;  /* 0x000000ffffea7224 */ /* 0x000fe400078e006f */
[----:B------:R-:W-:Y:S08]  /*5710*/  HMMA.16816.F32.BF16 R108, R4, R60, R24 ;  /* 0x0000003c046c723c */ /* 0x000ff00000041818 */
[C---:B------:R-:W-:Y:S08]  /*5720*/  HMMA.16816.F32.BF16 R24, R8.reuse, R90, RZ ;  /* 0x0000005a0818723c */ /* 0x040ff000000418ff */
[C---:B------:R-:W-:Y:S07]  /*5730*/  HMMA.16816.F32.BF16 R28, R8.reuse, R72, RZ ;  /* 0x00000048081c723c */ /* 0x040fee00000418ff */
[----:B------:R-:W-:Y:S01]  /*5740*/  IMAD.MOV.U32 R72, RZ, RZ, R171 ;  /* 0x000000ffff487224 */ /* 0x000fe200078e00ab */
[----:B------:R-:W-:Y:S01]  /*5750*/  HMMA.16816.F32.BF16 R32, R8, R74, RZ ;  /* 0x0000004a0820723c */ /* 0x000fe200000418ff */
[----:B------:R-:W-:-:S06]  /*5760*/  IMAD.MOV.U32 R73, RZ, RZ, R170 ;  /* 0x000000ffff497224 */ /* 0x000fcc00078e00aa */
[----:B------:R-:W-:Y:S02]  /*5770*/  IMAD.MOV.U32 R74, RZ, RZ, R169 ;  /* 0x000000ffff4a7224 */ /* 0x000fe400078e00a9 */
[----:B------:R-:W-:Y:S02]  /*5780*/  IMAD.MOV.U32 R75, RZ, RZ, R168 ;  /* 0x000000ffff4b7224 */ /* 0x000fe400078e00a8 */
        /* <DEDUP_REMOVED lines=9> */
[----:B------:R1:W-:Y:S03]  /*5820*/  MUFU.EX2 R25, R3 ;  /* 0x0000000300197308 */ /* 0x0003e60000000800 */
[----:B------:R-:W-:Y:S01]  /*5830*/  HMMA.16816.F32.BF16 R84, R4, R64, R16 ;  /* 0x000000400454723c */ /* 0x000fe20000041810 */
[--C-:B-1----:R-:W-:Y:S02]  /*5840*/  FFMA.FTZ R3, R113, c[0x0][0x2d0], -R2.reuse ;  /* 0x0000b40071037a23 */ /* 0x102fe40000010802 */
[----:B------:R-:W-:-:S05]  /*5850*/  FFMA.FTZ R2, R112, c[0x0][0x2d0], -R2 ;  /* 0x0000b40070027a23 */ /* 0x000fca0000010802 */
[----:B------:R-:W-:Y:S08]  /*5860*/  HMMA.16816.F32.BF16 R148, R4, R56, R28 ;  /* 0x000000380494723c */ /* 0x000ff0000004181c */
[----:B------:R-:W-:Y:S01]  /*5870*/  HMMA.16816.F32.BF16 R36, R8, R102, RZ ;  /* 0x000000660824723c */ /* 0x000fe200000418ff */
[----:B------:R1:W-:Y:S01]  /*5880*/  MUFU.EX2 R22, R2 ;  /* 0x0000000200167308 */ /* 0x0003e20000000800 */
[----:B------:R-:W-:Y:S01]  /*5890*/  IMAD.MOV.U32 R80, RZ, RZ, R131 ;  /* 0x000000ffff507224 */ /* 0x000fe200078e0083 */
[----:B------:R-:W-:Y:S01]  /*58a0*/  LDSM.16.MT88.4 R112, [R186+0x800] ;  /* 0x00080000ba70783b */ /* 0x000fe20000004200 */
[----:B-1----:R-:W-:-:S05]  /*58b0*/  FFMA.FTZ R2, R71, c[0x0][0x2d0], -R0 ;  /* 0x0000b40047027a23 */ /* 0x002fca0000010800 */
[----:B------:R1:W-:Y:S01]  /*58c0*/  MUFU.EX2 R18, R2 ;  /* 0x0000000200127308 */ /* 0x0003e20000000800 */
[----:B------:R-:W-:Y:S01]  /*58d0*/  HMMA.16816.F32.BF16 R28, R8, R82, RZ ;  /* 0x00000052081c723c */ /* 0x000fe200000418ff */
[----:B-1----:R-:W-:-:S06]  /*58e0*/  FFMA.FTZ R2, R70, c[0x0][0x2d0], -R0 ;  /* 0x0000b40046027a23 */ /* 0x002fcc0000010800 */
[----:B------:R1:W-:Y:S01]  /*58f0*/  MUFU.EX2 R20, R2 ;  /* 0x0000000200147308 */ /* 0x0003e20000000800 */
[----:B------:R-:W-:Y:S01]  /*5900*/  HMMA.16816.F32.BF16 R8, R8, R106, RZ ;  /* 0x0000006a0808723c */ /* 0x000fe200000418ff */
[--C-:B-1----:R-:W-:Y:S02]  /*5910*/  FFMA.FTZ R2, R69, c[0x0][0x2d0], -R0.reuse ;  /* 0x0000b40045027a23 */ /* 0x102fe40000010800 */
[----:B------:R-:W-:-:S04]  /*5920*/  FFMA.FTZ R0, R68, c[0x0][0x2d0], -R0 ;  /* 0x0000b40044007a23 */ /* 0x000fc80000010800 */
[----:B------:R1:W-:Y:S01]  /*5930*/  MUFU.EX2 R19, R0 ;  /* 0x0000000000137308 */ /* 0x0003e20000000800 */
[----:B------:R-:W-:Y:S01]  /*5940*/  HMMA.16816.F32.BF16 R32, R4, R58, R32 ;  /* 0x0000003a0420723c */ /* 0x000fe20000041820 */
[----:B-1----:R-:W-:-:S06]  /*5950*/  FFMA.FTZ R0, R154, c[0x0][0x2d0], -R13 ;  /* 0x0000b4009a007a23 */ /* 0x002fcc000001080d */
[----:B------:R1:W-:Y:S01]  /*5960*/  MUFU.EX2 R15, R0 ;  /* 0x00000000000f7308 */ /* 0x0003e20000000800 */
[----:B------:R-:W-:Y:S02]  /*5970*/  IMAD.MOV.U32 R56, RZ, RZ, R159 ;  /* 0x000000ffff387224 */ /* 0x000fe400078e009f */
[----:B------:R-:W-:Y:S02]  /*5980*/  IMAD.MOV.U32 R57, RZ, RZ, R158 ;  /* 0x000000ffff397224 */ /* 0x000fe400078e009e */
[----:B------:R-:W-:Y:S02]  /*5990*/  IMAD.MOV.U32 R58, RZ, RZ, R157 ;  /* 0x000000ffff3a7224 */ /* 0x000fe400078e009d */
[----:B-1----:R-:W-:-:S04]  /*59a0*/  FFMA.FTZ R0, R155, c[0x0][0x2d0], -R13 ;  /* 0x0000b4009b007a23 */ /* 0x002fc8000001080d */
[----:B------:R1:W2:Y:S01]  /*59b0*/  MUFU.EX2 R16, R0 ;  /* 0x0000000000107308 */ /* 0x0002a20000000800 */
[----:B------:R-:W-:Y:S02]  /*59c0*/  IMAD.MOV.U32 R59, RZ, RZ, R156 ;  /* 0x000000ffff3b7224 */ /* 0x000fe400078e009c */
[----:B------:R-:W-:Y:S01]  /*59d0*/  IMAD.MOV.U32 R81, RZ, RZ, R130 ;  /* 0x000000ffff517224 */ /* 0x000fe200078e0082 */
[----:B------:R-:W3:Y:S01]  /*59e0*/  LDSM.16.MT88.4 R156, [R185+0x800] ;  /* 0x00080000b99c783b */ /* 0x000ee20000004200 */
[----:B------:R-:W-:Y:S02]  /*59f0*/  IMAD.MOV.U32 R82, RZ, RZ, R129 ;  /* 0x000000ffff527224 */ /* 0x000fe400078e0081 */
[----:B------:R-:W-:Y:S02]  /*5a00*/  IMAD.MOV.U32 R83, RZ, RZ, R128 ;  /* 0x000000ffff537224 */ /* 0x000fe400078e0080 */
[----:B------:R-:W4:Y:S01]  /*5a10*/  LDSM.16.MT88.4 R128, [R185+0x1400] ;  /* 0x00140000b980783b */ /* 0x000f220000004200 */
[----:B-1----:R-:W-:-:S04]  /*5a20*/  FFMA.FTZ R0, R153, c[0x0][0x2d0], -R13 ;  /* 0x0000b40099007a23 */ /* 0x002fc8000001080d */
[----:B------:R1:W-:Y:S01]  /*5a30*/  MUFU.EX2 R17, R0 ;  /* 0x0000000000117308 */ /* 0x0003e20000000800 */
[----:B------:R-:W-:Y:S07]  /*5a40*/  HMMA.16816.F32.BF16 R28, R4, R62, R28 ;  /* 0x0000003e041c723c */ /* 0x000fee000004181c */
[----:B------:R-:W-:Y:S01]  /*5a50*/  MUFU.EX2 R26, R3 ;  /* 0x00000003001a7308 */ /* 0x000fe20000000800 */
[----:B-1----:R-:W-:-:S07]  /*5a60*/  FFMA.FTZ R0, R146, c[0x0][0x2d0], -R13 ;  /* 0x0000b40092007a23 */ /* 0x002fce000001080d */
[----:B------:R1:W5:Y:S01]  /*5a70*/  MUFU.EX2 R14, R0 ;  /* 0x00000000000e7308 */ /* 0x0003620000000800 */
[C---:B------:R-:W-:Y:S08]  /*5a80*/  HMMA.16816.F32.BF16 R36, R4.reuse, R78, R36 ;  /* 0x0000004e0424723c */ /* 0x040ff00000041824 */
[----:B------:R-:W-:Y:S01]  /*5a90*/  HMMA.16816.F32.BF16 R44, R4, R66, R8 ;  /* 0x00000042042c723c */ /* 0x000fe20000041808 */
[----:B------:R-:W3:Y:S01]  /*5aa0*/  LDSM.16.MT88.4 R4, [R186+0x2000] ;  /* 0x00200000ba04783b */ /* 0x000ee20000004200 */
[----:B------:R4:W-:Y:S01]  /*5ab0*/  MUFU.EX2 R21, R2 ;  /* 0x0000000200157308 */ /* 0x0009e20000000800 */
[----:B--2---:R-:W-:Y:S01]  /*5ac0*/  F2FP.BF16.PACK_AB R92, R16, R15 ;  /* 0x0000000f105c723e */ /* 0x004fe200000010ff */
[----:B------:R-:W-:Y:S01]  /*5ad0*/  IMAD.MOV.U32 R88, RZ, RZ, R243 ;  /* 0x000000ffff587224 */ /* 0x000fe200078e00f3 */
[----:B------:R-:W-:Y:S01]  /*5ae0*/  F2FP.BF16.PACK_AB R96, R25, R24 ;  /* 0x000000181960723e */ /* 0x000fe200000010ff */
[----:B------:R-:W-:-:S02]  /*5af0*/  IMAD.MOV.U32 R89, RZ, RZ, R242 ;  /* 0x000000ffff597224 */ /* 0x000fc400078e00f2 */
[----:B-1----:R-:W-:Y:S01]  /*5b00*/  FFMA.FTZ R0, R152, c[0x0][0x2d0], -R12 ;  /* 0x0000b40098007a23 */ /* 0x002fe2000001080c */
[----:B-----5:R-:W-:Y:S01]  /*5b10*/  F2FP.BF16.PACK_AB R94, R14, R17 ;  /* 0x000000110e5e723e */ /* 0x020fe200000010ff */
[----:B------:R-:W-:Y:S01]  /*5b20*/  IMAD.MOV.U32 R90, RZ, RZ, R241 ;  /* 0x000000ffff5a7224 */ /* 0x000fe200078e00f1 */
[----:B------:R-:W-:Y:S01]  /*5b30*/  F2FP.BF16.PACK_AB R97, R20, R18 ;  /* 0x000000121461723e */ /* 0x000fe200000010ff */
[----:B------:R1:W-:Y:S01]  /*5b40*/  MUFU.EX2 R3, R0 ;  /* 0x0000000000037308 */ /* 0x0003e20000000800 */
[----:B------:R-:W-:Y:S01]  /*5b50*/  IMAD.MOV.U32 R91, RZ, RZ, R234 ;  /* 0x000000ffff5b7224 */ /* 0x000fe200078e00ea */
[----:B------:R-:W-:Y:S01]  /*5b60*/  F2FP.BF16.PACK_AB R98, R22, R26 ;  /* 0x0000001a1662723e */ /* 0x000fe200000010ff */
[----:B------:R-:W2:Y:S01]  /*5b70*/  LDSM.16.MT88.4 R64, [R186+0x1400] ;  /* 0x00140000ba40783b */ /* 0x000ea20000004200 */
[--C-:B----4-:R-:W-:Y:S02]  /*5b80*/  FFMA.FTZ R2, R145, c[0x0][0x2d0], -R12.reuse ;  /* 0x0000b40091027a23 */ /* 0x110fe4000001080c */
[----:B-1----:R-:W-:-:S04]  /*5b90*/  FFMA.FTZ R0, R147, c[0x0][0x2d0], -R12 ;  /* 0x0000b40093007a23 */ /* 0x002fc8000001080c */
[----:B------:R1:W4:Y:S02]  /*5ba0*/  MUFU.EX2 R11, R0 ;  /* 0x00000000000b7308 */ /* 0x0003240000000800 */
[----:B-1----:R-:W-:-:S06]  /*5bb0*/  FFMA.FTZ R0, R144, c[0x0][0x2d0], -R12 ;  /* 0x0000b40090007a23 */ /* 0x002fcc000001080c */
[----:B------:R1:W-:Y:S08]  /*5bc0*/  MUFU.EX2 R12, R2 ;  /* 0x00000002000c7308 */ /* 0x0003f00000000800 */
[----:B------:R5:W2:Y:S01]  /*5bd0*/  MUFU.EX2 R13, R0 ;  /* 0x00000000000d7308 */ /* 0x000aa20000000800 */
[----:B-1----:R-:W-:Y:S01]  /*5be0*/  @P3 IMAD.HI.U32 R2, R233, c[0x0][0x2c8], RZ ;  /* 0x0000b200e9023a27 */ /* 0x002fe200078e00ff */
[----:B----4-:R-:W-:-:S03]  /*5bf0*/  F2FP.BF16.PACK_AB R93, R11, R3 ;  /* 0x000000030b5d723e */ /* 0x010fc600000010ff */
[----:B-----5:R-:W-:Y:S01]  /*5c00*/  IMAD.MOV.U32 R0, RZ, RZ, R233 ;  /* 0x000000ffff007224 */ /* 0x020fe200078e00e9 */
[----:B------:R-:W-:Y:S02]  /*5c10*/  @P3 SHF.R.U32.HI R0, RZ, c[0x0][0x2cc], R2 ;  /* 0x0000b300ff003a19 */ /* 0x000fe40000011602 */
[----:B--2---:R-:W-:Y:S02]  /*5c20*/  F2FP.BF16.PACK_AB R95, R13, R12 ;  /* 0x0000000c0d5f723e */ /* 0x004fe400000010ff */
[----:B------:R-:W-:-:S05]  /*5c30*/  IADD3 R0, R0, R251, -R250 ;  /* 0x000000fb00007210 */ /* 0x000fca0007ffe8fa */
[----:B------:R-:W-:Y:S01]  /*5c40*/  IMAD.HI R9, R0, 0x2aaaaaab, RZ ;  /* 0x2aaaaaab00097827 */ /* 0x000fe200078e02ff */
[----:B---3--:R-:W-:Y:S01]  /*5c50*/  HMMA.16816.F32.BF16 R152, R92, R158, R120 ;  /* 0x0000009e5c98723c */ /* 0x008fe20000041878 */
[----:B------:R-:W-:-:S03]  /*5c60*/  F2FP.BF16.PACK_AB R99, R19, R21 ;  /* 0x000000151363723e */ /* 0x000fc600000010ff */
[----:B------:R-:W-:-:S04]  /*5c70*/  SHF.R.U32.HI R10, RZ, 0x1f, R9 ;  /* 0x0000001fff0a7819 */ /* 0x000fc80000011609 */
[C---:B------:R-:W-:Y:S01]  /*5c80*/  HMMA.16816.F32.BF16 R120, R92.reuse, R128, R80 ;  /* 0x000000805c78723c */ /* 0x040fe20000041850 */
[----:B------:R-:W1:Y:S01]  /*5c90*/  LDSM.16.MT88.4 R80, [R185+0x2000] ;  /* 0x00200000b950783b */ /* 0x000e620000004200 */
[----:B------:R-:W-:Y:S01]  /*5ca0*/  FADD.FTZ R2, R167, R164 ;  /* 0x000000a4a7027221 */ /* 0x000fe20000010000 */
[----:B------:R-:W-:Y:S01]  /*5cb0*/  LEA.HI.SX32 R23, R9, R10, 0x1d ;  /* 0x0000000a09177211 */ /* 0x000fe200078feaff */
[----:B------:R-:W-:Y:S02]  /*5cc0*/  FADD.FTZ R0, R133, R132 ;  /* 0x0000008485007221 */ /* 0x000fe40000010000 */
[----:B------:R-:W-:Y:S02]  /*5cd0*/  FADD.FTZ R8, R204, R203 ;  /* 0x000000cbcc087221 */ /* 0x000fe40000010000 */
[----:B------:R-:W-:Y:S01]  /*5ce0*/  FADD.FTZ R10, R200, R199 ;  /* 0x000000c7c80a7221 */ /* 0x000fe20000010000 */
[----:B------:R-:W-:Y:S01]  /*5cf0*/  HMMA.16816.F32.BF16 R88, R92, R4, R88 ;  /* 0x000000045c58723c */ /* 0x000fe20000041858 */
[----:B------:R-:W-:-:S02]  /*5d00*/  FADD.FTZ R9, R163, R2 ;  /* 0x00000002a3097221 */ /* 0x000fc40000010000 */
[----:B------:R-:W-:-:S05]  /*5d10*/  FADD.FTZ R2, R206, R8 ;  /* 0x00000008ce027221 */ /* 0x000fca0000010000 */
        /* <DEDUP_REMOVED lines=37> */
[----:B------:R-:W-:Y:S02]  /*5f70*/  FADD.FTZ R2, R21, R2 ;  /* 0x0000000215027221 */ /* 0x000fe40000010000 */
[----:B------:R-:W-:Y:S02]  /*5f80*/  FADD.FTZ R3, R17, R3 ;  /* 0x0000000311037221 */ /* 0x000fe40000010000 */
[----:B------:R-:W-:Y:S01]  /*5f90*/  FADD.FTZ R4, R12, R4 ;  /* 0x000000040c047221 */ /* 0x000fe20000010000 */
[----:B------:R-:W-:Y:S01]  /*5fa0*/  HMMA.16816.F32.BF16 R148, R96, R156, R148 ;  /* 0x0000009c6094723c */ /* 0x000fe20000041894 */
[----:B------:R-:W-:Y:S02]  /*5fb0*/  FADD.FTZ R241, R22, R0 ;  /* 0x0000000016f17221 */ /* 0x000fe40000010000 */
[----:B------:R-:W-:-:S05]  /*5fc0*/  FADD.FTZ R243, R19, R2 ;  /* 0x0000000213f37221 */ /* 0x000fca0000010000 */
[----:B------:R-:W-:Y:S01]  /*5fd0*/  HMMA.16816.F32.BF16 R144, R92, R156, R208 ;  /* 0x0000009c5c90723c */ /* 0x000fe200000418d0 */
[----:B------:R-:W-:Y:S02]  /*5fe0*/  FADD.FTZ R242, R14, R3 ;  /* 0x000000030ef27221 */ /* 0x000fe40000010000 */
[----:B------:R-:W-:-:S05]  /*5ff0*/  FADD.FTZ R244, R13, R4 ;  /* 0x000000040df47221 */ /* 0x000fca0000010000 */
[----:B------:R-:W-:Y:S08]  /*6000*/  HMMA.16816.F32.BF16 R104, R92, R112, R220 ;  /* 0x000000705c68723c */ /* 0x000ff000000418dc */
[----:B------:R-:W-:Y:S08]  /*6010*/  HMMA.16816.F32.BF16 R116, R96, R128, R116 ;  /* 0x000000806074723c */ /* 0x000ff00000041874 */
[C---:B------:R-:W-:Y:S08]  /*6020*/  HMMA.16816.F32.BF16 R56, R92.reuse, R64, R56 ;  /* 0x000000405c38723c */ /* 0x040ff00000041838 */
[C---:B-1----:R-:W-:Y:S08]  /*6030*/  HMMA.16816.F32.BF16 R72, R92.reuse, R80, R72 ;  /* 0x000000505c48723c */ /* 0x042ff00000041848 */
        /* <DEDUP_REMOVED lines=13> */
[----:B------:R-:W-:Y:S01]  /*6110*/  IADD3 R246, R232, R233, RZ ;  /* 0x000000e9e8f67210 */ /* 0x000fe20007ffe0ff */
[----:B------:R-:W-:Y:S01]  /*6120*/  IMAD.MOV.U32 R3, RZ, RZ, R138 ;  /* 0x000000ffff037224 */ /* 0x000fe200078e008a */
[----:B------:R-:W-:Y:S01]  /*6130*/  MOV R132, R137 ;  /* 0x0000008900847202 */ /* 0x000fe20000000f00 */
[----:B------:R-:W-:Y:S01]  /*6140*/  IMAD.MOV.U32 R139, RZ, RZ, R136 ;  /* 0x000000ffff8b7224 */ /* 0x000fe200078e0088 */
[----:B------:R-:W-:Y:S01]  /*6150*/  MOV R140, R134 ;  /* 0x00000086008c7202 */ /* 0x000fe20000000f00 */
[----:B------:R-:W-:-:S05]  /*6160*/  @P3 IMAD.HI.U32 R0, R246, c[0x0][0x2c8], RZ ;  /* 0x0000b200f6003a27 */ /* 0x000fca00078e00ff */
[----:B------:R-:W-:-:S06]  /*6170*/  @P3 SHF.R.U32.HI R249, RZ, c[0x0][0x2cc], R0 ;  /* 0x0000b300fff93a19 */ /* 0x000fcc0000011600 */
.L_x_2506:
        /* <DEDUP_REMOVED lines=18> */
[C---:B------:R-:W-:Y:S04]  /*62a0*/  IMAD.WIDE.U32 R4, R199.reuse, c[0x0][0x208], RZ ;  /* 0x00008200c7047a25 */ /* 0x040fe800078e00ff */
        /* <DEDUP_REMOVED lines=28> */
.L_x_2503:
[----:B------:R-:W-:Y:S05]  /*6470*/  BSYNC B0 ;  /* 0x0000000000007941 */ /* 0x000fea0003800000 */
.L_x_2502:
        /* <DEDUP_REMOVED lines=99> */
[----:B------:R-:W-:Y:S04]  /*6ab0*/  IADD3 R0, -R247, 0x30, RZ ;  /* 0x00000030f7007810 */ /* 0x000fe80007ffe1ff */
[C---:B------:R-:W-:Y:S02]  /*6ac0*/  ISETP.GE.AND P0, PT, R0.reuse, 0x21, PT ;  /* 0x000000210000780c */ /* 0x040fe40003f06270 */
[----:B------:R-:W-:Y:S11]  /*6ad0*/  ISETP.GE.AND P1, PT, R0, 0x1, PT ;  /* 0x000000010000780c */ /* 0x000ff60003f26270 */
[----:B------:R-:W-:Y:S01]  /*6ae0*/  @P0 IMAD.MOV.U32 R135, RZ, RZ, c[0x0][0x1e0] ;  /* 0x00007800ff870624 */ /* 0x000fe200078e00ff */
[C---:B------:R-:W-:Y:S01]  /*6af0*/  @P0 IADD3 R0, R199.reuse, -0x1, RZ ;  /* 0xffffffffc7000810 */ /* 0x040fe20007ffe0ff */
[----:B------:R-:W-:Y:S01]  /*6b00*/  @P0 IMAD.MOV.U32 R136, RZ, RZ, 0x5 ;  /* 0x00000005ff880424 */ /* 0x000fe200078e00ff */
[----:B------:R-:W-:Y:S02]  /*6b10*/  @P1 IADD3 R2, R199, -0x1, RZ ;  /* 0xffffffffc7021810 */ /* 0x000fe40007ffe0ff */
[----:B------:R-:W-:Y:S02]  /*6b20*/  @P0 SHF.R.S32.HI R133, RZ, 0x1f, R0 ;  /* 0x0000001fff850819 */ /* 0x000fe40000011400 */
[----:B------:R-:W-:Y:S01]  /*6b30*/  @P1 SHF.R.S32.HI R134, RZ, 0x1f, R2 ;  /* 0x0000001fff861819 */ /* 0x000fe20000011402 */
[----:B------:R-:W-:Y:S01]  /*6b40*/  @P1 IMAD.WIDE.U32 R142, R2, c[0x0][0x1e0], RZ ;  /* 0x00007800028e1a25 */ /* 0x000fe200078e00ff */
[C---:B------:R-:W-:Y:S02]  /*6b50*/  @P0 SHF.L.U64.HI R137, R135.reuse, R136, c[0x0][0x1e4] ;  /* 0x0000790087890619 */ /* 0x040fe40000010288 */
[----:B------:R-:W-:Y:S01]  /*6b60*/  @P0 SHF.L.U32 R136, R135, 0x5, RZ ;  /* 0x0000000587880819 */ /* 0x000fe200000006ff */
[----:B------:R-:W-:Y:S02]  /*6b70*/  @P0 IMAD R133, R133, c[0x0][0x1e0], RZ ;  /* 0x0000780085850a24 */ /* 0x000fe400078e02ff */
[----:B------:R-:W-:Y:S02]  /*6b80*/  @P1 IMAD R138, R134, c[0x0][0x1e0], RZ ;  /* 0x00007800868a1a24 */ /* 0x000fe400078e02ff */
[C---:B------:R-:W-:Y:S04]  /*6b90*/  @P0 IMAD.WIDE.U32 R134, R0.reuse, c[0x0][0x1e0], RZ ;  /* 0x0000780000860a25 */ /* 0x040fe800078e00ff */
[----:B------:R-:W-:Y:S02]  /*6ba0*/  @P0 IMAD R133, R0, c[0x0][0x1e4], R133 ;  /* 0x0000790000850a24 */ /* 0x000fe400078e0285 */
[----:B------:R-:W-:Y:S02]  /*6bb0*/  @P1 IMAD R138, R2, c[0x0][0x1e4], R138 ;  /* 0x00007900028a1a24 */ /* 0x000fe400078e028a */
[----:B------:R-:W-:Y:S01]  /*6bc0*/  @P0 IMAD.WIDE.U32 R136, R134, 0x30, R136 ;  /* 0x0000003086880825 */ /* 0x000fe200078e0088 */
[----:B------:R-:W-:Y:S03]  /*6bd0*/  @P1 MOV R134, R238 ;  /* 0x000000ee00861202 */ /* 0x000fe60000000f00 */
[----:B------:R-:W-:Y:S01]  /*6be0*/  @P0 IMAD.IADD R2, R135, 0x1, R133 ;  /* 0x0000000187020824 */ /* 0x000fe200078e0285 */
[----:B------:R-:W-:Y:S01]  /*6bf0*/  @P0 IADD3 R0, P2, R238, R136, RZ ;  /* 0x00000088ee000210 */ /* 0x000fe20007f5e0ff */
[----:B------:R-:W-:Y:S02]  /*6c00*/  @P1 IMAD.IADD R133, R143, 0x1, R138 ;  /* 0x000000018f851824 */ /* 0x000fe400078e028a */
[----:B------:R-:W-:Y:S02]  /*6c10*/  @P1 IMAD.MOV.U32 R135, RZ, RZ, R240 ;  /* 0x000000ffff871224 */ /* 0x000fe400078e00f0 */
[----:B------:R-:W-:Y:S02]  /*6c20*/  @P0 IMAD R2, R2, 0x30, RZ ;  /* 0x0000003002020824 */ /* 0x000fe400078e02ff */
[----:B------:R-:W-:Y:S03]  /*6c30*/  @P1 IMAD.WIDE.U32 R134, R142, 0x30, R134 ;  /* 0x000000308e861825 */ /* 0x000fe600078e0086 */
[----:B------:R-:W-:Y:S01]  /*6c40*/  @P0 IADD3.X R138, R240, R2, R137, P2, !PT ;  /* 0x00000002f08a0210 */ /* 0x000fe200017fe489 */
        /* <DEDUP_REMOVED lines=15> */
.L_x_2505:
[----:B------:R-:W-:Y:S05]  /*6d40*/  BSYNC B0 ;  /* 0x0000000000007941 */ /* 0x000fea0003800000 */
.L_x_2504:
[----:B-1----:R-:W2:Y:S01]  /*6d50*/  LDL R134, [R1+0x1c] ;  /* 0x00001c0001867983 */ /* 0x002ea20000100800 */
[----:B------:R-:W-:Y:S02]  /*6d60*/  MOV R0, R246 ;  /* 0x000000f600007202 */ /* 0x000fe40000000f00 */
[----:B------:R-:W-:Y:S01]  /*6d70*/  @P3 MOV R0, R249 ;  /* 0x000000f900003202 */ /* 0x000fe20000000f00 */
[----:B------:R-:W0:Y:S08]  /*6d80*/  LDGDEPBAR ;  /* 0x00000000000079af */ /* 0x000e300000000000 */
[----:B------:R-:W1:Y:S08]  /*6d90*/  SHFL.IDX PT, R2, R0, RZ, 0x1c1f ;  /* 0x001c1fff00027589 */ /* 0x000e7000000e0000 */
[----:B------:R-:W3:Y:S08]  /*6da0*/  SHFL.IDX PT, R133, R0, 0x1, 0x1c1f ;  /* 0x003c1f0000857f89 */ /* 0x000ef000000e0000 */
[----:B------:R-:W-:Y:S08]  /*6db0*/  SHFL.IDX PT, R136, R0, 0x3, 0x1c1f ;  /* 0x007c1f0000887f89 */ /* 0x000ff000000e0000 */
[----:B------:R4:W5:Y:S02]  /*6dc0*/  SHFL.IDX PT, R135, R0, 0x2, 0x1c1f ;  /* 0x005c1f0000877f89 */ /* 0x00096400000e0000 */
[----:B----4-:R-:W-:Y:S05]  /*6dd0*/  IMAD R0, R199, -0x30, RZ ;  /* 0xffffffd0c7007824 */ /* 0x010fea00078e02ff */
[----:B--2---:R-:W-:Y:S04]  /*6de0*/  IADD3 R0, -R134, 0x1, R0 ;  /* 0x0000000186007810 */ /* 0x004fe80007ffe100 */
[----:B------:R-:W-:Y:S04]  /*6df0*/  IADD3 R0, -R250, R0, R251 ;  /* 0x00000000fa007210 */ /* 0x000fe80007ffe1fb */
[C---:B-1----:R-:W-:Y:S02]  /*6e00*/  IADD3 R134, R0.reuse, R2, RZ ;  /* 0x0000000200867210 */ /* 0x042fe40007ffe0ff */
[----:B---3--:R-:W-:Y:S02]  /*6e10*/  IADD3 R133, R0, R133, RZ ;  /* 0x0000008500857210 */ /* 0x008fe40007ffe0ff */
[----:B------:R-:W-:Y:S02]  /*6e20*/  ISETP.GT.AND P0, PT, R134, RZ, PT ;  /* 0x000000ff8600720c */ /* 0x000fe40003f04270 */
[----:B-----5:R-:W-:Y:S02]  /*6e30*/  IADD3 R2, R0, R135, RZ ;  /* 0x0000008700027210 */ /* 0x020fe40007ffe0ff */
[----:B------:R-:W-:Y:S02]  /*6e40*/  FSEL R135, R4, -INF , P0 ;  /* 0xff80000004877808 */ /* 0x000fe40000000000 */
[C---:B------:R-:W-:Y:S02]  /*6e50*/  ISETP.GT.AND P2, PT, R134.reuse, 0x1, PT ;  /* 0x000000018600780c */ /* 0x040fe40003f44270 */
[----:B------:R-:W-:Y:S02]  /*6e60*/  ISETP.GT.AND P0, PT, R133, 0x1, PT ;  /* 0x000000018500780c */ /* 0x000fe40003f04270 */
[----:B------:R-:W-:Y:S02]  /*6e70*/  FMNMX.FTZ R4, R135, R3, !PT ;  /* 0x0000000387047209 */ /* 0x000fe40007810000 */
[----:B------:R-:W-:Y:S02]  /*6e80*/  FSEL R137, R5, -INF , P2 ;  /* 0xff80000005897808 */ /* 0x000fe40001000000 */
[C---:B------:R-:W-:Y:S02]  /*6e90*/  ISETP.GT.AND P2, PT, R134.reuse, 0x8, PT ;  /* 0x000000088600780c */ /* 0x040fe40003f44270 */
[----:B------:R-:W-:Y:S02]  /*6ea0*/  ISETP.GT.AND P1, PT, R133, RZ, PT ;  /* 0x000000ff8500720c */ /* 0x000fe40003f24270 */
[----:B------:R-:W-:Y:S02]  /*6eb0*/  FSEL R142, R7, -INF , P0 ;  /* 0xff800000078e7808 */ /* 0x000fe40000000000 */
[----:B------:R-:W-:Y:S02]  /*6ec0*/  ISETP.GT.AND P0, PT, R134, 0x9, PT ;  /* 0x000000098600780c */ /* 0x000fe40003f04270 */
[----:B------:R-:W-:Y:S02]  /*6ed0*/  IADD3 R0, R0, R136, RZ ;  /* 0x0000008800007210 */ /* 0x000fe40007ffe0ff */
[----:B------:R-:W-:Y:S02]  /*6ee0*/  FSEL R136, R16, -INF , P2 ;  /* 0xff80000010887808 */ /* 0x000fe40001000000 */
[----:B------:R-:W-:Y:S02]  /*6ef0*/  FMNMX.FTZ R4, R137, R4, !PT ;  /* 0x0000000489047209 */ /* 0x000fe40007810000 */
[----:B------:R-:W-:Y:S02]  /*6f00*/  FSEL R17, R17, -INF , P0 ;  /* 0xff80000011117808 */ /* 0x000fe40000000000 */
[----:B------:R-:W-:Y:S02]  /*6f10*/  FSEL R141, R6, -INF , P1 ;  /* 0xff800000068d7808 */ /* 0x000fe40000800000 */
        /* <DEDUP_REMOVED lines=9> */
[----:B------:R-:W-:Y:S02]  /*6fb0*/  ISETP.GT.AND P0, PT, R134, 0x18, PT ;  /* 0x000000188600780c */ /* 0x000fe40003f04270 */
        /* <DEDUP_REMOVED lines=13> */
[----:B------:R-:W-:Y:S02]  /*7090*/  ISETP.GT.AND P0, PT, R134, 0x28, PT ;  /* 0x000000288600780c */ /* 0x000fe40003f04270 */
[----:B------:R-:W-:Y:S02]  /*70a0*/  FMNMX.FTZ R4, R223, R4, !PT ;  /* 0x00000004df047209 */ /* 0x000fe40007810000 */
[----:B------:R-:W-:Y:S02]  /*70b0*/  FSEL R181, R22, -INF , P2 ;  /* 0xff80000016b57808 */ /* 0x000fe40001000000 */
[----:B------:R-:W-:Y:S02]  /*70c0*/  ISETP.GT.AND P2, PT, R134, 0x29, PT ;  /* 0x000000298600780c */ /* 0x000fe40003f44270 */
[----:B------:R-:W-:Y:S02]  /*70d0*/  FSEL R221, R48, -INF , P0 ;  /* 0xff80000030dd7808 */ /* 0x000fe40000000000 */
[----:B------:R-:W-:Y:S02]  /*70e0*/  FMNMX.FTZ R4, R222, R4, !PT ;  /* 0x00000004de047209 */ /* 0x000fe40007810000 */
[----:B------:R-:W-:Y:S02]  /*70f0*/  FSEL R220, R49, -INF , P2 ;  /* 0xff80000031dc7808 */ /* 0x000fe40001000000 */
[----:B------:R-:W-:Y:S02]  /*7100*/  FMNMX.FTZ R4, R221, R4, !PT ;  /* 0x00000004dd047209 */ /* 0x000fe40007810000 */
[----:B------:R-:W-:Y:S02]  /*7110*/  ISETP.GT.AND P0, PT, R133, 0x19, PT ;  /* 0x000000198500780c */ /* 0x000fe40003f04270 */
[----:B------:R-:W-:Y:S02]  /*7120*/  FMNMX.FTZ R4, R220, R4, !PT ;  /* 0x00000004dc047209 */ /* 0x000fe40007810000 */
[----:B------:R-:W-:Y:S02]  /*7130*/  FSEL R179, R35, -INF , P0 ;  /* 0xff80000023b37808 */ /* 0x000fe40000000000 */
[C---:B------:R-:W-:Y:S01]  /*7140*/  ISETP.GT.AND P0, PT, R133.reuse, 0x20, PT ;  /* 0x000000208500780c */ /* 0x040fe20003f04270 */
[----:B------:R-:W1:Y:S01]  /*7150*/  SHFL.BFLY PT, R20, R4, 0x2, 0x1f ;  /* 0x0c401f0004147f89 */ /* 0x000e6200000e0000 */
[C---:B------:R-:W-:Y:S02]  /*7160*/  ISETP.GT.AND P1, PT, R133.reuse, 0x11, PT ;  /* 0x000000118500780c */ /* 0x040fe40003f24270 */
[----:B------:R-:W-:Y:S02]  /*7170*/  FSEL R219, R38, -INF , P0 ;  /* 0xff80000026db7808 */ /* 0x000fe40000000000 */
[----:B------:R-:W-:Y:S02]  /*7180*/  ISETP.GT.AND P0, PT, R133, 0x29, PT ;  /* 0x000000298500780c */ /* 0x000fe40003f04270 */
[----:B------:R-:W-:Y:S02]  /*7190*/  FSEL R178, R23, -INF , P1 ;  /* 0xff80000017b27808 */ /* 0x000fe40000800000 */
[----:B------:R-:W-:Y:S02]  /*71a0*/  ISETP.GT.AND P1, PT, R133, 0x18, PT ;  /* 0x000000188500780c */ /* 0x000fe40003f24270 */
[----:B------:R-:W-:Y:S02]  /*71b0*/  FMNMX.FTZ R5, R141, R132, !PT ;  /* 0x000000848d057209 */ /* 0x000fe40007810000 */
[----:B------:R-:W-:Y:S02]  /*71c0*/  FSEL R216, R51, -INF , P0 ;  /* 0xff80000033d87808 */ /* 0x000fe40000000000 */
[----:B------:R-:W-:Y:S02]  /*71d0*/  ISETP.GT.AND P0, PT, R2, RZ, PT ;  /* 0x000000ff0200720c */ /* 0x000fe40003f04270 */
[----:B------:R-:W-:Y:S02]  /*71e0*/  FSEL R180, R34, -INF , P1 ;  /* 0xff80000022b47808 */ /* 0x000fe40000800000 */
[C---:B------:R-:W-:Y:S02]  /*71f0*/  ISETP.GT.AND P1, PT, R133.reuse, 0x28, PT ;  /* 0x000000288500780c */ /* 0x040fe40003f24270 */
[----:B------:R-:W-:Y:S02]  /*7200*/  FMNMX.FTZ R5, R142, R5, !PT ;  /* 0x000000058e057209 */ /* 0x000fe40007810000 */
[----:B------:R-:W-:Y:S02]  /*7210*/  ISETP.GT.AND P2, PT, R133, 0x21, PT ;  /* 0x000000218500780c */ /* 0x000fe40003f44270 */
[----:B------:R-:W-:Y:S02]  /*7220*/  FSEL R6, R8, -INF , P0 ;  /* 0xff80000008067808 */ /* 0x000fe40000000000 */
[----:B------:R-:W-:Y:S02]  /*7230*/  ISETP.GT.AND P0, PT, R0, 0x1, PT ;  /* 0x000000010000780c */ /* 0x000fe40003f04270 */
[----:B------:R-:W-:Y:S02]  /*7240*/  FMNMX.FTZ R5, R18, R5, !PT ;  /* 0x0000000512057209 */ /* 0x000fe40007810000 */
[----:B------:R-:W-:Y:S02]  /*7250*/  FSEL R217, R50, -INF , P1 ;  /* 0xff80000032d97808 */ /* 0x000fe40000800000 */
[----:B------:R-:W-:Y:S02]  /*7260*/  ISETP.GT.AND P1, PT, R0, RZ, PT ;  /* 0x000000ff0000720c */ /* 0x000fe40003f24270 */
[----:B------:R-:W-:Y:S02]  /*7270*/  FSEL R218, R39, -INF , P2 ;  /* 0xff80000027da7808 */ /* 0x000fe40001000000 */
[C---:B------:R-:W-:Y:S01]  /*7280*/  ISETP.GT.AND P2, PT, R2.reuse, 0x1, PT ;  /* 0x000000010200780c */ /* 0x040fe20003f44270 */
[----:B------:R-:W-:Y:S01]  /*7290*/  LDSM.16.MT88.4 R36, [R186] ;  /* 0x00000000ba24783b */ /* 0x000fe20000004200 */
[----:B------:R-:W-:Y:S02]  /*72a0*/  FSEL R11, R11, -INF , P0 ;  /* 0xff8000000b0b7808 */ /* 0x000fe40000000000 */
[----:B------:R-:W-:Y:S02]  /*72b0*/  ISETP.GT.AND P0, PT, R2, 0x8, PT ;  /* 0x000000080200780c */ /* 0x000fe40003f04270 */
[----:B------:R-:W-:Y:S02]  /*72c0*/  FMNMX.FTZ R5, R19, R5, !PT ;  /* 0x0000000513057209 */ /* 0x000fe40007810000 */
[----:B------:R-:W-:Y:S02]  /*72d0*/  FSEL R10, R10, -INF , P1 ;  /* 0xff8000000a0a7808 */ /* 0x000fe40000800000 */
[----:B------:R-:W-:Y:S02]  /*72e0*/  ISETP.GT.AND P1, PT, R0, 0x8, PT ;  /* 0x000000080000780c */ /* 0x000fe40003f24270 */
[----:B-1----:R-:W-:Y:S02]  /*72f0*/  FMNMX.FTZ R4, R4, R20, !PT ;  /* 0x0000001404047209 */ /* 0x002fe40007810000 */
[----:B------:R-:W-:Y:S01]  /*7300*/  FSEL R16, R9, -INF , P2 ;  /* 0xff80000009107808 */ /* 0x000fe20001000000 */
[----:B------:R-:W-:Y:S01]  /*7310*/  LDSM.16.MT88.4 R20, [R185] ;  /* 0x00000000b914783b */ /* 0x000fe20000004200 */
[----:B------:R-:W-:Y:S02]  /*7320*/  FSEL R9, R12, -INF , P0 ;  /* 0xff8000000c097808 */ /* 0x000fe40000000000 */
[----:B------:R-:W-:Y:S02]  /*7330*/  FMNMX.FTZ R12, R6, R139, !PT ;  /* 0x0000008b060c7209 */ /* 0x000fe40007810000 */
[----:B------:R-:W-:Y:S02]  /*7340*/  FSEL R7, R14, -INF , P1 ;  /* 0xff8000000e077808 */ /* 0x000fe40000800000 */
[----:B------:R-:W-:Y:S01]  /*7350*/  FMNMX.FTZ R5, R181, R5, !PT ;  /* 0x00000005b5057209 */ /* 0x000fe20007810000 */
[----:B------:R-:W1:Y:S01]  /*7360*/  SHFL.BFLY PT, R14, R4, 0x1, 0x1f ;  /* 0x0c201f00040e7f89 */ /* 0x000e6200000e0000 */
[----:B------:R-:W-:Y:S02]  /*7370*/  FMNMX.FTZ R12, R16, R12, !PT ;  /* 0x0000000c100c7209 */ /* 0x000fe40007810000 */
[----:B------:R-:W-:Y:S02]  /*7380*/  ISETP.GT.AND P2, PT, R2, 0x9, PT ;  /* 0x000000090200780c */ /* 0x000fe40003f44270 */
[----:B------:R-:W-:Y:S02]  /*7390*/  ISETP.GT.AND P0, PT, R0, 0x9, PT ;  /* 0x000000090000780c */ /* 0x000fe40003f04270 */
[----:B------:R-:W-:Y:S02]  /*73a0*/  FMNMX.FTZ R5, R178, R5, !PT ;  /* 0x00000005b2057209 */ /* 0x000fe40007810000 */
[----:B------:R-:W-:Y:S02]  /*73b0*/  FSEL R8, R13, -INF , P2 ;  /* 0xff8000000d087808 */ /* 0x000fe40001000000 */
[----:B------:R-:W-:Y:S02]  /*73c0*/  FSEL R15, R15, -INF , P0 ;  /* 0xff8000000f0f7808 */ /* 0x000fe40000000000 */
[----:B------:R-:W-:Y:S02]  /*73d0*/  ISETP.GT.AND P0, PT, R2, 0x10, PT ;  /* 0x000000100200780c */ /* 0x000fe40003f04270 */
[----:B------:R-:W-:Y:S02]  /*73e0*/  FMNMX.FTZ R12, R9, R12, !PT ;  /* 0x0000000c090c7209 */ /* 0x000fe40007810000 */
[----:B------:R-:W-:Y:S02]  /*73f0*/  FMNMX.FTZ R5, R180, R5, !PT ;  /* 0x00000005b4057209 */ /* 0x000fe40007810000 */
[----:B------:R-:W-:Y:S02]  /*7400*/  FSEL R171, R24, -INF , P0 ;  /* 0xff80000018ab7808 */ /* 0x000fe40000000000 */
[----:B------:R-:W-:Y:S02]  /*7410*/  ISETP.GT.AND P2, PT, R2, 0x11, PT ;  /* 0x000000110200780c */ /* 0x000fe40003f44270 */
[----:B------:R-:W-:Y:S02]  /*7420*/  ISETP.GT.AND P1, PT, R0, 0x10, PT ;  /* 0x000000100000780c */ /* 0x000fe40003f24270 */
[----:B------:R-:W-:Y:S02]  /*7430*/  FMNMX.FTZ R12, R8, R12, !PT ;  /* 0x0000000c080c7209 */ /* 0x000fe40007810000 */
[----:B------:R-:W-:Y:S02]  /*7440*/  FMNMX.FTZ R5, R179, R5, !PT ;  /* 0x00000005b3057209 */ /* 0x000fe40007810000 */
[----:B------:R-:W-:Y:S02]  /*7450*/  FSEL R169, R25, -INF , P2 ;  /* 0xff80000019a97808 */ /* 0x000fe40001000000 */
[----:B------:R-:W-:Y:S02]  /*7460*/  FSEL R174, R26, -INF , P1 ;  /* 0xff8000001aae7808 */ /* 0x000fe40000800000 */
[----:B------:R-:W-:Y:S02]  /*7470*/  ISETP.GT.AND P0, PT, R0, 0x11, PT ;  /* 0x000000110000780c */ /* 0x000fe40003f04270 */
[C---:B------:R-:W-:Y:S02]  /*7480*/  ISETP.GT.AND P1, PT, R2.reuse, 0x18, PT ;  /* 0x000000180200780c */ /* 0x040fe40003f24270 */
[----:B------:R-:W-:Y:S02]  /*7490*/  FMNMX.FTZ R12, R171, R12, !PT ;  /* 0x0000000cab0c7209 */ /* 0x000fe40007810000 */
[----:B------:R-:W-:Y:S02]  /*74a0*/  FMNMX.FTZ R5, R219, R5, !PT ;  /* 0x00000005db057209 */ /* 0x000fe40007810000 */
[----:B------:R-:W-:Y:S02]  /*74b0*/  FSEL R177, R27, -INF , P0 ;  /* 0xff8000001bb17808 */ /* 0x000fe40000000000 */
[C---:B------:R-:W-:Y:S02]  /*74c0*/  ISETP.GT.AND P0, PT, R2.reuse, 0x19, PT ;  /* 0x000000190200780c */ /* 0x040fe40003f04270 */
[----:B------:R-:W-:Y:S02]  /*74d0*/  ISETP.GT.AND P2, PT, R2, 0x20, PT ;  /* 0x000000200200780c */ /* 0x000fe40003f44270 */
[----:B------:R-:W-:Y:S02]  /*74e0*/  FSEL R168, R28, -INF , P1 ;  /* 0xff8000001ca87808 */ /* 0x000fe40000800000 */
[----:B------:R-:W-:Y:S02]  /*74f0*/  FMNMX.FTZ R12, R169, R12, !PT ;  /* 0x0000000ca90c7209 */ /* 0x000fe40007810000 */
[----:B------:R-:W-:Y:S02]  /*7500*/  FMNMX.FTZ R5, R218, R5, !PT ;  /* 0x00000005da057209 */ /* 0x000fe40007810000 */
[----:B------:R-:W-:Y:S02]  /*7510*/  FSEL R215, R40, -INF , P2 ;  /* 0xff80000028d77808 */ /* 0x000fe40001000000 */
[C---:B------:R-:W-:Y:S02]  /*7520*/  ISETP.GT.AND P1, PT, R2.reuse, 0x21, PT ;  /* 0x000000210200780c */ /* 0x040fe40003f24270 */
[----:B------:R-:W-:Y:S02]  /*7530*/  FSEL R167, R29, -INF , P0 ;  /* 0xff8000001da77808 */ /* 0x000fe40000000000 */
[C---:B------:R-:W-:Y:S02]  /*7540*/  ISETP.GT.AND P0, PT, R2.reuse, 0x28, PT ;  /* 0x000000280200780c */ /* 0x040fe40003f04270 */
[----:B------:R-:W-:Y:S02]  /*7550*/  ISETP.GT.AND P2, PT, R2, 0x29, PT ;  /* 0x000000290200780c */ /* 0x000fe40003f44270 */
[----:B------:R-:W-:Y:S02]  /*7560*/  FMNMX.FTZ R2, R10, R140, !PT ;  /* 0x0000008c0a027209 */ /* 0x000fe40007810000 */
[----:B------:R-:W-:Y:S02]  /*7570*/  FMNMX.FTZ R12, R168, R12, !PT ;  /* 0x0000000ca80c7209 */ /* 0x000fe40007810000 */
[----:B------:R-:W-:Y:S02]  /*7580*/  FMNMX.FTZ R5, R217, R5, !PT ;  /* 0x00000005d9057209 */ /* 0x000fe40007810000 */
[----:B------:R-:W-:Y:S02]  /*7590*/  FMNMX.FTZ R2, R11, R2, !PT ;  /* 0x000000020b027209 */ /* 0x000fe40007810000 */
[----:B-1----:R-:W-:Y:S02]  /*75a0*/  FMNMX.FTZ R138, R4, R14, !PT ;  /* 0x0000000e048a7209 */ /* 0x002fe40007810000 */
[----:B------:R-:W-:Y:S02]  /*75b0*/  FMNMX.FTZ R4, R167, R12, !PT ;  /* 0x0000000ca7047209 */ /* 0x000fe40007810000 */
[----:B------:R-:W-:Y:S02]  /*75c0*/  FMNMX.FTZ R5, R216, R5, !PT ;  /* 0x00000005d8057209 */ /* 0x000fe40007810000 */
[----:B------:R-:W-:Y:S02]  /*75d0*/  FSEL R214, R41, -INF , P1 ;  /* 0xff80000029d67808 */ /* 0x000fe40000800000 */
[----:B------:R-:W-:Y:S01]  /*75e0*/  FMNMX.FTZ R2, R7, R2, !PT ;  /* 0x0000000207027209 */ /* 0x000fe20007810000 */
[----:B------:R-:W1:Y:S01]  /*75f0*/  SHFL.BFLY PT, R13, R5, 0x2, 0x1f ;  /* 0x0c401f00050d7f89 */ /* 0x000e6200000e0000 */
[----:B------:R-:W-:Y:S02]  /*7600*/  FMNMX.FTZ R4, R215, R4, !PT ;  /* 0x00000004d7047209 */ /* 0x000fe40007810000 */
[----:B------:R-:W-:Y:S02]  /*7610*/  FSEL R213, R44, -INF , P0 ;  /* 0xff8000002cd57808 */ /* 0x000fe40000000000 */
[----:B------:R-:W-:Y:S02]  /*7620*/  FMNMX.FTZ R2, R15, R2, !PT ;  /* 0x000000020f027209 */ /* 0x000fe40007810000 */
[----:B------:R-:W-:Y:S02]  /*7630*/  FMNMX.FTZ R12, R214, R4, !PT ;  /* 0x00000004d60c7209 */ /* 0x000fe40007810000 */
[----:B------:R-:W-:Y:S02]  /*7640*/  ISETP.GT.AND P0, PT, R0, 0x19, PT ;  /* 0x000000190000780c */ /* 0x000fe40003f04270 */
[----:B------:R-:W-:Y:S02]  /*7650*/  FMNMX.FTZ R4, R174, R2, !PT ;  /* 0x00000002ae047209 */ /* 0x000fe40007810000 */
[----:B------:R-:W-:Y:S01]  /*7660*/  FMNMX.FTZ R2, R213, R12, !PT ;  /* 0x0000000cd5027209 */ /* 0x000fe20007810000 */
[C---:B------:R-:W-:Y:S01]  /*7670*/  FMUL.FTZ R12, R138.reuse, c[0x0][0x2d0] ;  /* 0x0000b4008a0c7a20 */ /* 0x040fe20000410000 */
[----:B------:R-:W-:Y:S02]  /*7680*/  FSEL R172, R31, -INF , P0 ;  /* 0xff8000001fac7808 */ /* 0x000fe40000000000 */
[----:B------:R-:W-:Y:S02]  /*7690*/  FSETP.NEU.FTZ.AND P0, PT, R138, -INF , PT ;  /* 0xff8000008a00780b */ /* 0x000fe40003f1d000 */
[----:B------:R-:W-:Y:S02]  /*76a0*/  ISETP.GT.AND P1, PT, R0, 0x18, PT ;  /* 0x000000180000780c */ /* 0x000fe40003f24270 */
[----:B------:R-:W-:Y:S02]  /*76b0*/  FSEL R162, R12, RZ, P0 ;  /* 0x000000ff0ca27208 */ /* 0x000fe40000000000 */
[----:B------:R-:W-:Y:S02]  /*76c0*/  FSEL R209, R45, -INF , P2 ;  /* 0xff8000002dd17808 */ /* 0x000fe40001000000 */
[----:B------:R-:W-:Y:S01]  /*76d0*/  FSEL R170, R30, -INF , P1 ;  /* 0xff8000001eaa7808 */ /* 0x000fe20000800000 */
[--C-:B------:R-:W-:Y:S01]  /*76e0*/  FFMA.FTZ R12, R135, c[0x0][0x2d0], -R162.reuse ;  /* 0x0000b400870c7a23 */ /* 0x100fe200000108a2 */
[C---:B------:R-:W-:Y:S02]  /*76f0*/  ISETP.GT.AND P1, PT, R0.reuse, 0x21, PT ;  /* 0x000000210000780c */ /* 0x040fe40003f24270 */
[----:B------:R-:W-:Y:S01]  /*7700*/  ISETP.GT.AND P2, PT, R0, 0x20, PT ;  /* 0x000000200000780c */ /* 0x000fe20003f44270 */
[----:B------:R2:W-:Y:S01]  /*7710*/  MUFU.EX2 R173, R12 ;  /* 0x0000000c00ad7308 */ /* 0x0005e20000000800 */
[----:B------:R-:W-:Y:S02]  /*7720*/  FSEL R176, R43, -INF , P1 ;  /* 0xff8000002bb07808 */ /* 0x000fe40000800000 */
[----:B------:R-:W-:Y:S02]  /*7730*/  FSEL R207, R42, -INF , P2 ;  /* 0xff8000002acf7808 */ /* 0x000fe40001000000 */
[C---:B------:R-:W-:Y:S02]  /*7740*/  ISETP.GT.AND P2, PT, R0.reuse, 0x28, PT ;  /* 0x000000280000780c */ /* 0x040fe40003f44270 */
[----:B------:R-:W-:Y:S01]  /*7750*/  ISETP.GT.AND P1, PT, R0, 0x29, PT ;  /* 0x000000290000780c */ /* 0x000fe20003f24270 */
[--C-:B------:R-:W-:Y:S01]  /*7760*/  FFMA.FTZ R0, R137, c[0x0][0x2d0], -R162.reuse ;  /* 0x0000b40089007a23 */ /* 0x100fe200000108a2 */
[----:B------:R-:W-:Y:S02]  /*7770*/  FMNMX.FTZ R2, R209, R2, !PT ;  /* 0x00000002d1027209 */ /* 0x000fe40007810000 */
[----:B------:R-:W-:Y:S01]  /*7780*/  FMNMX.FTZ R4, R177, R4, !PT ;  /* 0x00000004b1047209 */ /* 0x000fe20007810000 */
[----:B------:R3:W-:Y:S01]  /*7790*/  MUFU.EX2 R204, R0 ;  /* 0x0000000000cc7308 */ /* 0x0007e20000000800 */
[----:B-1----:R-:W-:Y:S02]  /*77a0*/  FMNMX.FTZ R5, R5, R13, !PT ;  /* 0x0000000d05057209 */ /* 0x002fe40007810000 */
[----:B------:R-:W1:Y:S01]  /*77b0*/  SHFL.BFLY PT, R13, R2, 0x2, 0x1f ;  /* 0x0c401f00020d7f89 */ /* 0x000e6200000e0000 */
[----:B------:R-:W-:Y:S02]  /*77c0*/  FMNMX.FTZ R4, R170, R4, !PT ;  /* 0x00000004aa047209 */ /* 0x000fe40007810000 */
[----:B------:R-:W-:Y:S02]  /*77d0*/  FSEL R175, R46, -INF , P2 ;  /* 0xff8000002eaf7808 */ /* 0x000fe40001000000 */
[----:B------:R-:W-:Y:S02]  /*77e0*/  FMNMX.FTZ R4, R172, R4, !PT ;  /* 0x00000004ac047209 */ /* 0x000fe40007810000 */
[----:B------:R-:W-:Y:S01]  /*77f0*/  FSEL R135, R47, -INF , P1 ;  /* 0xff8000002f877808 */ /* 0x000fe20000800000 */
[----:B------:R-:W4:Y:S01]  /*7800*/  SHFL.BFLY PT, R14, R5, 0x1, 0x1f ;  /* 0x0c201f00050e7f89 */ /* 0x000f2200000e0000 */
[----:B------:R-:W-:Y:S01]  /*7810*/  FMNMX.FTZ R4, R207, R4, !PT ;  /* 0x00000004cf047209 */ /* 0x000fe20007810000 */
[--C-:B--2---:R-:W-:Y:S03]  /*7820*/  FFMA.FTZ R12, R136, c[0x0][0x2d0], -R162.reuse ;  /* 0x0000b400880c7a23 */ /* 0x104fe600000108a2 */
[----:B------:R-:W-:Y:S01]  /*7830*/  FMNMX.FTZ R4, R176, R4, !PT ;  /* 0x00000004b0047209 */ /* 0x000fe20007810000 */
[----:B------:R2:W-:Y:S03]  /*7840*/  MUFU.EX2 R231, R12 ;  /* 0x0000000c00e77308 */ /* 0x0005e60000000800 */
[----:B---3--:R-:W-:Y:S02]  /*7850*/  FMNMX.FTZ R0, R175, R4, !PT ;  /* 0x00000004af007209 */ /* 0x008fe40007810000 */
[----:B-1----:R-:W-:Y:S02]  /*7860*/  FMNMX.FTZ R4, R2, R13, !PT ;  /* 0x0000000d02047209 */ /* 0x002fe40007810000 */
[----:B------:R-:W-:Y:S03]  /*7870*/  FMNMX.FTZ R0, R135, R0, !PT ;  /* 0x0000000087007209 */ /* 0x000fe60007810000 */
[----:B------:R-:W1:Y:S01]  /*7880*/  SHFL.BFLY PT, R13, R4, 0x1, 0x1f ;  /* 0x0c201f00040d7f89 */ /* 0x000e6200000e0000 */
[----:B----4-:R-:W-:Y:S04]  /*7890*/  FMNMX.FTZ R137, R5, R14, !PT ;  /* 0x0000000e05897209 */ /* 0x010fe80007810000 */
[C---:B------:R-:W-:Y:S03]  /*78a0*/  FSETP.NEU.FTZ.AND P2, PT, R137.reuse, -INF , PT ;  /* 0xff8000008900780b */ /* 0x040fe60003f5d000 */
[----:B------:R-:W3:Y:S01]  /*78b0*/  SHFL.BFLY PT, R2, R0, 0x2, 0x1f ;  /* 0x0c401f0000027f89 */ /* 0x000ee200000e0000 */
[----:B------:R-:W-:Y:S02]  /*78c0*/  FMUL.FTZ R5, R137, c[0x0][0x2d0] ;  /* 0x0000b40089057a20 */ /* 0x000fe40000410000 */
[----:B--2---:R-:W-:Y:S03]  /*78d0*/  FFMA.FTZ R12, R17, c[0x0][0x2d0], -R162 ;  /* 0x0000b400110c7a23 */ /* 0x004fe600000108a2 */
[----:B------:R-:W-:Y:S01]  /*78e0*/  FSEL R160, R5, RZ, P2 ;  /* 0x000000ff05a07208 */ /* 0x000fe20001000000 */
[----:B------:R-:W2:Y:S04]  /*78f0*/  MUFU.EX2 R232, R12 ;  /* 0x0000000c00e87308 */ /* 0x000ea80000000800 */
[--C-:B------:R-:W-:Y:S01]  /*7900*/  FFMA.FTZ R5, R141, c[0x0][0x2d0], -R160.reuse ;  /* 0x0000b4008d057a23 */ /* 0x100fe200000108a0 */
[----:B-1----:R-:W-:Y:S05]  /*7910*/  FMNMX.FTZ R136, R4, R13, !PT ;  /* 0x0000000d04887209 */ /* 0x002fea0007810000 */
[----:B------:R1:W-:Y:S01]  /*7920*/  MUFU.EX2 R166, R5 ;  /* 0x0000000500a67308 */ /* 0x0003e20000000800 */
[C---:B------:R-:W-:Y:S01]  /*7930*/  FSETP.NEU.FTZ.AND P1, PT, R136.reuse, -INF , PT ;  /* 0xff8000008800780b */ /* 0x040fe20003f3d000 */
[----:B------:R-:W-:Y:S01]  /*7940*/  FMUL.FTZ R4, R136, c[0x0][0x2d0] ;  /* 0x0000b40088047a20 */ /* 0x000fe20000410000 */
[----:B---3--:R-:W-:Y:S01]  /*7950*/  FMNMX.FTZ R0, R0, R2, !PT ;  /* 0x0000000200007209 */ /* 0x008fe20007810000 */
[--C-:B------:R-:W-:Y:S03]  /*7960*/  FFMA.FTZ R2, R18, c[0x0][0x2d0], -R160.reuse ;  /* 0x0000b40012027a23 */ /* 0x100fe600000108a0 */
[----:B------:R-:W-:Y:S03]  /*7970*/  FSEL R161, R4, RZ, P1 ;  /* 0x000000ff04a17208 */ /* 0x000fe60000800000 */
[----:B------:R3:W-:Y:S02]  /*7980*/  MUFU.EX2 R229, R2 ;  /* 0x0000000200e57308 */ /* 0x0007e40000000800 */
[--C-:B------:R-:W-:Y:S02]  /*7990*/  FFMA.FTZ R4, R16, c[0x0][0x2d0], -R161.reuse ;  /* 0x0000b40010047a23 */ /* 0x100fe400000108a1 */
[--C-:B------:R-:W-:Y:S06]  /*79a0*/  FFMA.FTZ R6, R6, c[0x0][0x2d0], -R161.reuse ;  /* 0x0000b40006067a23 */ /* 0x100fec00000108a1 */
[----:B------:R-:W-:Y:S01]  /*79b0*/  MUFU.EX2 R227, R4 ;  /* 0x0000000400e37308 */ /* 0x000fe20000000800 */
[--C-:B-1----:R-:W-:Y:S01]  /*79c0*/  FFMA.FTZ R5, R142, c[0x0][0x2d0], -R160.reuse ;  /* 0x0000b4008e057a23 */ /* 0x102fe200000108a0 */
[----:B--2---:R-:W-:Y:S08]  /*79d0*/  F2FP.BF16.PACK_AB R142, R232, R231 ;  /* 0x000000e7e88e723e */ /* 0x004ff000000010ff */
[----:B------:R1:W2:Y:S01]  /*79e0*/  MUFU.EX2 R230, R5 ;  /* 0x0000000500e67308 */ /* 0x0002a20000000800 */
[----:B---3--:R-:W3:Y:S09]  /*79f0*/  SHFL.BFLY PT, R2, R0, 0x1, 0x1f ;  /* 0x0c201f0000027f89 */ /* 0x008ef200000e0000 */
[----:B------:R-:W-:Y:S01]  /*7a00*/  MUFU.EX2 R165, R6 ;  /* 0x0000000600a57308 */ /* 0x000fe20000000800 */
[----:B-1----:R-:W-:Y:S01]  /*7a10*/  FFMA.FTZ R5, R19, c[0x0][0x2d0], -R160 ;  /* 0x0000b40013057a23 */ /* 0x002fe200000108a0 */
[----:B--2---:R-:W-:Y:S02]  /*7a20*/  F2FP.BF16.PACK_AB R141, R230, R166 ;  /* 0x000000a6e68d723e */ /* 0x004fe400000010ff */
[----:B---3--:R-:W-:Y:S01]  /*7a30*/  FMNMX.FTZ R134, R0, R2, !PT ;  /* 0x0000000200867209 */ /* 0x008fe20007810000 */
[--C-:B------:R-:W-:Y:S05]  /*7a40*/  FFMA.FTZ R0, R9, c[0x0][0x2d0], -R161.reuse ;  /* 0x0000b40009007a23 */ /* 0x100fea00000108a1 */
[----:B------:R-:W1:Y:S01]  /*7a50*/  MUFU.EX2 R234, R5 ;  /* 0x0000000500ea7308 */ /* 0x000e620000000800 */
[----:B------:R-:W-:Y:S02]  /*7a60*/  FFMA.FTZ R2, R8, c[0x0][0x2d0], -R161 ;  /* 0x0000b40008027a23 */ /* 0x000fe400000108a1 */
[----:B------:R-:W-:Y:S07]  /*7a70*/  FMUL.FTZ R4, R134, c[0x0][0x2d0] ;  /* 0x0000b40086047a20 */ /* 0x000fee0000410000 */
[----:B------:R2:W-:Y:S10]  /*7a80*/  MUFU.EX2 R226, R0 ;  /* 0x0000000000e27308 */ /* 0x0005f40000000800 */
[----:B------:R3:W-:Y:S01]  /*7a90*/  MUFU.EX2 R233, R2 ;  /* 0x0000000200e97308 */ /* 0x0007e20000000800 */
[----:B-1----:R-:W-:Y:S02]  /*7aa0*/  F2FP.BF16.PACK_AB R143, R234, R229 ;  /* 0x000000e5ea8f723e */ /* 0x002fe400000010ff */
        /* <DEDUP_REMOVED lines=8> */
[----:B-1----:R-:W-:Y:S01]  /*7b30*/  FMUL.FTZ R4, R133, R148 ;  /* 0x0000009485047220 */ /* 0x002fe20000410000 */
[----:B------:R-:W-:Y:S01]  /*7b40*/  F2FP.BF16.PACK_AB R148, R227, R165 ;  /* 0x000000a5e394723e */ /* 0x000fe200000010ff */
[C---:B------:R-:W-:Y:S02]  /*7b50*/  FMUL.FTZ R5, R133.reuse, R149 ;  /* 0x0000009585057220 */ /* 0x040fe40000410000 */
[C---:B------:R-:W-:Y:S02]  /*7b60*/  FMUL.FTZ R16, R133.reuse, R156 ;  /* 0x0000009c85107220 */ /* 0x040fe40000410000 */
[C---:B------:R-:W-:Y:S02]  /*7b70*/  FMUL.FTZ R17, R133.reuse, R157 ;  /* 0x0000009d85117220 */ /* 0x040fe40000410000 */
[----:B------:R-:W-:Y:S02]  /*7b80*/  FMUL.FTZ R32, R133, R112 ;  /* 0x0000007085207220 */ /* 0x000fe40000410000 */
[--C-:B--2---:R-:W-:Y:S02]  /*7b90*/  FFMA.FTZ R2, R11, c[0x0][0x2d0], -R163.reuse ;  /* 0x0000b4000b027a23 */ /* 0x104fe400000108a3 */
        /* <DEDUP_REMOVED lines=15> */
[----:B------:R-:W-:Y:S02]  /*7c90*/  FFMA.FTZ R2, R7, c[0x0][0x2d0], -R163 ;  /* 0x0000b40007027a23 */ /* 0x000fe400000108a3 */
[----:B------:R-:W-:Y:S02]  /*7ca0*/  FFMA.FTZ R129, R213, c[0x0][0x2d0], -R161 ;  /* 0x0000b400d5817a23 */ /* 0x000fe400000108a1 */
[----:B------:R1:W-:Y:S01]  /*7cb0*/  MUFU.EX2 R225, R2 ;  /* 0x0000000200e17308 */ /* 0x0003e20000000800 */
[----:B------:R-:W-:Y:S02]  /*7cc0*/  FFMA.FTZ R128, R176, c[0x0][0x2d0], -R163 ;  /* 0x0000b400b0807a23 */ /* 0x000fe400000108a3 */
[C---:B------:R-:W-:Y:S02]  /*7cd0*/  FMUL.FTZ R96, R133.reuse, R96 ;  /* 0x0000006085607220 */ /* 0x040fe40000410000 */
[----:B------:R-:W-:Y:S01]  /*7ce0*/  FMUL.FTZ R97, R133, R97 ;  /* 0x0000006185617220 */ /* 0x000fe20000410000 */
[----:B-1----:R-:W-:Y:S05]  /*7cf0*/  FSEL R2, R137, RZ, P2 ;  /* 0x000000ff89027208 */ /* 0x002fea0001000000 */
[----:B------:R-:W-:Y:S01]  /*7d00*/  FADD.FTZ R0, -R2, R132 ;  /* 0x0000008402007221 */ /* 0x000fe20000010100 */
[----:B------:R-:W-:Y:S03]  /*7d10*/  FSEL R2, R136, RZ, P1 ;  /* 0x000000ff88027208 */ /* 0x000fe60000800000 */
[----:B------:R-:W-:Y:S04]  /*7d20*/  FMUL.FTZ R0, R0, c[0x0][0x2d0] ;  /* 0x0000b40000007a20 */ /* 0x000fe80000410000 */
[----:B------:R1:W2:Y:S02]  /*7d30*/  MUFU.EX2 R132, R0 ;  /* 0x0000000000847308 */ /* 0x0002a40000000800 */
[----:B-1----:R-:W-:Y:S01]  /*7d40*/  FADD.FTZ R0, -R2, R139 ;  /* 0x0000008b02007221 */ /* 0x002fe20000010100 */
[----:B------:R-:W-:Y:S01]  /*7d50*/  FSEL R2, R134, RZ, P0 ;  /* 0x000000ff86027208 */ /* 0x000fe20000000000 */
[----:B--2---:R-:W-:Y:S01]  /*7d60*/  FMUL.FTZ R6, R132, R150 ;  /* 0x0000009684067220 */ /* 0x004fe20000410000 */
[----:B------:R-:W-:Y:S01]  /*7d70*/  F2FP.BF16.PACK_AB R150, R233, R226 ;  /* 0x000000e2e996723e */ /* 0x000fe200000010ff */
[----:B------:R-:W-:Y:S04]  /*7d80*/  FMUL.FTZ R0, R0, c[0x0][0x2d0] ;  /* 0x0000b40000007a20 */ /* 0x000fe80000410000 */
[----:B------:R-:W-:Y:S01]  /*7d90*/  MUFU.EX2 R139, R129 ;  /* 0x00000081008b7308 */ /* 0x000fe20000000800 */
[C---:B------:R-:W-:Y:S01]  /*7da0*/  FMUL.FTZ R7, R132.reuse, R151 ;  /* 0x0000009784077220 */ /* 0x040fe20000410000 */
[C---:B------:R-:W-:Y:S01]  /*7db0*/  ISETP.GT.AND P0, PT, R199.reuse, R248, PT ;  /* 0x000000f8c700720c */ /* 0x040fe20003f04270 */
[C---:B------:R-:W-:Y:S01]  /*7dc0*/  FMUL.FTZ R18, R132.reuse, R158 ;  /* 0x0000009e84127220 */ /* 0x040fe20000410000 */
[----:B------:R-:W-:Y:S01]  /*7dd0*/  IADD3 R199, R199, -0x1, RZ ;  /* 0xffffffffc7c77810 */ /* 0x000fe20007ffe0ff */
        /* <DEDUP_REMOVED lines=18> */
[----:B-1----:R-:W-:Y:S01]  /*7f00*/  FADD.FTZ R0, -R2, R140 ;  /* 0x0000008c02007221 */ /* 0x002fe20000010100 */
[----:B------:R-:W-:Y:S01]  /*7f10*/  F2FP.BF16.PACK_AB R140, R204, R173 ;  /* 0x000000adcc8c723e */ /* 0x000fe200000010ff */
[--C-:B------:R-:W-:Y:S02]  /*7f20*/  FFMA.FTZ R2, R15, c[0x0][0x2d0], -R163.reuse ;  /* 0x0000b4000f027a23 */ /* 0x100fe400000108a3 */
[----:B------:R-:W-:Y:S02]  /*7f30*/  FMUL.FTZ R0, R0, c[0x0][0x2d0] ;  /* 0x0000b40000007a20 */ /* 0x000fe40000410000 */
[----:B------:R-:W1:Y:S01]  /*7f40*/  MUFU.EX2 R228, R2 ;  /* 0x0000000200e47308 */ /* 0x000e620000000800 */
[C---:B--2---:R-:W-:Y:S01]  /*7f50*/  FMUL.FTZ R24, R3.reuse, R104 ;  /* 0x0000006803187220 */ /* 0x044fe20000410000 */
[-C--:B------:R-:W-:Y:S01]  /*7f60*/  HMMA.16816.F32.BF16 R4, R140, R20.reuse, R4 ;  /* 0x000000148c04723c */ /* 0x080fe20000041804 */
[C---:B------:R-:W-:Y:S02]  /*7f70*/  FMUL.FTZ R8, R3.reuse, R144 ;  /* 0x0000009003087220 */ /* 0x040fe40000410000 */
[C---:B------:R-:W-:Y:S02]  /*7f80*/  FMUL.FTZ R9, R3.reuse, R145 ;  /* 0x0000009103097220 */ /* 0x040fe40000410000 */
[C---:B------:R-:W-:Y:S02]  /*7f90*/  FMUL.FTZ R12, R3.reuse, R152 ;  /* 0x00000098030c7220 */ /* 0x040fe40000410000 */
[C---:B------:R-:W-:Y:S01]  /*7fa0*/  FMUL.FTZ R13, R3.reuse, R153 ;  /* 0x00000099030d7220 */ /* 0x040fe20000410000 */
[----:B------:R-:W2:Y:S01]  /*7fb0*/  MUFU.EX2 R0, R0 ;  /* 0x0000000000007308 */ /* 0x000ea20000000800 */
[C---:B------:R-:W-:Y:S03]  /*7fc0*/  FMUL.FTZ R25, R3.reuse, R105 ;  /* 0x0000006903197220 */ /* 0x040fe60000410000 */
[C---:B------:R-:W-:Y:S02]  /*7fd0*/  FMUL.FTZ R28, R3.reuse, R108 ;  /* 0x0000006c031c7220 */ /* 0x040fe40000410000 */
[C---:B------:R-:W-:Y:S02]  /*7fe0*/  FMUL.FTZ R29, R3.reuse, R109 ;  /* 0x0000006d031d7220 */ /* 0x040fe40000410000 */
[C---:B------:R-:W-:Y:S02]  /*7ff0*/  FMUL.FTZ R40, R3.reuse, R120 ;  /* 0x0000007803287220 */ /* 0x040fe40000410000 */
[C---:B------:R-:W-:Y:S02]  /*8000*/  FMUL.FTZ R41, R3.reuse, R121 ;  /* 0x0000007903297220 */ /* 0x040fe40000410000 */
[----:B------:R-:W-:Y:S01]  /*8010*/  FMUL.FTZ R44, R3, R124 ;  /* 0x0000007c032c7220 */ /* 0x000fe20000410000 */
[----:B-1----:R-:W-:Y:S01]  /*8020*/  F2FP.BF16.PACK_AB R151, R228, R225 ;  /* 0x000000e1e497723e */ /* 0x002fe200000010ff */
[--C-:B------:R-:W-:Y:S02]  /*8030*/  FFMA.FTZ R2, R183, c[0x0][0x2d0], -R162.reuse ;  /* 0x0000b400b7027a23 */ /* 0x100fe400000108a2 */
[C---:B------:R-:W-:Y:S02]  /*8040*/  FMUL.FTZ R45, R3.reuse, R125 ;  /* 0x0000007d032d7220 */ /* 0x040fe40000410000 */
[----:B------:R1:W-:Y:S01]  /*8050*/  MUFU.EX2 R201, R2 ;  /* 0x0000000200c97308 */ /* 0x0003e20000000800 */
[C---:B------:R-:W-:Y:S02]  /*8060*/  FMUL.FTZ R56, R3.reuse, R56 ;  /* 0x0000003803387220 */ /* 0x040fe40000410000 */
[----:B------:R-:W-:Y:S02]  /*8070*/  FMUL.FTZ R57, R3, R57 ;  /* 0x0000003903397220 */ /* 0x000fe40000410000 */
[C---:B--2---:R-:W-:Y:S02]  /*8080*/  FMUL.FTZ R10, R0.reuse, R146 ;  /* 0x00000092000a7220 */ /* 0x044fe40000410000 */
[C---:B------:R-:W-:Y:S02]  /*8090*/  FMUL.FTZ R11, R0.reuse, R147 ;  /* 0x00000093000b7220 */ /* 0x040fe40000410000 */
[C---:B------:R-:W-:Y:S02]  /*80a0*/  FMUL.FTZ R26, R0.reuse, R106 ;  /* 0x0000006a001a7220 */ /* 0x040fe40000410000 */
[C---:B------:R-:W-:Y:S02]  /*80b0*/  FMUL.FTZ R27, R0.reuse, R107 ;  /* 0x0000006b001b7220 */ /* 0x040fe40000410000 */
[----:B------:R-:W-:Y:S01]  /*80c0*/  LDSM.16.MT88.4 R104, [R185+0x400] ;  /* 0x00040000b968783b */ /* 0x000fe20000004200 */
[C---:B------:R-:W-:Y:S01]  /*80d0*/  HMMA.16816.F32.BF16 R8, R148.reuse, R20, R8 ;  /* 0x000000149408723c */ /* 0x040fe20000041808 */
[C---:B------:R-:W-:Y:S02]  /*80e0*/  FMUL.FTZ R14, R0.reuse, R154 ;  /* 0x0000009a000e7220 */ /* 0x040fe40000410000 */
[C---:B------:R-:W-:Y:S02]  /*80f0*/  FMUL.FTZ R15, R0.reuse, R155 ;  /* 0x0000009b000f7220 */ /* 0x040fe40000410000 */
[----:B------:R-:W-:Y:S02]  /*8100*/  FFMA.FTZ R130, R175, c[0x0][0x2d0], -R163 ;  /* 0x0000b400af827a23 */ /* 0x000fe400000108a3 */
        /* <DEDUP_REMOVED lines=12> */
[----:B------:R-:W2:Y:S01]  /*81d0*/  LDSM.16.MT88.4 R100, [R185+0xc00] ;  /* 0x000c0000b964783b */ /* 0x000ea20000004200 */
        /* <DEDUP_REMOVED lines=9> */
[----:B------:R-:W-:Y:S02]  /*8270*/  FMUL.FTZ R73, R3, R73 ;  /* 0x0000004903497220 */ /* 0x000fe40000410000 */
[C---:B------:R-:W-:Y:S02]  /*8280*/  FMUL.FTZ R74, R0.reuse, R74 ;  /* 0x0000004a004a7220 */ /* 0x040fe40000410000 */
[-C--:B------:R-:W-:Y:S01]  /*8290*/  HMMA.16816.F32.BF16 R28, R148, R38.reuse, R28 ;  /* 0x00000026941c723c */ /* 0x080fe2000004181c */
[C---:B------:R-:W-:Y:S03]  /*82a0*/  FMUL.FTZ R36, R133.reuse, R116 ;  /* 0x0000007485247220 */ /* 0x040fe60000410000 */
[----:B------:R-:W-:Y:S02]  /*82b0*/  FMUL.FTZ R37, R133, R117 ;  /* 0x0000007585257220 */ /* 0x000fe40000410000 */
[----:B------:R-:W-:Y:S02]  /*82c0*/  FMUL.FTZ R75, R0, R75 ;  /* 0x0000004b004b7220 */ /* 0x000fe40000410000 */
[C---:B------:R-:W-:Y:S01]  /*82d0*/  HMMA.16816.F32.BF16 R32, R140.reuse, R38, R32 ;  /* 0x000000268c20723c */ /* 0x040fe20000041820 */
[----:B-1----:R-:W-:Y:S03]  /*82e0*/  FFMA.FTZ R2, R182, c[0x0][0x2d0], -R162 ;  /* 0x0000b400b6027a23 */ /* 0x002fe600000108a2 */
[C---:B------:R-:W-:Y:S01]  /*82f0*/  FMUL.FTZ R76, R3.reuse, R76 ;  /* 0x0000004c034c7220 */ /* 0x040fe20000410000 */
[----:B------:R1:W-:Y:S01]  /*8300*/  MUFU.EX2 R206, R2 ;  /* 0x0000000200ce7308 */ /* 0x0003e20000000800 */
[C---:B------:R-:W-:Y:S02]  /*8310*/  FMUL.FTZ R77, R3.reuse, R77 ;  /* 0x0000004d034d7220 */ /* 0x040fe40000410000 */
[C---:B------:R-:W-:Y:S04]  /*8320*/  FMUL.FTZ R38, R132.reuse, R118 ;  /* 0x0000007684267220 */ /* 0x040fe80000410000 */
[----:B------:R-:W-:Y:S02]  /*8330*/  FMUL.FTZ R39, R132, R119 ;  /* 0x0000007784277220 */ /* 0x000fe40000410000 */
[----:B------:R-:W-:Y:S01]  /*8340*/  LDSM.16.MT88.4 R116, [R185+0x1000] ;  /* 0x00100000b974783b */ /* 0x000fe20000004200 */
[C---:B------:R-:W-:Y:S02]  /*8350*/  FMUL.FTZ R78, R0.reuse, R78 ;  /* 0x0000004e004e7220 */ /* 0x040fe40000410000 */
[C---:B------:R-:W-:Y:S02]  /*8360*/  FMUL.FTZ R79, R0.reuse, R79 ;  /* 0x0000004f004f7220 */ /* 0x040fe40000410000 */
[-C--:B--2---:R-:W-:Y:S01]  /*8370*/  HMMA.16816.F32.BF16 R36, R140, R100.reuse, R36 ;  /* 0x000000648c24723c */ /* 0x084fe20000041824 */
        /* <DEDUP_REMOVED lines=10> */
[----:B------:R-:W-:Y:S02]  /*8420*/  FFMA.FTZ R0, R0, R244, R164 ;  /* 0x000000f400007223 */ /* 0x000fe400000100a4 */
[----:B------:R-:W-:Y:S01]  /*8430*/  MUFU.EX2 R164, R128 ;  /* 0x0000008000a47308 */ /* 0x000fe20000000800 */
[C---:B------:R-:W-:Y:S01]  /*8440*/  FMUL.FTZ R98, R132.reuse, R98 ;  /* 0x0000006284627220 */ /* 0x040fe20000410000 */
[C---:B------:R-:W-:Y:S01]  /*8450*/  HMMA.16816.F32.BF16 R48, R140.reuse, R102, R48 ;  /* 0x000000668c30723c */ /* 0x040fe20000041830 */
[----:B------:R-:W2:Y:S03]  /*8460*/  LDSM.16.MT88.4 R100, [R186+0xc00] ;  /* 0x000c0000ba64783b */ /* 0x000ea60000004200 */
[----:B-1----:R-:W-:Y:S02]  /*8470*/  FFMA.FTZ R2, R181, c[0x0][0x2d0], -R160 ;  /* 0x0000b400b5027a23 */ /* 0x002fe400000108a0 */
[----:B------:R-:W-:Y:S02]  /*8480*/  FMUL.FTZ R99, R132, R99 ;  /* 0x0000006384637220 */ /* 0x000fe40000410000 */
[----:B------:R1:W-:Y:S01]  /*8490*/  MUFU.EX2 R200, R2 ;  /* 0x0000000200c87308 */ /* 0x0003e20000000800 */
[--C-:B------:R-:W-:Y:S03]  /*84a0*/  FFMA.FTZ R127, R223, c[0x0][0x2d0], -R162.reuse ;  /* 0x0000b400df7f7a23 */ /* 0x100fe600000108a2 */
[--C-:B------:R-:W-:Y:S02]  /*84b0*/  FFMA.FTZ R126, R222, c[0x0][0x2d0], -R162.reuse ;  /* 0x0000b400de7e7a23 */ /* 0x100fe400000108a2 */
[----:B------:R-:W-:Y:S02]  /*84c0*/  FFMA.FTZ R125, R221, c[0x0][0x2d0], -R162 ;  /* 0x0000b400dd7d7a23 */ /* 0x000fe400000108a2 */
[--C-:B------:R-:W-:Y:S02]  /*84d0*/  FFMA.FTZ R124, R219, c[0x0][0x2d0], -R160.reuse ;  /* 0x0000b400db7c7a23 */ /* 0x100fe400000108a0 */
[--C-:B------:R-:W-:Y:S02]  /*84e0*/  FFMA.FTZ R123, R218, c[0x0][0x2d0], -R160.reuse ;  /* 0x0000b400da7b7a23 */ /* 0x100fe400000108a0 */
[----:B------:R-:W-:Y:S02]  /*84f0*/  FFMA.FTZ R122, R217, c[0x0][0x2d0], -R160 ;  /* 0x0000b400d97a7a23 */ /* 0x000fe400000108a0 */
[--C-:B------:R-:W-:Y:S02]  /*8500*/  FFMA.FTZ R121, R215, c[0x0][0x2d0], -R161.reuse ;  /* 0x0000b400d7797a23 */ /* 0x100fe400000108a1 */
[--C-:B------:R-:W-:Y:S02]  /*8510*/  FFMA.FTZ R120, R214, c[0x0][0x2d0], -R161.reuse ;  /* 0x0000b400d6787a23 */ /* 0x100fe400000108a1 */
[----:B------:R-:W-:Y:S02]  /*8520*/  FADD.FTZ R0, R224, R0 ;  /* 0x00000000e0007221 */ /* 0x000fe40000010000 */
[--C-:B-1----:R-:W-:Y:S04]  /*8530*/  FFMA.FTZ R2, R178, c[0x0][0x2d0], -R160.reuse ;  /* 0x0000b400b2027a23 */ /* 0x102fe800000108a0 */
[----:B------:R1:W-:Y:S01]  /*8540*/  MUFU.EX2 R203, R2 ;  /* 0x0000000200cb7308 */ /* 0x0003e20000000800 */
[-C--:B--2---:R-:W-:Y:S08]  /*8550*/  HMMA.16816.F32.BF16 R52, R140, R100.reuse, R52 ;  /* 0x000000648c34723c */ /* 0x084ff00000041834 */
[C---:B------:R-:W-:Y:S08]  /*8560*/  HMMA.16816.F32.BF16 R56, R148.reuse, R100, R56 ;  /* 0x000000649438723c */ /* 0x040ff00000041838 */
[-C--:B------:R-:W-:Y:S01]  /*8570*/  HMMA.16816.F32.BF16 R60, R148, R102.reuse, R60 ;  /* 0x00000066943c723c */ /* 0x080fe2000004183c */
[--C-:B-1----:R-:W-:Y:S07]  /*8580*/  FFMA.FTZ R2, R180, c[0x0][0x2d0], -R160.reuse ;  /* 0x0000b400b4027a23 */ /* 0x102fee00000108a0 */
[C---:B------:R-:W-:Y:S01]  /*8590*/  HMMA.16816.F32.BF16 R64, R140.reuse, R102, R64 ;  /* 0x000000668c40723c */ /* 0x040fe20000041840 */
[----:B------:R-:W1:Y:S01]  /*85a0*/  LDSM.16.MT88.4 R100, [R185+0x1800] ;  /* 0x00180000b964783b */ /* 0x000e620000004200 */
[----:B------:R2:W-:Y:S02]  /*85b0*/  MUFU.EX2 R210, R2 ;  /* 0x0000000200d27308 */ /* 0x0005e40000000800 */
[--C-:B--2---:R-:W-:Y:S02]  /*85c0*/  FFMA.FTZ R2, R179, c[0x0][0x2d0], -R160.reuse ;  /* 0x0000b400b3027a23 */ /* 0x104fe400000108a0 */
[----:B------:R-:W-:Y:S06]  /*85d0*/  FFMA.FTZ R160, R216, c[0x0][0x2d0], -R160 ;  /* 0x0000b400d8a07a23 */ /* 0x000fec00000108a0 */
[----:B------:R2:W-:Y:S01]  /*85e0*/  MUFU.EX2 R211, R2 ;  /* 0x0000000200d37308 */ /* 0x0005e20000000800 */
[-C--:B-1----:R-:W-:Y:S08]  /*85f0*/  HMMA.16816.F32.BF16 R68, R140, R100.reuse, R68 ;  /* 0x000000648c44723c */ /* 0x082ff00000041844 */
[C---:B------:R-:W-:Y:S01]  /*8600*/  HMMA.16816.F32.BF16 R72, R148.reuse, R100, R72 ;  /* 0x000000649448723c */ /* 0x040fe20000041848 */
[--C-:B--2---:R-:W-:Y:S02]  /*8610*/  FFMA.FTZ R2, R171, c[0x0][0x2d0], -R161.reuse ;  /* 0x0000b400ab027a23 */ /* 0x104fe400000108a1 */
[----:B------:R-:W-:Y:S05]  /*8620*/  MUFU.EX2 R171, R126 ;  /* 0x0000007e00ab7308 */ /* 0x000fea0000000800 */
[-C--:B------:R-:W-:Y:S08]  /*8630*/  HMMA.16816.F32.BF16 R76, R148, R102.reuse, R76 ;  /* 0x00000066944c723c */ /* 0x080ff0000004184c */
[C---:B------:R-:W-:Y:S01]  /*8640*/  HMMA.16816.F32.BF16 R80, R140.reuse, R102, R80 ;  /* 0x000000668c50723c */ /* 0x040fe20000041850 */
[----:B------:R-:W1:Y:S01]  /*8650*/  LDSM.16.MT88.4 R100, [R186+0x1800] ;  /* 0x00180000ba64783b */ /* 0x000e620000004200 */
[----:B------:R2:W-:Y:S02]  /*8660*/  MUFU.EX2 R182, R2 ;  /* 0x0000000200b67308 */ /* 0x0005e40000000800 */
[--C-:B--2---:R-:W-:Y:S08]  /*8670*/  FFMA.FTZ R2, R169, c[0x0][0x2d0], -R161.reuse ;  /* 0x0000b400a9027a23 */ /* 0x104ff000000108a1 */
[----:B------:R-:W-:Y:S10]  /*8680*/  MUFU.EX2 R169, R127 ;  /* 0x0000007f00a97308 */ /* 0x000ff40000000800 */
[----:B------:R-:W2:Y:S01]  /*8690*/  MUFU.EX2 R183, R2 ;  /* 0x0000000200b77308 */ /* 0x000ea20000000800 */
[-C--:B-1----:R-:W-:Y:S08]  /*86a0*/  HMMA.16816.F32.BF16 R84, R140, R100.reuse, R84 ;  /* 0x000000648c54723c */ /* 0x082ff00000041854 */
[C---:B------:R-:W-:Y:S07]  /*86b0*/  HMMA.16816.F32.BF16 R88, R148.reuse, R100, R88 ;  /* 0x000000649458723c */ /* 0x040fee0000041858 */
[--C-:B------:R-:W-:Y:S01]  /*86c0*/  FFMA.FTZ R100, R202, c[0x0][0x2d0], -R162.reuse ;  /* 0x0000b400ca647a23 */ /* 0x100fe200000108a2 */
[-C--:B------:R-:W-:Y:S01]  /*86d0*/  HMMA.16816.F32.BF16 R92, R148, R102.reuse, R92 ;  /* 0x00000066945c723c */ /* 0x080fe2000004185c */
[--C-:B------:R-:W-:Y:S02]  /*86e0*/  FFMA.FTZ R101, R205, c[0x0][0x2d0], -R162.reuse ;  /* 0x0000b400cd657a23 */ /* 0x100fe400000108a2 */
[----:B------:R1:W-:Y:S01]  /*86f0*/  MUFU.EX2 R212, R100 ;  /* 0x0000006400d47308 */ /* 0x0003e20000000800 */
[----:B------:R-:W-:Y:S01]  /*8700*/  FFMA.FTZ R162, R220, c[0x0][0x2d0], -R162 ;  /* 0x0000b400dca27a23 */ /* 0x000fe200000108a2 */
[----:B--2---:R-:W-:Y:S01]  /*8710*/  F2FP.BF16.PACK_AB R108, R183, R182 ;  /* 0x000000b6b76c723e */ /* 0x004fe200000010ff */
[----:B------:R-:W-:Y:S02]  /*8720*/  FFMA.FTZ R2, R168, c[0x0][0x2d0], -R161 ;  /* 0x0000b400a8027a23 */ /* 0x000fe400000108a1 */
[----:B------:R-:W-:Y:S05]  /*8730*/  HMMA.16816.F32.BF16 R96, R140, R102, R96 ;  /* 0x000000668c60723c */ /* 0x000fea0000041860 */
[----:B------:R2:W-:Y:S02]  /*8740*/  MUFU.EX2 R202, R2 ;  /* 0x0000000200ca7308 */ /* 0x0005e40000000800 */
[----:B------:R-:W-:Y:S01]  /*8750*/  F2FP.BF16.PACK_AB R103, R211, R210 ;  /* 0x000000d2d367723e */ /* 0x000fe200000010ff */
[----:B------:R-:W-:Y:S04]  /*8760*/  FFMA.FTZ R140, R3, R242, R165 ;  /* 0x000000f2038c7223 */ /* 0x000fe800000100a5 */
[----:B------:R-:W-:Y:S02]  /*8770*/  FFMA.FTZ R141, R132, R243, R166 ;  /* 0x000000f3848d7223 */ /* 0x000fe400000100a6 */
[----:B------:R-:W-:Y:S01]  /*8780*/  FFMA.FTZ R3, R207, c[0x0][0x2d0], -R163 ;  /* 0x0000b400cf037a23 */ /* 0x000fe200000108a3 */
[----:B------:R3:W4:Y:S01]  /*8790*/  MUFU.EX2 R208, R101 ;  /* 0x0000006500d07308 */ /* 0x0007220000000800 */
[----:B-1----:R-:W-:Y:S09]  /*87a0*/  F2FP.BF16.PACK_AB R100, R206, R201 ;  /* 0x000000c9ce64723e */ /* 0x002ff200000010ff */
[----:B------:R-:W-:Y:S01]  /*87b0*/  MUFU.EX2 R168, R124 ;  /* 0x0000007c00a87308 */ /* 0x000fe20000000800 */
[--C-:B--2---:R-:W-:Y:S02]  /*87c0*/  FFMA.FTZ R2, R167, c[0x0][0x2d0], -R161.reuse ;  /* 0x0000b400a7027a23 */ /* 0x104fe400000108a1 */
[----:B------:R-:W-:Y:S07]  /*87d0*/  FFMA.FTZ R161, R209, c[0x0][0x2d0], -R161 ;  /* 0x0000b400d1a17a23 */ /* 0x000fee00000108a1 */
[----:B------:R1:W2:Y:S01]  /*87e0*/  MUFU.EX2 R205, R2 ;  /* 0x0000000200cd7308 */ /* 0x0002a20000000800 */
[----:B---3--:R-:W-:Y:S02]  /*87f0*/  F2FP.BF16.PACK_AB R101, R203, R200 ;  /* 0x000000c8cb65723e */ /* 0x008fe400000010ff */
[----:B----4-:R-:W-:Y:S07]  /*8800*/  F2FP.BF16.PACK_AB R102, R212, R208 ;  /* 0x000000d0d466723e */ /* 0x010fee00000010ff */
[----:B------:R-:W-:Y:S01]  /*8810*/  MUFU.EX2 R175, R162 ;  /* 0x000000a200af7308 */ /* 0x000fe20000000800 */
[-C--:B------:R-:W-:Y:S09]  /*8820*/  HMMA.16816.F32.BF16 R4, R100, R104.reuse, R4 ;  /* 0x000000686404723c */ /* 0x080ff20000041804 */
[----:B------:R3:W-:Y:S03]  /*8830*/  MUFU.EX2 R165, R3 ;  /* 0x0000000300a57308 */ /* 0x0007e60000000800 */
[----:B-1----:R-:W-:Y:S01]  /*8840*/  FFMA.FTZ R2, R174, c[0x0][0x2d0], -R163 ;  /* 0x0000b400ae027a23 */ /* 0x002fe200000108a3 */
[----:B--2---:R-:W-:Y:S06]  /*8850*/  F2FP.BF16.PACK_AB R110, R205, R202 ;  /* 0x000000cacd6e723e */ /* 0x004fec00000010ff */
[----:B------:R1:W-:Y:S10]  /*8860*/  MUFU.EX2 R181, R2 ;  /* 0x0000000200b57308 */ /* 0x0003f40000000800 */
[----:B------:R-:W-:Y:S01]  /*8870*/  MUFU.EX2 R174, R160 ;  /* 0x000000a000ae7308 */ /* 0x000fe20000000800 */
[----:B---3--:R-:W-:Y:S09]  /*8880*/  FADD.FTZ R3, R230, R141 ;  /* 0x0000008de6037221 */ /* 0x008ff20000010000 */
[----:B------:R-:W-:Y:S01]  /*8890*/  MUFU.EX2 R166, R121 ;  /* 0x0000007900a67308 */ /* 0x000fe20000000800 */
[----:B-1----:R-:W-:Y:S02]  /*88a0*/  FFMA.FTZ R2, R177, c[0x0][0x2d0], -R163 ;  /* 0x0000b400b1027a23 */ /* 0x002fe400000108a3 */
[----:B------:R-:W-:Y:S07]  /*88b0*/  FADD.FTZ R177, R229, R3 ;  /* 0x00000003e5b17221 */ /* 0x000fee0000010000 */
[----:B------:R1:W2:Y:S10]  /*88c0*/  MUFU.EX2 R180, R2 ;  /* 0x0000000200b47308 */ /* 0x0002b40000000800 */
[----:B------:R-:W3:Y:S01]  /*88d0*/  MUFU.EX2 R167, R120 ;  /* 0x0000007800a77308 */ /* 0x000ee20000000800 */
[--C-:B-1----:R-:W-:Y:S01]  /*88e0*/  FFMA.FTZ R2, R170, c[0x0][0x2d0], -R163.reuse ;  /* 0x0000b400aa027a23 */ /* 0x102fe200000108a3 */
[----:B--2---:R-:W-:Y:S08]  /*88f0*/  F2FP.BF16.PACK_AB R109, R180, R181 ;  /* 0x000000b5b46d723e */ /* 0x004ff000000010ff */
[----:B------:R-:W1:Y:S01]  /*8900*/  MUFU.EX2 R170, R123 ;  /* 0x0000007b00aa7308 */ /* 0x000e620000000800 */
[----:B---3--:R-:W-:Y:S09]  /*8910*/  F2FP.BF16.PACK_AB R160, R167, R166 ;  /* 0x000000a6a7a0723e */ /* 0x008ff200000010ff */
[----:B------:R2:W-:Y:S01]  /*8920*/  MUFU.EX2 R178, R2 ;  /* 0x0000000200b27308 */ /* 0x0005e20000000800 */
[----:B-1----:R-:W-:Y:S01]  /*8930*/  F2FP.BF16.PACK_AB R141, R170, R168 ;  /* 0x000000a8aa8d723e */ /* 0x002fe200000010ff */
[--C-:B--2---:R-:W-:Y:S08]  /*8940*/  FFMA.FTZ R2, R172, c[0x0][0x2d0], -R163.reuse ;  /* 0x0000b400ac027a23 */ /* 0x104ff000000108a3 */
[----:B------:R-:W1:Y:S01]  /*8950*/  MUFU.EX2 R172, R122 ;  /* 0x0000007a00ac7308 */ /* 0x000e620000000800 */
[----:B------:R-:W-:Y:S09]  /*8960*/  FFMA.FTZ R163, R135, c[0x0][0x2d0], -R163 ;  /* 0x0000b40087a37a23 */ /* 0x000ff200000108a3 */
[----:B------:R-:W2:Y:S10]  /*8970*/  MUFU.EX2 R179, R2 ;  /* 0x0000000200b37308 */ /* 0x000eb40000000800 */
[----:B------:R3:W4:Y:S01]  /*8980*/  MUFU.EX2 R135, R161 ;  /* 0x000000a100877308 */ /* 0x0007220000000800 */
[----:B-1----:R-:W-:Y:S09]  /*8990*/  F2FP.BF16.PACK_AB R143, R174, R172 ;  /* 0x000000acae8f723e */ /* 0x002ff200000010ff */
[----:B------:R-:W-:Y:S01]  /*89a0*/  MUFU.EX2 R132, R163 ;  /* 0x000000a300847308 */ /* 0x000fe20000000800 */
[----:B--2---:R-:W-:Y:S01]  /*89b0*/  F2FP.BF16.PACK_AB R111, R179, R178 ;  /* 0x000000b2b36f723e */ /* 0x004fe200000010ff */
[----:B------:R-:W-:Y:S04]  /*89c0*/  FFMA.FTZ R2, R133, R241, R173 ;  /* 0x000000f185027223 */ /* 0x000fe800000100ad */
[----:B------:R-:W-:Y:S04]  /*89d0*/  FADD.FTZ R131, R204, R2 ;  /* 0x00000002cc837221 */ /* 0x000fe80000010000 */
[----:B------:R-:W1:Y:S01]  /*89e0*/  MUFU.EX2 R133, R130 ;  /* 0x0000008200857308 */ /* 0x000e620000000800 */
[C---:B------:R-:W-:Y:S01]  /*89f0*/  HMMA.16816.F32.BF16 R8, R108.reuse, R104, R8 ;  /* 0x000000686c08723c */ /* 0x040fe20000041808 */
[----:B------:R-:W-:Y:S01]  /*8a00*/  FADD.FTZ R2, R227, R140 ;  /* 0x0000008ce3027221 */ /* 0x000fe20000010000 */
[----:B------:R-:W-:Y:S02]  /*8a10*/  F2FP.BF16.PACK_AB R140, R171, R169 ;  /* 0x000000a9ab8c723e */ /* 0x000fe400000010ff */
[----:B---3--:R-:W-:Y:S01]  /*8a20*/  F2FP.BF16.PACK_AB R161, R164, R165 ;  /* 0x000000a5a4a1723e */ /* 0x008fe200000010ff */
[----:B------:R-:W-:Y:S01]  /*8a30*/  FADD.FTZ R3, R226, R2 ;  /* 0x00000002e2037221 */ /* 0x000fe20000010000 */
[----:B----4-:R-:W-:Y:S01]  /*8a40*/  F2FP.BF16.PACK_AB R162, R135, R139 ;  /* 0x0000008b87a2723e */ /* 0x010fe200000010ff */
[----:B------:R-:W-:Y:S01]  /*8a50*/  FADD.FTZ R2, R225, R0 ;  /* 0x00000000e1027221 */ /* 0x000fe20000010000 */
[-C--:B------:R-:W-:Y:S01]  /*8a60*/  HMMA.16816.F32.BF16 R12, R108, R106.reuse, R12 ;  /* 0x0000006a6c0c723c */ /* 0x080fe2000004180c */
[----:B------:R-:W2:Y:S03]  /*8a70*/  MUFU.EX2 R173, R125 ;  /* 0x0000007d00ad7308 */ /* 0x000ea60000000800 */
[----:B------:R-:W-:Y:S02]  /*8a80*/  FADD.FTZ R0, R234, R177 ;  /* 0x000000b1ea007221 */ /* 0x000fe40000010000 */
[----:B------:R-:W-:Y:S02]  /*8a90*/  FADD.FTZ R3, R233, R3 ;  /* 0x00000003e9037221 */ /* 0x000fe40000010000 */
[C---:B------:R-:W-:Y:S01]  /*8aa0*/  HMMA.16816.F32.BF16 R16, R100.reuse, R106, R16 ;  /* 0x0000006a6410723c */ /* 0x040fe20000041810 */
[----:B------:R-:W3:Y:S03]  /*8ab0*/  LDSM.16.MT88.4 R104, [R186+0x1000] ;  /* 0x00100000ba68783b */ /* 0x000ee60000004200 */
[----:B------:R-:W-:Y:S02]  /*8ac0*/  FADD.FTZ R2, R228, R2 ;  /* 0x00000002e4027221 */ /* 0x000fe40000010000 */
[----:B------:R-:W-:Y:S01]  /*8ad0*/  FADD.FTZ R3, R182, R3 ;  /* 0x00000003b6037221 */ /* 0x000fe20000010000 */
[----:B-1----:R-:W-:Y:S01]  /*8ae0*/  F2FP.BF16.PACK_AB R163, R132, R133 ;  /* 0x0000008584a3723e */ /* 0x002fe200000010ff */
[-C--:B------:R-:W-:Y:S01]  /*8af0*/  HMMA.16816.F32.BF16 R20, R100, R112.reuse, R20 ;  /* 0x000000706414723c */ /* 0x080fe20000041814 */
[----:B------:R-:W-:Y:S07]  /*8b00*/  FADD.FTZ R2, R181, R2 ;  /* 0x00000002b5027221 */ /* 0x000fee0000010000 */
[C---:B------:R-:W-:Y:S01]  /*8b10*/  HMMA.16816.F32.BF16 R24, R108.reuse, R112, R24 ;  /* 0x000000706c18723c */ /* 0x040fe20000041818 */
[----:B--2---:R-:W-:Y:S07]  /*8b20*/  F2FP.BF16.PACK_AB R142, R175, R173 ;  /* 0x000000adaf8e723e */ /* 0x004fee00000010ff */
        /* <DEDUP_REMOVED lines=9> */
[C---:B------:R-:W-:Y:S07]  /*8bc0*/  HMMA.16816.F32.BF16 R56, R108.reuse, R104, R56 ;  /* 0x000000686c38723c */ /* 0x040fee0000041838 */
[----:B------:R-:W-:Y:S01]  /*8bd0*/  FADD.FTZ R104, R231, R131 ;  /* 0x00000083e7687221 */ /* 0x000fe20000010000 */
[-C--:B------:R-:W-:Y:S01]  /*8be0*/  HMMA.16816.F32.BF16 R60, R108, R106.reuse, R60 ;  /* 0x0000006a6c3c723c */ /* 0x080fe2000004183c */
[----:B------:R-:W-:Y:S03]  /*8bf0*/  LDSM.16.MT88.4 R128, [R185+0x1400] ;  /* 0x00140000b980783b */ /* 0x000fe60000004200 */
[----:B------:R-:W-:Y:S04]  /*8c00*/  FADD.FTZ R176, R232, R104 ;  /* 0x00000068e8b07221 */ /* 0x000fe80000010000 */
[C---:B------:R-:W-:Y:S08]  /*8c10*/  HMMA.16816.F32.BF16 R64, R100.reuse, R106, R64 ;  /* 0x0000006a6440723c */ /* 0x040ff00000041840 */
        /* <DEDUP_REMOVED lines=8> */
[----:B------:R-:W-:Y:S08]  /*8ca0*/  HMMA.16816.F32.BF16 R96, R100, R118, R96 ;  /* 0x000000766460723c */ /* 0x000ff00000041860 */
[-C--:B------:R-:W-:Y:S01]  /*8cb0*/  HMMA.16816.F32.BF16 R148, R140, R156.reuse, R4 ;  /* 0x0000009c8c94723c */ /* 0x080fe20000041804 */
[----:B------:R-:W2:Y:S07]  /*8cc0*/  LDSM.16.MT88.4 R4, [R186+0x1400] ;  /* 0x00140000ba04783b */ /* 0x000eae0000004200 */
[C---:B------:R-:W-:Y:S01]  /*8cd0*/  HMMA.16816.F32.BF16 R144, R160.reuse, R156, R8 ;  /* 0x0000009ca090723c */ /* 0x040fe20000041808 */
[----:B------:R-:W3:Y:S07]  /*8ce0*/  LDSM.16.MT88.4 R8, [R185+0x2000] ;  /* 0x00200000b908783b */ /* 0x000eee0000004200 */
[-C--:B------:R-:W-:Y:S01]  /*8cf0*/  HMMA.16816.F32.BF16 R152, R160, R158.reuse, R12 ;  /* 0x0000009ea098723c */ /* 0x080fe2000004180c */
[----:B------:R-:W4:Y:S07]  /*8d00*/  LDSM.16.MT88.4 R12, [R186+0x2000] ;  /* 0x00200000ba0c783b */ /* 0x000f2e0000004200 */
        /* <DEDUP_REMOVED lines=16> */
[C---:B------:R-:W-:Y:S07]  /*8e10*/  HMMA.16816.F32.BF16 R64, R140.reuse, R6, R64 ;  /* 0x000000068c40723c */ /* 0x040fee0000041840 */
        /* <DEDUP_REMOVED lines=37> */
[----:B------:R-:W-:Y:S01]  /*9070*/  MOV R132, R137 ;  /* 0x0000008900847202 */ /* 0x000fe20000000f00 */
[----:B------:R-:W-:-:S05]  /*9080*/  @P0 BRA `(.L_x_2506) ;  /* 0xffffd0f000000947 */ /* 0x000fca000383ffff */
.L_x_2501:
[----:B------:R-:W-:-:S13]  /*9090*/  ISETP.GE.AND P0, PT, R199, R245, PT ;  /* 0x000000f5c700720c */ /* 0x000fda0003f06270 */
[----:B------:R-:W-:Y:S05]  /*90a0*/  @!P0 BRA `(.L_x_2507) ;  /* 0x0000297000008947 */ /* 0x000fea0003800000 */
.L_x_2510:
[----:B------:R-:W-:Y:S04]  /*90b0*/  DEPBAR.LE SB0, 0x0 ;  /* 0x000080000000791a */ /* 0x000fe80000000000 */
[----:B------:R-:W-:Y:S01]  /*90c0*/  WARPSYNC 0xffffffff ;  /* 0xffffffff00007948 */ /* 0x000fe20003800000 */
[----:B------:R-:W-:Y:S01]  /*90d0*/  BAR.SYNC.DEFER_BLOCKING 0x0 ;  /* 0x0000000000007b1d */ /* 0x000fe20000010000 */
[----:B------:R-:W-:Y:S01]  /*90e0*/  SHF.R.S32.HI R0, RZ, 0x1f, R199 ;  /* 0x0000001fff007819 */ /* 0x000fe200000114c7 */
[----:B------:R-:W-:Y:S04]  /*90f0*/  IMAD.MOV.U32 R132, RZ, RZ, R136 ;  /* 0x000000ffff847224 */ /* 0x000fe800078e0088 */
[----:B------:R-:W-:Y:S04]  /*9100*/  IMAD R0, R0, c[0x0][0x208], RZ ;  /* 0x0000820000007a24 */ /* 0x000fe800078e02ff */
[C---:B------:R-:W-:Y:S01]  /*9110*/  IMAD R0, R199.reuse, c[0x0][0x20c], R0 ;  /* 0x00008300c7007a24 */ /* 0x040fe200078e0200 */
[----:B------:R-:W-:Y:S01]  /*9120*/  LDSM.16.M88.4 R48, [R187] ;  /* 0x00000000bb30783b */ /* 0x000fe20000000200 */
[----:B------:R-:W-:Y:S06]  /*9130*/  BSSY B0, `(.L_x_2508) ;  /* 0x00000d8000007945 */ /* 0x000fec0003800000 */
[----:B------:R-:W1:Y:S07]  /*9140*/  S2R R2, SR_TID.X ;  /* 0x0000000000027919 */ /* 0x000e6e0000002100 */
[----:B------:R-:W2:Y:S07]  /*9150*/  LDSM.16.M88.4 R16, [R184] ;  /* 0x00000000b810783b */ /* 0x000eae0000000200 */
[----:B------:R-:W3:Y:S07]  /*9160*/  LDSM.16.M88.4 R44, [R187+0x1000] ;  /* 0x00100000bb2c783b */ /* 0x000eee0000000200 */
[----:B------:R-:W4:Y:S07]  /*9170*/  LDSM.16.M88.4 R32, [R184+0x400] ;  /* 0x00040000b820783b */ /* 0x000f2e0000000200 */
[----:B------:R-:W5:Y:S07]  /*9180*/  LDSM.16.M88.4 R140, [R184+0x800] ;  /* 0x00080000b88c783b */ /* 0x000f6e0000000200 */
[----:B------:R-:W-:Y:S07]  /*9190*/  LDSM.16.M88.4 R160, [R188] ;  /* 0x00000000bca0783b */ /* 0x000fee0000000200 */
[----:B------:R-:W2:Y:S07]  /*91a0*/  LDSM.16.M88.4 R164, [R189] ;  /* 0x00000000bda4783b */ /* 0x000eae0000000200 */
[----:B------:R-:W3:Y:S07]  /*91b0*/  LDSM.16.M88.4 R168, [R188+0x1000] ;  /* 0x00100000bca8783b */ /* 0x000eee0000000200 */
[----:B------:R-:W3:Y:S07]  /*91c0*/  LDSM.16.M88.4 R172, [R197] ;  /* 0x00000000c5ac783b */ /* 0x000eee0000000200 */
[----:B------:R-:W4:Y:S01]  /*91d0*/  LDSM.16.M88.4 R176, [R196] ;  /* 0x00000000c4b0783b */ /* 0x000f220000000200 */
[----:B-1----:R-:W-:Y:S01]  /*91e0*/  ISETP.GT.AND P0, PT, R2, 0x3f, PT ;  /* 0x0000003f0200780c */ /* 0x002fe20003f04270 */
[----:B------:R-:W-:Y:S04]  /*91f0*/  IMAD.WIDE.U32 R2, R199, c[0x0][0x208], RZ ;  /* 0x00008200c7027a25 */ /* 0x000fe800078e00ff */
[----:B------:R-:W-:Y:S02]  /*9200*/  IMAD.IADD R0, R3, 0x1, R0 ;  /* 0x0000000103007824 */ /* 0x000fe400078e0200 */
[----:B------:R-:W-:Y:S04]  /*9210*/  IMAD.WIDE.U32 R2, R2, 0x30, RZ ;  /* 0x0000003002027825 */ /* 0x000fe800078e00ff */
[----:B------:R-:W-:Y:S01]  /*9220*/  IMAD R0, R0, 0x30, RZ ;  /* 0x0000003000007824 */ /* 0x000fe200078e02ff */
[-C--:B------:R-:W-:Y:S01]  /*9230*/  IADD3 R8, P1, R236, R2.reuse, RZ ;  /* 0x00000002ec087210 */ /* 0x080fe20007f3e0ff */
[----:B------:R-:W-:Y:S02]  /*9240*/  @!P0 IMAD.MOV.U32 R4, RZ, RZ, c[0x0][0x208] ;  /* 0x00008200ff048624 */ /* 0x000fe400078e00ff */
[----:B------:R-:W-:Y:S02]  /*9250*/  IMAD.IADD R0, R3, 0x1, R0 ;  /* 0x0000000103007824 */ /* 0x000fe400078e0200 */
[----:B------:R-:W-:Y:S01]  /*9260*/  @!P0 IMAD.MOV.U32 R5, RZ, RZ, c[0x0][0x20c] ;  /* 0x00008300ff058624 */ /* 0x000fe200078e00ff */
[----:B------:R-:W-:Y:S01]  /*9270*/  @!P0 LEA R20, P2, R4, R2, 0x5 ;  /* 0x0000000204148211 */ /* 0x000fe200078428ff */
[----:B------:R-:W-:Y:S01]  /*9280*/  IMAD.X R9, R0, 0x1, R235, P1 ;  /* 0x0000000100097824 */ /* 0x000fe200008e06eb */
[----:B------:R-:W-:Y:S02]  /*9290*/  LEA R26, P1, R8, c[0x0][0x1f8], 0x1 ;  /* 0x00007e00081a7a11 */ /* 0x000fe400078208ff */
[----:B------:R-:W-:Y:S02]  /*92a0*/  @!P0 LEA.HI.X R3, R4, R0, R5, 0x5, P2 ;  /* 0x0000000004038211 */ /* 0x000fe400010f2c05 */
[-C--:B--2---:R-:W-:Y:S03]  /*92b0*/  HMMA.16816.F32.BF16 R4, R48, R16.reuse, RZ ;  /* 0x000000103004723c */ /* 0x084fe600000418ff */
[--C-:B------:R-:W-:Y:S02]  /*92c0*/  IADD3 R12, P3, P2, R2, 0x20, R236.reuse ;  /* 0x00000020020c7810 */ /* 0x100fe40007a7e0ec */
[----:B------:R-:W-:Y:S02]  /*92d0*/  LEA.HI.X R27, R8, c[0x0][0x1fc], R9, 0x1, P1 ;  /* 0x00007f00081b7a11 */ /* 0x000fe400008f0c09 */
[----:B------:R-:W-:Y:S01]  /*92e0*/  IADD3.X R13, R0, RZ, R235, P3, P2 ;  /* 0x000000ff000d7210 */ /* 0x000fe20001fe44eb */
[C---:B---3--:R-:W-:Y:S02]  /*92f0*/  HMMA.16816.F32.BF16 R8, R44.reuse, R16, RZ ;  /* 0x000000102c08723c */ /* 0x048fe400000418ff */
[----:B------:R-:W-:Y:S01]  /*9300*/  @!PT LDS RZ, [RZ] ;  /* 0x00000000fffff984 */ /* 0x000fe20000000800 */
[----:B------:R-:W-:Y:S01]  /*9310*/  @!PT LDS RZ, [RZ] ;  /* 0x00000000fffff984 */ /* 0x000fe20000000800 */
[----:B------:R-:W-:Y:S01]  /*9320*/  @!PT LDS RZ, [RZ] ;  /* 0x00000000fffff984 */ /* 0x000fe20000000800 */
[----:B------:R1:W-:Y:S02]  /*9330*/  LDGSTS.E.BYPASS.LTC128B.128 [R198+0x1880], [R26.64], !P6 ;  /* 0x018800001ac67fae */ /* 0x0003e4000f101d46 */
[----:B------:R-:W-:Y:S02]  /*9340*/  LEA R30, P3, R12, c[0x0][0x1f8], 0x1 ;  /* 0x00007e000c1e7a11 */ /* 0x000fe400078608ff */
[--C-:B------:R-:W-:Y:S02]  /*9350*/  IADD3 R2, P2, P1, R2, 0x40, R236.reuse ;  /* 0x0000004002027810 */ /* 0x100fe4000795e0ec */
[----:B------:R-:W-:Y:S02]  /*9360*/  LEA.HI.X R31, R12, c[0x0][0x1fc], R13, 0x1, P3 ;  /* 0x00007f000c1f7a11 */ /* 0x000fe400018f0c0d */
[-C--:B------:R-:W-:Y:S02]  /*9370*/  HMMA.16816.F32.BF16 R12, R44, R18.reuse, RZ ;  /* 0x000000122c0c723c */ /* 0x080fe400000418ff */
[----:B------:R-:W-:Y:S01]  /*9380*/  LEA R28, P3, R2, c[0x0][0x1f8], 0x1 ;  /* 0x00007e00021c7a11 */ /* 0x000fe200078608ff */
[----:B------:R2:W-:Y:S01]  /*9390*/  LDGSTS.E.BYPASS.LTC128B.128 [R198+0x2480], [R30.64], !P5 ;  /* 0x024800001ec67fae */ /* 0x0005e2000e901d46 */
[--C-:B------:R-:W-:Y:S02]  /*93a0*/  IADD3.X R0, R0, RZ, R235.reuse, P2, P1 ;  /* 0x000000ff00007210 */ /* 0x100fe400017e24eb */
[----:B------:R-:W-:Y:S02]  /*93b0*/  @!P0 IADD3 R24, P2, P1, R20, 0x20, R236 ;  /* 0x0000002014188810 */ /* 0x000fe4000795e0ec */
[C---:B------:R-:W-:Y:S04]  /*93c0*/  HMMA.16816.F32.BF16 R16, R48.reuse, R18, RZ ;  /* 0x000000123010723c */ /* 0x040fe800000418ff */
[----:B------:R-:W-:Y:S02]  /*93d0*/  LEA.HI.X R29, R2, c[0x0][0x1fc], R0, 0x1, P3 ;  /* 0x00007f00021d7a11 */ /* 0x000fe400018f0c00 */
[C-C-:B------:R-:W-:Y:S02]  /*93e0*/  @!P0 IADD3.X R39, R3.reuse, RZ, R235.reuse, P2, P1 ;  /* 0x000000ff03278210 */ /* 0x140fe400017e24eb */
[C---:B------:R-:W-:Y:S01]  /*93f0*/  @!P0 IADD3 R0, P1, R20.reuse, R236, RZ ;  /* 0x000000ec14008210 */ /* 0x040fe20007f3e0ff */
[----:B------:R2:W-:Y:S03]  /*9400*/  LDGSTS.E.BYPASS.LTC128B.128 [R198+0x3080], [R28.64], !P4 ;  /* 0x030800001cc67fae */ /* 0x0005e6000e101d46 */
[----:B------:R-:W-:Y:S02]  /*9410*/  @!P0 IADD3 R2, P3, P2, R20, 0x40, R236 ;  /* 0x0000004014028810 */ /* 0x000fe40007a7e0ec */
[-C--:B----4-:R-:W-:Y:S02]  /*9420*/  HMMA.16816.F32.BF16 R20, R48, R32.reuse, RZ ;  /* 0x000000203014723c */ /* 0x090fe400000418ff */
[C-C-:B------:R-:W-:Y:S01]  /*9430*/  @!P0 IADD3.X R25, R3.reuse, RZ, R235.reuse, P3, P2 ;  /* 0x000000ff03198210 */ /* 0x140fe20001fe44eb */
[----:B------:R-:W-:Y:S01]  /*9440*/  @!P0 IMAD.X R3, R3, 0x1, R235, P1 ;  /* 0x0000000103038824 */ /* 0x000fe200008e06eb */
[----:B------:R-:W-:Y:S02]  /*9450*/  @!P0 LEA R36, P3, R0, c[0x0][0x1f8], 0x1 ;  /* 0x00007e0000248a11 */ /* 0x000fe400078608ff */
[----:B------:R-:W-:Y:S02]  /*9460*/  @!P0 LEA R40, P2, R24, c[0x0][0x1f8], 0x1 ;  /* 0x00007e0018288a11 */ /* 0x000fe400078408ff */
[----:B------:R-:W-:Y:S01]  /*9470*/  @!P0 LEA.HI.X R37, R0, c[0x0][0x1fc], R3, 0x1, P3 ;  /* 0x00007f0000258a11 */ /* 0x000fe200018f0c03 */
[----:B------:R-:W-:Y:S03]  /*9480*/  IMAD.MOV.U32 R0, RZ, RZ, R138 ;  /* 0x000000ffff007224 */ /* 0x000fe600078e008a */
[----:B------:R-:W-:Y:S01]  /*9490*/  @!P0 LEA.HI.X R41, R24, c[0x0][0x1fc], R39, 0x1, P2 ;  /* 0x00007f0018298a11 */ /* 0x000fe200010f0c27 */
[----:B------:R5:W-:Y:S01]  /*94a0*/  @!P0 LDGSTS.E.BYPASS.LTC128B.128 [R198+0x2080], [R36.64], !P6 ;  /* 0x0208000024c68fae */ /* 0x000be2000f101d46 */
[C---:B------:R-:W-:Y:S02]  /*94b0*/  @!P0 LEA R38, P1, R2.reuse, c[0x0][0x1f8], 0x1 ;  /* 0x00007e0002268a11 */ /* 0x040fe400078208ff */
[----:B------:R-:W-:Y:S02]  /*94c0*/  ISETP.GT.AND P2, PT, R199, R245, PT ;  /* 0x000000f5c700720c */ /* 0x000fe40003f44270 */
[----:B------:R-:W-:Y:S01]  /*94d0*/  @!P0 LEA.HI.X R39, R2, c[0x0][0x1fc], R25, 0x1, P1 ;  /* 0x00007f0002278a11 */ /* 0x000fe200008f0c19 */
[----:B------:R-:W-:Y:S01]  /*94e0*/  IMAD.MOV.U32 R2, RZ, RZ, R137 ;  /* 0x000000ffff027224 */ /* 0x000fe200078e0089 */
        /* <DEDUP_REMOVED lines=59> */
[----:B------:R-:W3:Y:S07]  /*98a0*/  LDSM.16.M88.4 R160, [R184+0x1c00] ;  /* 0x001c0000b8a0783b */ /* 0x000eee0000000200 */
        /* <DEDUP_REMOVED lines=16> */
[----:B------:R-:W3:Y:S07]  /*99b0*/  LDSM.16.M88.4 R140, [R191] ;  /* 0x00000000bf8c783b */ /* 0x000eee0000000200 */
[----:B------:R-:W4:Y:S01]  /*99c0*/  LDSM.16.M88.4 R172, [R190] ;  /* 0x00000000beac783b */ /* 0x000f220000000200 */
[-C--:B-1----:R-:W-:Y:S01]  /*99d0*/  HMMA.16816.F32.BF16 R4, R160, R164.reuse, R4 ;  /* 0x000000a4a004723c */ /* 0x082fe20000041804 */
[----:B------:R-:W-:Y:S05]  /*99e0*/  DEPBAR.LE SB0, 0x0 ;  /* 0x000080000000791a */ /* 0x000fea0000000000 */
[----:B------:R-:W-:Y:S02]  /*99f0*/  BAR.SYNC.DEFER_BLOCKING 0x0 ;  /* 0x0000000000007b1d */ /* 0x000fe40000010000 */
        /* <DEDUP_REMOVED lines=13> */
[----:B------:R-:W-:Y:S02]  /*9ad0*/  IADD3 R3, -R247, 0x30, RZ ;  /* 0x00000030f7037810 */ /* 0x000fe40007ffe1ff */
        /* <DEDUP_REMOVED lines=9> */
[----:B------:R-:W-:Y:S02]  /*9b70*/  @P0 IMAD R135, R135, c[0x0][0x1e0], RZ ;  /* 0x0000780087870a24 */ /* 0x000fe400078e02ff */
[----:B------:R-:W-:Y:S02]  /*9b80*/  @P0 IMAD.SHL.U32 R140, R139, 0x20, RZ ;  /* 0x000000208b8c0824 */ /* 0x000fe400078e00ff */
[----:B------:R-:W-:Y:S02]  /*9b90*/  @P0 IMAD R135, R133, c[0x0][0x1e4], R135 ;  /* 0x0000790085870a24 */ /* 0x000fe400078e0287 */
[----:B------:R-:W-:Y:S04]  /*9ba0*/  @P0 IMAD.WIDE.U32 R140, R142, 0x30, R140 ;  /* 0x000000308e8c0825 */ /* 0x000fe800078e008c */
[----:B------:R-:W-:Y:S01]  /*9bb0*/  @P0 IMAD.IADD R135, R143, 0x1, R135 ;  /* 0x000000018f870824 */ /* 0x000fe200078e0287 */
[C---:B------:R-:W-:Y:S03]  /*9bc0*/  @P0 IADD3 R168, P3, P1, R140.reuse, 0x20, R238 ;  /* 0x000000208ca80810 */ /* 0x040fe6000797e0ee */
[----:B------:R-:W-:Y:S04]  /*9bd0*/  @P0 IMAD R135, R135, 0x30, RZ ;  /* 0x0000003087870824 */ /* 0x000fe800078e02ff */
        /* <DEDUP_REMOVED lines=16> */
[----:B------:R-:W-:Y:S03]  /*9ce0*/  @P1 IMAD R3, R3, 0x30, RZ ;  /* 0x0000003003031824 */ /* 0x000fe600078e02ff */
[----:B------:R-:W-:Y:S01]  /*9cf0*/  @P1 IADD3 R139, P2, R133, 0x40, RZ ;  /* 0x00000040858b1810 */ /* 0x000fe20007f5e0ff */
[----:B------:R-:W-:Y:S03]  /*9d00*/  @P1 IMAD.IADD R3, R143, 0x1, R3 ;  /* 0x000000018f031824 */ /* 0x000fe600078e0203 */
        /* <DEDUP_REMOVED lines=26> */
.L_x_2509:
[----:B------:R-:W-:Y:S05]  /*9eb0*/  BSYNC B0 ;  /* 0x0000000000007941 */ /* 0x000fea0003800000 */
.L_x_2508:
[----:B------:R-:W-:Y:S01]  /*9ec0*/  FMNMX.FTZ R3, R4, R138, !PT ;  /* 0x0000008a04037209 */ /* 0x000fe20007810000 */
[----:B-1----:R-:W-:Y:S01]  /*9ed0*/  LDSM.16.MT88.4 R160, [R185] ;  /* 0x00000000b9a0783b */ /* 0x002fe20000004200 */
        /* <DEDUP_REMOVED lines=35> */
[----:B------:R-:W-:Y:S01]  /*a110*/  IADD3 R199, R199, -0x1, RZ ;  /* 0xffffffffc7c77810 */ /* 0x000fe20007ffe0ff */
[----:B------:R-:W2:Y:S01]  /*a120*/  SHFL.BFLY PT, R137, R133, 0x2, 0x1f ;  /* 0x0c401f0085897f89 */ /* 0x000ea200000e0000 */
[----:B------:R-:W-:Y:S04]  /*a130*/  FMNMX.FTZ R135, R44, R135, !PT ;  /* 0x000000872c877209 */ /* 0x000fe80007810000 */
[----:B------:R-:W-:Y:S05]  /*a140*/  FMNMX.FTZ R135, R45, R135, !PT ;  /* 0x000000872d877209 */ /* 0x000fea0007810000 */
[----:B------:R-:W3:Y:S01]  /*a150*/  SHFL.BFLY PT, R138, R135, 0x2, 0x1f ;  /* 0x0c401f00878a7f89 */ /* 0x000ee200000e0000 */
[----:B-1----:R-:W-:Y:S02]  /*a160*/  FMNMX.FTZ R3, R3, R136, !PT ;  /* 0x0000008803037209 */ /* 0x002fe40007810000 */
[----:B------:R-:W-:Y:S05]  /*a170*/  FMNMX.FTZ R136, R10, R134, !PT ;  /* 0x000000860a887209 */ /* 0x000fea0007810000 */
[----:B------:R-:W1:Y:S01]  /*a180*/  SHFL.BFLY PT, R139, R3, 0x1, 0x1f ;  /* 0x0c201f00038b7f89 */ /* 0x000e6200000e0000 */
[----:B------:R-:W-:Y:S02]  /*a190*/  FMNMX.FTZ R136, R11, R136, !PT ;  /* 0x000000880b887209 */ /* 0x000fe40007810000 */
[----:B--2---:R-:W-:Y:S02]  /*a1a0*/  FMNMX.FTZ R133, R133, R137, !PT ;  /* 0x0000008985857209 */ /* 0x004fe40007810000 */
[----:B------:R-:W-:Y:S03]  /*a1b0*/  FMNMX.FTZ R137, R14, R136, !PT ;  /* 0x000000880e897209 */ /* 0x000fe60007810000 */
[----:B------:R-:W2:Y:S01]  /*a1c0*/  SHFL.BFLY PT, R140, R133, 0x1, 0x1f ;  /* 0x0c201f00858c7f89 */ /* 0x000ea200000e0000 */
[----:B---3--:R-:W-:Y:S02]  /*a1d0*/  FMNMX.FTZ R136, R135, R138, !PT ;  /* 0x0000008a87887209 */ /* 0x008fe40007810000 */
[----:B------:R-:W-:Y:S05]  /*a1e0*/  FMNMX.FTZ R135, R15, R137, !PT ;  /* 0x000000890f877209 */ /* 0x000fea0007810000 */
[----:B------:R-:W3:Y:S01]  /*a1f0*/  SHFL.BFLY PT, R141, R136, 0x1, 0x1f ;  /* 0x0c201f00888d7f89 */ /* 0x000ee200000e0000 */
        /* <DEDUP_REMOVED lines=8> */
[----:B--2---:R-:W-:Y:S01]  /*a280*/  FMNMX.FTZ R137, R133, R140, !PT ;  /* 0x0000008c85897209 */ /* 0x004fe20007810000 */
[--C-:B------:R-:W-:Y:S01]  /*a290*/  FFMA.FTZ R20, R20, c[0x0][0x2d0], -R165.reuse ;  /* 0x0000b40014147a23 */ /* 0x100fe200000108a5 */
[----:B------:R-:W-:Y:S01]  /*a2a0*/  FMNMX.FTZ R133, R42, R3, !PT ;  /* 0x000000032a857209 */ /* 0x000fe20007810000 */
[----:B------:R-:W-:Y:S01]  /*a2b0*/  FMUL.FTZ R3, R0, c[0x0][0x2d0] ;  /* 0x0000b40000037a20 */ /* 0x000fe20000410000 */
[----:B------:R-:W-:Y:S01]  /*a2c0*/  MUFU.EX2 R200, R4 ;  /* 0x0000000400c87308 */ /* 0x000fe20000000800 */
[----:B------:R-:W-:Y:S01]  /*a2d0*/  FMUL.FTZ R166, R137, c[0x0][0x2d0] ;  /* 0x0000b40089a67a20 */ /* 0x000fe20000410000 */
[----:B------:R-:W-:Y:S01]  /*a2e0*/  FMNMX.FTZ R0, R43, R133, !PT ;  /* 0x000000852b007209 */ /* 0x000fe20007810000 */
[----:B------:R-:W-:Y:S01]  /*a2f0*/  FADD.FTZ R2, -R137, R2 ;  /* 0x0000000289027221 */ /* 0x000fe20000010100 */
[----:B---3--:R-:W-:Y:S01]  /*a300*/  FMNMX.FTZ R136, R136, R141, !PT ;  /* 0x0000008d88887209 */ /* 0x008fe20007810000 */
[--C-:B------:R-:W-:Y:S01]  /*a310*/  FFMA.FTZ R21, R21, c[0x0][0x2d0], -R165.reuse ;  /* 0x0000b40015157a23 */ /* 0x100fe200000108a5 */
[----:B------:R-:W-:Y:S01]  /*a320*/  FMNMX.FTZ R0, R46, R0, !PT ;  /* 0x000000002e007209 */ /* 0x000fe20007810000 */
[----:B------:R-:W-:Y:S02]  /*a330*/  FMUL.FTZ R2, R2, c[0x0][0x2d0] ;  /* 0x0000b40002027a20 */ /* 0x000fe40000410000 */
[----:B------:R-:W-:Y:S01]  /*a340*/  FMUL.FTZ R164, R136, c[0x0][0x2d0] ;  /* 0x0000b40088a47a20 */ /* 0x000fe20000410000 */
[----:B------:R1:W2:Y:S01]  /*a350*/  MUFU.EX2 R135, R3 ;  /* 0x0000000300877308 */ /* 0x0002a20000000800 */
[----:B------:R-:W-:Y:S01]  /*a360*/  FMNMX.FTZ R0, R47, R0, !PT ;  /* 0x000000002f007209 */ /* 0x000fe20007810000 */
[--C-:B------:R-:W-:Y:S02]  /*a370*/  FFMA.FTZ R22, R22, c[0x0][0x2d0], -R166.reuse ;  /* 0x0000b40016167a23 */ /* 0x100fe400000108a6 */
[----:B------:R-:W-:Y:S02]  /*a380*/  FFMA.FTZ R23, R23, c[0x0][0x2d0], -R166 ;  /* 0x0000b40017177a23 */ /* 0x000fe400000108a6 */
[----:B------:R-:W-:Y:S02]  /*a390*/  FFMA.FTZ R25, R25, c[0x0][0x2d0], -R164 ;  /* 0x0000b40019197a23 */ /* 0x000fe400000108a4 */
[--C-:B------:R-:W-:Y:S02]  /*a3a0*/  FFMA.FTZ R34, R34, c[0x0][0x2d0], -R166.reuse ;  /* 0x0000b40022227a23 */ /* 0x100fe400000108a6 */
[----:B------:R3:W4:Y:S01]  /*a3b0*/  MUFU.EX2 R133, R2 ;  /* 0x0000000200857308 */ /* 0x0007220000000800 */
[----:B------:R-:W-:Y:S02]  /*a3c0*/  FFMA.FTZ R35, R35, c[0x0][0x2d0], -R166 ;  /* 0x0000b40023237a23 */ /* 0x000fe400000108a6 */
[----:B------:R-:W-:Y:S02]  /*a3d0*/  FFMA.FTZ R24, R24, c[0x0][0x2d0], -R164 ;  /* 0x0000b40018187a23 */ /* 0x000fe400000108a4 */
[--C-:B------:R-:W-:Y:S02]  /*a3e0*/  FFMA.FTZ R139, R48, c[0x0][0x2d0], -R165.reuse ;  /* 0x0000b400308b7a23 */ /* 0x100fe400000108a5 */
[--C-:B------:R-:W-:Y:S02]  /*a3f0*/  FFMA.FTZ R48, R39, c[0x0][0x2d0], -R166.reuse ;  /* 0x0000b40027307a23 */ /* 0x100fe400000108a6 */
[----:B------:R-:W-:Y:S01]  /*a400*/  FFMA.FTZ R51, R51, c[0x0][0x2d0], -R166 ;  /* 0x0000b40033337a23 */ /* 0x000fe200000108a6 */
[----:B------:R5:W-:Y:S01]  /*a410*/  MUFU.EX2 R177, R20 ;  /* 0x0000001400b17308 */ /* 0x000be20000000800 */
[--C-:B------:R-:W-:Y:S02]  /*a420*/  FFMA.FTZ R40, R40, c[0x0][0x2d0], -R164.reuse ;  /* 0x0000b40028287a23 */ /* 0x100fe400000108a4 */
[----:B------:R-:W-:Y:S01]  /*a430*/  FFMA.FTZ R44, R44, c[0x0][0x2d0], -R164 ;  /* 0x0000b4002c2c7a23 */ /* 0x000fe200000108a4 */
[----:B-1----:R-:W1:Y:S01]  /*a440*/  SHFL.BFLY PT, R3, R0, 0x2, 0x1f ;  /* 0x0c401f0000037f89 */ /* 0x002e6200000e0000 */
[C---:B--2---:R-:W-:Y:S02]  /*a450*/  FMUL.FTZ R100, R135.reuse, R100 ;  /* 0x0000006487647220 */ /* 0x044fe40000410000 */
[C---:B------:R-:W-:Y:S02]  /*a460*/  FMUL.FTZ R101, R135.reuse, R101 ;  /* 0x0000006587657220 */ /* 0x040fe40000410000 */
[C---:B------:R-:W-:Y:S01]  /*a470*/  FMUL.FTZ R112, R135.reuse, R112 ;  /* 0x0000007087707220 */ /* 0x040fe20000410000 */
[----:B------:R-:W-:Y:S01]  /*a480*/  MUFU.EX2 R178, R21 ;  /* 0x0000001500b27308 */ /* 0x000fe20000000800 */
[C---:B------:R-:W-:Y:S02]  /*a490*/  FMUL.FTZ R113, R135.reuse, R113 ;  /* 0x0000007187717220 */ /* 0x040fe40000410000 */
[----:B------:R-:W-:Y:S02]  /*a4a0*/  FMUL.FTZ R116, R135, R116 ;  /* 0x0000007487747220 */ /* 0x000fe40000410000 */
[----:B---3--:R-:W-:Y:S02]  /*a4b0*/  FADD.FTZ R2, -R136, R132 ;  /* 0x0000008488027221 */ /* 0x008fe40000010100 */
[C---:B----4-:R-:W-:Y:S02]  /*a4c0*/  FMUL.FTZ R102, R133.reuse, R102 ;  /* 0x0000006685667220 */ /* 0x050fe40000410000 */
[----:B------:R-:W-:Y:S01]  /*a4d0*/  FMUL.FTZ R2, R2, c[0x0][0x2d0] ;  /* 0x0000b40002027a20 */ /* 0x000fe20000410000 */
[----:B------:R-:W-:Y:S01]  /*a4e0*/  MUFU.EX2 R176, R22 ;  /* 0x0000001600b07308 */ /* 0x000fe20000000800 */
[C---:B------:R-:W-:Y:S02]  /*a4f0*/  FMUL.FTZ R103, R133.reuse, R103 ;  /* 0x0000006785677220 */ /* 0x040fe40000410000 */
[C---:B------:R-:W-:Y:S02]  /*a500*/  FMUL.FTZ R114, R133.reuse, R114 ;  /* 0x0000007285727220 */ /* 0x040fe40000410000 */
[----:B------:R-:W-:Y:S02]  /*a510*/  FMUL.FTZ R115, R133, R115 ;  /* 0x0000007385737220 */ /* 0x000fe40000410000 */
[----:B------:R-:W-:Y:S01]  /*a520*/  FMUL.FTZ R117, R135, R117 ;  /* 0x0000007587757220 */ /* 0x000fe20000410000 */
[----:B-1----:R-:W-:Y:S01]  /*a530*/  FMNMX.FTZ R0, R0, R3, !PT ;  /* 0x0000000300007209 */ /* 0x002fe20007810000 */
[--C-:B------:R-:W-:Y:S01]  /*a540*/  FFMA.FTZ R3, R7, c[0x0][0x2d0], -R166.reuse ;  /* 0x0000b40007037a23 */ /* 0x100fe200000108a6 */
[----:B------:R1:W2:Y:S01]  /*a550*/  MUFU.EX2 R132, R2 ;  /* 0x0000000200847308 */ /* 0x0002a20000000800 */
        /* <DEDUP_REMOVED lines=13> */
[--C-:B-----5:R-:W-:Y:S02]  /*a630*/  FFMA.FTZ R20, R32, c[0x0][0x2d0], -R165.reuse ;  /* 0x0000b40020147a23 */ /* 0x120fe400000108a5 */
[--C-:B-1----:R-:W-:Y:S02]  /*a640*/  FFMA.FTZ R2, R5, c[0x0][0x2d0], -R165.reuse ;  /* 0x0000b40005027a23 */ /* 0x102fe400000108a5 */
[C---:B------:R-:W-:Y:S02]  /*a650*/  FMUL.FTZ R5, R135.reuse, R149 ;  /* 0x0000009587057220 */ /* 0x040fe40000410000 */
[C---:B--2---:R-:W-:Y:S01]  /*a660*/  FMUL.FTZ R104, R132.reuse, R104 ;  /* 0x0000006884687220 */ /* 0x044fe20000410000 */
[----:B------:R-:W1:Y:S01]  /*a670*/  MUFU.EX2 R201, R2 ;  /* 0x0000000200c97308 */ /* 0x000e620000000800 */
[C---:B------:R-:W-:Y:S02]  /*a680*/  FMUL.FTZ R105, R132.reuse, R105 ;  /* 0x0000006984697220 */ /* 0x040fe40000410000 */
[----:B------:R-:W-:Y:S02]  /*a690*/  FMUL.FTZ R108, R132, R108 ;  /* 0x0000006c846c7220 */ /* 0x000fe40000410000 */
[--C-:B---3--:R-:W-:Y:S02]  /*a6a0*/  FFMA.FTZ R3, R16, c[0x0][0x2d0], -R165.reuse ;  /* 0x0000b40010037a23 */ /* 0x108fe400000108a5 */
        /* <DEDUP_REMOVED lines=10> */
[----:B------:R-:W-:Y:S01]  /*a750*/  FMUL.FTZ R60, R132, R60 ;  /* 0x0000003c843c7220 */ /* 0x000fe20000410000 */
[----:B-1----:R-:W-:Y:S01]  /*a760*/  F2FP.BF16.PACK_AB R140, R201, R200 ;  /* 0x000000c8c98c723e */ /* 0x002fe200000010ff */
[--C-:B------:R-:W-:Y:S02]  /*a770*/  FFMA.FTZ R2, R6, c[0x0][0x2d0], -R166.reuse ;  /* 0x0000b40006027a23 */ /* 0x100fe400000108a6 */
[----:B------:R-:W-:Y:S02]  /*a780*/  FMUL.FTZ R6, R133, R150 ;  /* 0x0000009685067220 */ /* 0x000fe40000410000 */
[C---:B------:R-:W-:Y:S01]  /*a790*/  FMUL.FTZ R61, R132.reuse, R61 ;  /* 0x0000003d843d7220 */ /* 0x040fe20000410000 */
[----:B------:R1:W4:Y:S01]  /*a7a0*/  MUFU.EX2 R183, R2 ;  /* 0x0000000200b77308 */ /* 0x0003220000000800 */
[C---:B------:R-:W-:Y:S02]  /*a7b0*/  FMUL.FTZ R64, R135.reuse, R64 ;  /* 0x0000004087407220 */ /* 0x040fe40000410000 */
[----:B------:R-:W-:Y:S02]  /*a7c0*/  FMUL.FTZ R65, R135, R65 ;  /* 0x0000004187417220 */ /* 0x000fe40000410000 */
[--C-:B--2---:R-:W-:Y:S02]  /*a7d0*/  FFMA.FTZ R3, R17, c[0x0][0x2d0], -R165.reuse ;  /* 0x0000b40011037a23 */ /* 0x104fe400000108a5 */
[----:B------:R-:W-:Y:S02]  /*a7e0*/  FMUL.FTZ R17, R135, R157 ;  /* 0x0000009d87117220 */ /* 0x000fe40000410000 */
[C---:B------:R-:W-:Y:S01]  /*a7f0*/  FMUL.FTZ R66, R133.reuse, R66 ;  /* 0x0000004285427220 */ /* 0x040fe20000410000 */
[----:B------:R-:W2:Y:S01]  /*a800*/  MUFU.EX2 R210, R3 ;  /* 0x0000000300d27308 */ /* 0x000ea20000000800 */
[----:B------:R-:W-:Y:S02]  /*a810*/  FMUL.FTZ R67, R133, R67 ;  /* 0x0000004385437220 */ /* 0x000fe40000410000 */
[----:B------:R-:W-:Y:S02]  /*a820*/  FMUL.FTZ R68, R135, R68 ;  /* 0x0000004487447220 */ /* 0x000fe40000410000 */
[--C-:B---3--:R-:W-:Y:S02]  /*a830*/  FFMA.FTZ R20, R33, c[0x0][0x2d0], -R165.reuse ;  /* 0x0000b40021147a23 */ /* 0x108fe400000108a5 */
[----:B------:R-:W-:Y:S02]  /*a840*/  FMUL.FTZ R69, R135, R69 ;  /* 0x0000004587457220 */ /* 0x000fe40000410000 */
[C---:B------:R-:W-:Y:S01]  /*a850*/  FMUL.FTZ R70, R133.reuse, R70 ;  /* 0x0000004685467220 */ /* 0x040fe20000410000 */
[----:B------:R3:W-:Y:S01]  /*a860*/  MUFU.EX2 R173, R20 ;  /* 0x0000001400ad7308 */ /* 0x0007e20000000800 */
[----:B------:R-:W-:Y:S02]  /*a870*/  FMUL.FTZ R71, R133, R71 ;  /* 0x0000004785477220 */ /* 0x000fe40000410000 */
[----:B------:R-:W-:Y:S01]  /*a880*/  FMUL.FTZ R72, R132, R72 ;  /* 0x0000004884487220 */ /* 0x000fe20000410000 */
[----:B-1----:R-:W1:Y:S01]  /*a890*/  SHFL.BFLY PT, R2, R0, 0x1, 0x1f ;  /* 0x0c201f0000027f89 */ /* 0x002e6200000e0000 */
[----:B----4-:R-:W-:Y:S01]  /*a8a0*/  F2FP.BF16.PACK_AB R141, R202, R183 ;  /* 0x000000b7ca8d723e */ /* 0x010fe200000010ff */
[C---:B------:R-:W-:Y:S02]  /*a8b0*/  FMUL.FTZ R73, R132.reuse, R73 ;  /* 0x0000004984497220 */ /* 0x040fe40000410000 */
[C---:B------:R-:W-:Y:S02]  /*a8c0*/  FMUL.FTZ R76, R132.reuse, R76 ;  /* 0x0000004c844c7220 */ /* 0x040fe40000410000 */
[----:B------:R-:W-:Y:S01]  /*a8d0*/  MUFU.EX2 R170, R25 ;  /* 0x0000001900aa7308 */ /* 0x000fe20000000800 */
[----:B------:R-:W-:Y:S02]  /*a8e0*/  FMUL.FTZ R77, R132, R77 ;  /* 0x0000004d844d7220 */ /* 0x000fe40000410000 */
[----:B------:R-:W-:Y:S01]  /*a8f0*/  FMUL.FTZ R80, R135, R80 ;  /* 0x0000005087507220 */ /* 0x000fe20000410000 */
[----:B--2---:R-:W-:Y:S01]  /*a900*/  F2FP.BF16.PACK_AB R142, R210, R209 ;  /* 0x000000d1d28e723e */ /* 0x004fe200000010ff */
[--C-:B------:R-:W-:Y:S02]  /*a910*/  FFMA.FTZ R3, R18, c[0x0][0x2d0], -R166.reuse ;  /* 0x0000b40012037a23 */ /* 0x100fe400000108a6 */
[----:B------:R-:W-:Y:S02]  /*a920*/  FMUL.FTZ R18, R133, R158 ;  /* 0x0000009e85127220 */ /* 0x000fe40000410000 */
[----:B------:R-:W-:Y:S01]  /*a930*/  FMUL.FTZ R81, R135, R81 ;  /* 0x0000005187517220 */ /* 0x000fe20000410000 */
[----:B------:R2:W-:Y:S01]  /*a940*/  MUFU.EX2 R208, R3 ;  /* 0x0000000300d07308 */ /* 0x0005e20000000800 */
[C---:B------:R-:W-:Y:S02]  /*a950*/  FMUL.FTZ R82, R133.reuse, R82 ;  /* 0x0000005285527220 */ /* 0x040fe40000410000 */
[----:B------:R-:W-:Y:S01]  /*a960*/  FMUL.FTZ R83, R133, R83 ;  /* 0x0000005385537220 */ /* 0x000fe20000410000 */
[----:B---3--:R-:W-:Y:S01]  /*a970*/  LDSM.16.MT88.4 R20, [R186+0x1800] ;  /* 0x00180000ba14783b */ /* 0x008fe20000004200 */
[C---:B------:R-:W-:Y:S02]  /*a980*/  FMUL.FTZ R88, R132.reuse, R88 ;  /* 0x0000005884587220 */ /* 0x040fe40000410000 */
[----:B------:R-:W-:Y:S01]  /*a990*/  FMUL.FTZ R89, R132, R89 ;  /* 0x0000005984597220 */ /* 0x000fe20000410000 */
[----:B-1----:R-:W-:Y:S01]  /*a9a0*/  FMNMX.FTZ R2, R0, R2, !PT ;  /* 0x0000000200027209 */ /* 0x002fe20007810000 */
[----:B------:R-:W-:Y:S01]  /*a9b0*/  FFMA.FTZ R0, R19, c[0x0][0x2d0], -R166 ;  /* 0x0000b40013007a23 */ /* 0x000fe200000108a6 */
[----:B------:R-:W-:Y:S01]  /*a9c0*/  MUFU.EX2 R171, R34 ;  /* 0x0000002200ab7308 */ /* 0x000fe20000000800 */
[----:B------:R-:W-:Y:S02]  /*a9d0*/  FMUL.FTZ R19, R133, R159 ;  /* 0x0000009f85137220 */ /* 0x000fe40000410000 */
[----:B------:R-:W-:Y:S01]  /*a9e0*/  LDSM.16.MT88.4 R156, [R185+0x800] ;  /* 0x00080000b99c783b */ /* 0x000fe20000004200 */
[C---:B------:R-:W-:Y:S02]  /*a9f0*/  FMUL.FTZ R92, R132.reuse, R92 ;  /* 0x0000005c845c7220 */ /* 0x040fe40000410000 */
[----:B------:R-:W-:Y:S02]  /*aa00*/  FMUL.FTZ R93, R132, R93 ;  /* 0x0000005d845d7220 */ /* 0x000fe40000410000 */
[C---:B------:R-:W-:Y:S02]  /*aa10*/  FMUL.FTZ R96, R135.reuse, R96 ;  /* 0x0000006087607220 */ /* 0x040fe40000410000 */
[----:B------:R1:W3:Y:S01]  /*aa20*/  MUFU.EX2 R207, R0 ;  /* 0x0000000000cf7308 */ /* 0x0002e20000000800 */
[----:B------:R-:W-:Y:S02]  /*aa30*/  FMUL.FTZ R97, R135, R97 ;  /* 0x0000006187617220 */ /* 0x000fe40000410000 */
[C---:B------:R-:W-:Y:S02]  /*aa40*/  FMUL.FTZ R98, R133.reuse, R98 ;  /* 0x0000006285627220 */ /* 0x040fe40000410000 */
[----:B--2---:R-:W-:Y:S02]  /*aa50*/  FFMA.FTZ R3, R8, c[0x0][0x2d0], -R164 ;  /* 0x0000b40008037a23 */ /* 0x004fe400000108a4 */
[----:B------:R-:W-:Y:S02]  /*aa60*/  FMUL.FTZ R8, R132, R144 ;  /* 0x0000009084087220 */ /* 0x000fe40000410000 */
[----:B------:R-:W-:Y:S01]  /*aa70*/  FMUL.FTZ R99, R133, R99 ;  /* 0x0000006385637220 */ /* 0x000fe20000410000 */
[----:B------:R2:W-:Y:S01]  /*aa80*/  MUFU.EX2 R180, R3 ;  /* 0x0000000300b47308 */ /* 0x0005e20000000800 */
[C---:B------:R-:W-:Y:S02]  /*aa90*/  FMUL.FTZ R84, R135.reuse, R84 ;  /* 0x0000005487547220 */ /* 0x040fe40000410000 */
[----:B------:R-:W-:Y:S02]  /*aaa0*/  FMUL.FTZ R85, R135, R85 ;  /* 0x0000005587557220 */ /* 0x000fe40000410000 */
[C---:B------:R-:W-:Y:S02]  /*aab0*/  FMUL.FTZ R86, R133.reuse, R86 ;  /* 0x0000005685567220 */ /* 0x040fe40000410000 */
[----:B------:R-:W-:Y:S03]  /*aac0*/  FMUL.FTZ R87, R133, R87 ;  /* 0x0000005785577220 */ /* 0x000fe60000410000 */
[----:B------:R4:W-:Y:S01]  /*aad0*/  MUFU.EX2 R172, R35 ;  /* 0x0000002300ac7308 */ /* 0x0009e20000000800 */
[----:B-1----:R-:W-:Y:S01]  /*aae0*/  FADD.FTZ R0, -R2, R134 ;  /* 0x0000008602007221 */ /* 0x002fe20000010100 */
[----:B---3--:R-:W-:Y:S01]  /*aaf0*/  F2FP.BF16.PACK_AB R143, R207, R208 ;  /* 0x000000d0cf8f723e */ /* 0x008fe200000010ff */
[----:B------:R-:W-:Y:S02]  /*ab00*/  FFMA.FTZ R134, R49, c[0x0][0x2d0], -R165 ;  /* 0x0000b40031867a23 */ /* 0x000fe400000108a5 */
[----:B------:R-:W-:Y:S05]  /*ab10*/  FMUL.FTZ R0, R0, c[0x0][0x2d0] ;  /* 0x0000b40000007a20 */ /* 0x000fea0000410000 */
[----:B------:R1:W3:Y:S01]  /*ab20*/  MUFU.EX2 R169, R24 ;  /* 0x0000001800a97308 */ /* 0x0002e20000000800 */
[----:B------:R-:W-:Y:S02]  /*ab30*/  FFMA.FTZ R49, R38, c[0x0][0x2d0], -R166 ;  /* 0x0000b40026317a23 */ /* 0x000fe400000108a6 */
[--C-:B--2---:R-:W-:Y:S02]  /*ab40*/  FFMA.FTZ R3, R9, c[0x0][0x2d0], -R164.reuse ;  /* 0x0000b40009037a23 */ /* 0x104fe400000108a4 */
[----:B------:R-:W-:Y:S05]  /*ab50*/  FMUL.FTZ R9, R132, R145 ;  /* 0x0000009184097220 */ /* 0x000fea0000410000 */
[----:B------:R2:W5:Y:S01]  /*ab60*/  MUFU.EX2 R182, R3 ;  /* 0x0000000300b67308 */ /* 0x0005620000000800 */
[----:B----4-:R-:W-:Y:S09]  /*ab70*/  LDSM.16.MT88.4 R32, [R186+0x400] ;  /* 0x00040000ba20783b */ /* 0x010ff20000004200 */
[----:B------:R-:W4:Y:S01]  /*ab80*/  MUFU.EX2 R0, R0 ;  /* 0x0000000000007308 */ /* 0x000f220000000800 */
[--C-:B-1----:R-:W-:Y:S01]  /*ab90*/  FFMA.FTZ R24, R28, c[0x0][0x2d0], -R164.reuse ;  /* 0x0000b4001c187a23 */ /* 0x102fe200000108a4 */
[----:B---3--:R-:W-:Y:S08]  /*aba0*/  F2FP.BF16.PACK_AB R28, R170, R169 ;  /* 0x000000a9aa1c723e */ /* 0x008ff000000010ff */
[----:B------:R-:W-:Y:S01]  /*abb0*/  MUFU.EX2 R48, R48 ;  /* 0x0000003000307308 */ /* 0x000fe20000000800 */
[--C-:B--2---:R-:W-:Y:S01]  /*abc0*/  FFMA.FTZ R3, R12, c[0x0][0x2d0], -R164.reuse ;  /* 0x0000b4000c037a23 */ /* 0x104fe200000108a4 */
[----:B-----5:R-:W-:Y:S01]  /*abd0*/  F2FP.BF16.PACK_AB R144, R182, R180 ;  /* 0x000000b4b690723e */ /* 0x020fe200000010ff */
[----:B------:R-:W-:Y:S07]  /*abe0*/  FMUL.FTZ R12, R132, R152 ;  /* 0x00000098840c7220 */ /* 0x000fee0000410000 */
[----:B------:R1:W-:Y:S01]  /*abf0*/  MUFU.EX2 R205, R3 ;  /* 0x0000000300cd7308 */ /* 0x0003e20000000800 */
[C---:B----4-:R-:W-:Y:S02]  /*ac00*/  FMUL.FTZ R106, R0.reuse, R106 ;  /* 0x0000006a006a7220 */ /* 0x050fe40000410000 */
        /* <DEDUP_REMOVED lines=11> */
[----:B-1----:R-:W-:Y:S02]  /*acc0*/  FFMA.FTZ R3, R13, c[0x0][0x2d0], -R164 ;  /* 0x0000b4000d037a23 */ /* 0x002fe400000108a4 */
[----:B------:R-:W-:Y:S02]  /*acd0*/  FMUL.FTZ R13, R132, R153 ;  /* 0x00000099840d7220 */ /* 0x000fe40000410000 */
[C---:B------:R-:W-:Y:S02]  /*ace0*/  FMUL.FTZ R62, R0.reuse, R62 ;  /* 0x0000003e003e7220 */ /* 0x040fe40000410000 */
[C---:B------:R-:W-:Y:S01]  /*acf0*/  FMUL.FTZ R63, R0.reuse, R63 ;  /* 0x0000003f003f7220 */ /* 0x040fe20000410000 */
[----:B------:R1:W2:Y:S01]  /*ad00*/  MUFU.EX2 R206, R3 ;  /* 0x0000000300ce7308 */ /* 0x0002a20000000800 */
        /* <DEDUP_REMOVED lines=9> */
[----:B-1----:R-:W-:Y:S04]  /*ada0*/  FMUL.FTZ R3, R2, c[0x0][0x2d0] ;  /* 0x0000b40002037a20 */ /* 0x002fe80000410000 */
[--C-:B------:R-:W-:Y:S02]  /*adb0*/  FFMA.FTZ R4, R10, c[0x0][0x2d0], -R3.reuse ;  /* 0x0000b4000a047a23 */ /* 0x100fe40000010803 */
[----:B------:R-:W-:Y:S01]  /*adc0*/  FMUL.FTZ R10, R0, R146 ;  /* 0x00000092000a7220 */ /* 0x000fe20000410000 */
[----:B--2---:R-:W-:Y:S01]  /*add0*/  F2FP.BF16.PACK_AB R146, R206, R205 ;  /* 0x000000cdce92723e */ /* 0x004fe200000010ff */
[----:B------:R1:W-:Y:S01]  /*ade0*/  MUFU.EX2 R179, R4 ;  /* 0x0000000400b37308 */ /* 0x0003e20000000800 */
[--C-:B------:R-:W-:Y:S02]  /*adf0*/  FFMA.FTZ R26, R26, c[0x0][0x2d0], -R3.reuse ;  /* 0x0000b4001a1a7a23 */ /* 0x100fe40000010803 */
[--C-:B------:R-:W-:Y:S02]  /*ae00*/  FFMA.FTZ R27, R27, c[0x0][0x2d0], -R3.reuse ;  /* 0x0000b4001b1b7a23 */ /* 0x100fe40000010803 */
[--C-:B------:R-:W-:Y:S02]  /*ae10*/  FFMA.FTZ R39, R42, c[0x0][0x2d0], -R3.reuse ;  /* 0x0000b4002a277a23 */ /* 0x100fe40000010803 */
[--C-:B------:R-:W-:Y:S03]  /*ae20*/  FFMA.FTZ R38, R43, c[0x0][0x2d0], -R3.reuse ;  /* 0x0000b4002b267a23 */ /* 0x100fe60000010803 */
[----:B------:R-:W-:Y:S10]  /*ae30*/  MUFU.EX2 R167, R26 ;  /* 0x0000001a00a77308 */ /* 0x000ff40000000800 */
[----:B------:R-:W-:Y:S01]  /*ae40*/  MUFU.EX2 R168, R27 ;  /* 0x0000001b00a87308 */ /* 0x000fe20000000800 */
[--C-:B-1----:R-:W-:Y:S02]  /*ae50*/  FFMA.FTZ R4, R11, c[0x0][0x2d0], -R3.reuse ;  /* 0x0000b4000b047a23 */ /* 0x102fe40000010803 */
[----:B------:R-:W-:Y:S07]  /*ae60*/  FMUL.FTZ R11, R0, R147 ;  /* 0x00000093000b7220 */ /* 0x000fee0000410000 */
[----:B------:R1:W2:Y:S10]  /*ae70*/  MUFU.EX2 R181, R4 ;  /* 0x0000000400b57308 */ /* 0x0002b40000000800 */
[----:B------:R-:W-:Y:S10]  /*ae80*/  MUFU.EX2 R39, R39 ;  /* 0x0000002700277308 */ /* 0x000ff40000000800 */
[----:B------:R-:W-:Y:S01]  /*ae90*/  MUFU.EX2 R38, R38 ;  /* 0x0000002600267308 */ /* 0x000fe20000000800 */
[--C-:B-1----:R-:W-:Y:S01]  /*aea0*/  FFMA.FTZ R4, R14, c[0x0][0x2d0], -R3.reuse ;  /* 0x0000b4000e047a23 */ /* 0x102fe20000010803 */
[----:B--2---:R-:W-:Y:S01]  /*aeb0*/  F2FP.BF16.PACK_AB R145, R181, R179 ;  /* 0x000000b3b591723e */ /* 0x004fe200000010ff */
[C---:B------:R-:W-:Y:S07]  /*aec0*/  FMUL.FTZ R14, R0.reuse, R154 ;  /* 0x0000009a000e7220 */ /* 0x040fee0000410000 */
[----:B------:R1:W2:Y:S10]  /*aed0*/  MUFU.EX2 R203, R4 ;  /* 0x0000000400cb7308 */ /* 0x0002b40000000800 */
[----:B------:R-:W-:Y:S01]  /*aee0*/  MUFU.EX2 R43, R44 ;  /* 0x0000002c002b7308 */ /* 0x000fe20000000800 */
[----:B-1----:R-:W-:Y:S02]  /*aef0*/  FFMA.FTZ R4, R15, c[0x0][0x2d0], -R3 ;  /* 0x0000b4000f047a23 */ /* 0x002fe40000010803 */
[C---:B------:R-:W-:Y:S07]  /*af00*/  FMUL.FTZ R15, R0.reuse, R155 ;  /* 0x0000009b000f7220 */ /* 0x040fee0000410000 */
[----:B------:R1:W3:Y:S01]  /*af10*/  MUFU.EX2 R204, R4 ;  /* 0x0000000400cc7308 */ /* 0x0002e20000000800 */
[----:B------:R-:W-:Y:S04]  /*af20*/  FFMA.FTZ R0, R0, R244, R179 ;  /* 0x000000f400007223 */ /* 0x000fe800000100b3 */
[----:B------:R-:W-:Y:S04]  /*af30*/  FADD.FTZ R0, R181, R0 ;  /* 0x00000000b5007221 */ /* 0x000fe80000010000 */
[----:B--2---:R-:W-:Y:S02]  /*af40*/  FADD.FTZ R0, R203, R0 ;  /* 0x00000000cb007221 */ /* 0x004fe40000010000 */
[----:B-1----:R-:W-:Y:S01]  /*af50*/  FMUL.FTZ R4, R135, R148 ;  /* 0x0000009487047220 */ /* 0x002fe20000410000 */
[C---:B---3--:R-:W-:Y:S01]  /*af60*/  F2FP.BF16.PACK_AB R147, R204.reuse, R203 ;  /* 0x000000cbcc93723e */ /* 0x048fe200000010ff */
[----:B------:R-:W1:Y:S01]  /*af70*/  LDSM.16.MT88.4 R148, [R186] ;  /* 0x00000000ba94783b */ /* 0x000e620000004200 */
[----:B------:R-:W-:Y:S04]  /*af80*/  FADD.FTZ R0, R204, R0 ;  /* 0x00000000cc007221 */ /* 0x000fe80000010000 */
[-C--:B------:R-:W-:Y:S08]  /*af90*/  HMMA.16816.F32.BF16 R4, R140, R160.reuse, R4 ;  /* 0x000000a08c04723c */ /* 0x080ff00000041804 */
[C---:B------:R-:W-:Y:S08]  /*afa0*/  HMMA.16816.F32.BF16 R8, R144.reuse, R160, R8 ;  /* 0x000000a09008723c */ /* 0x040ff00000041808 */
[-C--:B------:R-:W-:Y:S08]  /*afb0*/  HMMA.16816.F32.BF16 R12, R144, R162.reuse, R12 ;  /* 0x000000a2900c723c */ /* 0x080ff0000004180c */
[C---:B------:R-:W-:Y:S01]  /*afc0*/  HMMA.16816.F32.BF16 R16, R140.reuse, R162, R16 ;  /* 0x000000a28c10723c */ /* 0x040fe20000041810 */
[----:B------:R2:W-:Y:S07]  /*afd0*/  MUFU.EX2 R162, R24 ;  /* 0x0000001800a27308 */ /* 0x0005ee0000000800 */
[-C--:B-1----:R-:W-:Y:S08]  /*afe0*/  HMMA.16816.F32.BF16 R100, R140, R148.reuse, R100 ;  /* 0x000000948c64723c */ /* 0x082ff00000041864 */
[C---:B------:R-:W-:Y:S01]  /*aff0*/  HMMA.16816.F32.BF16 R104, R144.reuse, R148, R104 ;  /* 0x000000949068723c */ /* 0x040fe20000041868 */
[----:B--2---:R-:W-:Y:S07]  /*b000*/  LDSM.16.MT88.4 R24, [R185+0x400] ;  /* 0x00040000b918783b */ /* 0x004fee0000004200 */
        /* <DEDUP_REMOVED lines=22> */
[----:B------:R-:W-:Y:S02]  /*b170*/  F2FP.BF16.PACK_AB R29, R168, R167 ;  /* 0x000000a7a81d723e */ /* 0x000fe400000010ff */
[----:B------:R-:W-:Y:S01]  /*b180*/  F2FP.BF16.PACK_AB R21, R175, R176 ;  /* 0x000000b0af15723e */ /* 0x000fe200000010ff */
[--C-:B------:R-:W-:Y:S01]  /*b190*/  FFMA.FTZ R145, R36, c[0x0][0x2d0], -R165.reuse ;  /* 0x0000b40024917a23 */ /* 0x100fe200000108a5 */
[----:B------:R-:W-:Y:S04]  /*b1a0*/  HMMA.16816.F32.BF16 R96, R140, R22, R96 ;  /* 0x000000168c60723c */ /* 0x000fe80000041860 */
[----:B------:R-:W-:Y:S02]  /*b1b0*/  FFMA.FTZ R144, R37, c[0x0][0x2d0], -R165 ;  /* 0x0000b40025907a23 */ /* 0x000fe400000108a5 */
[--C-:B------:R-:W-:Y:S01]  /*b1c0*/  FFMA.FTZ R37, R46, c[0x0][0x2d0], -R3.reuse ;  /* 0x0000b4002e257a23 */ /* 0x100fe20000010803 */
[----:B------:R-:W-:Y:S01]  /*b1d0*/  F2FP.BF16.PACK_AB R22, R173, R174 ;  /* 0x000000aead16723e */ /* 0x000fe200000010ff */
[----:B------:R-:W-:Y:S01]  /*b1e0*/  MUFU.EX2 R46, R145 ;  /* 0x00000091002e7308 */ /* 0x000fe20000000800 */
[----:B------:R-:W-:Y:S03]  /*b1f0*/  F2FP.BF16.PACK_AB R23, R172, R171 ;  /* 0x000000abac17723e */ /* 0x000fe600000010ff */
[----:B------:R-:W-:Y:S02]  /*b200*/  FFMA.FTZ R36, R50, c[0x0][0x2d0], -R166 ;  /* 0x0000b40032247a23 */ /* 0x000fe400000108a6 */
[--C-:B------:R-:W-:Y:S02]  /*b210*/  FFMA.FTZ R50, R41, c[0x0][0x2d0], -R164.reuse ;  /* 0x0000b40029327a23 */ /* 0x100fe400000108a4 */
[----:B------:R-:W-:Y:S02]  /*b220*/  FFMA.FTZ R41, R45, c[0x0][0x2d0], -R164 ;  /* 0x0000b4002d297a23 */ /* 0x000fe400000108a4 */
[----:B------:R-:W-:Y:S01]  /*b230*/  MUFU.EX2 R140, R144 ;  /* 0x00000090008c7308 */ /* 0x000fe20000000800 */
[--C-:B-1----:R-:W-:Y:S01]  /*b240*/  FFMA.FTZ R20, R30, c[0x0][0x2d0], -R3.reuse ;  /* 0x0000b4001e147a23 */ /* 0x102fe20000010803 */
[----:B--2---:R-:W-:Y:S08]  /*b250*/  F2FP.BF16.PACK_AB R30, R163, R162 ;  /* 0x000000a2a31e723e */ /* 0x004ff000000010ff */
[----:B------:R1:W-:Y:S10]  /*b260*/  MUFU.EX2 R161, R20 ;  /* 0x0000001400a17308 */ /* 0x0003f40000000800 */
[----:B------:R-:W-:Y:S10]  /*b270*/  MUFU.EX2 R45, R51 ;  /* 0x00000033002d7308 */ /* 0x000ff40000000800 */
[----:B------:R-:W-:Y:S01]  /*b280*/  MUFU.EX2 R42, R50 ;  /* 0x00000032002a7308 */ /* 0x000fe20000000800 */
[--C-:B-1----:R-:W-:Y:S02]  /*b290*/  FFMA.FTZ R20, R31, c[0x0][0x2d0], -R3.reuse ;  /* 0x0000b4001f147a23 */ /* 0x102fe40000010803 */
[----:B------:R-:W-:Y:S07]  /*b2a0*/  FFMA.FTZ R3, R47, c[0x0][0x2d0], -R3 ;  /* 0x0000b4002f037a23 */ /* 0x000fee0000010803 */
[----:B------:R1:W2:Y:S10]  /*b2b0*/  MUFU.EX2 R160, R20 ;  /* 0x0000001400a07308 */ /* 0x0002b40000000800 */
[----:B------:R-:W-:Y:S10]  /*b2c0*/  MUFU.EX2 R47, R49 ;  /* 0x00000031002f7308 */ /* 0x000ff40000000800 */
[----:B------:R-:W-:Y:S01]  /*b2d0*/  MUFU.EX2 R49, R36 ;  /* 0x0000002400317308 */ /* 0x000fe20000000800 */
[----:B-1----:R-:W-:Y:S02]  /*b2e0*/  F2FP.BF16.PACK_AB R20, R178, R177 ;  /* 0x000000b1b214723e */ /* 0x002fe400000010ff */
[----:B--2---:R-:W-:Y:S07]  /*b2f0*/  F2FP.BF16.PACK_AB R31, R160, R161 ;  /* 0x000000a1a01f723e */ /* 0x004fee00000010ff */
[----:B------:R-:W1:Y:S01]  /*b300*/  MUFU.EX2 R41, R41 ;  /* 0x0000002900297308 */ /* 0x000e620000000800 */
[-C--:B------:R-:W-:Y:S08]  /*b310*/  HMMA.16816.F32.BF16 R4, R20, R24.reuse, R4 ;  /* 0x000000181404723c */ /* 0x080ff00000041804 */
[C---:B------:R-:W-:Y:S01]  /*b320*/  HMMA.16816.F32.BF16 R8, R28.reuse, R24, R8 ;  /* 0x000000181c08723c */ /* 0x040fe20000041808 */
[----:B------:R-:W-:Y:S07]  /*b330*/  MUFU.EX2 R37, R37 ;  /* 0x0000002500257308 */ /* 0x000fee0000000800 */
[-C--:B------:R-:W-:Y:S03]  /*b340*/  HMMA.16816.F32.BF16 R12, R28, R26.reuse, R12 ;  /* 0x0000001a1c0c723c */ /* 0x080fe6000004180c */
[----:B------:R2:W3:Y:S05]  /*b350*/  MUFU.EX2 R36, R3 ;  /* 0x0000000300247308 */ /* 0x0004ea0000000800 */
[C---:B------:R-:W-:Y:S01]  /*b360*/  HMMA.16816.F32.BF16 R16, R20.reuse, R26, R16 ;  /* 0x0000001a1410723c */ /* 0x040fe20000041810 */
[----:B------:R-:W4:Y:S07]  /*b370*/  LDSM.16.MT88.4 R24, [R185+0x1000] ;  /* 0x00100000b918783b */ /* 0x000f2e0000004200 */
[-C--:B------:R-:W-:Y:S08]  /*b380*/  HMMA.16816.F32.BF16 R100, R20, R32.reuse, R100 ;  /* 0x000000201464723c */ /* 0x080ff00000041864 */
[C---:B------:R-:W-:Y:S04]  /*b390*/  HMMA.16816.F32.BF16 R104, R28.reuse, R32, R104 ;  /* 0x000000201c68723c */ /* 0x040fe80000041868 */
[----:B--2---:R-:W-:Y:S04]  /*b3a0*/  FFMA.FTZ R3, R135, R241, R200 ;  /* 0x000000f187037223 */ /* 0x004fe800000100c8 */
[-C--:B------:R-:W-:Y:S04]  /*b3b0*/  HMMA.16816.F32.BF16 R108, R28, R34.reuse, R108 ;  /* 0x000000221c6c723c */ /* 0x080fe8000004186c */
[----:B------:R-:W-:Y:S04]  /*b3c0*/  FADD.FTZ R3, R201, R3 ;  /* 0x00000003c9037221 */ /* 0x000fe80000010000 */
[C---:B------:R-:W-:Y:S01]  /*b3d0*/  HMMA.16816.F32.BF16 R112, R20.reuse, R34, R112 ;  /* 0x000000221470723c */ /* 0x040fe20000041870 */
[----:B------:R-:W2:Y:S03]  /*b3e0*/  LDSM.16.MT88.4 R32, [R186+0x1000] ;  /* 0x00100000ba20783b */ /* 0x000ea60000004200 */
[----:B------:R-:W-:Y:S04]  /*b3f0*/  FADD.FTZ R3, R209, R3 ;  /* 0x00000003d1037221 */ /* 0x000fe80000010000 */
[----:B------:R-:W-:Y:S01]  /*b400*/  FADD.FTZ R3, R210, R3 ;  /* 0x00000003d2037221 */ /* 0x000fe20000010000 */
[-C--:B----4-:R-:W-:Y:S03]  /*b410*/  HMMA.16816.F32.BF16 R116, R20, R24.reuse, R116 ;  /* 0x000000181474723c */ /* 0x090fe60000041874 */
[----:B------:R-:W-:Y:S04]  /*b420*/  FADD.FTZ R3, R177, R3 ;  /* 0x00000003b1037221 */ /* 0x000fe80000010000 */
[----:B------:R-:W-:Y:S01]  /*b430*/  FADD.FTZ R3, R178, R3 ;  /* 0x00000003b2037221 */ /* 0x000fe20000010000 */
[C---:B------:R-:W-:Y:S08]  /*b440*/  HMMA.16816.F32.BF16 R120, R28.reuse, R24, R120 ;  /* 0x000000181c78723c */ /* 0x040ff00000041878 */
[-C--:B------:R-:W-:Y:S08]  /*b450*/  HMMA.16816.F32.BF16 R124, R28, R26.reuse, R124 ;  /* 0x0000001a1c7c723c */ /* 0x080ff0000004187c */
[C---:B------:R-:W-:Y:S01]  /*b460*/  HMMA.16816.F32.BF16 R128, R20.reuse, R26, R128 ;  /* 0x0000001a1480723c */ /* 0x040fe20000041880 */
[----:B------:R-:W4:Y:S07]  /*b470*/  LDSM.16.MT88.4 R24, [R185+0x1c00] ;  /* 0x001c0000b918783b */ /* 0x000f2e0000004200 */
[-C--:B--2---:R-:W-:Y:S08]  /*b480*/  HMMA.16816.F32.BF16 R52, R20, R32.reuse, R52 ;  /* 0x000000201434723c */ /* 0x084ff00000041834 */
[C---:B------:R-:W-:Y:S08]  /*b490*/  HMMA.16816.F32.BF16 R56, R28.reuse, R32, R56 ;  /* 0x000000201c38723c */ /* 0x040ff00000041838 */
[-C--:B------:R-:W-:Y:S08]  /*b4a0*/  HMMA.16816.F32.BF16 R60, R28, R34.reuse, R60 ;  /* 0x000000221c3c723c */ /* 0x080ff0000004183c */
[C---:B------:R-:W-:Y:S01]  /*b4b0*/  HMMA.16816.F32.BF16 R64, R20.reuse, R34, R64 ;  /* 0x000000221440723c */ /* 0x040fe20000041840 */
[----:B------:R-:W2:Y:S07]  /*b4c0*/  LDSM.16.MT88.4 R32, [R186+0x1c00] ;  /* 0x001c0000ba20783b */ /* 0x000eae0000004200 */
[-C--:B----4-:R-:W-:Y:S08]  /*b4d0*/  HMMA.16816.F32.BF16 R68, R20, R24.reuse, R68 ;  /* 0x000000181444723c */ /* 0x090ff00000041844 */
[C---:B------:R-:W-:Y:S07]  /*b4e0*/  HMMA.16816.F32.BF16 R72, R28.reuse, R24, R72 ;  /* 0x000000181c48723c */ /* 0x040fee0000041848 */
[----:B------:R-:W-:Y:S01]  /*b4f0*/  FFMA.FTZ R25, R133, R243, R183 ;  /* 0x000000f385197223 */ /* 0x000fe200000100b7 */
[-C--:B------:R-:W-:Y:S04]  /*b500*/  HMMA.16816.F32.BF16 R76, R28, R26.reuse, R76 ;  /* 0x0000001a1c4c723c */ /* 0x080fe8000004184c */
[----:B------:R-:W-:Y:S04]  /*b510*/  FFMA.FTZ R24, R132, R242, R180 ;  /* 0x000000f284187223 */ /* 0x000fe800000100b4 */
[C---:B------:R-:W-:Y:S07]  /*b520*/  HMMA.16816.F32.BF16 R80, R20.reuse, R26, R80 ;  /* 0x0000001a1450723c */ /* 0x040fee0000041850 */
[----:B-1----:R-:W-:Y:S01]  /*b530*/  F2FP.BF16.PACK_AB R26, R41, R43 ;  /* 0x0000002b291a723e */ /* 0x002fe200000010ff */
[-C--:B--2---:R-:W-:Y:S04]  /*b540*/  HMMA.16816.F32.BF16 R84, R20, R32.reuse, R84 ;  /* 0x000000201454723c */ /* 0x084fe80000041854 */
[----:B---3--:R-:W-:Y:S04]  /*b550*/  F2FP.BF16.PACK_AB R27, R36, R37 ;  /* 0x00000025241b723e */ /* 0x008fe800000010ff */
[C---:B------:R-:W-:Y:S07]  /*b560*/  HMMA.16816.F32.BF16 R88, R28.reuse, R32, R88 ;  /* 0x000000201c58723c */ /* 0x040fee0000041858 */
[----:B------:R-:W-:Y:S01]  /*b570*/  FADD.FTZ R33, R202, R25 ;  /* 0x00000019ca217221 */ /* 0x000fe20000010000 */
[-C--:B------:R-:W-:Y:S01]  /*b580*/  HMMA.16816.F32.BF16 R92, R28, R34.reuse, R92 ;  /* 0x000000221c5c723c */ /* 0x080fe2000004185c */
[----:B------:R-:W-:Y:S03]  /*b590*/  LDSM.16.MT88.4 R28, [R186+0x1400] ;  /* 0x00140000ba1c783b */ /* 0x000fe60000004200 */
[----:B------:R-:W-:Y:S01]  /*b5a0*/  F2FP.BF16.PACK_AB R25, R38, R39 ;  /* 0x000000272619723e */ /* 0x000fe200000010ff */
[----:B------:R-:W-:Y:S01]  /*b5b0*/  FADD.FTZ R32, R182, R24 ;  /* 0x00000018b6207221 */ /* 0x000fe20000010000 */
[----:B------:R-:W-:Y:S02]  /*b5c0*/  F2FP.BF16.PACK_AB R24, R42, R40 ;  /* 0x000000282a18723e */ /* 0x000fe400000010ff */
        /* <DEDUP_REMOVED lines=60> */
[----:B------:R-:W-:Y:S01]  /*b990*/  FADD.FTZ R241, R134, R6 ;  /* 0x0000000686f17221 */ /* 0x000fe20000010000 */
[----:B------:R-:W-:Y:S01]  /*b9a0*/  MOV R134, R2 ;  /* 0x0000000200867202 */ /* 0x000fe20000000f00 */
[C---:B------:R-:W-:Y:S04]  /*b9b0*/  HMMA.16816.F32.BF16 R88, R24.reuse, R16, R88 ;  /* 0x000000101858723c */ /* 0x040fe80000041858 */
[----:B------:R-:W-:Y:S02]  /*b9c0*/  FADD.FTZ R243, R45, R4 ;  /* 0x000000042df37221 */ /* 0x000fe40000010000 */
[----:B------:R-:W-:Y:S02]  /*b9d0*/  FADD.FTZ R242, R41, R3 ;  /* 0x0000000329f27221 */ /* 0x000fe40000010000 */
[-C--:B------:R-:W-:Y:S04]  /*b9e0*/  HMMA.16816.F32.BF16 R92, R24, R18.reuse, R92 ;  /* 0x00000012185c723c */ /* 0x080fe8000004185c */
[----:B------:R-:W-:Y:S04]  /*b9f0*/  FADD.FTZ R244, R36, R0 ;  /* 0x0000000024f47221 */ /* 0x000fe80000010000 */
[----:B------:R-:W-:Y:S01]  /*ba00*/  HMMA.16816.F32.BF16 R96, R20, R18, R96 ;  /* 0x000000121460723c */ /* 0x000fe20000041860 */
[----:B------:R-:W-:-:S07]  /*ba10*/  @P2 BRA `(.L_x_2510) ;  /* 0xffffd69000002947 */ /* 0x000fce000383ffff */
.L_x_2507:
[----:B------:R-:W-:Y:S07]  /*ba20*/  @!UPT UIADD3 URZ, URZ, URZ, URZ ;  /* 0x0000003f3f3ff290 */ /* 0x000fee000fffe03f */
[----:B------:R-:W-:Y:S02]  /*ba30*/  MOV R9, 0x1f ;  /* 0x0000001f00097802 */ /* 0x000fe40000000f00 */
[----:B------:R-:W-:Y:S01]  /*ba40*/  MOV R8, 0xffffffff ;  /* 0xffffffff00087802 */ /* 0x000fe20000000f00 */
[----:B------:R-:W-:Y:S06]  /*ba50*/  BRA.DIV ~URZ, `(.L_x_2511) ;  /* 0x00005c827f007947 */ /* 0x000fec000b800000 */
[----:B------:R1:W2:Y:S02]  /*ba60*/  SHFL.BFLY PT, R0, R241, 0x2, 0x1f ;  /* 0x0c401f00f1007f89 */ /* 0x0002a400000e0000 */
.L_x_2591:
        /* <DEDUP_REMOVED lines=15> */
.L_x_2592:
        /* <DEDUP_REMOVED lines=73> */
[----:B------:R-:W-:Y:S01]  /*bff0*/  @P3 MOV R3, 0x3f317218 ;  /* 0x3f31721800033802 */ /* 0x000fe20000000f00 */
        /* <DEDUP_REMOVED lines=60> */
.L_x_2486:
        /* <DEDUP_REMOVED lines=19> */
.L_x_2514:
[----:B--2---:R-:W-:Y:S05]  /*c4f0*/  BSYNC B0 ;  /* 0x0000000000007941 */ /* 0x004fea0003800000 */
.L_x_2513:
        /* <DEDUP_REMOVED lines=130> */
.L_x_2517:
        /* <DEDUP_REMOVED lines=137> */
.L_x_2593:
[----:B------:R-:W-:Y:S05]  /*d5b0*/  BRA.DIV ~URZ, `(.L_x_2520) ;  /* 0x000044227f007947 */ /* 0x000fea000b800000 */
[----:B------:R3:W4:Y:S02]  /*d5c0*/  SHFL.IDX PT, R0, R13, RZ, 0x1c1f ;  /* 0x001c1fff0d007589 */ /* 0x00072400000e0000 */
.L_x_2594:
[----:B------:R-:W-:Y:S01]  /*d5d0*/  ISETP.GE.AND P0, PT, R11, R4, PT ;  /* 0x000000040b00720c */ /* 0x000fe20003f06270 */
[----:B------:R-:W-:-:S12]  /*d5e0*/  BSSY B0, `(.L_x_2521) ;  /* 0x0000012000007945 */ /* 0x000fd80003800000 */
[----:B------:R-:W-:Y:S05]  /*d5f0*/  @P0 BRA `(.L_x_2522) ;  /* 0x0000010000000947 */ /* 0x000fea0003800000 */
[----:B------:R-:W5:Y:S04]  /*d600*/  LDL.64 R64, [R1+0x10] ;  /* 0x0000100001407983 */ /* 0x000f680000100a00 */
[----:B---3--:R-:W3:Y:S04]  /*d610*/  LDL R5, [R1+0x18] ;  /* 0x0000180001057983 */ /* 0x008ee80000100800 */
[----:B----4-:R-:W4:Y:S04]  /*d620*/  LDL R15, [R1+0x70] ;  /* 0x00007000010f7983 */ /* 0x010f280000100800 */
[----:B--2---:R-:W2:Y:S01]  /*d630*/  LDL R14, [R1+0x6c] ;  /* 0x00006c00010e7983 */ /* 0x004ea20000100800 */
[----:B------:R-:W-:-:S13]  /*d640*/  ISETP.GE.AND P4, PT, R252, c[0x0][0x3c8], PT ;  /* 0x0000f200fc007a0c */ /* 0x000fda0003f86270 */
[----:B------:R-:W-:Y:S02]  /*d650*/  @!P4 LEA R6, P1, R252, R0, 0x1 ;  /* 0x00000000fc06c211 */ /* 0x000fe400078208ff */
[----:B-----5:R-:W-:Y:S02]  /*d660*/  ISETP.GE.AND P5, PT, R64, c[0x0][0x3c8], PT ;  /* 0x0000f20040007a0c */ /* 0x020fe40003fa6270 */
[----:B---3--:R-:W-:Y:S02]  /*d670*/  ISETP.GE.AND P3, PT, R5, c[0x0][0x3c8], PT ;  /* 0x0000f20005007a0c */ /* 0x008fe40003f66270 */
[----:B----4-:R-:W-:-:S09]  /*d680*/  @!P4 LEA.HI.X R7, R252, R10, R15, 0x1, P1 ;  /* 0x0000000afc07c211 */ /* 0x010fd200008f0c0f */
[CC--:B------:R-:W-:Y:S02]  /*d690*/  @!P5 LEA R8, P2, R64.reuse, R0.reuse, 0x1 ;  /* 0x000000004008d211 */ /* 0x0c0fe400078408ff */
[C---:B------:R-:W-:Y:S02]  /*d6a0*/  @!P3 LEA R2, P0, R5.reuse, R0, 0x1 ;  /* 0x000000000502b211 */ /* 0x040fe400078008ff */
[-C--:B------:R-:W-:Y:S02]  /*d6b0*/  @!P5 LEA.HI.X R9, R64, R10.reuse, R65, 0x1, P2 ;  /* 0x0000000a4009d211 */ /* 0x080fe400010f0c41 */
[----:B--2---:R-:W-:-:S03]  /*d6c0*/  @!P3 LEA.HI.X R3, R5, R10, R14, 0x1, P0 ;  /* 0x0000000a0503b211 */ /* 0x004fc600000f0c0e */
[----:B------:R2:W-:Y:S04]  /*d6d0*/  @!P5 ST.E.128 [R8.64], R24 ;  /* 0x000000180800d985 */ /* 0x0005e8000c101d06 */
[----:B------:R2:W-:Y:S04]  /*d6e0*/  @!P4 ST.E.128 [R6.64], R20 ;  /* 0x000000140600c985 */ /* 0x0005e8000c101d06 */
[----:B------:R2:W-:Y:S02]  /*d6f0*/  @!P3 ST.E.128 [R2.64], R16 ;  /* 0x000000100200b985 */ /* 0x0005e4000c101d06 */
.L_x_2522:
[----:B------:R-:W-:Y:S05]  /*d700*/  BSYNC B0 ;  /* 0x0000000000007941 */ /* 0x000fea0003800000 */
.L_x_2521:
[----:B------:R-:W-:Y:S05]  /*d710*/  BRA.DIV ~URZ, `(.L_x_2523) ;  /* 0x000043227f007947 */ /* 0x000fea000b800000 */
[----:B--2---:R2:W1:Y:S04]  /*d720*/  SHFL.IDX PT, R10, R12, 0x1, 0x1c1f ;  /* 0x003c1f000c0a7f89 */ /* 0x00446800000e0000 */
[----:B----4-:R2:W4:Y:S02]  /*d730*/  SHFL.IDX PT, R0, R13, 0x1, 0x1c1f ;  /* 0x003c1f000d007f89 */ /* 0x01052400000e0000 */
.L_x_2595:
[----:B------:R-:W-:Y:S01]  /*d740*/  IADD3 R2, R11, 0x20, RZ ;  /* 0x000000200b027810 */ /* 0x000fe20007ffe0ff */
[----:B------:R-:W-:Y:S03]  /*d750*/  BSSY B0, `(.L_x_2524) ;  /* 0x0000013000007945 */ /* 0x000fe60003800000 */
[----:B------:R-:W-:-:S13]  /*d760*/  ISETP.GE.AND P0, PT, R2, R4, PT ;  /* 0x000000040200720c */ /* 0x000fda0003f06270 */
[----:B------:R-:W-:Y:S05]  /*d770*/  @P0 BRA `(.L_x_2525) ;  /* 0x0000010000000947 */ /* 0x000fea0003800000 */
[----:B------:R-:W5:Y:S04]  /*d780*/  LDL.64 R16, [R1+0x10] ;  /* 0x0000100001107983 */ /* 0x000f680000100a00 */
[----:B--2---:R-:W2:Y:S04]  /*d790*/  LDL R5, [R1+0x18] ;  /* 0x0000180001057983 */ /* 0x004ea80000100800 */
[----:B---3--:R-:W3:Y:S04]  /*d7a0*/  LDL R15, [R1+0x70] ;  /* 0x00007000010f7983 */ /* 0x008ee80000100800 */
[----:B----4-:R-:W4:Y:S01]  /*d7b0*/  LDL R14, [R1+0x6c] ;  /* 0x00006c00010e7983 */ /* 0x010f220000100800 */
[----:B------:R-:W-:-:S13]  /*d7c0*/  ISETP.GE.AND P1, PT, R252, c[0x0][0x3c8], PT ;  /* 0x0000f200fc007a0c */ /* 0x000fda0003f26270 */
[----:B------:R-:W-:Y:S02]  /*d7d0*/  @!P1 LEA R6, P4, R252, R0, 0x1 ;  /* 0x00000000fc069211 */ /* 0x000fe400078808ff */
[----:B-----5:R-:W-:Y:S02]  /*d7e0*/  ISETP.GE.AND P2, PT, R16, c[0x0][0x3c8], PT ;  /* 0x0000f20010007a0c */ /* 0x020fe40003f46270 */
[----:B--2---:R-:W-:Y:S02]  /*d7f0*/  ISETP.GE.AND P0, PT, R5, c[0x0][0x3c8], PT ;  /* 0x0000f20005007a0c */ /* 0x004fe40003f06270 */
[----:B-1-3--:R-:W-:-:S09]  /*d800*/  @!P1 LEA.HI.X R7, R252, R10, R15, 0x1, P4 ;  /* 0x0000000afc079211 */ /* 0x00afd200020f0c0f */
[CC--:B------:R-:W-:Y:S02]  /*d810*/  @!P2 LEA R8, P5, R16.reuse, R0.reuse, 0x1 ;  /* 0x000000001008a211 */ /* 0x0c0fe400078a08ff */
[C---:B------:R-:W-:Y:S02]  /*d820*/  @!P0 LEA R2, P3, R5.reuse, R0, 0x1 ;  /* 0x0000000005028211 */ /* 0x040fe400078608ff */
[-C--:B------:R-:W-:Y:S02]  /*d830*/  @!P2 LEA.HI.X R9, R16, R10.reuse, R17, 0x1, P5 ;  /* 0x0000000a1009a211 */ /* 0x080fe400028f0c11 */
[----:B----4-:R-:W-:-:S03]  /*d840*/  @!P0 LEA.HI.X R3, R5, R10, R14, 0x1, P3 ;  /* 0x0000000a05038211 */ /* 0x010fc600018f0c0e */
[----:B------:R1:W-:Y:S04]  /*d850*/  @!P2 ST.E.128 [R8.64], R36 ;  /* 0x000000240800a985 */ /* 0x0003e8000c101d06 */
[----:B------:R1:W-:Y:S04]  /*d860*/  @!P1 ST.E.128 [R6.64], R32 ;  /* 0x0000002006009985 */ /* 0x0003e8000c101d06 */
[----:B------:R1:W-:Y:S02]  /*d870*/  @!P0 ST.E.128 [R2.64], R28 ;  /* 0x0000001c02008985 */ /* 0x0003e4000c101d06 */
.L_x_2525:
[----:B------:R-:W-:Y:S05]  /*d880*/  BSYNC B0 ;  /* 0x0000000000007941 */ /* 0x000fea0003800000 */
.L_x_2524:
[----:B------:R-:W-:Y:S05]  /*d890*/  BRA.DIV ~URZ, `(.L_x_2526) ;  /* 0x000042627f007947 */ /* 0x000fea000b800000 */
[----:B-1----:R1:W2:Y:S02]  /*d8a0*/  SHFL.IDX PT, R10, R12, 0x2, 0x1c1f ;  /* 0x005c1f000c0a7f89 */ /* 0x0022a400000e0000 */
.L_x_2596:
[----:B------:R-:W-:Y:S05]  /*d8b0*/  BRA.DIV ~URZ, `(.L_x_2527) ;  /* 0x000042b27f007947 */ /* 0x000fea000b800000 */
[----:B----4-:R4:W1:Y:S02]  /*d8c0*/  SHFL.IDX PT, R0, R13, 0x2, 0x1c1f ;  /* 0x005c1f000d007f89 */ /* 0x01086400000e0000 */
.L_x_2597:
[----:B------:R-:W-:Y:S01]  /*d8d0*/  IADD3 R2, R11, 0x40, RZ ;  /* 0x000000400b027810 */ /* 0x000fe20007ffe0ff */
[----:B------:R-:W-:Y:S03]  /*d8e0*/  BSSY B0, `(.L_x_2528) ;  /* 0x0000013000007945 */ /* 0x000fe60003800000 */
[----:B------:R-:W-:-:S13]  /*d8f0*/  ISETP.GE.AND P0, PT, R2, R4, PT ;  /* 0x000000040200720c */ /* 0x000fda0003f06270 */
[----:B------:R-:W-:Y:S05]  /*d900*/  @P0 BRA `(.L_x_2529) ;  /* 0x0000010000000947 */ /* 0x000fea0003800000 */
[----:B------:R-:W5:Y:S04]  /*d910*/  LDL.64 R16, [R1+0x10] ;  /* 0x0000100001107983 */ /* 0x000f680000100a00 */
[----:B---3--:R-:W3:Y:S04]  /*d920*/  LDL R5, [R1+0x18] ;  /* 0x0000180001057983 */ /* 0x008ee80000100800 */
[----:B----4-:R-:W4:Y:S04]  /*d930*/  LDL R15, [R1+0x70] ;  /* 0x00007000010f7983 */ /* 0x010f280000100800 */
[----:B--2---:R-:W2:Y:S01]  /*d940*/  LDL R14, [R1+0x6c] ;  /* 0x00006c00010e7983 */ /* 0x004ea20000100800 */
[----:B------:R-:W-:-:S13]  /*d950*/  ISETP.GE.AND P1, PT, R252, c[0x0][0x3c8], PT ;  /* 0x0000f200fc007a0c */ /* 0x000fda0003f26270 */
[----:B-1----:R-:W-:Y:S02]  /*d960*/  @!P1 LEA R6, P4, R252, R0, 0x1 ;  /* 0x00000000fc069211 */ /* 0x002fe400078808ff */
        /* <DEDUP_REMOVED lines=10> */
.L_x_2529:
[----:B------:R-:W-:Y:S05]  /*da10*/  BSYNC B0 ;  /* 0x0000000000007941 */ /* 0x000fea0003800000 */
.L_x_2528:
[----:B------:R-:W-:Y:S05]  /*da20*/  BRA.DIV ~URZ, `(.L_x_2530) ;  /* 0x000041a27f007947 */ /* 0x000fea000b800000 */
[----:B-1----:R1:W3:Y:S04]  /*da30*/  SHFL.IDX PT, R6, R12, 0x3, 0x1c1f ;  /* 0x007c1f000c067f89 */ /* 0x0022e800000e0000 */
[----:B------:R1:W4:Y:S02]  /*da40*/  SHFL.IDX PT, R0, R13, 0x3, 0x1c1f ;  /* 0x007c1f000d007f89 */ /* 0x00032400000e0000 */
.L_x_2598:
[----:B------:R-:W-:-:S04]  /*da50*/  IADD3 R2, R11, 0x60, RZ ;  /* 0x000000600b027810 */ /* 0x000fc80007ffe0ff */
[----:B------:R-:W-:-:S13]  /*da60*/  ISETP.GE.AND P0, PT, R2, R4, PT ;  /* 0x000000040200720c */ /* 0x000fda0003f06270 */
[----:B------:R-:W-:Y:S05]  /*da70*/  @P0 BRA `(.L_x_2531) ;  /* 0x0000247000000947 */ /* 0x000fea0003800000 */
[----:B-1234-:R-:W2:Y:S04]  /*da80*/  LDL.64 R12, [R1+0x10] ;  /* 0x00001000010c7983 */ /* 0x01eea80000100a00 */
[----:B------:R-:W3:Y:S04]  /*da90*/  LDL R8, [R1+0x70] ;  /* 0x0000700001087983 */ /* 0x000ee80000100800 */
[----:B------:R-:W4:Y:S01]  /*daa0*/  LDL R7, [R1+0x18] ;  /* 0x0000180001077983 */ /* 0x000f220000100800 */
[----:B------:R-:W-:-:S13]  /*dab0*/  ISETP.GE.AND P0, PT, R252, c[0x0][0x3c8], PT ;  /* 0x0000f200fc007a0c */ /* 0x000fda0003f06270 */
[----:B------:R-:W-:Y:S02]  /*dac0*/  @!P0 LEA R2, P2, R252, R0, 0x1 ;  /* 0x00000000fc028211 */ /* 0x000fe400078408ff */
[----:B--2---:R-:W-:Y:S02]  /*dad0*/  ISETP.GE.AND P1, PT, R12, c[0x0][0x3c8], PT ;  /* 0x0000f2000c007a0c */ /* 0x004fe40003f26270 */
[----:B---3--:R-:W-:-:S11]  /*dae0*/  @!P0 LEA.HI.X R3, R252, R6, R8, 0x1, P2 ;  /* 0x00000006fc038211 */ /* 0x008fd600010f0c08 */
[----:B------:R-:W-:-:S04]  /*daf0*/  @!P1 LEA R4, P3, R12, R0, 0x1 ;  /* 0x000000000c049211 */ /* 0x000fc800078608ff */
[----:B------:R-:W-:-:S05]  /*db00*/  @!P1 LEA.HI.X R5, R12, R6, R13, 0x1, P3 ;  /* 0x000000060c059211 */ /* 0x000fca00018f0c0d */
[----:B------:R1:W-:Y:S04]  /*db10*/  @!P1 ST.E.128 [R4.64], R60 ;  /* 0x0000003c04009985 */ /* 0x0003e8000c101d06 */
[----:B------:R1:W-:Y:S01]  /*db20*/  @!P0 ST.E.128 [R2.64], R56 ;  /* 0x0000003802008985 */ /* 0x0003e2000c101d06 */
[----:B----4-:R-:W-:-:S13]  /*db30*/  ISETP.GE.AND P0, PT, R7, c[0x0][0x3c8], PT ;  /* 0x0000f20007007a0c */ /* 0x010fda0003f06270 */
[----:B------:R-:W-:Y:S05]  /*db40*/  @P0 BRA `(.L_x_2531) ;  /* 0x000023a000000947 */ /* 0x000fea0003800000 */
[----:B------:R-:W2:Y:S01]  /*db50*/  LDL R8, [R1+0x6c] ;  /* 0x00006c0001087983 */ /* 0x000ea20000100800 */
[----:B-1----:R-:W-:-:S04]  /*db60*/  LEA R2, P0, R7, R0, 0x1 ;  /* 0x0000000007027211 */ /* 0x002fc800078008ff */
[----:B--2---:R-:W-:-:S05]  /*db70*/  LEA.HI.X R3, R7, R6, R8, 0x1, P0 ;  /* 0x0000000607037211 */ /* 0x004fca00000f0c08 */
[----:B------:R1:W-:Y:S01]  /*db80*/  ST.E.128 [R2.64], R52 ;  /* 0x0000003402007985 */ /* 0x0003e2000c101d06 */
[----:B------:R-:W-:Y:S05]  /*db90*/  BRA `(.L_x_2531) ;  /* 0x0000235000007947 */ /* 0x000fea0003800000 */
.L_x_2518:
        /* <DEDUP_REMOVED lines=35> */
.L_x_2599:
[----:B------:R-:W-:Y:S05]  /*ddd0*/  BRA.DIV ~URZ, `(.L_x_2533) ;  /* 0x00003f227f007947 */ /* 0x000fea000b800000 */
[----:B------:R3:W4:Y:S02]  /*dde0*/  SHFL.IDX PT, R0, R13, RZ, 0x1c1f ;  /* 0x001c1fff0d007589 */ /* 0x00072400000e0000 */
.L_x_2600:
        /* <DEDUP_REMOVED lines=74> */
.L_x_2535:
[----:B------:R-:W-:Y:S05]  /*e290*/  BSYNC B0 ;  /* 0x0000000000007941 */ /* 0x000fea0003800000 */
.L_x_2534:
[----:B------:R-:W-:Y:S05]  /*e2a0*/  BRA.DIV ~URZ, `(.L_x_2536) ;  /* 0x00003ab27f007947 */ /* 0x000fea000b800000 */
[----:B--2---:R2:W1:Y:S04]  /*e2b0*/  SHFL.IDX PT, R4, R12, 0x1, 0x1c1f ;  /* 0x003c1f000c047f89 */ /* 0x00446800000e0000 */
[----:B----4-:R2:W4:Y:S02]  /*e2c0*/  SHFL.IDX PT, R0, R13, 0x1, 0x1c1f ;  /* 0x003c1f000d007f89 */ /* 0x01052400000e0000 */
.L_x_2601:
        /* <DEDUP_REMOVED lines=74> */
.L_x_2538:
[----:B------:R-:W-:Y:S05]  /*e770*/  BSYNC B0 ;  /* 0x0000000000007941 */ /* 0x000fea0003800000 */
.L_x_2537:
[----:B------:R-:W-:Y:S05]  /*e780*/  BRA.DIV ~URZ, `(.L_x_2539) ;  /* 0x000036927f007947 */ /* 0x000fea000b800000 */
[----:B-1----:R1:W2:Y:S02]  /*e790*/  SHFL.IDX PT, R4, R12, 0x2, 0x1c1f ;  /* 0x005c1f000c047f89 */ /* 0x0022a400000e0000 */
.L_x_2602:
[----:B------:R-:W-:Y:S05]  /*e7a0*/  BRA.DIV ~URZ, `(.L_x_2540) ;  /* 0x000036e27f007947 */ /* 0x000fea000b800000 */
[----:B----4-:R4:W1:Y:S02]  /*e7b0*/  SHFL.IDX PT, R0, R13, 0x2, 0x1c1f ;  /* 0x005c1f000d007f89 */ /* 0x01086400000e0000 */
.L_x_2603:
        /* <DEDUP_REMOVED lines=74> */
.L_x_2542:
[----:B------:R-:W-:Y:S05]  /*ec60*/  BSYNC B0 ;  /* 0x0000000000007941 */ /* 0x000fea0003800000 */
.L_x_2541:
[----:B------:R-:W-:Y:S05]  /*ec70*/  BRA.DIV ~URZ, `(.L_x_2543) ;  /* 0x000032727f007947 */ /* 0x000fea000b800000 */
[----:B--2---:R2:W3:Y:S04]  /*ec80*/  SHFL.IDX PT, R4, R12, 0x3, 0x1c1f ;  /* 0x007c1f000c047f89 */ /* 0x0044e800000e0000 */
[----:B-1----:R2:W1:Y:S02]  /*ec90*/  SHFL.IDX PT, R0, R13, 0x3, 0x1c1f ;  /* 0x007c1f000d007f89 */ /* 0x00246400000e0000 */
.L_x_2604:
        /* <DEDUP_REMOVED lines=75> */
.L_x_2516:
        /* <DEDUP_REMOVED lines=22> */
.L_x_2544:
        /* <DEDUP_REMOVED lines=57> */
.L_x_2546:
[----:B------:R-:W-:Y:S05]  /*f640*/  BSYNC B0 ;  /* 0x0000000000007941 */ /* 0x000fea0003800000 */
.L_x_2545:
        /* <DEDUP_REMOVED lines=44> */
.L_x_2605:
[----:B------:R-:W-:Y:S05]  /*f910*/  BRA.DIV ~URZ, `(.L_x_2548) ;  /* 0x000027027f007947 */ /* 0x000fea000b800000 */
[----:B------:R3:W4:Y:S02]  /*f920*/  SHFL.IDX PT, R0, R12, RZ, 0x1c1f ;  /* 0x001c1fff0c007589 */ /* 0x00072400000e0000 */
.L_x_2606:
[----:B------:R-:W-:Y:S01]  /*f930*/  IMAD R10, R19, c[0x0][0x4e8], RZ ;  /* 0x00013a00130a7a24 */ /* 0x000fe200078e02ff */
[----:B------:R-:W-:Y:S04]  /*f940*/  BSSY B0, `(.L_x_2549) ;  /* 0x0000013000007945 */ /* 0x000fe80003800000 */
[----:B------:R-:W-:-:S13]  /*f950*/  ISETP.GE.AND P0, PT, R11, R10, PT ;  /* 0x0000000a0b00720c */ /* 0x000fda0003f06270 */
        /* <DEDUP_REMOVED lines=14> */
[----:B------:R2:W-:Y:S04]  /*fa40*/  @!P2 ST.E.128 [R6.64], RZ ;  /* 0x000000ff0600a985 */ /* 0x0005e8000c101d06 */
[----:B------:R2:W-:Y:S04]  /*fa50*/  @!P1 ST.E.128 [R4.64], RZ ;  /* 0x000000ff04009985 */ /* 0x0005e8000c101d06 */
[----:B------:R2:W-:Y:S02]  /*fa60*/  @!P0 ST.E.128 [R2.64], RZ ;  /* 0x000000ff02008985 */ /* 0x0005e4000c101d06 */
.L_x_2550:
[----:B------:R-:W-:Y:S05]  /*fa70*/  BSYNC B0 ;  /* 0x0000000000007941 */ /* 0x000fea0003800000 */
.L_x_2549:
[----:B------:R-:W-:Y:S05]  /*fa80*/  BRA.DIV ~URZ, `(.L_x_2551) ;  /* 0x000025f27f007947 */ /* 0x000fea000b800000 */
[----:B--2---:R2:W1:Y:S04]  /*fa90*/  SHFL.IDX PT, R8, R9, 0x1, 0x1c1f ;  /* 0x003c1f0009087f89 */ /* 0x00446800000e0000 */
[----:B----4-:R2:W4:Y:S02]  /*faa0*/  SHFL.IDX PT, R0, R12, 0x1, 0x1c1f ;  /* 0x003c1f000c007f89 */ /* 0x01052400000e0000 */
.L_x_2607:
        /* <DEDUP_REMOVED lines=17> */
[----:B------:R1:W-:Y:S04]  /*fbc0*/  @!P2 ST.E.128 [R6.64], RZ ;  /* 0x000000ff0600a985 */ /* 0x0003e8000c101d06 */
[----:B------:R1:W-:Y:S04]  /*fbd0*/  @!P1 ST.E.128 [R4.64], RZ ;  /* 0x000000ff04009985 */ /* 0x0003e8000c101d06 */
[----:B------:R1:W-:Y:S02]  /*fbe0*/  @!P0 ST.E.128 [R2.64], RZ ;  /* 0x000000ff02008985 */ /* 0x0003e4000c101d06 */
.L_x_2553:
[----:B------:R-:W-:Y:S05]  /*fbf0*/  BSYNC B0 ;  /* 0x0000000000007941 */ /* 0x000fea0003800000 */
.L_x_2552:
[----:B------:R-:W-:Y:S05]  /*fc00*/  BRA.DIV ~URZ, `(.L_x_2554) ;  /* 0x000025327f007947 */ /* 0x000fea000b800000 */
[----:B-1----:R1:W2:Y:S02]  /*fc10*/  SHFL.IDX PT, R8, R9, 0x2, 0x1c1f ;  /* 0x005c1f0009087f89 */ /* 0x0022a400000e0000 */
.L_x_2608:
[----:B------:R-:W-:Y:S05]  /*fc20*/  BRA.DIV ~URZ, `(.L_x_2555) ;  /* 0x000025827f007947 */ /* 0x000fea000b800000 */
[----:B----4-:R4:W1:Y:S02]  /*fc30*/  SHFL.IDX PT, R0, R12, 0x2, 0x1c1f ;  /* 0x005c1f000c007f89 */ /* 0x01086400000e0000 */
.L_x_2609:
        /* <DEDUP_REMOVED lines=20> */
.L_x_2557:
[----:B------:R-:W-:Y:S05]  /*fd80*/  BSYNC B0 ;  /* 0x0000000000007941 */ /* 0x000fea0003800000 */
.L_x_2556:
[----:B------:R-:W-:Y:S05]  /*fd90*/  BRA.DIV ~URZ, `(.L_x_2558) ;  /* 0x000024727f007947 */ /* 0x000fea000b800000 */
[----:B--2---:R2:W3:Y:S04]  /*fda0*/  SHFL.IDX PT, R8, R9, 0x3, 0x1c1f ;  /* 0x007c1f0009087f89 */ /* 0x0044e800000e0000 */
[----:B-1----:R2:W1:Y:S02]  /*fdb0*/  SHFL.IDX PT, R0, R12, 0x3, 0x1c1f ;  /* 0x007c1f000c007f89 */ /* 0x00246400000e0000 */
.L_x_2610:
[----:B------:R-:W-:-:S04]  /*fdc0*/  IADD3 R2, R11, 0x60, RZ ;  /* 0x000000600b027810 */ /* 0x000fc80007ffe0ff */
[----:B------:R-:W-:-:S13]  /*fdd0*/  ISETP.GE.AND P0, PT, R2, R10, PT ;  /* 0x0000000a0200720c */ /* 0x000fda0003f06270 */
[----:B------:R-:W-:Y:S05]  /*fde0*/  @P0 BRA `(.L_x_2531) ;  /* 0x0000010000000947 */ /* 0x000fea0003800000 */
[----:B------:R-:W5:Y:S04]  /*fdf0*/  LDL.64 R14, [R1+0x10] ;  /* 0x00001000010e7983 */ /* 0x000f680000100a00 */
[----:B--2---:R-:W2:Y:S04]  /*fe00*/  LDL R9, [R1+0x18] ;  /* 0x0000180001097983 */ /* 0x004ea80000100800 */
[----:B----4-:R-:W4:Y:S04]  /*fe10*/  LDL R13, [R1+0x70] ;  /* 0x00007000010d7983 */ /* 0x010f280000100800 */
[----:B---3--:R-:W3:Y:S01]  /*fe20*/  LDL R12, [R1+0x6c] ;  /* 0x00006c00010c7983 */ /* 0x008ee20000100800 */
[----:B------:R-:W-:-:S13]  /*fe30*/  ISETP.GE.AND P1, PT, R252, c[0x0][0x3c8], PT ;  /* 0x0000f200fc007a0c */ /* 0x000fda0003f26270 */
[----:B-1----:R-:W-:Y:S02]  /*fe40*/  @!P1 LEA R4, P4, R252, R0, 0x1 ;  /* 0x00000000fc049211 */ /* 0x002fe400078808ff */
[----:B-----5:R-:W-:Y:S02]  /*fe50*/  ISETP.GE.AND P2, PT, R14, c[0x0][0x3c8], PT ;  /* 0x0000f2000e007a0c */ /* 0x020fe40003f46270 */
[----:B--2---:R-:W-:Y:S02]  /*fe60*/  ISETP.GE.AND P0, PT, R9, c[0x0][0x3c8], PT ;  /* 0x0000f20009007a0c */ /* 0x004fe40003f06270 */
[----:B----4-:R-:W-:-:S09]  /*fe70*/  @!P1 LEA.HI.X R5, R252, R8, R13, 0x1, P4 ;  /* 0x00000008fc059211 */ /* 0x010fd200020f0c0d */
[CC--:B------:R-:W-:Y:S02]  /*fe80*/  @!P2 LEA R6, P5, R14.reuse, R0.reuse, 0x1 ;  /* 0x000000000e06a211 */ /* 0x0c0fe400078a08ff */
[C---:B------:R-:W-:Y:S02]  /*fe90*/  @!P0 LEA R2, P3, R9.reuse, R0, 0x1 ;  /* 0x0000000009028211 */ /* 0x040fe400078608ff */
[-C--:B------:R-:W-:Y:S02]  /*fea0*/  @!P2 LEA.HI.X R7, R14, R8.reuse, R15, 0x1, P5 ;  /* 0x000000080e07a211 */ /* 0x080fe400028f0c0f */
[----:B---3--:R-:W-:-:S03]  /*feb0*/  @!P0 LEA.HI.X R3, R9, R8, R12, 0x1, P3 ;  /* 0x0000000809038211 */ /* 0x008fc600018f0c0c */
[----:B------:R1:W-:Y:S04]  /*fec0*/  @!P2 ST.E.128 [R6.64], RZ ;  /* 0x000000ff0600a985 */ /* 0x0003e8000c101d06 */
[----:B------:R1:W-:Y:S04]  /*fed0*/  @!P1 ST.E.128 [R4.64], RZ ;  /* 0x000000ff04009985 */ /* 0x0003e8000c101d06 */
[----:B------:R1:W-:Y:S02]  /*fee0*/  @!P0 ST.E.128 [R2.64], RZ ;  /* 0x000000ff02008985 */ /* 0x0003e4000c101d06 */
.L_x_2531:
[----:B------:R-:W-:Y:S05]  /*fef0*/  BSYNC B1 ;  /* 0x0000000000017941 */ /* 0x000fea0003800000 */
.L_x_2515:
        /* <DEDUP_REMOVED lines=15> */
.L_x_2611:
[----:B------:R-:W-:Y:S05]  /*fff0*/  BRA.DIV ~URZ, `(.L_x_2561) ;  /* 0x000023427f007947 */ /* 0x000fea000b800000 */
[----:B------:R3:W4:Y:S02]  /*10000*/  SHFL.IDX PT, R8, R74, 0x1, 0x1f ;  /* 0x00201f004a087f89 */ /* 0x00072400000e0000 */
.L_x_2612:
        /* <DEDUP_REMOVED lines=19> */
.L_x_2613:
        /* <DEDUP_REMOVED lines=16> */
.L_x_2614:
[----:B---3--:R-:W-:Y:S01]  /*10240*/  IMAD R0, R0, c[0x0][0x538], RZ ;  /* 0x00014e0000007a24 */ /* 0x008fe200078e02ff */
[----:B------:R-:W-:Y:S04]  /*10250*/  BSSY B1, `(.L_x_2564) ;  /* 0x00000ce000017945 */ /* 0x000fe80003800000 */
[----:B----4-:R-:W-:-:S04]  /*10260*/  IADD3 R8, R0, R8, RZ ;  /* 0x0000000800087210 */ /* 0x010fc80007ffe0ff */
[----:B--2---:R-:W-:-:S13]  /*10270*/  ISETP.GT.AND P6, PT, R8, R9, PT ;  /* 0x000000090800720c */ /* 0x004fda0003fc4270 */
[----:B------:R-:W-:Y:S05]  /*10280*/  @P6 BRA `(.L_x_2565) ;  /* 0x0000025000006947 */ /* 0x000fea0003800000 */
.L_x_2569:
        /* <DEDUP_REMOVED lines=17> */
.L_x_2615:
        /* <DEDUP_REMOVED lines=16> */
.L_x_2616:
[----:B--2---:R-:W-:-:S05]  /*104a0*/  IMAD R0, R0, c[0x0][0x538], RZ ;  /* 0x00014e0000007a24 */ /* 0x004fca00078e02ff */
[----:B------:R-:W-:-:S04]  /*104b0*/  IADD3 R8, R0, R8, RZ ;  /* 0x0000000800087210 */ /* 0x000fc80007ffe0ff */
[----:B------:R-:W-:-:S13]  /*104c0*/  ISETP.GT.AND P6, PT, R8, R9, PT ;  /* 0x000000090800720c */ /* 0x000fda0003fc4270 */
[----:B-1----:R-:W-:Y:S05]  /*104d0*/  @!P6 BRA `(.L_x_2569) ;  /* 0xfffffdb00000e947 */ /* 0x002fea000383ffff */
.L_x_2565:
[----:B------:R-:W-:-:S05]  /*104e0*/  IADD3 R11, -R0, R8, RZ ;  /* 0x00000008000b7210 */ /* 0x000fca0007ffe1ff */
[----:B------:R-:W-:-:S05]  /*104f0*/  IMAD R0, R4, c[0x0][0x538], R11 ;  /* 0x00014e0004007a24 */ /* 0x000fca00078e020b */
[----:B------:R-:W-:Y:S01]  /*10500*/  ISETP.GT.AND P0, PT, R0, R9, PT ;  /* 0x000000090000720c */ /* 0x000fe20003f04270 */
[----:B------:R-:W-:-:S12]  /*10510*/  BRA.DIV ~URZ, `(.L_x_2570) ;  /* 0x000022627f007947 */ /* 0x000fd8000b800000 */
[----:B------:R-:W-:-:S03]  /*10520*/  VOTE.ANY R10, PT, !P0 ;  /* 0x00000000000a7806 */ /* 0x000fc600040e0100 */
.L_x_2617:
[----:B------:R-:W2:Y:S01]  /*10530*/  LDL.LU R0, [R1+0xc] ;  /* 0x00000c0001007983 */ /* 0x000ea20000300800 */
[----:B------:R-:W2:Y:S02]  /*10540*/  POPC R8, R10 ;  /* 0x0000000a00087309 */ /* 0x000ea40000000000 */
[----:B--2---:R-:W-:-:S05]  /*10550*/  IADD3 R0, R8, R0, RZ ;  /* 0x0000000008007210 */ /* 0x004fca0007ffe0ff */
[----:B------:R2:W-:Y:S01]  /*10560*/  STL [R1+0xc], R0 ;  /* 0x00000c0001007387 */ /* 0x0005e20000100800 */
[----:B------:R-:W-:Y:S05]  /*10570*/  BRA.DIV ~URZ, `(.L_x_2571) ;  /* 0x000022527f007947 */ /* 0x000fea000b800000 */
[----:B------:R3:W4:Y:S04]  /*10580*/  SHFL.IDX PT, R12, R6, R8, 0x1f ;  /* 0x00001f08060c7589 */ /* 0x00072800000e0000 */
[----:B------:R3:W1:Y:S02]  /*10590*/  SHFL.IDX PT, R7, R7, R8, 0x1f ;  /* 0x00001f0807077589 */ /* 0x00066400000e0000 */
.L_x_2618:
[----:B------:R-:W-:Y:S01]  /*105a0*/  ISETP.NE.AND P0, PT, R10, RZ, PT ;  /* 0x000000ff0a00720c */ /* 0x000fe20003f05270 */
[----:B------:R-:W-:-:S12]  /*105b0*/  BSSY B0, `(.L_x_2572) ;  /* 0x0000005000007945 */ /* 0x000fd80003800000 */
[----:B------:R-:W-:Y:S05]  /*105c0*/  @!P0 BRA `(.L_x_2573) ;  /* 0x0000003000008947 */ /* 0x000fea0003800000 */
[----:B------:R-:W-:Y:S01]  /*105d0*/  IADD3 R3, R8, -0x1, RZ ;  /* 0xffffffff08037810 */ /* 0x000fe20007ffe0ff */
[----:B------:R-:W-:Y:S05]  /*105e0*/  BRA.DIV ~URZ, `(.L_x_2574) ;  /* 0x000022b27f007947 */ /* 0x000fea000b800000 */
[----:B------:R2:W3:Y:S02]  /*105f0*/  SHFL.IDX PT, R13, R4, R3, 0x1f ;  /* 0x00001f03040d7589 */ /* 0x0004e400000e0000 */
.L_x_2573:
[----:B------:R-:W-:Y:S05]  /*10600*/  BSYNC B0 ;  /* 0x0000000000007941 */ /* 0x000fea0003800000 */
.L_x_2572:
        /* <DEDUP_REMOVED lines=68> */
.L_x_2576:
        /* <DEDUP_REMOVED lines=68> */
.L_x_2577:
[----:B------:R-:W-:Y:S05]  /*10e90*/  BSYNC B0 ;  /* 0x0000000000007941 */ /* 0x000fea0003800000 */
.L_x_2575:
[----:B------:R-:W-:-:S04]  /*10ea0*/  LOP3.LUT R2, RZ, R2, RZ, 0x33, !PT ;  /* 0x00000002ff027212 */ /* 0x000fc800078e33ff */
[----:B-1----:R-:W-:-:S05]  /*10eb0*/  IADD3 R0, R2, R12, RZ ;  /* 0x0000000c02007210 */ /* 0x002fca0007ffe0ff */
[----:B------:R1:W-:Y:S01]  /*10ec0*/  STL [R1+0x4], R0 ;  /* 0x0000040001007387 */ /* 0x0003e20000100800 */
[----:B------:R-:W-:Y:S05]  /*10ed0*/  BRA `(.L_x_2578) ;  /* 0x0000005000007947 */ /* 0x000fea0003800000 */
.L_x_2566:
[----:B------:R-:W-:Y:S01]  /*10ee0*/  MOV R0, c[0x0][0x53c] ;  /* 0x00014f0000007a02 */ /* 0x000fe20000000f00 */
[----:B------:R2:W-:Y:S04]  /*10ef0*/  STL [R1], R9 ;  /* 0x0000000901007387 */ /* 0x0005e80000100800 */
[----:B------:R2:W-:Y:S04]  /*10f00*/  STL [R1+0x4], RZ ;  /* 0x000004ff01007387 */ /* 0x0005e80000100800 */
[----:B------:R2:W-:Y:S04]  /*10f10*/  STL [R1+0x8], RZ ;  /* 0x000008ff01007387 */ /* 0x0005e80000100800 */
[----:B------:R2:W-:Y:S02]  /*10f20*/  STL [R1+0xc], R0 ;  /* 0x00000c0001007387 */ /* 0x0005e40000100800 */
.L_x_2578:
[----:B------:R-:W-:Y:S05]  /*10f30*/  BSYNC B1 ;  /* 0x0000000000017941 */ /* 0x000fea0003800000 */
.L_x_2564:
        /* <DEDUP_REMOVED lines=9> */
.L_x_2559:
[----:B--2---:R-:W2:Y:S02]  /*10fd0*/  LDL R0, [R1+0xc] ;  /* 0x00000c0001007983 */ /* 0x004ea40000100800 */
[----:B--2---:R-:W-:-:S13]  /*10fe0*/  ISETP.GE.AND P0, PT, R0, c[0x0][0x53c], PT ;  /* 0x00014f0000007a0c */ /* 0x004fda0003f06270 */
[----:B-1----:R-:W-:Y:S01]  /*10ff0*/  @P0 CALL.REL.NOINC `(.L_x_2579) ;  /* 0x0000001000000944 */ /* 0x002fe20003c00000 */
[----:B------:R-:W-:Y:S05]  /*11000*/  BRA `(.L_x_2580) ;  /* 0xffff0cc000007947 */ /* 0x000fea000383ffff */
.L_x_2579:
[----:B------:R-:W-:Y:S05]  /*11010*/  EXIT ;  /* 0x000000000000794d */ /* 0x000fea0003800000 */
.L_x_2469:
[----:B------:R-:W-:Y:S01]  /*11020*/  IMAD.MOV.U32 R0, RZ, RZ, R5 ;  /* 0x000000ffff007224 */ /* 0x000fe200078e0005 */
[----:B------:R-:W-:Y:S02]  /*11030*/  MOV R2, 0x1 ;  /* 0x0000000100027802 */ /* 0x000fe40000000f00 */
[----:B------:R-:W-:Y:S02]  /*11040*/  MOV R3, 0x11060 ;  /* 0x0001106000037802 */ /* 0x000fe40000000f00 */
[----:B------:R-:W-:Y:S05]  /*11050*/  CALL.REL.NOINC `($__internal_46_$__cuda_sm70_shflsync_up_p) ;  /* 0x0000193000007944 */ /* 0x000fea0003c00000 */
[----:B------:R-:W-:Y:S01]  /*11060*/  MOV R0, R4 ;  /* 0x0000000400007202 */ /* 0x000fe20000000f00 */
[----:B------:R-:W-:Y:S05]  /*11070*/  BRA `(.L_x_2581) ;  /* 0xfffef3e000007947 */ /* 0x000fea000383ffff */
.L_x_2470:
[----:B------:R-:W-:Y:S01]  /*11080*/  IMAD.MOV.U32 R0, RZ, RZ, R5 ;  /* 0x000000ffff007224 */ /* 0x000fe200078e0005 */
[----:B------:R-:W-:Y:S02]  /*11090*/  MOV R2, 0x2 ;  /* 0x0000000200027802 */ /* 0x000fe40000000f00 */
[----:B------:R-:W-:Y:S02]  /*110a0*/  MOV R3, 0x110c0 ;  /* 0x000110c000037802 */ /* 0x000fe40000000f00 */
[----:B------:R-:W-:Y:S05]  /*110b0*/  CALL.REL.NOINC `($__internal_46_$__cuda_sm70_shflsync_up_p) ;  /* 0x000018d000007944 */ /* 0x000fea0003c00000 */
[----:B------:R-:W-:Y:S01]  /*110c0*/  SEL R0, R4, RZ, P4 ;  /* 0x000000ff04007207 */ /* 0x000fe20002000000 */
[----:B------:R-:W-:Y:S01]  /*110d0*/  IMAD.MOV.U32 R2, RZ, RZ, 0x4 ;  /* 0x00000004ff027424 */ /* 0x000fe200078e00ff */
[----:B------:R-:W-:-:S03]  /*110e0*/  MOV R3, 0x11110 ;  /* 0x0001111000037802 */ /* 0x000fc60000000f00 */
[----:B------:R-:W-:Y:S02]  /*110f0*/  IMAD.IADD R0, R5, 0x1, R0 ;  /* 0x0000000105007824 */ /* 0x000fe400078e0200 */
        /* <DEDUP_REMOVED lines=14> */
[----:B------:R-:W-:Y:S01]  /*111e0*/  IMAD.IADD R4, R0, 0x1, R4 ;  /* 0x0000000100047824 */ /* 0x000fe200078e0204 */
[----:B------:R-:W-:-:S03]  /*111f0*/  MOV R0, 0x1f ;  /* 0x0000001f00007802 */ /* 0x000fc60000000f00 */
[----:B------:R-:W-:Y:S02]  /*11200*/  IMAD.MOV.U32 R5, RZ, RZ, R4 ;  /* 0x000000ffff057224 */ /* 0x000fe400078e0004 */
[----:B------:R-:W-:Y:S05]  /*11210*/  CALL.REL.NOINC `($__internal_45_$__cuda_sm70_shflsync_idx_p) ;  /* 0x0000172000007944 */ /* 0x000fea0003c00000 */
[----:B------:R-:W-:Y:S05]  /*11220*/  BRA `(.L_x_2582) ;  /* 0xfffef33000007947 */ /* 0x000fea000383ffff */
.L_x_2472:
[----:B------:R-:W-:Y:S02]  /*11230*/  SEL R0, RZ, 0x1, P0 ;  /* 0x00000001ff007807 */ /* 0x000fe40000000000 */
[----:B------:R-:W-:Y:S02]  /*11240*/  MOV R2, 0x11260 ;  /* 0x0001126000027802 */ /* 0x000fe40000000f00 */
[----:B------:R-:W-:Y:S05]  /*11250*/  CALL.REL.NOINC `($__internal_47_$__cuda_sm70_votesync_ballot) ;  /* 0x000017a000007944 */ /* 0x000fea0003c00000 */
[----:B------:R-:W-:Y:S01]  /*11260*/  MOV R10, R0 ;  /* 0x00000000000a7202 */ /* 0x000fe20000000f00 */
[----:B------:R-:W-:Y:S05]  /*11270*/  BRA `(.L_x_2583) ;  /* 0xfffef37000007947 */ /* 0x000fea000383ffff */
.L_x_2473:
[----:B------:R-:W-:Y:S01]  /*11280*/  IMAD.MOV.U32 R5, RZ, RZ, R9 ;  /* 0x000000ffff057224 */ /* 0x000fe200078e0009 */
[----:B------:R-:W-:Y:S01]  /*11290*/  MOV R3, R6 ;  /* 0x0000000600037202 */ /* 0x000fe20000000f00 */
[----:B-1----:R-:W-:Y:S01]  /*112a0*/  IMAD.MOV.U32 R0, RZ, RZ, 0x1f ;  /* 0x0000001fff007424 */ /* 0x002fe200078e00ff */
[----:B------:R-:W-:Y:S02]  /*112b0*/  MOV R2, 0x112d0 ;  /* 0x000112d000027802 */ /* 0x000fe40000000f00 */
[----:B------:R-:W-:Y:S05]  /*112c0*/  CALL.REL.NOINC `($__internal_45_$__cuda_sm70_shflsync_idx_p) ;  /* 0x0000167000007944 */ /* 0x000fea0003c00000 */
[----:B------:R-:W-:Y:S01]  /*112d0*/  IMAD.MOV.U32 R12, RZ, RZ, R0 ;  /* 0x000000ffff0c7224 */ /* 0x000fe200078e0000 */
[----:B------:R-:W-:Y:S01]  /*112e0*/  MOV R5, R8 ;  /* 0x0000000800057202 */ /* 0x000fe20000000f00 */
[----:B------:R-:W-:Y:S01]  /*112f0*/  IMAD.MOV.U32 R7, RZ, RZ, RZ ;  /* 0x000000ffff077224 */ /* 0x000fe200078e00ff */
[----:B------:R-:W-:Y:S01]  /*11300*/  MOV R3, R6 ;  /* 0x0000000600037202 */ /* 0x000fe20000000f00 */
[----:B------:R-:W-:Y:S01]  /*11310*/  IMAD.MOV.U32 R0, RZ, RZ, 0x1f ;  /* 0x0000001fff007424 */ /* 0x000fe200078e00ff */
[----:B------:R-:W-:-:S02]  /*11320*/  MOV R2, 0x11340 ;  /* 0x0001134000027802 */ /* 0x000fc40000000f00 */
[----:B------:R-:W-:Y:S05]  /*11330*/  CALL.REL.NOINC `($__internal_45_$__cuda_sm70_shflsync_idx_p) ;  /* 0x0000160000007944 */ /* 0x000fea0003c00000 */
[----:B------:R-:W-:Y:S01]  /*11340*/  MOV R9, R0 ;  /* 0x0000000000097202 */ /* 0x000fe20000000f00 */
[----:B------:R-:W-:Y:S05]  /*11350*/  BRA `(.L_x_2584) ;  /* 0xfffef30000007947 */ /* 0x000fea000383ffff */
.L_x_2476:
[----:B------:R-:W-:Y:S01]  /*11360*/  IMAD.MOV.U32 R5, RZ, RZ, R4 ;  /* 0x000000ffff057224 */ /* 0x000fe200078e0004 */
[----:B-1----:R-:W-:-:S02]  /*11370*/  MOV R0, 0x1f ;  /* 0x0000001f00007802 */ /* 0x002fc40000000f00 */
[----:B------:R-:W-:Y:S02]  /*11380*/  MOV R2, 0x113a0 ;  /* 0x000113a000027802 */ /* 0x000fe40000000f00 */
[----:B--234-:R-:W-:Y:S05]  /*11390*/  CALL.REL.NOINC `($__internal_45_$__cuda_sm70_shflsync_idx_p) ;  /* 0x000015a000007944 */ /* 0x01cfea0003c00000 */
[----:B------:R-:W-:Y:S01]  /*113a0*/  MOV R7, R0 ;  /* 0x0000000000077202 */ /* 0x000fe20000000f00 */
[----:B------:R-:W-:Y:S05]  /*113b0*/  BRA `(.L_x_2475) ;  /* 0xfffef30000007947 */ /* 0x000fea000383ffff */
.L_x_2487:
[----:B------:R-:W-:Y:S01]  /*113c0*/  IMAD.MOV.U32 R5, RZ, RZ, R11 ;  /* 0x000000ffff057224 */ /* 0x000fe200078e000b */
[----:B------:R-:W-:Y:S01]  /*113d0*/  MOV R3, RZ ;  /* 0x000000ff00037202 */ /* 0x000fe20000000f00 */
[----:B------:R-:W-:Y:S01]  /*113e0*/  IMAD.MOV.U32 R0, RZ, RZ, 0x1c1f ;  /* 0x00001c1fff007424 */ /* 0x000fe200078e00ff */
[----:B------:R-:W-:Y:S02]  /*113f0*/  MOV R2, 0x11410 ;  /* 0x0001141000027802 */ /* 0x000fe40000000f00 */
[----:B------:R-:W-:Y:S05]  /*11400*/  CALL.REL.NOINC `($__internal_45_$__cuda_sm70_shflsync_idx_p) ;  /* 0x0000153000007944 */ /* 0x000fea0003c00000 */
[----:B------:R-:W-:Y:S01]  /*11410*/  MOV R8, R0 ;  /* 0x0000000000087202 */ /* 0x000fe20000000f00 */
[----:B------:R-:W-:Y:S05]  /*11420*/  BRA `(.L_x_2585) ;  /* 0xffff195000007947 */ /* 0x000fea000383ffff */
.L_x_2488:
[----:B------:R-:W-:Y:S01]  /*11430*/  IMAD.MOV.U32 R5, RZ, RZ, R12 ;  /* 0x000000ffff057224 */ /* 0x000fe200078e000c */
[----:B------:R-:W-:Y:S01]  /*11440*/  MOV R3, RZ ;  /* 0x000000ff00037202 */ /* 0x000fe20000000f00 */
[----:B------:R-:W-:Y:S01]  /*11450*/  IMAD.MOV.U32 R0, RZ, RZ, 0x1c1f ;  /* 0x00001c1fff007424 */ /* 0x000fe200078e00ff */
[----:B------:R-:W-:Y:S02]  /*11460*/  MOV R2, 0x11480 ;  /* 0x0001148000027802 */ /* 0x000fe40000000f00 */
[----:B-12---:R-:W-:Y:S05]  /*11470*/  CALL.REL.NOINC `($__internal_45_$__cuda_sm70_shflsync_idx_p) ;  /* 0x000014c000007944 */ /* 0x006fea0003c00000 */
[----:B------:R-:W-:Y:S05]  /*11480*/  BRA `(.L_x_2586) ;  /* 0xffff191000007947 */ /* 0x000fea000383ffff */
.L_x_2491:
[----:B--2---:R-:W-:Y:S01]  /*11490*/  IMAD.MOV.U32 R5, RZ, RZ, R11 ;  /* 0x000000ffff057224 */ /* 0x004fe200078e000b */
[----:B------:R-:W-:Y:S01]  /*114a0*/  MOV R3, 0x1 ;  /* 0x0000000100037802 */ /* 0x000fe20000000f00 */
[----:B----4-:R-:W-:Y:S01]  /*114b0*/  IMAD.MOV.U32 R0, RZ, RZ, 0x1c1f ;  /* 0x00001c1fff007424 */ /* 0x010fe200078e00ff */
[----:B------:R-:W-:-:S02]  /*114c0*/  MOV R2, 0x114e0 ;  /* 0x000114e000027802 */ /* 0x000fc40000000f00 */
[----:B-1-3--:R-:W-:Y:S05]  /*114d0*/  CALL.REL.NOINC `($__internal_45_$__cuda_sm70_shflsync_idx_p) ;  /* 0x0000146000007944 */ /* 0x00afea0003c00000 */
[----:B------:R-:W-:Y:S01]  /*114e0*/  IMAD.MOV.U32 R8, RZ, RZ, R0 ;  /* 0x000000ffff087224 */ /* 0x000fe200078e0000 */
[----:B------:R-:W-:Y:S01]  /*114f0*/  MOV R3, 0x1 ;  /* 0x0000000100037802 */ /* 0x000fe20000000f00 */
[----:B------:R-:W-:Y:S01]  /*11500*/  IMAD.MOV.U32 R5, RZ, RZ, R12 ;  /* 0x000000ffff057224 */ /* 0x000fe200078e000c */
[----:B------:R-:W-:-:S02]  /*11510*/  MOV R0, 0x1c1f ;  /* 0x00001c1f00007802 */ /* 0x000fc40000000f00 */
[----:B------:R-:W-:Y:S02]  /*11520*/  MOV R2, 0x11540 ;  /* 0x0001154000027802 */ /* 0x000fe40000000f00 */
[----:B------:R-:W-:Y:S05]  /*11530*/  CALL.REL.NOINC `($__internal_45_$__cuda_sm70_shflsync_idx_p) ;  /* 0x0000140000007944 */ /* 0x000fea0003c00000 */
[----:B------:R-:W-:Y:S05]  /*11540*/  BRA `(.L_x_2587) ;  /* 0xffff1a2000007947 */ /* 0x000fea000383ffff */
.L_x_2494:
[----:B-1----:R-:W-:Y:S01]  /*11550*/  IMAD.MOV.U32 R5, RZ, RZ, R11 ;  /* 0x000000ffff057224 */ /* 0x002fe200078e000b */
[----:B------:R-:W-:Y:S01]  /*11560*/  MOV R3, 0x2 ;  /* 0x0000000200037802 */ /* 0x000fe20000000f00 */
[----:B----4-:R-:W-:Y:S01]  /*11570*/  IMAD.MOV.U32 R0, RZ, RZ, 0x1c1f ;  /* 0x00001c1fff007424 */ /* 0x010fe200078e00ff */
[----:B------:R-:W-:Y:S02]  /*11580*/  MOV R2, 0x115a0 ;  /* 0x000115a000027802 */ /* 0x000fe40000000f00 */
[----:B--23--:R-:W-:Y:S05]  /*11590*/  CALL.REL.NOINC `($__internal_45_$__cuda_sm70_shflsync_idx_p) ;  /* 0x000013a000007944 */ /* 0x00cfea0003c00000 */
[----:B------:R-:W-:Y:S01]  /*115a0*/  MOV R8, R0 ;  /* 0x0000000000087202 */ /* 0x000fe20000000f00 */
[----:B------:R-:W-:Y:S05]  /*115b0*/  BRA `(.L_x_2588) ;  /* 0xffff1b7000007947 */ /* 0x000fea000383ffff */
.L_x_2495:
[----:B------:R-:W-:Y:S01]  /*115c0*/  IMAD.MOV.U32 R5, RZ, RZ, R12 ;  /* 0x000000ffff057224 */ /* 0x000fe200078e000c */
[----:B------:R-:W-:Y:S01]  /*115d0*/  MOV R3, 0x2 ;  /* 0x0000000200037802 */ /* 0x000fe20000000f00 */
[----:B----4-:R-:W-:Y:S01]  /*115e0*/  IMAD.MOV.U32 R0, RZ, RZ, 0x1c1f ;  /* 0x00001c1fff007424 */ /* 0x010fe200078e00ff */
[----:B------:R-:W-:Y:S02]  /*115f0*/  MOV R2, 0x11610 ;  /* 0x0001161000027802 */ /* 0x000fe40000000f00 */
[----:B-123--:R-:W-:Y:S05]  /*11600*/  CALL.REL.NOINC `($__internal_45_$__cuda_sm70_shflsync_idx_p) ;  /* 0x0000133000007944 */ /* 0x00efea0003c00000 */
[----:B------:R-:W-:Y:S05]  /*11610*/  BRA `(.L_x_2589) ;  /* 0xffff1b3000007947 */ /* 0x000fea000383ffff */
.L_x_2498:
[----:B-1----:R-:W-:Y:S01]  /*11620*/  IMAD.MOV.U32 R5, RZ, RZ, R11 ;  /* 0x000000ffff057224 */ /* 0x002fe200078e000b */
[----:B------:R-:W-:Y:S01]  /*11630*/  MOV R3, 0x3 ;  /* 0x0000000300037802 */ /* 0x000fe20000000f00 */
[----:B------:R-:W-:Y:S01]  /*11640*/  IMAD.MOV.U32 R0, RZ, RZ, 0x1c1f ;  /* 0x00001c1fff007424 */ /* 0x000fe200078e00ff */
[----:B------:R-:W-:-:S02]  /*11650*/  MOV R2, 0x11670 ;  /* 0x0001167000027802 */ /* 0x000fc40000000f00 */
[----:B--234-:R-:W-:Y:S05]  /*11660*/  CALL.REL.NOINC `($__internal_45_$__cuda_sm70_shflsync_idx_p) ;  /* 0x000012d000007944 */ /* 0x01cfea0003c00000 */
[----:B------:R-:W-:Y:S01]  /*11670*/  IMAD.MOV.U32 R6, RZ, RZ, R0 ;  /* 0x000000ffff067224 */ /* 0x000fe200078e0000 */
[----:B------:R-:W-:Y:S01]  /*11680*/  MOV R3, 0x3 ;  /* 0x0000000300037802 */ /* 0x000fe20000000f00 */
[----:B------:R-:W-:Y:S01]  /*11690*/  IMAD.MOV.U32 R5, RZ, RZ, R12 ;  /* 0x000000ffff057224 */ /* 0x000fe200078e000c */
[----:B------:R-:W-:-:S02]  /*116a0*/  MOV R0, 0x1c1f ;  /* 0x00001c1f00007802 */ /* 0x000fc40000000f00 */
[----:B------:R-:W-:Y:S02]  /*116b0*/  MOV R2, 0x116d0 ;  /* 0x000116d000027802 */ /* 0x000fe40000000f00 */
[----:B------:R-:W-:Y:S05]  /*116c0*/  CALL.REL.NOINC `($__internal_45_$__cuda_sm70_shflsync_idx_p) ;  /* 0x0000127000007944 */ /* 0x000fea0003c00000 */
[----:B------:R-:W-:Y:S05]  /*116d0*/  BRA `(.L_x_2590) ;  /* 0xffff1c4000007947 */ /* 0x000fea000383ffff */
.L_x_2511:
[----:B------:R-:W-:Y:S01]  /*116e0*/  IMAD.MOV.U32 R0, RZ, RZ, R241 ;  /* 0x000000ffff007224 */ /* 0x000fe200078e00f1 */
[----:B------:R-:W-:Y:S02]  /*116f0*/  MOV R3, 0x2 ;  /* 0x0000000200037802 */ /* 0x000fe40000000f00 */
[----:B------:R-:W-:Y:S02]  /*11700*/  MOV R2, 0x11720 ;  /* 0x0001172000027802 */ /* 0x000fe40000000f00 */
[----:B------:R-:W-:Y:S05]  /*11710*/  CALL.REL.NOINC `($__internal_44_$__cuda_sm70_shflsync_bfly_p) ;  /* 0x000011e000007944 */ /* 0x000fea0003c00000 */
[----:B------:R-:W-:Y:S05]  /*11720*/  BRA `(.L_x_2591) ;  /* 0xffffa34000007947 */ /* 0x000fea000383ffff */
.L_x_2512:
[----:B------:R-:W-:Y:S01]  /*11730*/  IMAD.MOV.U32 R0, RZ, RZ, R7 ;  /* 0x000000ffff007224 */ /* 0x000fe200078e0007 */
[----:B------:R-:W-:Y:S02]  /*11740*/  MOV R3, 0x1 ;  /* 0x0000000100037802 */ /* 0x000fe40000000f00 */
[----:B------:R-:W-:Y:S02]  /*11750*/  MOV R2, 0x11770 ;  /* 0x0001177000027802 */ /* 0x000fe40000000f00 */
[----:B-1----:R-:W-:Y:S05]  /*11760*/  CALL.REL.NOINC `($__internal_44_$__cuda_sm70_shflsync_bfly_p) ;  /* 0x0000119000007944 */ /* 0x002fea0003c00000 */
[----:B------:R-:W-:Y:S01]  /*11770*/  FADD.FTZ R7, R7, R0 ;  /* 0x0000000007077221 */ /* 0x000fe20000010000 */
[----:B------:R-:W-:Y:S02]  /*11780*/  MOV R0, R243 ;  /* 0x000000f300007202 */ /* 0x000fe40000000f00 */
[----:B------:R-:W-:Y:S02]  /*11790*/  MOV R3, 0x2 ;  /* 0x0000000200037802 */ /* 0x000fe40000000f00 */
[----:B------:R-:W-:-:S02]  /*117a0*/  MOV R2, 0x117c0 ;  /* 0x000117c000027802 */ /* 0x000fc40000000f00 */
[----:B------:R-:W-:Y:S05]  /*117b0*/  CALL.REL.NOINC `($__internal_44_$__cuda_sm70_shflsync_bfly_p) ;  /* 0x0000114000007944 */ /* 0x000fea0003c00000 */
[----:B------:R-:W-:Y:S01]  /*117c0*/  FADD.FTZ R243, R243, R0 ;  /* 0x00000000f3f37221 */ /* 0x000fe20000010000 */
[----:B------:R-:W-:-:S02]  /*117d0*/  MOV R3, 0x1 ;  /* 0x0000000100037802 */ /* 0x000fc40000000f00 */
[----:B------:R-:W-:Y:S02]  /*117e0*/  MOV R2, 0x11810 ;  /* 0x0001181000027802 */ /* 0x000fe40000000f00 */
[----:B------:R-:W-:Y:S02]  /*117f0*/  MOV R0, R243 ;  /* 0x000000f300007202 */ /* 0x000fe40000000f00 */
[----:B------:R-:W-:Y:S05]  /*11800*/  CALL.REL.NOINC `($__internal_44_$__cuda_sm70_shflsync_bfly_p) ;  /* 0x000010f000007944 */ /* 0x000fea0003c00000 */
[----:B------:R-:W-:Y:S01]  /*11810*/  FADD.FTZ R4, R243, R0 ;  /* 0x00000000f3047221 */ /* 0x000fe20000010000 */
[----:B------:R-:W-:Y:S02]  /*11820*/  MOV R0, R242 ;  /* 0x000000f200007202 */ /* 0x000fe40000000f00 */
[----:B------:R-:W-:Y:S02]  /*11830*/  MOV R3, 0x2 ;  /* 0x0000000200037802 */ /* 0x000fe40000000f00 */
[----:B------:R-:W-:Y:S02]  /*11840*/  MOV R2, 0x11860 ;  /* 0x0001186000027802 */ /* 0x000fe40000000f00 */
[----:B------:R-:W-:Y:S05]  /*11850*/  CALL.REL.NOINC `($__internal_44_$__cuda_sm70_shflsync_bfly_p) ;  /* 0x000010a000007944 */ /* 0x000fea0003c00000 */
[----:B------:R-:W-:Y:S01]  /*11860*/  FADD.FTZ R6, R242, R0 ;  /* 0x00000000f2067221 */ /* 0x000fe20000010000 */
[----:B------:R-:W-:Y:S02]  /*11870*/  MOV R3, 0x1 ;  /* 0x0000000100037802 */ /* 0x000fe40000000f00 */
[----:B------:R-:W-:-:S02]  /*11880*/  MOV R2, 0x118b0 ;  /* 0x000118b000027802 */ /* 0x000fc40000000f00 */
        /* <DEDUP_REMOVED lines=9> */
[----:B------:R-:W-:Y:S02]  /*11920*/  MOV R2, 0x11950 ;  /* 0x0001195000027802 */ /* 0x000fe40000000f00 */
[----:B------:R-:W-:-:S02]  /*11930*/  MOV R0, R5 ;  /* 0x0000000500007202 */ /* 0x000fc40000000f00 */
[----:B------:R-:W-:Y:S05]  /*11940*/  CALL.REL.NOINC `($__internal_44_$__cuda_sm70_shflsync_bfly_p) ;  /* 0x00000fb000007944 */ /* 0x000fea0003c00000 */
[----:B------:R-:W-:Y:S01]  /*11950*/  MOV R8, R0 ;  /* 0x0000000000087202 */ /* 0x000fe20000000f00 */
[----:B------:R-:W-:Y:S05]  /*11960*/  BRA `(.L_x_2592) ;  /* 0xffffa1f000007947 */ /* 0x000fea000383ffff */
.L_x_2519:
[----:B-1234-:R-:W-:Y:S01]  /*11970*/  IMAD.MOV.U32 R5, RZ, RZ, R12 ;  /* 0x000000ffff057224 */ /* 0x01efe200078e000c */
[----:B------:R-:W-:Y:S01]  /*11980*/  MOV R3, RZ ;  /* 0x000000ff00037202 */ /* 0x000fe20000000f00 */
[----:B------:R-:W-:Y:S01]  /*11990*/  IMAD.MOV.U32 R0, RZ, RZ, 0x1c1f ;  /* 0x00001c1fff007424 */ /* 0x000fe200078e00ff */
[----:B------:R-:W-:-:S02]  /*119a0*/  MOV R2, 0x119c0 ;  /* 0x000119c000027802 */ /* 0x000fc40000000f00 */
[----:B------:R-:W-:Y:S05]  /*119b0*/  CALL.REL.NOINC `($__internal_45_$__cuda_sm70_shflsync_idx_p) ;  /* 0x00000f8000007944 */ /* 0x000fea0003c00000 */
[----:B------:R-:W-:Y:S01]  /*119c0*/  MOV R10, R0 ;  /* 0x00000000000a7202 */ /* 0x000fe20000000f00 */
[----:B------:R-:W-:Y:S05]  /*119d0*/  BRA `(.L_x_2593) ;  /* 0xffffbbd000007947 */ /* 0x000fea000383ffff */
.L_x_2520:
[----:B------:R-:W-:Y:S01]  /*119e0*/  IMAD.MOV.U32 R5, RZ, RZ, R13 ;  /* 0x000000ffff057224 */ /* 0x000fe200078e000d */
[----:B------:R-:W-:Y:S01]  /*119f0*/  MOV R3, RZ ;  /* 0x000000ff00037202 */ /* 0x000fe20000000f00 */
[----:B------:R-:W-:Y:S01]  /*11a00*/  IMAD.MOV.U32 R0, RZ, RZ, 0x1c1f ;  /* 0x00001c1fff007424 */ /* 0x000fe200078e00ff */
[----:B------:R-:W-:-:S02]  /*11a10*/  MOV R2, 0x11a30 ;  /* 0x00011a3000027802 */ /* 0x000fc40000000f00 */
[----:B-12---:R-:W-:Y:S05]  /*11a20*/  CALL.REL.NOINC `($__internal_45_$__cuda_sm70_shflsync_idx_p) ;  /* 0x00000f1000007944 */ /* 0x006fea0003c00000 */
[----:B------:R-:W-:Y:S05]  /*11a30*/  BRA `(.L_x_2594) ;  /* 0xffffbb9000007947 */ /* 0x000fea000383ffff */
.L_x_2523:
[----:B------:R-:W-:Y:S01]  /*11a40*/  IMAD.MOV.U32 R5, RZ, RZ, R12 ;  /* 0x000000ffff057224 */ /* 0x000fe200078e000c */
[----:B--2---:R-:W-:Y:S01]  /*11a50*/  MOV R3, 0x1 ;  /* 0x0000000100037802 */ /* 0x004fe20000000f00 */
        /* <DEDUP_REMOVED lines=10> */
.L_x_2526:
[----:B------:R-:W-:Y:S01]  /*11b00*/  IMAD.MOV.U32 R5, RZ, RZ, R12 ;  /* 0x000000ffff057224 */ /* 0x000fe200078e000c */
[----:B-1----:R-:W-:Y:S01]  /*11b10*/  MOV R3, 0x2 ;  /* 0x0000000200037802 */ /* 0x002fe20000000f00 */
[----:B----4-:R-:W-:Y:S01]  /*11b20*/  IMAD.MOV.U32 R0, RZ, RZ, 0x1c1f ;  /* 0x00001c1fff007424 */ /* 0x010fe200078e00ff */
[----:B------:R-:W-:Y:S02]  /*11b30*/  MOV R2, 0x11b50 ;  /* 0x00011b5000027802 */ /* 0x000fe40000000f00 */
[----:B--23--:R-:W-:Y:S05]  /*11b40*/  CALL.REL.NOINC `($__internal_45_$__cuda_sm70_shflsync_idx_p) ;  /* 0x00000df000007944 */ /* 0x00cfea0003c00000 */
[----:B------:R-:W-:Y:S01]  /*11b50*/  MOV R10, R0 ;  /* 0x00000000000a7202 */ /* 0x000fe20000000f00 */
[----:B------:R-:W-:Y:S05]  /*11b60*/  BRA `(.L_x_2596) ;  /* 0xffffbd4000007947 */ /* 0x000fea000383ffff */
.L_x_2527:
[----:B------:R-:W-:Y:S01]  /*11b70*/  IMAD.MOV.U32 R5, RZ, RZ, R13 ;  /* 0x000000ffff057224 */ /* 0x000fe200078e000d */
[----:B------:R-:W-:Y:S01]  /*11b80*/  MOV R3, 0x2 ;  /* 0x0000000200037802 */ /* 0x000fe20000000f00 */
[----:B----4-:R-:W-:Y:S01]  /*11b90*/  IMAD.MOV.U32 R0, RZ, RZ, 0x1c1f ;  /* 0x00001c1fff007424 */ /* 0x010fe200078e00ff */
[----:B------:R-:W-:Y:S02]  /*11ba0*/  MOV R2, 0x11bc0 ;  /* 0x00011bc000027802 */ /* 0x000fe40000000f00 */
[----:B-123--:R-:W-:Y:S05]  /*11bb0*/  CALL.REL.NOINC `($__internal_45_$__cuda_sm70_shflsync_idx_p) ;  /* 0x00000d8000007944 */ /* 0x00efea0003c00000 */
[----:B------:R-:W-:Y:S05]  /*11bc0*/  BRA `(.L_x_2597) ;  /* 0xffffbd0000007947 */ /* 0x000fea000383ffff */
.L_x_2530:
[----:B------:R-:W-:Y:S01]  /*11bd0*/  IMAD.MOV.U32 R5, RZ, RZ, R12 ;  /* 0x000000ffff057224 */ /* 0x000fe200078e000c */
[----:B-1----:R-:W-:Y:S01]  /*11be0*/  MOV R3, 0x3 ;  /* 0x0000000300037802 */ /* 0x002fe20000000f00 */
        /* <DEDUP_REMOVED lines=10> */
.L_x_2532:
[----:B------:R-:W-:Y:S01]  /*11c90*/  IMAD.MOV.U32 R5, RZ, RZ, R12 ;  /* 0x000000ffff057224 */ /* 0x000fe200078e000c */
[----:B------:R-:W-:Y:S01]  /*11ca0*/  MOV R3, RZ ;  /* 0x000000ff00037202 */ /* 0x000fe20000000f00 */
[----:B------:R-:W-:Y:S01]  /*11cb0*/  IMAD.MOV.U32 R0, RZ, RZ, 0x1c1f ;  /* 0x00001c1fff007424 */ /* 0x000fe200078e00ff */
[----:B------:R-:W-:Y:S02]  /*11cc0*/  MOV R2, 0x11ce0 ;  /* 0x00011ce000027802 */ /* 0x000fe40000000f00 */
[----:B------:R-:W-:Y:S05]  /*11cd0*/  CALL.REL.NOINC `($__internal_45_$__cuda_sm70_shflsync_idx_p) ;  /* 0x00000c6000007944 */ /* 0x000fea0003c00000 */
[----:B------:R-:W-:Y:S01]  /*11ce0*/  MOV R4, R0 ;  /* 0x0000000000047202 */ /* 0x000fe20000000f00 */
[----:B------:R-:W-:Y:S05]  /*11cf0*/  BRA `(.L_x_2599) ;  /* 0xffffc0d000007947 */ /* 0x000fea000383ffff */
.L_x_2533:
[----:B------:R-:W-:Y:S01]  /*11d00*/  IMAD.MOV.U32 R5, RZ, RZ, R13 ;  /* 0x000000ffff057224 */ /* 0x000fe200078e000d */
[----:B------:R-:W-:Y:S01]  /*11d10*/  MOV R3, RZ ;  /* 0x000000ff00037202 */ /* 0x000fe20000000f00 */
[----:B------:R-:W-:Y:S01]  /*11d20*/  IMAD.MOV.U32 R0, RZ, RZ, 0x1c1f ;  /* 0x00001c1fff007424 */ /* 0x000fe200078e00ff */
[----:B------:R-:W-:Y:S02]  /*11d30*/  MOV R2, 0x11d50 ;  /* 0x00011d5000027802 */ /* 0x000fe40000000f00 */
[----:B-12---:R-:W-:Y:S05]  /*11d40*/  CALL.REL.NOINC `($__internal_45_$__cuda_sm70_shflsync_idx_p) ;  /* 0x00000bf000007944 */ /* 0x006fea0003c00000 */
[----:B------:R-:W-:Y:S05]  /*11d50*/  BRA `(.L_x_2600) ;  /* 0xffffc09000007947 */ /* 0x000fea000383ffff */
.L_x_2536:
[----:B------:R-:W-:Y:S01]  /*11d60*/  IMAD.MOV.U32 R5, RZ, RZ, R12 ;  /* 0x000000ffff057224 */ /* 0x000fe200078e000c */
[----:B-1----:R-:W-:Y:S01]  /*11d70*/  MOV R3, 0x1 ;  /* 0x0000000100037802 */ /* 0x002fe20000000f00 */
[----:B----4-:R-:W-:Y:S01]  /*11d80*/  IMAD.MOV.U32 R0, RZ, RZ, 0x1c1f ;  /* 0x00001c1fff007424 */ /* 0x010fe200078e00ff */
[----:B------:R-:W-:-:S02]  /*11d90*/  MOV R2, 0x11db0 ;  /* 0x00011db000027802 */ /* 0x000fc40000000f00 */
[----:B--23--:R-:W-:Y:S05]  /*11da0*/  CALL.REL.NOINC `($__internal_45_$__cuda_sm70_shflsync_idx_p) ;  /* 0x00000b9000007944 */ /* 0x00cfea0003c00000 */
[----:B------:R-:W-:Y:S01]  /*11db0*/  IMAD.MOV.U32 R4, RZ, RZ, R0 ;  /* 0x000000ffff047224 */ /* 0x000fe200078e0000 */
[----:B------:R-:W-:Y:S01]  /*11dc0*/  MOV R3, 0x1 ;  /* 0x0000000100037802 */ /* 0x000fe20000000f00 */
[----:B------:R-:W-:Y:S01]  /*11dd0*/  IMAD.MOV.U32 R5, RZ, RZ, R13 ;  /* 0x000000ffff057224 */ /* 0x000fe200078e000d */
[----:B------:R-:W-:-:S02]  /*11de0*/  MOV R0, 0x1c1f ;  /* 0x00001c1f00007802 */ /* 0x000fc40000000f00 */
[----:B------:R-:W-:Y:S02]  /*11df0*/  MOV R2, 0x11e10 ;  /* 0x00011e1000027802 */ /* 0x000fe40000000f00 */
[----:B------:R-:W-:Y:S05]  /*11e00*/  CALL.REL.NOINC `($__internal_45_$__cuda_sm70_shflsync_idx_p) ;  /* 0x00000b3000007944 */ /* 0x000fea0003c00000 */
[----:B------:R-:W-:Y:S05]  /*11e10*/  BRA `(.L_x_2601) ;  /* 0xffffc4b000007947 */ /* 0x000fea000383ffff */
.L_x_2539:
[----:B------:R-:W-:Y:S01]  /*11e20*/  IMAD.MOV.U32 R5, RZ, RZ, R12 ;  /* 0x000000ffff057224 */ /* 0x000fe200078e000c */
[----:B-1----:R-:W-:Y:S01]  /*11e30*/  MOV R3, 0x2 ;  /* 0x0000000200037802 */ /* 0x002fe20000000f00 */
[----:B----4-:R-:W-:Y:S01]  /*11e40*/  IMAD.MOV.U32 R0, RZ, RZ, 0x1c1f ;  /* 0x00001c1fff007424 */ /* 0x010fe200078e00ff */
[----:B------:R-:W-:Y:S02]  /*11e50*/  MOV R2, 0x11e70 ;  /* 0x00011e7000027802 */ /* 0x000fe40000000f00 */
[----:B--23--:R-:W-:Y:S05]  /*11e60*/  CALL.REL.NOINC `($__internal_45_$__cuda_sm70_shflsync_idx_p) ;  /* 0x00000ad000007944 */ /* 0x00cfea0003c00000 */
[----:B------:R-:W-:Y:S01]  /*11e70*/  MOV R4, R0 ;  /* 0x0000000000047202 */ /* 0x000fe20000000f00 */
[----:B------:R-:W-:Y:S05]  /*11e80*/  BRA `(.L_x_2602) ;  /* 0xffffc91000007947 */ /* 0x000fea000383ffff */
.L_x_2540:
[----:B------:R-:W-:Y:S01]  /*11e90*/  IMAD.MOV.U32 R5, RZ, RZ, R13 ;  /* 0x000000ffff057224 */ /* 0x000fe200078e000d */
[----:B------:R-:W-:Y:S01]  /*11ea0*/  MOV R3, 0x2 ;  /* 0x0000000200037802 */ /* 0x000fe20000000f00 */
[----:B----4-:R-:W-:Y:S01]  /*11eb0*/  IMAD.MOV.U32 R0, RZ, RZ, 0x1c1f ;  /* 0x00001c1fff007424 */ /* 0x010fe200078e00ff */
[----:B------:R-:W-:Y:S02]  /*11ec0*/  MOV R2, 0x11ee0 ;  /* 0x00011ee000027802 */ /* 0x000fe40000000f00 */
[----:B-123--:R-:W-:Y:S05]  /*11ed0*/  CALL.REL.NOINC `($__internal_45_$__cuda_sm70_shflsync_idx_p) ;  /* 0x00000a6000007944 */ /* 0x00efea0003c00000 */
[----:B------:R-:W-:Y:S05]  /*11ee0*/  BRA `(.L_x_2603) ;  /* 0xffffc8d000007947 */ /* 0x000fea000383ffff */
.L_x_2543:
[----:B------:R-:W-:Y:S01]  /*11ef0*/  IMAD.MOV.U32 R5, RZ, RZ, R12 ;  /* 0x000000ffff057224 */ /* 0x000fe200078e000c */
[----:B--2---:R-:W-:Y:S01]  /*11f00*/  MOV R3, 0x3 ;  /* 0x0000000300037802 */ /* 0x004fe20000000f00 */
[----:B-1----:R-:W-:Y:S01]  /*11f10*/  IMAD.MOV.U32 R0, RZ, RZ, 0x1c1f ;  /* 0x00001c1fff007424 */ /* 0x002fe200078e00ff */
[----:B------:R-:W-:-:S02]  /*11f20*/  MOV R2, 0x11f40 ;  /* 0x00011f4000027802 */ /* 0x000fc40000000f00 */
[----:B---34-:R-:W-:Y:S05]  /*11f30*/  CALL.REL.NOINC `($__internal_45_$__cuda_sm70_shflsync_idx_p) ;  /* 0x00000a0000007944 */ /* 0x018fea0003c00000 */
[----:B------:R-:W-:Y:S01]  /*11f40*/  IMAD.MOV.U32 R4, RZ, RZ, R0 ;  /* 0x000000ffff047224 */ /* 0x000fe200078e0000 */
[----:B------:R-:W-:Y:S01]  /*11f50*/  MOV R3, 0x3 ;  /* 0x0000000300037802 */ /* 0x000fe20000000f00 */
[----:B------:R-:W-:Y:S01]  /*11f60*/  IMAD.MOV.U32 R5, RZ, RZ, R13 ;  /* 0x000000ffff057224 */ /* 0x000fe200078e000d */
[----:B------:R-:W-:-:S02]  /*11f70*/  MOV R0, 0x1c1f ;  /* 0x00001c1f00007802 */ /* 0x000fc40000000f00 */
[----:B------:R-:W-:Y:S02]  /*11f80*/  MOV R2, 0x11fa0 ;  /* 0x00011fa000027802 */ /* 0x000fe40000000f00 */
[----:B------:R-:W-:Y:S05]  /*11f90*/  CALL.REL.NOINC `($__internal_45_$__cuda_sm70_shflsync_idx_p) ;  /* 0x000009a000007944 */ /* 0x000fea0003c00000 */
[----:B------:R-:W-:Y:S05]  /*11fa0*/  BRA `(.L_x_2604) ;  /* 0xffffccf000007947 */ /* 0x000fea000383ffff */
.L_x_2547:
[----:B------:R-:W-:Y:S01]  /*11fb0*/  IMAD.MOV.U32 R5, RZ, RZ, R9 ;  /* 0x000000ffff057224 */ /* 0x000fe200078e0009 */
[----:B------:R-:W-:Y:S01]  /*11fc0*/  MOV R3, RZ ;  /* 0x000000ff00037202 */ /* 0x000fe20000000f00 */
[----:B------:R-:W-:Y:S01]  /*11fd0*/  IMAD.MOV.U32 R0, RZ, RZ, 0x1c1f ;  /* 0x00001c1fff007424 */ /* 0x000fe200078e00ff */
[----:B------:R-:W-:Y:S02]  /*11fe0*/  MOV R2, 0x12000 ;  /* 0x0001200000027802 */ /* 0x000fe40000000f00 */
[----:B------:R-:W-:Y:S05]  /*11ff0*/  CALL.REL.NOINC `($__internal_45_$__cuda_sm70_shflsync_idx_p) ;  /* 0x0000094000007944 */ /* 0x000fea0003c00000 */
[----:B------:R-:W-:Y:S01]  /*12000*/  MOV R8, R0 ;  /* 0x0000000000087202 */ /* 0x000fe20000000f00 */
[----:B------:R-:W-:Y:S05]  /*12010*/  BRA `(.L_x_2605) ;  /* 0xffffd8f000007947 */ /* 0x000fea000383ffff */
.L_x_2548:
[----:B------:R-:W-:Y:S01]  /*12020*/  IMAD.MOV.U32 R5, RZ, RZ, R12 ;  /* 0x000000ffff057224 */ /* 0x000fe200078e000c */
[----:B------:R-:W-:Y:S01]  /*12030*/  MOV R3, RZ ;  /* 0x000000ff00037202 */ /* 0x000fe20000000f00 */
[----:B------:R-:W-:Y:S01]  /*12040*/  IMAD.MOV.U32 R0, RZ, RZ, 0x1c1f ;  /* 0x00001c1fff007424 */ /* 0x000fe200078e00ff */
[----:B------:R-:W-:Y:S02]  /*12050*/  MOV R2, 0x12070 ;  /* 0x0001207000027802 */ /* 0x000fe40000000f00 */
[----:B-12---:R-:W-:Y:S05]  /*12060*/  CALL.REL.NOINC `($__internal_45_$__cuda_sm70_shflsync_idx_p) ;  /* 0x000008d000007944 */ /* 0x006fea0003c00000 */
[----:B------:R-:W-:Y:S05]  /*12070*/  BRA `(.L_x_2606) ;  /* 0xffffd8b000007947 */ /* 0x000fea000383ffff */
.L_x_2551:
        /* <DEDUP_REMOVED lines=12> */
.L_x_2554:
[----:B-1----:R-:W-:Y:S01]  /*12140*/  IMAD.MOV.U32 R5, RZ, RZ, R9 ;  /* 0x000000ffff057224 */ /* 0x002fe200078e0009 */
[----:B------:R-:W-:Y:S01]  /*12150*/  MOV R3, 0x2 ;  /* 0x0000000200037802 */ /* 0x000fe20000000f00 */
[----:B----4-:R-:W-:Y:S01]  /*12160*/  IMAD.MOV.U32 R0, RZ, RZ, 0x1c1f ;  /* 0x00001c1fff007424 */ /* 0x010fe200078e00ff */
[----:B------:R-:W-:Y:S02]  /*12170*/  MOV R2, 0x12190 ;  /* 0x0001219000027802 */ /* 0x000fe40000000f00 */
[----:B--23--:R-:W-:Y:S05]  /*12180*/  CALL.REL.NOINC `($__internal_45_$__cuda_sm70_shflsync_idx_p) ;  /* 0x000007b000007944 */ /* 0x00cfea0003c00000 */
[----:B------:R-:W-:Y:S01]  /*12190*/  MOV R8, R0 ;  /* 0x0000000000087202 */ /* 0x000fe20000000f00 */
[----:B------:R-:W-:Y:S05]  /*121a0*/  BRA `(.L_x_2608) ;  /* 0xffffda7000007947 */ /* 0x000fea000383ffff */
.L_x_2555:
[----:B------:R-:W-:Y:S01]  /*121b0*/  IMAD.MOV.U32 R5, RZ, RZ, R12 ;  /* 0x000000ffff057224 */ /* 0x000fe200078e000c */
[----:B------:R-:W-:Y:S01]  /*121c0*/  MOV R3, 0x2 ;  /* 0x0000000200037802 */ /* 0x000fe20000000f00 */
[----:B----4-:R-:W-:Y:S01]  /*121d0*/  IMAD.MOV.U32 R0, RZ, RZ, 0x1c1f ;  /* 0x00001c1fff007424 */ /* 0x010fe200078e00ff */
[----:B------:R-:W-:Y:S02]  /*121e0*/  MOV R2, 0x12200 ;  /* 0x0001220000027802 */ /* 0x000fe40000000f00 */
[----:B-123--:R-:W-:Y:S05]  /*121f0*/  CALL.REL.NOINC `($__internal_45_$__cuda_sm70_shflsync_idx_p) ;  /* 0x0000074000007944 */ /* 0x00efea0003c00000 */
[----:B------:R-:W-:Y:S05]  /*12200*/  BRA `(.L_x_2609) ;  /* 0xffffda3000007947 */ /* 0x000fea000383ffff */
.L_x_2558:
        /* <DEDUP_REMOVED lines=12> */
.L_x_2560:
[----:B------:R-:W-:Y:S01]  /*122d0*/  IMAD.MOV.U32 R5, RZ, RZ, R74 ;  /* 0x000000ffff057224 */ /* 0x000fe200078e004a */
[----:B------:R-:W-:Y:S01]  /*122e0*/  MOV R3, RZ ;  /* 0x000000ff00037202 */ /* 0x000fe20000000f00 */
[----:B------:R-:W-:Y:S01]  /*122f0*/  IMAD.MOV.U32 R0, RZ, RZ, 0x1f ;  /* 0x0000001fff007424 */ /* 0x000fe200078e00ff */
[----:B------:R-:W-:Y:S02]  /*12300*/  MOV R2, 0x12320 ;  /* 0x0001232000027802 */ /* 0x000fe40000000f00 */
[----:B--2---:R-:W-:Y:S05]  /*12310*/  CALL.REL.NOINC `($__internal_45_$__cuda_sm70_shflsync_idx_p) ;  /* 0x0000062000007944 */ /* 0x004fea0003c00000 */
[----:B------:R-:W-:Y:S01]  /*12320*/  MOV R9, R0 ;  /* 0x0000000000097202 */ /* 0x000fe20000000f00 */
[----:B------:R-:W-:Y:S05]  /*12330*/  BRA `(.L_x_2611) ;  /* 0xffffdcb000007947 */ /* 0x000fea000383ffff */
.L_x_2561:
[----:B------:R-:W-:Y:S01]  /*12340*/  IMAD.MOV.U32 R5, RZ, RZ, R74 ;  /* 0x000000ffff057224 */ /* 0x000fe200078e004a */
[----:B------:R-:W-:Y:S01]  /*12350*/  MOV R3, 0x1 ;  /* 0x0000000100037802 */ /* 0x000fe20000000f00 */
[----:B------:R-:W-:Y:S01]  /*12360*/  IMAD.MOV.U32 R0, RZ, RZ, 0x1f ;  /* 0x0000001fff007424 */ /* 0x000fe200078e00ff */
[----:B------:R-:W-:Y:S02]  /*12370*/  MOV R2, 0x12390 ;  /* 0x0001239000027802 */ /* 0x000fe40000000f00 */
[----:B-12---:R-:W-:Y:S05]  /*12380*/  CALL.REL.NOINC `($__internal_45_$__cuda_sm70_shflsync_idx_p) ;  /* 0x000005b000007944 */ /* 0x006fea0003c00000 */
[----:B------:R-:W-:Y:S01]  /*12390*/  MOV R8, R0 ;  /* 0x0000000000087202 */ /* 0x000fe20000000f00 */
[----:B------:R-:W-:Y:S05]  /*123a0*/  BRA `(.L_x_2612) ;  /* 0xffffdc6000007947 */ /* 0x000fea000383ffff */
.L_x_2562:
[----:B------:R-:W-:Y:S02]  /*123b0*/  MOV R2, 0x1 ;  /* 0x0000000100027802 */ /* 0x000fe40000000f00 */
[----:B------:R-:W-:-:S02]  /*123c0*/  MOV R3, 0x123e0 ;  /* 0x000123e000037802 */ /* 0x000fc40000000f00 */
[----:B-1234-:R-:W-:Y:S05]  /*123d0*/  CALL.REL.NOINC `($__internal_46_$__cuda_sm70_shflsync_up_p) ;  /* 0x000005b000007944 */ /* 0x01efea0003c00000 */
[----:B------:R-:W-:Y:S05]  /*123e0*/  BRA `(.L_x_2613) ;  /* 0xffffdd5000007947 */ /* 0x000fea000383ffff */
.L_x_2563:
[----:B------:R-:W-:Y:S02]  /*123f0*/  MOV R2, 0x2 ;  /* 0x0000000200027802 */ /* 0x000fe40000000f00 */
[----:B------:R-:W-:-:S02]  /*12400*/  MOV R3, 0x12420 ;  /* 0x0001242000037802 */ /* 0x000fc40000000f00 */
[----:B--2-4-:R-:W-:Y:S05]  /*12410*/  CALL.REL.NOINC `($__internal_46_$__cuda_sm70_shflsync_up_p) ;  /* 0x0000057000007944 */ /* 0x014fea0003c00000 */
        /* <DEDUP_REMOVED lines=23> */
.L_x_2567:
[----:B------:R-:W-:Y:S02]  /*12590*/  MOV R2, 0x1 ;  /* 0x0000000100027802 */ /* 0x000fe40000000f00 */
[----:B------:R-:W-:Y:S02]  /*125a0*/  MOV R3, 0x125c0 ;  /* 0x000125c000037802 */ /* 0x000fe40000000f00 */
[----:B------:R-:W-:Y:S05]  /*125b0*/  CALL.REL.NOINC `($__internal_46_$__cuda_sm70_shflsync_up_p) ;  /* 0x000003d000007944 */ /* 0x000fea0003c00000 */
[----:B------:R-:W-:Y:S01]  /*125c0*/  MOV R2, R4 ;  /* 0x0000000400027202 */ /* 0x000fe20000000f00 */
[----:B------:R-:W-:Y:S05]  /*125d0*/  BRA `(.L_x_2615) ;  /* 0xffffddc000007947 */ /* 0x000fea000383ffff */
.L_x_2568:
        /* <DEDUP_REMOVED lines=26> */
.L_x_2570:
[----:B------:R-:W-:Y:S02]  /*12780*/  SEL R0, RZ, 0x1, P0 ;  /* 0x00000001ff007807 */ /* 0x000fe40000000000 */
[----:B------:R-:W-:Y:S02]  /*12790*/  MOV R2, 0x127b0 ;  /* 0x000127b000027802 */ /* 0x000fe40000000f00 */
[----:B-1----:R-:W-:Y:S05]  /*127a0*/  CALL.REL.NOINC `($__internal_47_$__cuda_sm70_votesync_ballot) ;  /* 0x0000025000007944 */ /* 0x002fea0003c00000 */
[----:B------:R-:W-:Y:S01]  /*127b0*/  MOV R10, R0 ;  /* 0x00000000000a7202 */ /* 0x000fe20000000f00 */
[----:B------:R-:W-:Y:S05]  /*127c0*/  BRA `(.L_x_2617) ;  /* 0xffffdd6000007947 */ /* 0x000fea000383ffff */
.L_x_2571:
[----:B------:R-:W-:Y:S01]  /*127d0*/  IMAD.MOV.U32 R5, RZ, RZ, R6 ;  /* 0x000000ffff057224 */ /* 0x000fe200078e0006 */
[----:B------:R-:W-:Y:S01]  /*127e0*/  MOV R3, R8 ;  /* 0x0000000800037202 */ /* 0x000fe20000000f00 */
[----:B--2---:R-:W-:Y:S01]  /*127f0*/  IMAD.MOV.U32 R0, RZ, RZ, 0x1f ;  /* 0x0000001fff007424 */ /* 0x004fe200078e00ff */
[----:B------:R-:W-:Y:S02]  /*12800*/  MOV R2, 0x12820 ;  /* 0x0001282000027802 */ /* 0x000fe40000000f00 */
[----:B-1----:R-:W-:Y:S05]  /*12810*/  CALL.REL.NOINC `($__internal_45_$__cuda_sm70_shflsync_idx_p) ;  /* 0x0000012000007944 */ /* 0x002fea0003c00000 */
[----:B------:R-:W-:Y:S01]  /*12820*/  IMAD.MOV.U32 R12, RZ, RZ, R0 ;  /* 0x000000ffff0c7224 */ /* 0x000fe200078e0000 */
[----:B------:R-:W-:Y:S01]  /*12830*/  MOV R3, R8 ;  /* 0x0000000800037202 */ /* 0x000fe20000000f00 */
[----:B------:R-:W-:Y:S01]  /*12840*/  IMAD.MOV.U32 R5, RZ, RZ, R7 ;  /* 0x000000ffff057224 */ /* 0x000fe200078e0007 */
[----:B------:R-:W-:Y:S02]  /*12850*/  MOV R0, 0x1f ;  /* 0x0000001f00007802 */ /* 0x000fe40000000f00 */
[----:B------:R-:W-:-:S02]  /*12860*/  MOV R2, 0x12880 ;  /* 0x0001288000027802 */ /* 0x000fc40000000f00 */
[----:B------:R-:W-:Y:S05]  /*12870*/  CALL.REL.NOINC `($__internal_45_$__cuda_sm70_shflsync_idx_p) ;  /* 0x000000c000007944 */ /* 0x000fea0003c00000 */
[----:B------:R-:W-:Y:S01]  /*12880*/  MOV R7, R0 ;  /* 0x0000000000077202 */ /* 0x000fe20000000f00 */
[----:B------:R-:W-:Y:S05]  /*12890*/  BRA `(.L_x_2618) ;  /* 0xffffdd0000007947 */ /* 0x000fea000383ffff */
.L_x_2574:
[----:B------:R-:W-:Y:S01]  /*128a0*/  IMAD.MOV.U32 R5, RZ, RZ, R4 ;  /* 0x000000ffff057224 */ /* 0x000fe200078e0004 */
[----:B--2---:R-:W-:-:S02]  /*128b0*/  MOV R0, 0x1f ;  /* 0x0000001f00007802 */ /* 0x004fc40000000f00 */
[----:B------:R-:W-:Y:S02]  /*128c0*/  MOV R2, 0x128e0 ;  /* 0x000128e000027802 */ /* 0x000fe40000000f00 */
[----:B-1-34-:R-:W-:Y:S05]  /*128d0*/  CALL.REL.NOINC `($__internal_45_$__cuda_sm70_shflsync_idx_p) ;  /* 0x0000006000007944 */ /* 0x01afea0003c00000 */
[----:B------:R-:W-:Y:S01]  /*128e0*/  MOV R13, R0 ;  /* 0x00000000000d7202 */ /* 0x000fe20000000f00 */
[----:B------:R-:W-:Y:S05]  /*128f0*/  BRA `(.L_x_2573) ;  /* 0xffffdd0000007947 */ /* 0x000fea000383ffff */
        .weak           $__internal_44_$__cuda_sm70_shflsync_bfly_p
        .type           $__internal_44_$__cuda_sm70_shflsync_bfly_p,@function
        .size           $__internal_44_$__cuda_sm70_shflsync_bfly_p,($__internal_45_$__cuda_sm70_shflsync_idx_p - $__internal_44_$__cuda_sm70_shflsync_bfly_p)
$__internal_44_$__cuda_sm70_shflsync_bfly_p:
[----:B------:R-:W-:Y:S04]  /*12900*/  WARPSYNC R8 ;  /* 0x0000000800007348 */ /* 0x000fe80003800000 */
[----:B------:R1:W2:Y:S02]  /*12910*/  SHFL.BFLY PT, R0, R0, R3, R9 ;  /* 0x0c00000300007389 */ /* 0x0002a400000e0009 */
[----:B-1----:R-:W-:-:S04]  /*12920*/  MOV R3, 0x0 ;  /* 0x0000000000037802 */ /* 0x002fc80000000f00 */
[----:B--2---:R-:W-:Y:S05]  /*12930*/  RET.REL.NODEC R2 `(_ZN7cutlass13device_kernelIN5flash19enable_sm80_to_sm89INS1_16FlashAttnFwdSm80INS1_25CollectiveMainloopFwdSm80ILi4ELi1ELb0EN4cute5tupleIJNS5_1CILi128EEENS7_ILi48EEENS7_ILi96EEEEEELi96ENS_10bfloat16_tEfNS_4arch4Sm80ELb1ELb0ELb0ELb1ELb0ELb0ELb1ELb1EEENS1_21CollectiveEpilogueFwdINS6_IJS8_SA_S9_EEENS6_IJNS7_ILi1EEESI_SI_EEESC_SE_Li128ELb1ELb1ELb1ELb0EEENS1_36VarlenDynamicPersistentTileSchedulerILi128ELi48ELi128ELi128ELb1ELb1ELb0ELb1ELb1ELb1EEEEEEEEEvNT_6ParamsE) ;  /* 0xfffed6c002007950 */ /* 0x004fea0003c3ffff */
        .weak           $__internal_45_$__cuda_sm70_shflsync_idx_p
        .type           $__internal_45_$__cuda_sm70_shflsync_idx_p,@function
        .size           $__internal_45_$__cuda_sm70_shflsync_idx_p,($__internal_46_$__cuda_sm70_shflsync_up_p - $__internal_45_$__cuda_sm70_shflsync_idx_p)
$__internal_45_$__cuda_sm70_shflsync_idx_p:
[----:B------:R-:W-:-:S04]  /*12940*/  MOV R15, 0xffffffff ;  /* 0xffffffff000f7802 */ /* 0x000fc80000000f00 */
[----:B------:R-:W-:Y:S04]  /*12950*/  WARPSYNC R15 ;  /* 0x0000000f00007348 */ /* 0x000fe80003800000 */
[----:B------:R1:W2:Y:S02]  /*12960*/  SHFL.IDX PT, R0, R5, R3, R0 ;  /* 0x0000000305007389 */ /* 0x0002a400000e0000 */
[----:B-1----:R-:W-:-:S04]  /*12970*/  MOV R3, 0x0 ;  /* 0x0000000000037802 */ /* 0x002fc80000000f00 */
[----:B--2---:R-:W-:Y:S05]  /*12980*/  RET.REL.NODEC R2 `(_ZN7cutlass13device_kernelIN5flash19enable_sm80_to_sm89INS1_16FlashAttnFwdSm80INS1_25CollectiveMainloopFwdSm80ILi4ELi1ELb0EN4cute5tupleIJNS5_1CILi128EEENS7_ILi48EEENS7_ILi96EEEEEELi96ENS_10bfloat16_tEfNS_4arch4Sm80ELb1ELb0ELb0ELb1ELb0ELb0ELb1ELb1EEENS1_21CollectiveEpilogueFwdINS6_IJS8_SA_S9_EEENS6_IJNS7_ILi1EEESI_SI_EEESC_SE_Li128ELb1ELb1ELb1ELb0EEENS1_36VarlenDynamicPersistentTileSchedulerILi128ELi48ELi128ELi128ELb1ELb1ELb0ELb1ELb1ELb1EEEEEEEEEvNT_6ParamsE) ;  /* 0xfffed67002007950 */ /* 0x004fea0003c3ffff */
        .weak           $__internal_46_$__cuda_sm70_shflsync_up_p
        .type           $__internal_46_$__cuda_sm70_shflsync_up_p,@function
        .size           $__internal_46_$__cuda_sm70_shflsync_up_p,($__internal_47_$__cuda_sm70_votesync_ballot - $__internal_46_$__cuda_sm70_shflsync_up_p)
$__internal_46_$__cuda_sm70_shflsync_up_p:
[----:B------:R-:W-:Y:S02]  /*12990*/  IMAD.MOV.U32 R4, RZ, RZ, RZ ;  /* 0x000000ffff047224 */ /* 0x000fe400078e00ff */
[----:B------:R-:W-:-:S04]  /*129a0*/  IMAD.MOV.U32 R10, RZ, RZ, -0x1 ;  /* 0xffffffffff0a7424 */ /* 0x000fc800078e00ff */
[----:B------:R-:W-:Y:S04]  /*129b0*/  WARPSYNC R10 ;  /* 0x0000000a00007348 */ /* 0x000fe80003800000 */
[----:B------:R1:W2:Y:S02]  /*129c0*/  SHFL.UP PT, R4, R0, R2, R4 ;  /* 0x0400000200047389 */ /* 0x0002a400000e0004 */
[----:B-1----:R-:W-:Y:S02]  /*129d0*/  MOV R2, R3 ;  /* 0x0000000300027202 */ /* 0x002fe40000000f00 */
[----:B------:R-:W-:-:S04]  /*129e0*/  MOV R3, 0x0 ;  /* 0x0000000000037802 */ /* 0x000fc80000000f00 */
[----:B--2---:R-:W-:Y:S05]  /*129f0*/  RET.REL.NODEC R2 `(_ZN7cutlass13device_kernelIN5flash19enable_sm80_to_sm89INS1_16FlashAttnFwdSm80INS1_25CollectiveMainloopFwdSm80ILi4ELi1ELb0EN4cute5tupleIJNS5_1CILi128EEENS7_ILi48EEENS7_ILi96EEEEEELi96ENS_10bfloat16_tEfNS_4arch4Sm80ELb1ELb0ELb0ELb1ELb0ELb0ELb1ELb1EEENS1_21CollectiveEpilogueFwdINS6_IJS8_SA_S9_EEENS6_IJNS7_ILi1EEESI_SI_EEESC_SE_Li128ELb1ELb1ELb1ELb0EEENS1_36VarlenDynamicPersistentTileSchedulerILi128ELi48ELi128ELi128ELb1ELb1ELb0ELb1ELb1ELb1EEEEEEEEEvNT_6ParamsE) ;  /* 0xfffed60002007950 */ /* 0x004fea0003c3ffff */
        .weak           $__internal_47_$__cuda_sm70_votesync_ballot
        .type           $__internal_47_$__cuda_sm70_votesync_ballot,@function
        .size           $__internal_47_$__cuda_sm70_votesync_ballot,(.L_x_2908 - $__internal_47_$__cuda_sm70_votesync_ballot)
$__internal_47_$__cuda_sm70_votesync_ballot:
[----:B------:R-:W-:Y:S01]  /*12a00*/  ISETP.NE.U32.AND P0, PT, R0, 0x1, PT ;  /* 0x000000010000780c */ /* 0x000fe20003f05070 */
[----:B------:R-:W-:-:S04]  /*12a10*/  IMAD.MOV.U32 R3, RZ, RZ, -0x1 ;  /* 0xffffffffff037424 */ /* 0x000fc800078e00ff */
[----:B------:R-:W-:Y:S08]  /*12a20*/  WARPSYNC R3 ;  /* 0x0000000300007348 */ /* 0x000ff00003800000 */
[----:B------:R-:W-:-:S04]  /*12a30*/  VOTE.ANY R0, PT, !P0 ;  /* 0x0000000000007806 */ /* 0x000fc800040e0100 */
[----:B------:R-:W-:Y:S01]  /*12a40*/  LOP3.LUT R0, R0, R3, RZ, 0xc0, !PT ;  /* 0x0000000300007212 */ /* 0x000fe200078ec0ff */
[----:B------:R-:W-:-:S04]  /*12a50*/  IMAD.MOV.U32 R3, RZ, RZ, 0x0 ;  /* 0x00000000ff037424 */ /* 0x000fc800078e00ff */
[----:B------:R-:W-:Y:S05]  /*12a60*/  RET.REL.NODEC R2 `(_ZN7cutlass13device_kernelIN5flash19enable_sm80_to_sm89INS1_16FlashAttnFwdSm80INS1_25CollectiveMainloopFwdSm80ILi4ELi1ELb0EN4cute5tupleIJNS5_1CILi128EEENS7_ILi48EEENS7_ILi96EEEEEELi96ENS_10bfloat16_tEfNS_4arch4Sm80ELb1ELb0ELb0ELb1ELb0ELb0ELb1ELb1EEENS1_21CollectiveEpilogueFwdINS6_IJS8_SA_S9_EEENS6_IJNS7_ILi1EEESI_SI_EEESC_SE_Li128ELb1ELb1ELb1ELb0EEENS1_36VarlenDynamicPersistentTileSchedulerILi128ELi48ELi128ELi128ELb1ELb1ELb0ELb1ELb1ELb1EEEEEEEEEvNT_6ParamsE) ;  /* 0xfffed59002007950 */ /* 0x000fea0003c3ffff */
.L_x_2619:
        /* <DEDUP_REMOVED lines=9> */
.L_x_2908:


//--------------------- .text._ZN7cutlass13device_kernelIN5flash19enable_sm80_to_sm89INS1_16FlashAttnFwdSm80INS1_25CollectiveMainloopFwdSm80ILi4ELi1ELb0EN4cute5tupleIJNS5_1CILi128EEENS7_ILi48EEENS7_ILi96EEEEEELi96ENS_10bfloat16_tEfNS_4arch4Sm80ELb1ELb0ELb0ELb1ELb0ELb1ELb1ELb1EEENS1_21CollectiveEpilogueFwdINS6_IJS8_SA_S9_EEENS6_IJNS7_ILi1EEESI_SI_EEESC_SE_Li128ELb1ELb1ELb1ELb0EEENS1_36VarlenDynamicPersistentTileSchedulerILi128ELi48ELi128ELi128ELb1ELb1ELb0ELb1ELb1ELb1EEEEEEEEEvNT_6ParamsE --------------------------
	.section	.text._ZN7cutlass13device_kernelIN5flash19enable_sm80_to_sm89INS1_16FlashAttnFwdSm80INS1_25CollectiveMainloopFwdSm80ILi4ELi1ELb0EN4cute5tupleIJNS5_1CILi128EEENS7_ILi48EEENS7_ILi96EEEEEELi96ENS_10bfloat16_tEfNS_4arch4Sm80ELb1ELb0ELb0ELb1ELb0ELb1ELb1ELb1EEENS1_21CollectiveEpilogueFwdINS6_IJS8_SA_S9_EEENS6_IJNS7_ILi1EEESI_SI_EEESC_SE_Li128ELb1ELb1ELb1ELb0EEENS1_36VarlenDynamicPersistentTileSchedulerILi128ELi48ELi128ELi128ELb1ELb1ELb0ELb1ELb1ELb1EEEEEEEEEvNT_6ParamsE,"ax",@progbits
	.sectioninfo	@"SHI_REGISTERS=255"
	.align	128
.text._ZN7cutlass13device_kernelIN5flash19enable_sm80_to_sm89INS1_16FlashAttnFwdSm80INS1_25CollectiveMainloopFwdSm80ILi4ELi1ELb0EN4cute5tupleIJNS5_1CILi128EEENS7_ILi48EEENS7_ILi96EEEEEELi96ENS_10bfloat16_tEfNS_4arch4Sm80ELb1ELb0ELb0ELb1ELb0ELb1ELb1ELb1EEENS1_21CollectiveEpilogueFwdINS6_IJS8_SA_S9_EEENS6_IJNS7_ILi1EEESI_SI_EEESC_SE_Li128ELb1ELb1ELb1ELb0EEENS1_36VarlenDynamicPersistentTileSchedulerILi128ELi48ELi128ELi128ELb1ELb1ELb0ELb1ELb1ELb1EEEEEEEEEvNT_6ParamsE:
        .type           _ZN7cutlass13device_kernelIN5flash19enable_sm80_to_sm89INS1_16FlashAttnFwdSm80INS1_25CollectiveMainloopFwdSm80ILi4ELi1ELb0EN4cute5tupleIJNS5_1CILi128EEENS7_ILi48EEENS7_ILi96EEEEEELi96ENS_10bfloat16_tEfNS_4arch4Sm80ELb1ELb0ELb0ELb1ELb0ELb1ELb1ELb1EEENS1_21CollectiveEpilogueFwdINS6_IJS8_SA_S9_EEENS6_IJNS7_ILi1EEESI_SI_EEESC_SE_Li128ELb1ELb1ELb1ELb0EEENS1_36VarlenDynamicPersistentTileSchedulerILi128ELi48ELi128ELi128ELb1ELb1ELb0ELb1ELb1ELb1EEEEEEEEEvNT_6ParamsE,@function
        .size           _ZN7cutlass13device_kernelIN5flash19enable_sm80_to_sm89INS1_16FlashAttnFwdSm80INS1_25CollectiveMainloopFwdSm80ILi4ELi1ELb0EN4cute5tupleIJNS5_1CILi128EEENS7_ILi48EEENS7_ILi96EEEEEELi96ENS_10bfloat16_tEfNS_4arch4Sm80ELb1ELb0ELb0ELb1ELb0ELb1ELb1ELb1EEENS1_21CollectiveEpilogueFwdINS6_IJS8_SA_S9_EEENS6_IJNS7_ILi1EEESI_SI_EEESC_SE_Li128ELb1ELb1ELb1ELb0EEENS1_36VarlenDynamicPersistentTileSchedulerILi128ELi48ELi128ELi128ELb1ELb1ELb0ELb1ELb1ELb1EEEEEEEEEvNT_6ParamsE,(.L_x_2913 - _ZN7cutlass13device_kernelIN5flash19enable_sm80_to_sm89INS1_16FlashAttnFwdSm80INS1_25CollectiveMainloopFwdSm80ILi4ELi1ELb0EN4cute5tupleIJNS5_1CILi128EEENS7_ILi48EEENS7_ILi96EEEEEELi96ENS_10bfloat16_tEfNS_4arch4Sm80ELb1ELb0ELb0ELb1ELb0ELb1ELb1ELb1EEENS1_21CollectiveEpilogueFwdINS6_IJS8_SA_S9_EEENS6_IJNS7_ILi1EEESI_SI_EEESC_SE_Li128ELb1ELb1ELb1ELb0EEENS1_36VarlenDynamicPersistentTileSchedulerILi128ELi48ELi128ELi128ELb1ELb1ELb0ELb1ELb1ELb1EEEEEEEEEvNT_6ParamsE)
        .other          _ZN7cutlass13device_kernelIN5flash19enable_sm80_to_sm89INS1_16FlashAttnFwdSm80INS1_25CollectiveMainloopFwdSm80ILi4ELi1ELb0EN4cute5tupleIJNS5_1CILi128EEENS7_ILi48EEENS7_ILi96EEEEEELi96ENS_10bfloat16_tEfNS_4arch4Sm80ELb1ELb0ELb0ELb1ELb0ELb1ELb1ELb1EEENS1_21CollectiveEpilogueFwdINS6_IJS8_SA_S9_EEENS6_IJNS7_ILi1EEESI_SI_EEESC_SE_Li128ELb1ELb1ELb1ELb0EEENS1_36VarlenDynamicPersistentTileSchedulerILi128ELi48ELi128ELi128ELb1ELb1ELb0ELb1ELb1ELb1EEEEEEEEEvNT_6ParamsE,@"STO_CUDA_ENTRY STV_DEFAULT"
_ZN7cutlass13device_kernelIN5flash19enable_sm80_to_sm89INS1_16FlashAttnFwdSm80INS1_25CollectiveMainloopFwdSm80ILi4ELi1ELb0EN4cute5tupleIJNS5_1CILi128EEENS7_ILi48EEENS7_ILi96EEEEEELi96ENS_10bfloat16_tEfNS_4arch4Sm80ELb1ELb0ELb0ELb1ELb0ELb1ELb1ELb1EEENS1_21CollectiveEpilogueFwdINS6_IJS8_SA_S9_EEENS6_IJNS7_ILi1EEESI_SI_EEESC_SE_Li128ELb1ELb1ELb1ELb0EEENS1_36VarlenDynamicPersistentTileSchedulerILi128ELi48ELi128ELi128ELb1ELb1ELb0ELb1ELb1ELb1EEEEEEEEEvNT_6ParamsE:
        /* <DEDUP_REMOVED lines=54> */
.L_x_2625:
        /* <DEDUP_REMOVED lines=16> */
.L_x_2809:
        /* <DEDUP_REMOVED lines=16> */
.L_x_2810:
[----:B--2---:R-:W-:-:S05]  /*0560*/  IMAD R0, R0, c[0x0][0x538], RZ ;  /* 0x00014e0000007a24 */ /* 0x004fca00078e02ff */
[----:B------:R-:W-:-:S04]  /*0570*/  IADD3 R7, R0, R7, RZ ;  /* 0x0000000700077210 */ /* 0x000fc80007ffe0ff */
[----:B------:R-:W-:-:S13]  /*0580*/  ISETP.GT.AND P0, PT, R7, UR4, PT ;  /* 0x0000000407007c0c */ /* 0x000fda000bf04270 */
[----:B-1----:R-:W-:Y:S05]  /*0590*/  @!P0 BRA `(.L_x_2625) ;  /* 0xfffffdc000008947 */ /* 0x002fea000383ffff */
.L_x_2621:
[----:B------:R-:W-:-:S05]  /*05a0*/  IADD3 R11, -R0, R7, RZ ;  /* 0x00000007000b7210 */ /* 0x000fca0007ffe1ff */
[----:B------:R-:W-:-:S05]  /*05b0*/  IMAD R0, R4, c[0x0][0x538], R11 ;  /* 0x00014e0004007a24 */ /* 0x000fca00078e020b */
[----:B------:R-:W-:Y:S01]  /*05c0*/  ISETP.GT.AND P0, PT, R0, UR4, PT ;  /* 0x0000000400007c0c */ /* 0x000fe2000bf04270 */
[----:B------:R-:W-:-:S12]  /*05d0*/  BRA.DIV ~URZ, `(.L_x_2626) ;  /* 0x0001d4a27f007947 */ /* 0x000fd8000b800000 */
[----:B------:R-:W-:-:S04]  /*05e0*/  VOTE.ANY R10, PT, !P0 ;  /* 0x00000000000a7806 */ /* 0x000fc800040e0100 */
.L_x_2811:
[----:B------:R-:W1:Y:S02]  /*05f0*/  POPC R7, R10 ;  /* 0x0000000a00077309 */ /* 0x000e640000000000 */
[----:B-1----:R-:W-:-:S05]  /*0600*/  IADD3 R0, R7, R6, RZ ;  /* 0x0000000607007210 */ /* 0x002fca0007ffe0ff */
[----:B------:R1:W-:Y:S01]  /*0610*/  STL [R1+0x34], R0 ;  /* 0x0000340001007387 */ /* 0x0003e20000100800 */
[----:B------:R-:W-:Y:S05]  /*0620*/  BRA.DIV ~URZ, `(.L_x_2627) ;  /* 0x0001d4a27f007947 */ /* 0x000fea000b800000 */
[----:B------:R2:W3:Y:S01]  /*0630*/  SHFL.IDX PT, R12, R9, R7, 0x1f ;  /* 0x00001f07090c7589 */ /* 0x0004e200000e0000 */
[----:B------:R-:W-:-:S03]  /*0640*/  MOV R6, RZ ;  /* 0x000000ff00067202 */ /* 0x000fc60000000f00 */
[----:B------:R2:W4:Y:S04]  /*0650*/  SHFL.IDX PT, R9, R8, R7, 0x1f ;  /* 0x00001f0708097589 */ /* 0x00052800000e0000 */
.L_x_2812:
[----:B------:R-:W-:Y:S01]  /*0660*/  ISETP.NE.AND P0, PT, R10, RZ, PT ;  /* 0x000000ff0a00720c */ /* 0x000fe20003f05270 */
[----:B------:R-:W-:-:S12]  /*0670*/  BSSY B0, `(.L_x_2628) ;  /* 0x0000005000007945 */ /* 0x000fd80003800000 */
[----:B------:R-:W-:Y:S05]  /*0680*/  @!P0 BRA `(.L_x_2629) ;  /* 0x0000003000008947 */ /* 0x000fea0003800000 */
[----:B------:R-:W-:Y:S01]  /*0690*/  IADD3 R3, R7, -0x1, RZ ;  /* 0xffffffff07037810 */ /* 0x000fe20007ffe0ff */
[----:B------:R-:W-:Y:S05]  /*06a0*/  BRA.DIV ~URZ, `(.L_x_2630) ;  /* 0x0001d5027f007947 */ /* 0x000fea000b800000 */
[----:B------:R1:W2:Y:S02]  /*06b0*/  SHFL.IDX PT, R6, R4, R3, 0x1f ;  /* 0x00001f0304067589 */ /* 0x0002a400000e0000 */
.L_x_2629:
[----:B------:R-:W-:Y:S05]  /*06c0*/  BSYNC B0 ;  /* 0x0000000000007941 */ /* 0x000fea0003800000 */
.L_x_2628:
        /* <DEDUP_REMOVED lines=69> */
.L_x_2632:
        /* <DEDUP_REMOVED lines=70> */
.L_x_2633:
[----:B------:R-:W-:Y:S05]  /*0f80*/  BSYNC B0 ;  /* 0x0000000000007941 */ /* 0x000fea0003800000 */
.L_x_2631:
[----:B------:R-:W-:-:S04]  /*0f90*/  LOP3.LUT R0, RZ, R0, RZ, 0x33, !PT ;  /* 0x00000000ff007212 */ /* 0x000fc800078e33ff */
[----:B------:R-:W-:-:S05]  /*0fa0*/  IADD3 R0, R0, R12, RZ ;  /* 0x0000000c00007210 */ /* 0x000fca0007ffe0ff */
[----:B------:R2:W-:Y:S01]  /*0fb0*/  STL [R1+0x2c], R0 ;  /* 0x00002c0001007387 */ /* 0x0005e20000100800 */
[----:B------:R-:W-:Y:S05]  /*0fc0*/  BRA `(.L_x_2634) ;  /* 0x0000006000007947 */ /* 0x000fea0003800000 */
.L_x_2622:
[----:B------:R-:W-:Y:S01]  /*0fd0*/  MOV R0, UR4 ;  /* 0x0000000400007c02 */ /* 0x000fe20008000f00 */
[----:B------:R-:W-:Y:S04]  /*0fe0*/  STL [R1+0x2c], RZ ;  /* 0x00002cff01007387 */ /* 0x000fe80000100800 */
[----:B------:R-:W-:Y:S04]  /*0ff0*/  STL [R1+0x30], RZ ;  /* 0x000030ff01007387 */ /* 0x000fe80000100800 */
[----:B------:R1:W-:Y:S02]  /*1000*/  STL [R1+0x28], R0 ;  /* 0x0000280001007387 */ /* 0x0003e40000100800 */
[----:B-1----:R-:W-:-:S05]  /*1010*/  MOV R0, c[0x0][0x53c] ;  /* 0x00014f0000007a02 */ /* 0x002fca0000000f00 */
[----:B------:R1:W-:Y:S02]  /*1020*/  STL [R1+0x34], R0 ;  /* 0x0000340001007387 */ /* 0x0003e40000100800 */
.L_x_2634:
        /* <DEDUP_REMOVED lines=8> */
.L_x_2620:
        /* <DEDUP_REMOVED lines=21> */
[----:B------:R-:W-:Y:S02]  /*1200*/  LEA.HI R6, R7, R8, RZ, 0x1 ;  /* 0x0000000807067211 */ /* 0x000fe400078f08ff */
[----:B------:R-:W-:Y:S02]  /*1210*/  LOP3.LUT R2, R5, 0x7fffffe, RZ, 0xc0, !PT ;  /* 0x07fffffe05027812 */ /* 0x000fe400078ec0ff */
[----:B------:R-:W-:Y:S02]  /*1220*/  LOP3.LUT R0, R0, 0xc0, RZ, 0xc0, !PT ;  /* 0x000000c000007812 */ /* 0x000fe400078ec0ff */
[----:B------:R-:W-:Y:S01]  /*1230*/  LOP3.LUT R4, R10, 0x3fffffe, RZ, 0xc0, !PT ;  /* 0x03fffffe0a047812 */ /* 0x000fe200078ec0ff */
[----:B------:R-:W-:Y:S01]  /*1240*/  IMAD.IADD R2, R14, 0x1, -R2 ;  /* 0x000000010e027824 */ /* 0x000fe200078e0a02 */
[----:B------:R-:W-:-:S02]  /*1250*/  LOP3.LUT R6, R6, 0xfffffffe, RZ, 0xc0, !PT ;  /* 0xfffffffe06067812 */ /* 0x000fc400078ec0ff */
[----:B------:R-:W-:Y:S01]  /*1260*/  SHF.R.U32.HI R5, RZ, 0x3, R0 ;  /* 0x00000003ff057819 */ /* 0x000fe20000011600 */
[----:B------:R-:W-:Y:S01]  /*1270*/  IMAD.IADD R18, R3, 0x1, -R4 ;  /* 0x0000000103127824 */ /* 0x000fe200078e0a04 */
[----:B------:R-:W-:Y:S01]  /*1280*/  LOP3.LUT R0, R0, 0x18, R30, 0xf8, !PT ;  /* 0x0000001800007812 */ /* 0x000fe200078ef81e */
[C---:B------:R-:W-:Y:S01]  /*1290*/  IMAD.IADD R17, R8.reuse, 0x1, -R6 ;  /* 0x0000000108117824 */ /* 0x040fe200078e0a06 */
[----:B------:R-:W-:Y:S01]  /*12a0*/  SHF.R.S32.HI R23, RZ, 0x2, R12 ;  /* 0x00000002ff177819 */ /* 0x000fe2000001140c */
[----:B------:R-:W-:Y:S01]  /*12b0*/  IMAD R20, R8, 0x8, R2 ;  /* 0x0000000808147824 */ /* 0x000fe200078e0202 */
[----:B------:R-:W-:Y:S02]  /*12c0*/  LOP3.LUT R9, R0, R5, RZ, 0x3c, !PT ;  /* 0x0000000500097212 */ /* 0x000fe400078e3cff */
[----:B------:R-:W-:Y:S01]  /*12d0*/  LOP3.LUT R3, R11, 0xffffffe0, RZ, 0xc0, !PT ;  /* 0xffffffe00b037812 */ /* 0x000fe200078ec0ff */
[----:B------:R-:W-:Y:S01]  /*12e0*/  IMAD.SHL.U32 R20, R20, 0x20, RZ ;  /* 0x0000002014147824 */ /* 0x000fe200078e00ff */
[----:B------:R-:W-:-:S02]  /*12f0*/  SHF.R.S32.HI R8, RZ, 0x5, R11 ;  /* 0x00000005ff087819 */ /* 0x000fc4000001140b */
[----:B------:R-:W-:Y:S01]  /*1300*/  SHF.R.S32.HI R0, RZ, 0x1f, R11 ;  /* 0x0000001fff007819 */ /* 0x000fe2000001140b */
[----:B------:R-:W-:Y:S01]  /*1310*/  IMAD.IADD R28, R24, 0x1, -R3 ;  /* 0x00000001181c7824 */ /* 0x000fe200078e0a03 */
[----:B------:R-:W-:Y:S02]  /*1320*/  LOP3.LUT R2, R7, 0xfffffff0, RZ, 0xc0, !PT ;  /* 0xfffffff007027812 */ /* 0x000fe400078ec0ff */
[----:B------:R-:W-:Y:S02]  /*1330*/  LEA.HI R5, R12, R23, RZ, 0x1 ;  /* 0x000000170c057211 */ /* 0x000fe400078f08ff */
[----:B------:R-:W-:Y:S01]  /*1340*/  LEA.HI R4, R0, R8, RZ, 0x2 ;  /* 0x0000000800047211 */ /* 0x000fe200078f10ff */
[----:B------:R-:W-:Y:S01]  /*1350*/  IMAD.IADD R0, R24, 0x1, -R2 ;  /* 0x0000000118007824 */ /* 0x000fe200078e0a02 */
[----:B------:R-:W-:Y:S02]  /*1360*/  LOP3.LUT R2, R5, 0x7fffffe, RZ, 0xc0, !PT ;  /* 0x07fffffe05027812 */ /* 0x000fe400078ec0ff */
[----:B------:R-:W-:-:S02]  /*1370*/  SHF.R.S32.HI R5, RZ, 0x1f, R28 ;  /* 0x0000001fff057819 */ /* 0x000fc4000001141c */
[----:B------:R-:W-:Y:S01]  /*1380*/  LEA.HI R6, R0, R0, RZ, 0x1 ;  /* 0x0000000000067211 */ /* 0x000fe200078f08ff */
[----:B------:R-:W-:Y:S01]  /*1390*/  IMAD.IADD R2, R23, 0x1, -R2 ;  /* 0x0000000117027824 */ /* 0x000fe200078e0a02 */
[----:B------:R-:W-:Y:S02]  /*13a0*/  LEA.HI R19, R5, R28, RZ, 0x2 ;  /* 0x0000001c05137211 */ /* 0x000fe400078f10ff */
[----:B------:R-:W-:Y:S01]  /*13b0*/  LOP3.LUT R5, R6, 0x7fffffe, RZ, 0xc0, !PT ;  /* 0x07fffffe06057812 */ /* 0x000fe200078ec0ff */
[----:B------:R-:W-:Y:S01]  /*13c0*/  IMAD R2, R8, 0x8, R2 ;  /* 0x0000000808027824 */ /* 0x000fe200078e0202 */
[----:B------:R-:W-:Y:S02]  /*13d0*/  SHF.R.S32.HI R13, RZ, 0x1f, R0 ;  /* 0x0000001fff0d7819 */ /* 0x000fe40000011400 */
[----:B------:R-:W-:Y:S01]  /*13e0*/  LOP3.LUT R3, R4, 0xffffffc, RZ, 0xc0, !PT ;  /* 0x0ffffffc04037812 */ /* 0x000fe200078ec0ff */
[----:B------:R-:W-:Y:S01]  /*13f0*/  IMAD.IADD R11, R0, 0x1, -R5 ;  /* 0x00000001000b7824 */ /* 0x000fe200078e0a05 */
[----:B------:R-:W-:Y:S01]  /*1400*/  LEA.HI R13, R13, R0, RZ, 0x3 ;  /* 0x000000000d0d7211 */ /* 0x000fe200078f18ff */
[----:B------:R-:W-:Y:S01]  /*1410*/  IMAD.U32 R0, R2, 0x20, R9 ;  /* 0x0000002002007824 */ /* 0x000fe200078e0009 */
[----:B------:R-:W-:Y:S01]  /*1420*/  LEA.HI R4, R25, R25, RZ, 0x1 ;  /* 0x0000001919047211 */ /* 0x000fe200078f08ff */
[----:B------:R-:W-:Y:S01]  /*1430*/  IMAD.IADD R7, R8, 0x1, -R3 ;  /* 0x0000000108077824 */ /* 0x000fe200078e0a03 */
[----:B------:R-:W-:-:S02]  /*1440*/  IADD3 R22, R14, 0x40, RZ ;  /* 0x000000400e167810 */ /* 0x000fc40007ffe0ff */
[----:B------:R1:W-:Y:S01]  /*1450*/  STL [R1+0xc], R0 ;  /* 0x00000c0001007387 */ /* 0x0003e20000100800 */
[----:B------:R-:W-:Y:S02]  /*1460*/  LOP3.LUT R2, R4, 0x1ffffffe, RZ, 0xc0, !PT ;  /* 0x1ffffffe04027812 */ /* 0x000fe400078ec0ff */
[----:B------:R-:W-:Y:S02]  /*1470*/  SHF.R.S32.HI R3, RZ, 0x2, R19 ;  /* 0x00000002ff037819 */ /* 0x000fe40000011413 */
[----:B------:R-:W-:Y:S01]  /*1480*/  SHF.R.S32.HI R9, RZ, 0x1f, R12 ;  /* 0x0000001fff097819 */ /* 0x000fe2000001140c */
[----:B------:R-:W-:Y:S01]  /*1490*/  IMAD.IADD R2, R25, 0x1, -R2 ;  /* 0x0000000119027824 */ /* 0x000fe200078e0a02 */
[----:B------:R-:W-:Y:S01]  /*14a0*/  LEA.HI R14, R22, R22, RZ, 0x1 ;  /* 0x00000016160e7211 */ /* 0x000fe200078f08ff */
[----:B------:R-:W-:Y:S01]  /*14b0*/  IMAD R26, R7, 0x10, R3 ;  /* 0x00000010071a7824 */ /* 0x000fe200078e0203 */
[----:B------:R-:W-:Y:S02]  /*14c0*/  LEA.HI R3, R9, R23, RZ, 0x3 ;  /* 0x0000001709037211 */ /* 0x000fe400078f18ff */
[----:B------:R-:W-:-:S02]  /*14d0*/  SHF.R.S32.HI R5, RZ, 0x1, R6 ;  /* 0x00000001ff057819 */ /* 0x000fc40000011406 */
[----:B------:R-:W-:Y:S01]  /*14e0*/  LOP3.LUT R3, R3, 0xfffffff8, RZ, 0xc0, !PT ;  /* 0xfffffff803037812 */ /* 0x000fe200078ec0ff */
[----:B------:R-:W-:Y:S01]  /*14f0*/  STL [R1+0xac], R26 ;  /* 0x0000ac1a01007387 */ /* 0x000fe20000100800 */
[----:B------:R-:W-:Y:S02]  /*1500*/  LOP3.LUT R12, R14, 0x7fffffe, RZ, 0xc0, !PT ;  /* 0x07fffffe0e0c7812 */ /* 0x000fe400078ec0ff */
[----:B------:R-:W-:Y:S01]  /*1510*/  SHF.R.S32.HI R31, RZ, 0x1f, R30 ;  /* 0x0000001fff1f7819 */ /* 0x000fe2000001141e */
        /* <DEDUP_REMOVED lines=144> */
[----:B------:R-:W-:Y:S01]  /*1e20*/  STL [R1+0x78], R8 ;  /* 0x0000780801007387 */ /* 0x000fe20000100800 */
[----:B------:R-:W-:Y:S01]  /*1e30*/  SEL R6, R12, 0xffffffe0, !P1 ;  /* 0xffffffe00c067807 */ /* 0x000fe20004800000 */
[C---:B------:R-:W-:Y:S01]  /*1e40*/  IMAD.IADD R248, R20.reuse, 0x1, R4 ;  /* 0x0000000114f87824 */ /* 0x040fe200078e0204 */
[----:B------:R-:W-:Y:S01]  /*1e50*/  LEA R5, R5, 0x6080, 0x1 ;  /* 0x0000608005057811 */ /* 0x000fe200078e08ff */
[----:B------:R-:W-:Y:S01]  /*1e60*/  IMAD.IADD R7, R20, 0x1, R7 ;  /* 0x0000000114077824 */ /* 0x000fe200078e0207 */
[----:B------:R-:W-:-:S02]  /*1e70*/  SEL R4, R12, 0xffffffe0, !P4 ;  /* 0xffffffe00c047807 */ /* 0x000fc40006000000 */
[----:B------:R-:W-:Y:S01]  /*1e80*/  LEA R248, R248, 0x1880, 0x1 ;  /* 0x00001880f8f87811 */ /* 0x000fe200078e08ff */
[----:B------:R1:W-:Y:S02]  /*1e90*/  STL [R1+0xa4], R5 ;  /* 0x0000a40501007387 */ /* 0x0003e40000100800 */
[----:B------:R-:W-:Y:S01]  /*1ea0*/  IMAD.IADD R193, R192, 0x1, R4 ;  /* 0x00000001c0c17824 */ /* 0x000fe200078e0204 */
[C---:B------:R-:W-:Y:S01]  /*1eb0*/  IADD3 R249, R248.reuse, 0x20, RZ ;  /* 0x00000020f8f97810 */ /* 0x040fe20007ffe0ff */
[----:B------:R2:W-:Y:S01]  /*1ec0*/  STL [R1+0xa0], R0 ;  /* 0x0000a00001007387 */ /* 0x0005e20000100800 */
[----:B------:R-:W-:Y:S01]  /*1ed0*/  @P0 IADD3 R249, R248, -0x20, RZ ;  /* 0xffffffe0f8f90810 */ /* 0x000fe20007ffe0ff */
[----:B------:R-:W-:Y:S01]  /*1ee0*/  IMAD.IADD R167, R4, 0x1, R166 ;  /* 0x0000000104a77824 */ /* 0x000fe200078e02a6 */
[----:B-1----:R-:W-:Y:S02]  /*1ef0*/  LEA R5, R11, 0x6080, 0x1 ;  /* 0x000060800b057811 */ /* 0x002fe400078e08ff */
[----:B--2---:R-:W-:-:S03]  /*1f00*/  LEA R0, R10, 0x6080, 0x1 ;  /* 0x000060800a007811 */ /* 0x004fc600078e08ff */
        /* <DEDUP_REMOVED lines=10> */
.L_x_2808:
        /* <DEDUP_REMOVED lines=49> */
.L_x_2635:
[----:B------:R-:W-:-:S04]  /*22c0*/  ISETP.NE.U32.AND P0, PT, RZ, c[0x0][0x368], PT ;  /* 0x0000da00ff007a0c */ /* 0x000fc80003f05070 */
[----:B------:R-:W-:-:S13]  /*22d0*/  ISETP.NE.AND.EX P0, PT, RZ, c[0x0][0x36c], PT, P0 ;  /* 0x0000db00ff007a0c */ /* 0x000fda0003f05300 */
[----:B------:R-:W-:Y:S05]  /*22e0*/  @!P0 BRA `(.L_x_2636) ;  /* 0x0000004000008947 */ /* 0x000fea0003800000 */
[----:B-1----:R-:W-:-:S04]  /*22f0*/  LEA R4, P0, R18, c[0x0][0x368], 0x2 ;  /* 0x0000da0012047a11 */ /* 0x002fc800078010ff */
[----:B------:R-:W-:-:S05]  /*2300*/  LEA.HI.X R5, R18, c[0x0][0x36c], R20, 0x2, P0 ;  /* 0x0000db0012057a11 */ /* 0x000fca00000f1414 */
[----:B------:R1:W5:Y:S01]  /*2310*/  LDG.E R12, [R4.64] ;  /* 0x00000006040c7981 */ /* 0x000362000c1e1900 */
[----:B------:R-:W-:Y:S05]  /*2320*/  BRA `(.L_x_2637) ;  /* 0x0000005000007947 */ /* 0x000fea0003800000 */
.L_x_2636:
[----:B------:R-:W-:Y:S01]  /*2330*/  MOV R12, c[0x0][0x1d0] ;  /* 0x00007400000c7a02 */ /* 0x000fe20000000f00 */
[----:B------:R-:W-:Y:S05]  /*2340*/  @!P6 BRA `(.L_x_2637) ;  /* 0x000000300000e947 */ /* 0x000fea0003800000 */
[----:B------:R-:W2:Y:S04]  /*2350*/  LDG.E R6, [R4.64] ;  /* 0x0000000604067981 */ /* 0x000ea8000c1e1900 */
[----:B-1----:R-:W2:Y:S02]  /*2360*/  LDG.E R0, [R4.64+0x4] ;  /* 0x0000040604007981 */ /* 0x002ea4000c1e1900 */
[----:B--2---:R-:W-:Y:S02]  /*2370*/  IADD3 R12, -R6, R0, RZ ;  /* 0x00000000060c7210 */ /* 0x004fe40007ffe1ff */
.L_x_2637:
        /* <DEDUP_REMOVED lines=79> */
.L_x_2639:
[----:B------:R-:W-:Y:S05]  /*2870*/  BSYNC B0 ;  /* 0x0000000000007941 */ /* 0x000fea0003800000 */
.L_x_2638:
        /* <DEDUP_REMOVED lines=270> */
.L_x_2667:
        /* <DEDUP_REMOVED lines=89> */
.L_x_2645:
[----:B------:R-:W-:Y:S05]  /*3ef0*/  BSYNC B0 ;  /* 0x0000000000007941 */ /* 0x000fea0003800000 */
.L_x_2644:
        /* <DEDUP_REMOVED lines=89> */
.L_x_2648:
[----:B------:R-:W-:Y:S05]  /*4490*/  BSYNC B0 ;  /* 0x0000000000007941 */ /* 0x000fea0003800000 */
.L_x_2647:
        /* <DEDUP_REMOVED lines=56> */
.L_x_2650:
[----:B------:R-:W-:Y:S05]  /*4820*/  BSYNC B0 ;  /* 0x0000000000007941 */ /* 0x000fea0003800000 */
.L_x_2649:
        /* <DEDUP_REMOVED lines=56> */
.L_x_2652:
[----:B------:R-:W-:Y:S05]  /*4bb0*/  BSYNC B0 ;  /* 0x0000000000007941 */ /* 0x000fea0003800000 */
.L_x_2651:
        /* <DEDUP_REMOVED lines=57> */
.L_x_2654:
[----:B------:R-:W-:Y:S05]  /*4f50*/  BSYNC B0 ;  /* 0x0000000000007941 */ /* 0x000fea0003800000 */
.L_x_2653:
        /* <DEDUP_REMOVED lines=57> */
.L_x_2656:
[----:B------:R-:W-:Y:S05]  /*52f0*/  BSYNC B0 ;  /* 0x0000000000007941 */ /* 0x000fea0003800000 */
.L_x_2655:
        /* <DEDUP_REMOVED lines=57> */
.L_x_2643:
        /* <DEDUP_REMOVED lines=47> */
.L_x_2658:
[----:B------:R-:W-:Y:S05]  /*5980*/  BSYNC B0 ;  /* 0x0000000000007941 */ /* 0x000fea0003800000 */
.L_x_2657:
        /* <DEDUP_REMOVED lines=149> */
.L_x_2660:
[----:B------:R-:W-:Y:S05]  /*62e0*/  BSYNC B0 ;  /* 0x0000000000007941 */ /* 0x000fea0003800000 */
.L_x_2659:
        /* <DEDUP_REMOVED lines=115> */
.L_x_2662:
[----:B------:R-:W-:Y:S05]  /*6a20*/  BSYNC B0 ;  /* 0x0000000000007941 */ /* 0x000fea0003800000 */
.L_x_2661:
        /* <DEDUP_REMOVED lines=117> */
.L_x_2642:
[----:B------:R-:W-:Y:S05]  /*7180*/  IMAD R2, R31, -0x30, R0 ;  /* 0xffffffd01f027824 */ /* 0x000fea00078e0200 */
[----:B------:R-:W-:Y:S04]  /*7190*/  IMNMX R76, R2, 0x30, PT ;  /* 0x00000030024c7817 */ /* 0x000fe80003800200 */
[----:B------:R-:W-:Y:S11]  /*71a0*/  ISETP.GE.AND P0, PT, R161, R76, PT ;  /* 0x0000004ca100720c */ /* 0x000ff60003f06270 */
[----:B------:R-:W-:Y:S02]  /*71b0*/  @!UPT UIADD3 URZ, URZ, URZ, URZ ;  /* 0x0000003f3f3ff290 */ /* 0x000fe4000fffe03f */
[----:B------:R-:W-:-:S05]  /*71c0*/  @P0 BRA `(.L_x_2646) ;  /* 0x0000018000000947 */ /* 0x000fca0003800000 */
[C---:B------:R-:W-:Y:S02]  /*71d0*/  ISETP.GE.AND P0, PT, R136.reuse, c[0x0][0x1d4], PT ;  /* 0x0000750088007a0c */ /* 0x040fe40003f06270 */
[----:B------:R-:W-:Y:S11]  /*71e0*/  IADD3 R2, R136, 0x30, RZ ;  /* 0x0000003088027810 */ /* 0x000ff60007ffe0ff */
[----:B------:R-:W1:Y:S04]  /*71f0*/  @!P0 LDS.128 R4, [R248+0x2400] ;  /* 0x00240000f8048984 */ /* 0x000e680000000c00 */
[----:B-1----:R-:W-:Y:S01]  /*7200*/  @!P0 STG.E.128 [R52.64], R4 ;  /* 0x0000000434008986 */ /* 0x002fe2000c101d06 */
[----:B------:R-:W-:Y:S11]  /*7210*/  ISETP.GE.AND P0, PT, R144, c[0x0][0x1d4], PT ;  /* 0x0000750090007a0c */ /* 0x000ff60003f06270 */
[----:B------:R-:W-:Y:S02]  /*7220*/  @!UPT UIADD3 URZ, URZ, URZ, URZ ;  /* 0x0000003f3f3ff290 */ /* 0x000fe4000fffe03f */
[----:B------:R-:W1:Y:S04]  /*7230*/  @!P0 LDS.128 R4, [R249+0x2400] ;  /* 0x00240000f9048984 */ /* 0x000e680000000c00 */
        /* <DEDUP_REMOVED lines=17> */
.L_x_2646:
[----:B------:R-:W-:Y:S05]  /*7350*/  BSYNC B1 ;  /* 0x0000000000017941 */ /* 0x000fea0003800000 */
.L_x_2641:
        /* <DEDUP_REMOVED lines=66> */
[----:B------:R-:W1:Y:S04]  /*7780*/  @!P0 LDS.128 R4, [R249] ;  /* 0x00000000f9048984 */ /* 0x000e680000000c00 */
        /* <DEDUP_REMOVED lines=19> */
.L_x_2664:
[----:B-1----:R-:W-:Y:S05]  /*78c0*/  BSYNC B0 ;  /* 0x0000000000007941 */ /* 0x002fea0003800000 */
.L_x_2663:
        /* <DEDUP_REMOVED lines=34> */
.L_x_2666:
[----:B------:R-:W-:Y:S05]  /*7af0*/  BSYNC B0 ;  /* 0x0000000000007941 */ /* 0x000fea0003800000 */
.L_x_2665:
[----:B------:R-:W0:Y:S01]  /*7b00*/  LDGDEPBAR ;  /* 0x00000000000079af */ /* 0x000e220000000000 */
[----:B------:R-:W-:Y:S01]  /*7b10*/  IADD3 R31, R31, -0x1, RZ ;  /* 0xffffffff1f1f7810 */ /* 0x000fe20007ffe0ff */
[----:B------:R-:W-:-:S05]  /*7b20*/  @P3 BRA `(.L_x_2667) ;  /* 0xffffbe3000003947 */ /* 0x000fca000383ffff */
[----:B------:R-:W-:Y:S01]  /*7b30*/  WARPSYNC 0xffffffff ;  /* 0xffffffff00007948 */ /* 0x000fe20003800000 */
[----:B------:R-:W-:Y:S06]  /*7b40*/  BAR.SYNC.DEFER_BLOCKING 0x0 ;  /* 0x0000000000007b1d */ /* 0x000fec0000010000 */
.L_x_2640:
        /* <DEDUP_REMOVED lines=44> */
.L_x_2669:
[----:B------:R-:W-:Y:S05]  /*7e10*/  BSYNC B0 ;  /* 0x0000000000007941 */ /* 0x000fea0003800000 */
.L_x_2668:
        /* <DEDUP_REMOVED lines=130> */
[----:B------:R-:W-:Y:S01]  /*8640*/  @P1 LOP3.LUT R20, R20, 0x1, RZ, 0xfc, !PT ;  /* 0x0000000114141812 */ /* 0x000fe200078efcff */
[----:B------:R-:W-:Y:S01]  /*8650*/  IMAD.IADD R3, R3, 0x1, R11 ;  /* 0x0000000103037824 */ /* 0x000fe200078e020b */
[----:B------:R-:W-:Y:S02]  /*8660*/  SEL R12, RZ, 0x1, P1 ;  /* 0x00000001ff0c7807 */ /* 0x000fe40000800000 */
[----:B------:R-:W-:Y:S01]  /*8670*/  LEA R11, P0, R2, c[0x0][0x160], 0x1 ;  /* 0x00005800020b7a11 */ /* 0x000fe200078008ff */
[----:B------:R-:W-:Y:S01]  /*8680*/  IMAD.WIDE.U32 R4, R31, c[0x0][0x210], R6 ;  /* 0x000084001f047a25 */ /* 0x000fe200078e0006 */
[----:B------:R-:W-:Y:S01]  /*8690*/  ISETP.NE.U32.AND P1, PT, RZ, c[0x0][0x350], PT ;  /* 0x0000d400ff007a0c */ /* 0x000fe20003f25070 */
[----:B------:R1:W-:Y:S01]  /*86a0*/  STL [R1+0x14], R20 ;  /* 0x0000141401007387 */ /* 0x0003e20000100800 */
[----:B------:R-:W-:-:S02]  /*86b0*/  LOP3.LUT R6, R10, 0x2, R12, 0xe2, !PT ;  /* 0x000000020a067812 */ /* 0x000fc400078ee20c */
[----:B------:R-:W-:Y:S02]  /*86c0*/  LEA.HI.X R10, R2, c[0x0][0x164], R3, 0x1, P0 ;  /* 0x00005900020a7a11 */ /* 0x000fe400000f0c03 */
[----:B------:R-:W-:Y:S01]  /*86d0*/  ISETP.NE.AND.EX P0, PT, RZ, c[0x0][0x354], PT, P1 ;  /* 0x0000d500ff007a0c */ /* 0x000fe20003f05310 */
[C---:B------:R-:W-:Y:S02]  /*86e0*/  IMAD R9, R31.reuse, c[0x0][0x1ec], R9 ;  /* 0x00007b001f097a24 */ /* 0x040fe400078e0209 */
        /* <DEDUP_REMOVED lines=15> */
[----:B------:R-:W-:-:S04]  /*87e0*/  IMAD.WIDE.U32 R244, R0, c[0x0][0x218], R4 ;  /* 0x0000860000f47a25 */ /* 0x000fc800078e0004 */
[C---:B------:R-:W-:Y:S02]  /*87f0*/  IMAD R2, R0.reuse, c[0x0][0x1f4], R12 ;  /* 0x00007d0000027a24 */ /* 0x040fe400078e020c */
[----:B------:R-:W-:Y:S01]  /*8800*/  IMAD R0, R0, c[0x0][0x21c], R7 ;  /* 0x0000870000007a24 */ /* 0x000fe200078e0207 */
[----:B------:R-:W-:Y:S01]  /*8810*/  ISETP.GE.AND P2, PT, R19, c[0x0][0x198], PT ;  /* 0x0000660013007a0c */ /* 0x000fe20003f46270 */
[----:B------:R-:W-:Y:S01]  /*8820*/  IMAD.IADD R252, R251, 0x1, R2 ;  /* 0x00000001fbfc7824 */ /* 0x000fe200078e0202 */
[----:B------:R-:W-:Y:S02]  /*8830*/  IADD3 R9, R16, R17, RZ ;  /* 0x0000001110097210 */ /* 0x000fe40007ffe0ff */
[----:B------:R-:W-:Y:S01]  /*8840*/  IADD3 R247, R245, R0, RZ ;  /* 0x00000000f5f77210 */ /* 0x000fe20007ffe0ff */
[----:B------:R-:W-:Y:S06]  /*8850*/  BRA.DIV ~URZ, `(.L_x_2671) ;  /* 0x000153b27f007947 */ /* 0x000fec000b800000 */
[----:B-1----:R1:W2:Y:S02]  /*8860*/  SHFL.IDX PT, R8, R10, RZ, 0x1c1f ;  /* 0x001c1fff0a087589 */ /* 0x0022a400000e0000 */
.L_x_2813:
[----:B------:R-:W-:Y:S05]  /*8870*/  BRA.DIV ~URZ, `(.L_x_2672) ;  /* 0x000154027f007947 */ /* 0x000fea000b800000 */
[----:B------:R3:W4:Y:S02]  /*8880*/  SHFL.IDX PT, R0, R11, RZ, 0x1c1f ;  /* 0x001c1fff0b007589 */ /* 0x00072400000e0000 */
.L_x_2814:
[----:B---3--:R-:W3:Y:S01]  /*8890*/  LDL R2, [R1+0x40] ;  /* 0x0000400001027983 */ /* 0x008ee20000100800 */
[----:B------:R-:W-:Y:S01]  /*88a0*/  BSSY B0, `(.L_x_2673) ;  /* 0x0000017000007945 */ /* 0x000fe20003800000 */
[----:B---3--:R-:W-:-:S05]  /*88b0*/  IMAD R23, R2, c[0x0][0x2c4], RZ ;  /* 0x0000b10002177a24 */ /* 0x008fca00078e02ff */
[----:B------:R-:W-:-:S13]  /*88c0*/  ISETP.GE.AND P0, PT, R9, R23, PT ;  /* 0x000000170900720c */ /* 0x000fda0003f06270 */
[----:B------:R-:W-:Y:S05]  /*88d0*/  @P0 BRA `(.L_x_2674) ;  /* 0x0000013000000947 */ /* 0x000fea0003800000 */
[----:B------:R-:W3:Y:S04]  /*88e0*/  LDL.64 R4, [R1+0x18] ;  /* 0x0000180001047983 */ /* 0x000ee80000100a00 */
[----:B----4-:R-:W4:Y:S04]  /*88f0*/  LDL R2, [R1+0x24] ;  /* 0x0000240001027983 */ /* 0x010f280000100800 */
[----:B--2---:R-:W2:Y:S04]  /*8900*/  LDL R3, [R1+0x64] ;  /* 0x0000640001037983 */ /* 0x004ea80000100800 */
[----:B------:R-:W2:Y:S04]  /*8910*/  LDL R13, [R1+0x38] ;  /* 0x00003800010d7983 */ /* 0x000ea80000100800 */
[----:B------:R-:W2:Y:S04]  /*8920*/  LDL R12, [R1+0xc] ;  /* 0x00000c00010c7983 */ /* 0x000ea80000100800 */
[----:B------:R-:W2:Y:S01]  /*8930*/  LDL R14, [R1+0x60] ;  /* 0x00006000010e7983 */ /* 0x000ea20000100800 */
[----:B---3--:R-:W-:-:S04]  /*8940*/  LEA R6, P0, R4, R0, 0x1 ;  /* 0x0000000004067211 */ /* 0x008fc800078008ff */
        /* <DEDUP_REMOVED lines=12> */
.L_x_2674:
[----:B------:R-:W-:Y:S05]  /*8a10*/  BSYNC B0 ;  /* 0x0000000000007941 */ /* 0x000fea0003800000 */
.L_x_2673:
[----:B------:R-:W-:Y:S05]  /*8a20*/  BRA.DIV ~URZ, `(.L_x_2675) ;  /* 0x000152b27f007947 */ /* 0x000fea000b800000 */
[----:B--2---:R2:W3:Y:S04]  /*8a30*/  SHFL.IDX PT, R8, R10, 0x1, 0x1c1f ;  /* 0x003c1f000a087f89 */ /* 0x0044e800000e0000 */
[----:B----4-:R2:W4:Y:S02]  /*8a40*/  SHFL.IDX PT, R0, R11, 0x1, 0x1c1f ;  /* 0x003c1f000b007f89 */ /* 0x01052400000e0000 */
.L_x_2815:
        /* <DEDUP_REMOVED lines=23> */
.L_x_2677:
[----:B------:R-:W-:Y:S05]  /*8bc0*/  BSYNC B0 ;  /* 0x0000000000007941 */ /* 0x000fea0003800000 */
.L_x_2676:
[----:B------:R-:W-:Y:S05]  /*8bd0*/  BRA.DIV ~URZ, `(.L_x_2678) ;  /* 0x000151c27f007947 */ /* 0x000fea000b800000 */
[----:B---3--:R3:W1:Y:S02]  /*8be0*/  SHFL.IDX PT, R8, R10, 0x2, 0x1c1f ;  /* 0x005c1f000a087f89 */ /* 0x00866400000e0000 */
.L_x_2816:
[----:B------:R-:W-:Y:S05]  /*8bf0*/  BRA.DIV ~URZ, `(.L_x_2679) ;  /* 0x000152127f007947 */ /* 0x000fea000b800000 */
[----:B--2-4-:R2:W4:Y:S02]  /*8c00*/  SHFL.IDX PT, R0, R11, 0x2, 0x1c1f ;  /* 0x005c1f000b007f89 */ /* 0x01452400000e0000 */
.L_x_2817:
[----:B------:R-:W-:Y:S01]  /*8c10*/  IADD3 R2, R9, 0x40, RZ ;  /* 0x0000004009027810 */ /* 0x000fe20007ffe0ff */
[----:B------:R-:W-:Y:S03]  /*8c20*/  BSSY B0, `(.L_x_2680) ;  /* 0x0000016000007945 */ /* 0x000fe60003800000 */
[----:B------:R-:W-:-:S13]  /*8c30*/  ISETP.GE.AND P0, PT, R2, R23, PT ;  /* 0x000000170200720c */ /* 0x000fda0003f06270 */
[----:B------:R-:W-:Y:S05]  /*8c40*/  @P0 BRA `(.L_x_2681) ;  /* 0x0000013000000947 */ /* 0x000fea0003800000 */
[----:B--2---:R-:W2:Y:S04]  /*8c50*/  LDL.64 R4, [R1+0x18] ;  /* 0x0000180001047983 */ /* 0x004ea80000100a00 */
[----:B---3--:R-:W3:Y:S04]  /*8c60*/  LDL R3, [R1+0x24] ;  /* 0x0000240001037983 */ /* 0x008ee80000100800 */
[----:B----4-:R-:W4:Y:S04]  /*8c70*/  LDL R15, [R1+0x64] ;  /* 0x00006400010f7983 */ /* 0x010f280000100800 */
[----:B------:R-:W4:Y:S04]  /*8c80*/  LDL R13, [R1+0x38] ;  /* 0x00003800010d7983 */ /* 0x000f280000100800 */
[----:B------:R-:W4:Y:S04]  /*8c90*/  LDL R12, [R1+0xc] ;  /* 0x00000c00010c7983 */ /* 0x000f280000100800 */
[----:B------:R-:W4:Y:S01]  /*8ca0*/  LDL R14, [R1+0x60] ;  /* 0x00006000010e7983 */ /* 0x000f220000100800 */
[----:B--2---:R-:W-:-:S04]  /*8cb0*/  LEA R6, P0, R4, R0, 0x1 ;  /* 0x0000000004067211 */ /* 0x004fc800078008ff */
[----:B-1----:R-:W-:Y:S02]  /*8cc0*/  LEA.HI.X R7, R4, R8, R5, 0x1, P0 ;  /* 0x0000000804077211 */ /* 0x002fe400000f0c05 */
[----:B---3--:R-:W-:-:S04]  /*8cd0*/  LEA R4, P0, R3, R0, 0x1 ;  /* 0x0000000003047211 */ /* 0x008fc800078008ff */
[----:B----4-:R-:W-:Y:S02]  /*8ce0*/  LEA.HI.X R5, R3, R8, R15, 0x1, P0 ;  /* 0x0000000803057211 */ /* 0x010fe400000f0c0f */
        /* <DEDUP_REMOVED lines=9> */
.L_x_2681:
[----:B------:R-:W-:Y:S05]  /*8d80*/  BSYNC B0 ;  /* 0x0000000000007941 */ /* 0x000fea0003800000 */
.L_x_2680:
[----:B------:R-:W-:Y:S05]  /*8d90*/  BRA.DIV ~URZ, `(.L_x_2682) ;  /* 0x000150d27f007947 */ /* 0x000fea000b800000 */
[----:B-1----:R1:W2:Y:S04]  /*8da0*/  SHFL.IDX PT, R6, R10, 0x3, 0x1c1f ;  /* 0x007c1f000a067f89 */ /* 0x0022a800000e0000 */
[----:B----4-:R1:W4:Y:S02]  /*8db0*/  SHFL.IDX PT, R0, R11, 0x3, 0x1c1f ;  /* 0x007c1f000b007f89 */ /* 0x01032400000e0000 */
.L_x_2818:
[----:B---3--:R-:W3:Y:S04]  /*8dc0*/  LDL.64 R12, [R1+0x18] ;  /* 0x00001800010c7983 */ /* 0x008ee80000100a00 */
[----:B----4-:R-:W4:Y:S04]  /*8dd0*/  LDL R7, [R1+0x24] ;  /* 0x0000240001077983 */ /* 0x010f280000100800 */
[----:B--2---:R-:W2:Y:S04]  /*8de0*/  LDL R8, [R1+0x64] ;  /* 0x0000640001087983 */ /* 0x004ea80000100800 */
[----:B------:R-:W2:Y:S04]  /*8df0*/  LDL R97, [R1+0xc] ;  /* 0x00000c0001617983 */ /* 0x000ea80000100800 */
[----:B------:R-:W2:Y:S04]  /*8e00*/  LDL R142, [R1+0x2c] ;  /* 0x00002c00018e7983 */ /* 0x000ea80000100800 */
[----:B-1----:R-:W2:Y:S04]  /*8e10*/  LDL R10, [R1+0x38] ;  /* 0x00003800010a7983 */ /* 0x002ea80000100800 */
[----:B------:R-:W2:Y:S04]  /*8e20*/  LDL R11, [R1+0x60] ;  /* 0x00006000010b7983 */ /* 0x000ea80000100800 */
[----:B------:R-:W2:Y:S04]  /*8e30*/  LDL R127, [R1+0x14] ;  /* 0x00001400017f7983 */ /* 0x000ea80000100800 */
        /* <DEDUP_REMOVED lines=10> */
[----:B------:R-:W-:Y:S02]  /*8ee0*/  IMAD.MOV.U32 R122, RZ, RZ, R250 ;  /* 0x000000ffff7a7224 */ /* 0x000fe400078e00fa */
[----:B------:R-:W-:Y:S02]  /*8ef0*/  IMAD.MOV.U32 R123, RZ, RZ, R252 ;  /* 0x000000ffff7b7224 */ /* 0x000fe400078e00fc */
[----:B------:R-:W-:Y:S01]  /*8f00*/  IMAD.MOV.U32 R125, RZ, RZ, c[0x0][0x2c4] ;  /* 0x0000b100ff7d7624 */ /* 0x000fe200078e00ff */
[----:B---3--:R-:W-:-:S04]  /*8f10*/  @!P0 LEA R4, P1, R12, R0, 0x1 ;  /* 0x000000000c048211 */ /* 0x008fc800078208ff */
[----:B------:R-:W-:Y:S02]  /*8f20*/  @!P0 LEA.HI.X R5, R12, R6, R13, 0x1, P1 ;  /* 0x000000060c058211 */ /* 0x000fe400008f0c0d */
[----:B----4-:R-:W-:-:S04]  /*8f30*/  @!P0 LEA R2, P1, R7, R0, 0x1 ;  /* 0x0000000007028211 */ /* 0x010fc800078208ff */
[----:B--2---:R-:W-:Y:S01]  /*8f40*/  @!P0 LEA.HI.X R3, R7, R6, R8, 0x1, P1 ;  /* 0x0000000607038211 */ /* 0x004fe200008f0c08 */
[----:B------:R-:W-:Y:S02]  /*8f50*/  @!P0 IMAD.SHL.U32 R7, R97, 0x2, RZ ;  /* 0x0000000261078824 */ /* 0x000fe400078e00ff */
[----:B------:R-:W-:-:S03]  /*8f60*/  IMAD.IADD R121, R142, 0x1, R96 ;  /* 0x000000018e797824 */ /* 0x000fc600078e0260 */
[----:B------:R-:W-:Y:S01]  /*8f70*/  @!PT LDS RZ, [RZ] ;  /* 0x00000000fffff984 */ /* 0x000fe20000000800 */
[----:B------:R-:W-:Y:S01]  /*8f80*/  @!PT LDS RZ, [RZ] ;  /* 0x00000000fffff984 */ /* 0x000fe20000000800 */
[----:B------:R-:W-:Y:S01]  /*8f90*/  @!PT LDS RZ, [RZ] ;  /* 0x00000000fffff984 */ /* 0x000fe20000000800 */
[----:B------:R1:W-:Y:S04]  /*8fa0*/  @!P0 LDGSTS.E.BYPASS.LTC128B.128 [R7+0x7880], [R4.64], !P3 ;  /* 0x0788000004078fae */ /* 0x0003e8000d901d46 */
[----:B------:R2:W-:Y:S01]  /*8fb0*/  @!P0 LDGSTS.E.BYPASS.LTC128B.128 [R7+0x9880], [R2.64], !P2 ;  /* 0x0988000002078fae */ /* 0x0005e2000d101d46 */
        /* <DEDUP_REMOVED lines=10> */
[----:B------:R-:W-:Y:S02]  /*9060*/  ISETP.GE.AND P0, PT, R0, 0x21, PT ;  /* 0x000000210000780c */ /* 0x000fe40003f06270 */
[----:B------:R-:W0:Y:S01]  /*9070*/  LDGDEPBAR ;  /* 0x00000000000079af */ /* 0x000e220000000000 */
[----:B------:R-:W-:Y:S01]  /*9080*/  WARPSYNC 0xffffffff ;  /* 0xffffffff00007948 */ /* 0x000fe20003800000 */
[----:B------:R-:W-:-:S04]  /*9090*/  IMAD.WIDE.U32 R2, R2, 0x30, R122 ;  /* 0x0000003002027825 */ /* 0x000fc800078e007a */
[----:B------:R-:W-:Y:S02]  /*90a0*/  IMAD R0, R6, 0x30, RZ ;  /* 0x0000003006007824 */ /* 0x000fe400078e02ff */
        /* <DEDUP_REMOVED lines=28> */
.L_x_2683:
        /* <DEDUP_REMOVED lines=127> */
.L_x_2687:
[----:B------:R-:W-:Y:S05]  /*9a60*/  BSYNC B0 ;  /* 0x0000000000007941 */ /* 0x000fea0003800000 */
.L_x_2686:
        /* <DEDUP_REMOVED lines=117> */
.L_x_2689:
[----:B--2-4-:R-:W-:Y:S05]  /*a1c0*/  BSYNC B0 ;  /* 0x0000000000007941 */ /* 0x014fea0003800000 */
.L_x_2688:
        /* <DEDUP_REMOVED lines=96> */
.L_x_2693:
[----:B------:R-:W-:Y:S05]  /*a7d0*/  BSYNC B0 ;  /* 0x0000000000007941 */ /* 0x000fea0003800000 */
.L_x_2692:
        /* <DEDUP_REMOVED lines=49> */
.L_x_2695:
[----:B------:R-:W-:Y:S05]  /*aaf0*/  BSYNC B0 ;  /* 0x0000000000007941 */ /* 0x000fea0003800000 */
.L_x_2694:
        /* <DEDUP_REMOVED lines=49> */
.L_x_2697:
[----:B------:R-:W-:Y:S05]  /*ae10*/  BSYNC B0 ;  /* 0x0000000000007941 */ /* 0x000fea0003800000 */
.L_x_2696:
        /* <DEDUP_REMOVED lines=49> */
.L_x_2699:
[----:B------:R-:W-:Y:S05]  /*b130*/  BSYNC B0 ;  /* 0x0000000000007941 */ /* 0x000fea0003800000 */
.L_x_2698:
        /* <DEDUP_REMOVED lines=49> */
.L_x_2701:
[----:B------:R-:W-:Y:S05]  /*b450*/  BSYNC B0 ;  /* 0x0000000000007941 */ /* 0x000fea0003800000 */
.L_x_2700:
[----:B------:R-:W-:-:S13]  /*b460*/  ISETP.GE.AND P0, PT, R28, c[0x0][0x27c], PT ;  /* 0x00009f001c007a0c */ /* 0x000fda0003f06270 */
        /* <DEDUP_REMOVED lines=47> */
.L_x_2691:
[----:B------:R-:W-:Y:S05]  /*b760*/  BSYNC B1 ;  /* 0x0000000000017941 */ /* 0x000fea0003800000 */
.L_x_2690:
        /* <DEDUP_REMOVED lines=54> */
.L_x_2704:
[----:B------:R-:W-:Y:S05]  /*bad0*/  BSYNC B0 ;  /* 0x0000000000007941 */ /* 0x000fea0003800000 */
.L_x_2703:
        /* <DEDUP_REMOVED lines=49> */
.L_x_2706:
[----:B------:R-:W-:Y:S05]  /*bdf0*/  BSYNC B0 ;  /* 0x0000000000007941 */ /* 0x000fea0003800000 */
.L_x_2705:
        /* <DEDUP_REMOVED lines=49> */
.L_x_2708:
[----:B------:R-:W-:Y:S05]  /*c110*/  BSYNC B0 ;  /* 0x0000000000007941 */ /* 0x000fea0003800000 */
.L_x_2707:
        /* <DEDUP_REMOVED lines=49> */
.L_x_2710:
[----:B------:R-:W-:Y:S05]  /*c430*/  BSYNC B0 ;  /* 0x0000000000007941 */ /* 0x000fea0003800000 */
.L_x_2709:
        /* <DEDUP_REMOVED lines=49> */
.L_x_2712:
[----:B------:R-:W-:Y:S05]  /*c750*/  BSYNC B0 ;  /* 0x0000000000007941 */ /* 0x000fea0003800000 */
.L_x_2711:
        /* <DEDUP_REMOVED lines=49> */
.L_x_2685:
        /* <DEDUP_REMOVED lines=74> */
.L_x_2714:
[----:B--2---:R-:W-:Y:S05]  /*cf10*/  BSYNC B0 ;  /* 0x0000000000007941 */ /* 0x004fea0003800000 */
.L_x_2713:
        /* <DEDUP_REMOVED lines=90> */
.L_x_2716:
[----:B---3--:R-:W-:Y:S05]  /*d4c0*/  BSYNC B0 ;  /* 0x0000000000007941 */ /* 0x008fea0003800000 */
.L_x_2715:
        /* <DEDUP_REMOVED lines=157> */
.L_x_2720:
[----:B------:R-:W-:Y:S05]  /*dea0*/  BSYNC B0 ;  /* 0x0000000000007941 */ /* 0x000fea0003800000 */
.L_x_2719:
        /* <DEDUP_REMOVED lines=108> */
.L_x_2722:
[----:B------:R-:W-:Y:S05]  /*e570*/  BSYNC B0 ;  /* 0x0000000000007941 */ /* 0x000fea0003800000 */
.L_x_2721:
        /* <DEDUP_REMOVED lines=107> */
.L_x_2718:
[----:B------:R-:W-:Y:S05]  /*ec30*/  BSYNC B1 ;  /* 0x0000000000017941 */ /* 0x000fea0003800000 */
.L_x_2717:
        /* <DEDUP_REMOVED lines=115> */
.L_x_2724:
[----:B------:R-:W-:Y:S05]  /*f370*/  BSYNC B0 ;  /* 0x0000000000007941 */ /* 0x000fea0003800000 */
.L_x_2723:
        /* <DEDUP_REMOVED lines=108> */
.L_x_2726:
[----:B------:R-:W-:Y:S05]  /*fa40*/  BSYNC B0 ;  /* 0x0000000000007941 */ /* 0x000fea0003800000 */
.L_x_2725:
        /* <DEDUP_REMOVED lines=107> */
.L_x_2702:
[----:B------:R-:W-:Y:S05]  /*10100*/  BSYNC B2 ;  /* 0x0000000000027941 */ /* 0x000fea0003800000 */
.L_x_2684:
[----:B------:R-:W4:Y:S01]  /*10110*/  LDL R246, [R1+0x10] ;  /* 0x0000100001f67983 */ /* 0x000f220000100800 */
[----:B------:R-:W-:-:S04]  /*10120*/  DEPBAR.LE SB0, 0x0 ;  /* 0x000080000000791a */ /* 0x000fc80000000000 */
[----:B------:R-:W-:Y:S01]  /*10130*/  BAR.SYNC.DEFER_BLOCKING 0x0 ;  /* 0x0000000000007b1d */ /* 0x000fe20000010000 */
[----:B-1----:R-:W-:Y:S01]  /*10140*/  IMAD R0, R95, c[0x0][0x208], RZ ;  /* 0x000082005f007a24 */ /* 0x002fe200078e02ff */
[----:B------:R-:W-:Y:S01]  /*10150*/  LOP3.LUT P2, RZ, R94, 0x1, RZ, 0xc0, !PT ;  /* 0x000000015eff7812 */ /* 0x000fe2000784c0ff */
[----:B------:R-:W-:-:S03]  /*10160*/  IMAD.WIDE.U32 R2, R120, c[0x0][0x208], RZ ;  /* 0x0000820078027a25 */ /* 0x000fc600078e00ff */
[----:B--2---:R-:W1:Y:S01]  /*10170*/  S2R R6, SR_TID.X ;  /* 0x0000000000067919 */ /* 0x004e620000002100 */
[----:B------:R-:W-:Y:S02]  /*10180*/  IMAD R0, R120, c[0x0][0x20c], R0 ;  /* 0x0000830078007a24 */ /* 0x000fe400078e0200 */
[----:B------:R-:W-:Y:S02]  /*10190*/  IMAD.MOV.U32 R4, RZ, RZ, R244 ;  /* 0x000000ffff047224 */ /* 0x000fe400078e00f4 */
[----:B------:R-:W-:Y:S02]  /*101a0*/  IMAD.IADD R0, R3, 0x1, R0 ;  /* 0x0000000103007824 */ /* 0x000fe400078e0200 */
[----:B------:R-:W-:Y:S02]  /*101b0*/  IMAD.MOV.U32 R5, RZ, RZ, R247 ;  /* 0x000000ffff057224 */ /* 0x000fe400078e00f7 */
[----:B------:R-:W-:Y:S02]  /*101c0*/  IMAD R0, R0, 0x30, RZ ;  /* 0x0000003000007824 */ /* 0x000fe400078e02ff */
[----:B------:R-:W-:-:S04]  /*101d0*/  IMAD.WIDE.U32 R4, R2, 0x30, R4 ;  /* 0x0000003002047825 */ /* 0x000fc800078e0004 */
[----:B------:R-:W-:Y:S01]  /*101e0*/  IMAD.IADD R3, R5, 0x1, R0 ;  /* 0x0000000105037824 */ /* 0x000fe200078e0200 */
[----:B------:R-:W-:Y:S01]  /*101f0*/  LEA R2, P0, R4, c[0x0][0x1f8], 0x1 ;  /* 0x00007e0004027a11 */ /* 0x000fe200078008ff */
[----:B------:R-:W-:Y:S01]  /*10200*/  IMAD.SHL.U32 R203, R97, 0x2, RZ ;  /* 0x0000000261cb7824 */ /* 0x000fe200078e00ff */
[----:B------:R-:W-:Y:S01]  /*10210*/  LDSM.16.M88.4 R8, [R192+0x1000] ;  /* 0x00100000c008783b */ /* 0x000fe20000000200 */
[----:B------:R-:W-:Y:S02]  /*10220*/  IADD3 R0, R96, R142, -R126 ;  /* 0x0000008e60007210 */ /* 0x000fe40007ffe87e */
[----:B------:R-:W-:Y:S01]  /*10230*/  LEA.HI.X R3, R4, c[0x0][0x1fc], R3, 0x1, P0 ;  /* 0x00007f0004037a11 */ /* 0x000fe200000f0c03 */
[----:B-----5:R-:W2:Y:S01]  /*10240*/  LDSM.16.M88.4 R32, [R165] ;  /* 0x00000000a520783b */ /* 0x020ea20000000200 */
[----:B-1----:R-:W-:-:S03]  /*10250*/  ISETP.GT.AND P4, PT, R6, 0x3f, PT ;  /* 0x0000003f0600780c */ /* 0x002fc60003f84270 */
[----:B------:R-:W1:Y:S04]  /*10260*/  LDSM.16.M88.4 R28, [R165+0x400] ;  /* 0x00040000a51c783b */ /* 0x000e680000000200 */
[----:B------:R-:W3:Y:S01]  /*10270*/  LDSM.16.M88.4 R20, [R165+0x800] ;  /* 0x00080000a514783b */ /* 0x000ee20000000200 */
[----:B------:R-:W-:-:S03]  /*10280*/  ISETP.LT.OR P0, PT, R0, 0x1, !P2 ;  /* 0x000000010000780c */ /* 0x000fc60005701670 */
[----:B------:R-:W1:Y:S02]  /*10290*/  LDSM.16.M88.4 R12, [R192] ;  /* 0x00000000c00c783b */ /* 0x000e640000000200 */
[----:B------:R-:W-:Y:S02]  /*102a0*/  @!P4 IMAD.MOV.U32 R17, RZ, RZ, c[0x0][0x208] ;  /* 0x00008200ff11c624 */ /* 0x000fe400078e00ff */
[----:B------:R-:W-:Y:S01]  /*102b0*/  LDSM.16.M88.4 R24, [R193] ;  /* 0x00000000c118783b */ /* 0x000fe20000000200 */
[----:B------:R-:W-:-:S03]  /*102c0*/  @!P4 IMAD.MOV.U32 R18, RZ, RZ, c[0x0][0x20c] ;  /* 0x00008300ff12c624 */ /* 0x000fc600078e00ff */
[----:B------:R-:W-:Y:S01]  /*102d0*/  LDSM.16.M88.4 R4, [R193+0x1000] ;  /* 0x00100000c104783b */ /* 0x000fe20000000200 */
[----:B------:R-:W-:-:S03]  /*102e0*/  LOP3.LUT P1, RZ, R94, 0x2, RZ, 0xc0, !PT ;  /* 0x000000025eff7812 */ /* 0x000fc6000782c0ff */
[----:B------:R-:W3:Y:S04]  /*102f0*/  LDSM.16.M88.4 R36, [R194] ;  /* 0x00000000c224783b */ /* 0x000ee80000000200 */
[----:B------:R-:W3:Y:S04]  /*10300*/  LDSM.16.M88.4 R40, [R202] ;  /* 0x00000000ca28783b */ /* 0x000ee80000000200 */
[----:B------:R-:W3:Y:S04]  /*10310*/  LDSM.16.M88.4 R44, [R201] ;  /* 0x00000000c92c783b */ /* 0x000ee80000000200 */
[----:B------:R-:W-:Y:S01]  /*10320*/  @!PT LDS RZ, [RZ] ;  /* 0x00000000fffff984 */ /* 0x000fe20000000800 */
[----:B------:R-:W-:Y:S01]  /*10330*/  @!PT LDS RZ, [RZ] ;  /* 0x00000000fffff984 */ /* 0x000fe20000000800 */
[----:B------:R-:W-:Y:S01]  /*10340*/  @!PT LDS RZ, [RZ] ;  /* 0x00000000fffff984 */ /* 0x000fe20000000800 */
[----:B------:R3:W-:Y:S01]  /*10350*/  LDGSTS.E.BYPASS.LTC128B.128 [R203+0x1880], [R2.64], !P0 ;  /* 0x0188000002cb7fae */ /* 0x0007e2000c101d46 */
[----:B------:R-:W-:-:S04]  /*10360*/  @!P4 LEA R16, P0, R17, R2, 0x6 ;  /* 0x000000021110c211 */ /* 0x000fc800078030ff */
[----:B------:R-:W-:Y:S02]  /*10370*/  @!P4 LEA.HI.X R17, R17, R3, R18, 0x6, P0 ;  /* 0x000000031111c211 */ /* 0x000fe400000f3412 */
[----:B------:R-:W-:Y:S01]  /*10380*/  ISETP.LT.OR P0, PT, R0, 0x1, !P1 ;  /* 0x000000010000780c */ /* 0x000fe20004f01670 */
[C---:B--2---:R-:W-:Y:S08]  /*10390*/  HMMA.16816.F32.BF16 R64, R8.reuse, R32, RZ ;  /* 0x000000200840723c */ /* 0x044ff000000418ff */
[C---:B------:R-:W-:Y:S04]  /*103a0*/  HMMA.16816.F32.BF16 R60, R8.reuse, R34, RZ ;  /* 0x00000022083c723c */ /* 0x040fe800000418ff */
[----:B------:R2:W-:Y:S04]  /*103b0*/  LDGSTS.E.BYPASS.LTC128B.128 [R203+0x2480], [R2.64+0x40], !P0 ;  /* 0x0248004002cb7fae */ /* 0x0005e8000c101d46 */
[----:B-1----:R-:W-:Y:S01]  /*103c0*/  HMMA.16816.F32.BF16 R56, R8, R28, RZ ;  /* 0x0000001c0838723c */ /* 0x002fe200000418ff */
[----:B------:R-:W-:-:S07]  /*103d0*/  LOP3.LUT P0, RZ, R94, 0x4, RZ, 0xc0, !PT ;  /* 0x000000045eff7812 */ /* 0x000fce000780c0ff */
[C---:B------:R-:W-:Y:S08]  /*103e0*/  HMMA.16816.F32.BF16 R52, R8.reuse, R30, RZ ;  /* 0x0000001e0834723c */ /* 0x040ff000000418ff */
[C---:B---3--:R-:W-:Y:S08]  /*103f0*/  HMMA.16816.F32.BF16 R48, R8.reuse, R20, RZ ;  /* 0x000000140830723c */ /* 0x048ff000000418ff */
[----:B------:R-:W-:Y:S01]  /*10400*/  HMMA.16816.F32.BF16 R8, R8, R22, RZ ;  /* 0x000000160808723c */ /* 0x000fe200000418ff */
[----:B------:R-:W-:-:S02]  /*10410*/  ISETP.LT.OR P3, PT, R0, 0x1, !P0 ;  /* 0x000000010000780c */ /* 0x000fc40004761670 */
[C---:B------:R-:W-:Y:S02]  /*10420*/  @!P4 ISETP.LT.OR P2, PT, R0.reuse, 0x21, !P2 ;  /* 0x000000210000c80c */ /* 0x040fe40005741670 */
[C---:B------:R-:W-:Y:S02]  /*10430*/  @!P4 ISETP.LT.OR P1, PT, R0.reuse, 0x21, !P1 ;  /* 0x000000210000c80c */ /* 0x040fe40004f21670 */
[----:B------:R-:W-:Y:S01]  /*10440*/  @!P4 ISETP.LT.OR P0, PT, R0, 0x21, !P0 ;  /* 0x000000210000c80c */ /* 0x000fe20004701670 */
[C---:B------:R-:W-:Y:S06]  /*10450*/  HMMA.16816.F32.BF16 R68, R12.reuse, R32, RZ ;  /* 0x000000200c44723c */ /* 0x040fec00000418ff */
[----:B------:R2:W-:Y:S02]  /*10460*/  LDGSTS.E.BYPASS.LTC128B.128 [R203+0x3080], [R2.64+0x80], !P3 ;  /* 0x0308008002cb7fae */ /* 0x0005e4000d901d46 */
[C---:B------:R-:W-:Y:S02]  /*10470*/  HMMA.16816.F32.BF16 R32, R12.reuse, R34, RZ ;  /* 0x000000220c20723c */ /* 0x040fe400000418ff */
[----:B------:R1:W-:Y:S04]  /*10480*/  @!P4 LDGSTS.E.BYPASS.LTC128B.128 [R203+0x2080], [R16.64], !P2 ;  /* 0x0208000010cbcfae */ /* 0x0003e8000d101d46 */
[----:B------:R1:W-:Y:S02]  /*10490*/  @!P4 LDGSTS.E.BYPASS.LTC128B.128 [R203+0x2c80], [R16.64+0x40], !P1 ;  /* 0x02c8004010cbcfae */ /* 0x0003e4000c901d46 */
[C---:B------:R-:W-:Y:S02]  /*104a0*/  HMMA.16816.F32.BF16 R72, R12.reuse, R28, RZ ;  /* 0x0000001c0c48723c */ /* 0x040fe400000418ff */
[----:B------:R1:W-:Y:S04]  /*104b0*/  @!P4 LDGSTS.E.BYPASS.LTC128B.128 [R203+0x3880], [R16.64+0x80], !P0 ;  /* 0x0388008010cbcfae */ /* 0x0003e8000c101d46 */
[----:B------:R-:W0:Y:S02]  /*104c0*/  LDGDEPBAR ;  /* 0x00000000000079af */ /* 0x000e240000000000 */
[C---:B------:R-:W-:Y:S02]  /*104d0*/  HMMA.16816.F32.BF16 R76, R12.reuse, R30, RZ ;  /* 0x0000001e0c4c723c */ /* 0x040fe400000418ff */
[----:B------:R-:W-:Y:S06]  /*104e0*/  LDSM.16.M88.4 R28, [R165+0xc00] ;  /* 0x000c0000a51c783b */ /* 0x000fec0000000200 */
[C---:B------:R-:W-:Y:S08]  /*104f0*/  HMMA.16816.F32.BF16 R80, R12.reuse, R20, RZ ;  /* 0x000000140c50723c */ /* 0x040ff000000418ff */
[----:B------:R-:W-:Y:S01]  /*10500*/  HMMA.16816.F32.BF16 R88, R12, R22, RZ ;  /* 0x000000160c58723c */ /* 0x000fe200000418ff */
[----:B------:R-:W-:Y:S04]  /*10510*/  LDSM.16.M88.4 R12, [R165+0x1400] ;  /* 0x00140000a50c783b */ /* 0x000fe80000000200 */
[----:B-1----:R-:W-:Y:S03]  /*10520*/  LDSM.16.M88.4 R16, [R165+0x1000] ;  /* 0x00100000a510783b */ /* 0x002fe60000000200 */
[C---:B------:R-:W-:Y:S01]  /*10530*/  HMMA.16816.F32.BF16 R104, R4.reuse, R36, R64 ;  /* 0x000000240468723c */ /* 0x040fe20000041840 */
[----:B------:R-:W-:Y:S07]  /*10540*/  LDSM.16.M88.4 R20, [R193+0x3000] ;  /* 0x00300000c114783b */ /* 0x000fee0000000200 */
[C---:B------:R-:W-:Y:S08]  /*10550*/  HMMA.16816.F32.BF16 R100, R4.reuse, R38, R60 ;  /* 0x000000260464723c */ /* 0x040ff0000004183c */
[C---:B------:R-:W-:Y:S08]  /*10560*/  HMMA.16816.F32.BF16 R96, R4.reuse, R40, R56 ;  /* 0x000000280460723c */ /* 0x040ff00000041838 */
[C---:B------:R-:W-:Y:S01]  /*10570*/  HMMA.16816.F32.BF16 R92, R4.reuse, R42, R52 ;  /* 0x0000002a045c723c */ /* 0x040fe20000041834 */
[----:B------:R-:W-:Y:S07]  /*10580*/  LDSM.16.M88.4 R52, [R198] ;  /* 0x00000000c634783b */ /* 0x000fee0000000200 */
[C---:B------:R-:W-:Y:S01]  /*10590*/  HMMA.16816.F32.BF16 R84, R4.reuse, R44, R48 ;  /* 0x0000002c0454723c */ /* 0x040fe20000041830 */
[----:B------:R-:W-:Y:S07]  /*105a0*/  LDSM.16.M88.4 R48, [R200] ;  /* 0x00000000c830783b */ /* 0x000fee0000000200 */
[----:B------:R-:W-:Y:S01]  /*105b0*/  HMMA.16816.F32.BF16 R64, R4, R46, R8 ;  /* 0x0000002e0440723c */ /* 0x000fe20000041808 */
[----:B------:R-:W1:Y:S04]  /*105c0*/  LDSM.16.M88.4 R4, [R192+0x3000] ;  /* 0x00300000c004783b */ /* 0x000e680000000200 */
[----:B------:R-:W3:Y:S03]  /*105d0*/  LDSM.16.M88.4 R8, [R192+0x2000] ;  /* 0x00200000c008783b */ /* 0x000ee60000000200 */
[C---:B------:R-:W-:Y:S01]  /*105e0*/  HMMA.16816.F32.BF16 R60, R24.reuse, R38, R32 ;  /* 0x00000026183c723c */ /* 0x040fe20000041820 */
[----:B------:R-:W1:Y:S07]  /*105f0*/  LDSM.16.M88.4 R32, [R199] ;  /* 0x00000000c720783b */ /* 0x000e6e0000000200 */
[C---:B------:R-:W-:Y:S08]  /*10600*/  HMMA.16816.F32.BF16 R68, R24.reuse, R36, R68 ;  /* 0x000000241844723c */ /* 0x040ff00000041844 */
[C---:B------:R-:W-:Y:S08]  /*10610*/  HMMA.16816.F32.BF16 R56, R24.reuse, R40, R72 ;  /* 0x000000281838723c */ /* 0x040ff00000041848 */
[C---:B------:R-:W-:Y:S08]  /*10620*/  HMMA.16816.F32.BF16 R40, R24.reuse, R42, R76 ;  /* 0x0000002a1828723c */ /* 0x040ff0000004184c */
[C---:B------:R-:W-:Y:S08]  /*10630*/  HMMA.16816.F32.BF16 R36, R24.reuse, R44, R80 ;  /* 0x0000002c1824723c */ /* 0x040ff00000041850 */
[----:B------:R-:W-:Y:S01]  /*10640*/  HMMA.16816.F32.BF16 R44, R24, R46, R88 ;  /* 0x0000002e182c723c */ /* 0x000fe20000041858 */
[----:B------:R-:W2:Y:S07]  /*10650*/  LDSM.16.M88.4 R24, [R193+0x2000] ;  /* 0x00200000c118783b */ /* 0x000eae0000000200 */
[C---:B-1----:R-:W-:Y:S08]  /*10660*/  HMMA.16816.F32.BF16 R72, R4.reuse, R14, R64 ;  /* 0x0000000e0448723c */ /* 0x042ff00000041840 */
[C---:B------:R-:W-:Y:S08]  /*10670*/  HMMA.16816.F32.BF16 R76, R4.reuse, R28, R104 ;  /* 0x0000001c044c723c */ /* 0x040ff00000041868 */
[C---:B------:R-:W-:Y:S08]  /*10680*/  HMMA.16816.F32.BF16 R100, R4.reuse, R30, R100 ;  /* 0x0000001e0464723c */ /* 0x040ff00000041864 */
[----:B------:R-:W-:Y:S08]  /*10690*/  HMMA.16816.F32.BF16 R96, R4, R16, R96 ;  /* 0x000000100460723c */ /* 0x000ff00000041860 */
[----:B---3--:R-:W-:Y:S08]  /*106a0*/  HMMA.16816.F32.BF16 R64, R8, R30, R60 ;  /* 0x0000001e0840723c */ /* 0x008ff0000004183c */
[C---:B------:R-:W-:Y:S08]  /*106b0*/  HMMA.16816.F32.BF16 R92, R4.reuse, R18, R92 ;  /* 0x00000012045c723c */ /* 0x040ff0000004185c */
[----:B------:R-:W-:Y:S08]  /*106c0*/  HMMA.16816.F32.BF16 R84, R4, R12, R84 ;  /* 0x0000000c0454723c */ /* 0x000ff00000041854 */
[C---:B------:R-:W-:Y:S08]  /*106d0*/  HMMA.16816.F32.BF16 R68, R8.reuse, R28, R68 ;  /* 0x0000001c0844723c */ /* 0x040ff00000041844 */
[C---:B------:R-:W-:Y:S08]  /*106e0*/  HMMA.16816.F32.BF16 R60, R8.reuse, R16, R56 ;  /* 0x00000010083c723c */ /* 0x040ff00000041838 */
[C---:B------:R-:W-:Y:S01]  /*106f0*/  HMMA.16816.F32.BF16 R28, R8.reuse, R18, R40 ;  /* 0x00000012081c723c */ /* 0x040fe20000041828 */
[----:B------:R-:W-:Y:S04]  /*10700*/  LDSM.16.M88.4 R40, [R165+0x1c00] ;  /* 0x001c0000a528783b */ /* 0x000fe80000000200 */
[----:B------:R-:W-:Y:S03]  /*10710*/  LDSM.16.M88.4 R16, [R192+0x4000] ;  /* 0x00400000c010783b */ /* 0x000fe60000000200 */
[C---:B------:R-:W-:Y:S01]  /*10720*/  HMMA.16816.F32.BF16 R4, R8.reuse, R12, R36 ;  /* 0x0000000c0804723c */ /* 0x040fe20000041824 */
[----:B------:R-:W-:Y:S07]  /*10730*/  LDSM.16.M88.4 R36, [R165+0x2000] ;  /* 0x00200000a524783b */ /* 0x000fee0000000200 */
[----:B------:R-:W-:Y:S01]  /*10740*/  HMMA.16816.F32.BF16 R8, R8, R14, R44 ;  /* 0x0000000e0808723c */ /* 0x000fe2000004182c */
[----:B------:R-:W-:Y:S04]  /*10750*/  LDSM.16.M88.4 R12, [R192+0x5000] ;  /* 0x00500000c00c783b */ /* 0x000fe80000000200 */
[----:B------:R-:W1:Y:S03]  /*10760*/  LDSM.16.M88.4 R44, [R165+0x1800] ;  /* 0x00180000a52c783b */ /* 0x000e660000000200 */
[C---:B------:R-:W-:Y:S08]  /*10770*/  HMMA.16816.F32.BF16 R56, R20.reuse, R48, R76 ;  /* 0x000000301438723c */ /* 0x040ff0000004184c */
[C---:B------:R-:W-:Y:S08]  /*10780*/  HMMA.16816.F32.BF16 R116, R20.reuse, R50, R100 ;  /* 0x000000321474723c */ /* 0x040ff00000041864 */
[C---:B------:R-:W-:Y:S08]  /*10790*/  HMMA.16816.F32.BF16 R112, R20.reuse, R32, R96 ;  /* 0x000000201470723c */ /* 0x040ff00000041860 */
[C---:B------:R-:W-:Y:S08]  /*107a0*/  HMMA.16816.F32.BF16 R108, R20.reuse, R34, R92 ;  /* 0x00000022146c723c */ /* 0x040ff0000004185c */
[C---:B------:R-:W-:Y:S08]  /*107b0*/  HMMA.16816.F32.BF16 R104, R20.reuse, R52, R84 ;  /* 0x000000341468723c */ /* 0x040ff00000041854 */
[----:B------:R-:W-:Y:S01]  /*107c0*/  HMMA.16816.F32.BF16 R100, R20, R54, R72 ;  /* 0x000000361464723c */ /* 0x000fe20000041848 */
[----:B------:R-:W-:Y:S07]  /*107d0*/  LDSM.16.M88.4 R20, [R195] ;  /* 0x00000000c314783b */ /* 0x000fee0000000200 */
[C---:B--2---:R-:W-:Y:S08]  /*107e0*/  HMMA.16816.F32.BF16 R96, R24.reuse, R48, R68 ;  /* 0x000000301860723c */ /* 0x044ff00000041844 */
[C---:B------:R-:W-:Y:S08]  /*107f0*/  HMMA.16816.F32.BF16 R88, R24.reuse, R32, R60 ;  /* 0x000000201858723c */ /* 0x040ff0000004183c */
[C---:B------:R-:W-:Y:S08]  /*10800*/  HMMA.16816.F32.BF16 R92, R24.reuse, R50, R64 ;  /* 0x00000032185c723c */ /* 0x040ff00000041840 */
[C---:B------:R-:W-:Y:S01]  /*10810*/  HMMA.16816.F32.BF16 R84, R24.reuse, R34, R28 ;  /* 0x000000221854723c */ /* 0x040fe2000004181c */
[----:B------:R-:W-:Y:S04]  /*10820*/  LDSM.16.M88.4 R32, [R197] ;  /* 0x00000000c520783b */ /* 0x000fe80000000200 */
[----:B------:R-:W-:Y:S03]  /*10830*/  LDSM.16.M88.4 R28, [R196] ;  /* 0x00000000c41c783b */ /* 0x000fe60000000200 */
[C---:B------:R-:W-:Y:S01]  /*10840*/  HMMA.16816.F32.BF16 R80, R24.reuse, R52, R4 ;  /* 0x000000341850723c */ /* 0x040fe20000041804 */
[----:B------:R-:W2:Y:S07]  /*10850*/  LDSM.16.M88.4 R4, [R193+0x5000] ;  /* 0x00500000c104783b */ /* 0x000eae0000000200 */
[----:B------:R-:W-:Y:S01]  /*10860*/  HMMA.16816.F32.BF16 R76, R24, R54, R8 ;  /* 0x00000036184c723c */ /* 0x000fe20000041808 */
[----:B------:R-:W3:Y:S01]  /*10870*/  LDSM.16.M88.4 R8, [R193+0x4000] ;  /* 0x00400000c108783b */ /* 0x000ee20000000200 */
[----:B----4-:R-:W-:Y:S01]  /*10880*/  ISETP.GT.AND P0, PT, R120, R246, PT ;  /* 0x000000f67800720c */ /* 0x010fe20003f04270 */
[----:B------:R-:W-:-:S05]  /*10890*/  DEPBAR.LE SB0, 0x0 ;  /* 0x000080000000791a */ /* 0x000fca0000000000 */
[C---:B-1----:R-:W-:Y:S08]  /*108a0*/  HMMA.16816.F32.BF16 R72, R12.reuse, R44, R56 ;  /* 0x0000002c0c48723c */ /* 0x042ff00000041838 */
        /* <DEDUP_REMOVED lines=61> */
.L_x_2728:
[----:B------:R-:W-:Y:S05]  /*10c80*/  BSYNC B0 ;  /* 0x0000000000007941 */ /* 0x000fea0003800000 */
.L_x_2727:
[----:B------:R-:W2:Y:S04]  /*10c90*/  LDL R0, [R1+0x8c] ;  /* 0x00008c0001007983 */ /* 0x000ea80000100800 */
[----:B------:R-:W3:Y:S04]  /*10ca0*/  LDL R6, [R1+0x20] ;  /* 0x0000200001067983 */ /* 0x000ee80000100800 */
[----:B------:R-:W4:Y:S01]  /*10cb0*/  LDL R180, [R1+0x40] ;  /* 0x0000400001b47983 */ /* 0x000f220000100800 */
[----:B------:R-:W-:-:S03]  /*10cc0*/  ISETP.NE.AND P4, PT, R125, 0x1, PT ;  /* 0x000000017d00780c */ /* 0x000fc60003f85270 */
[----:B------:R-:W-:Y:S04]  /*10cd0*/  LDSM.16.MT88.4 R88, [R167+0xc00] ;  /* 0x000c0000a758783b */ /* 0x000fe80000004200 */
[----:B------:R-:W-:Y:S04]  /*10ce0*/  LDSM.16.MT88.4 R76, [R167] ;  /* 0x00000000a74c783b */ /* 0x000fe80000004200 */
[----:B------:R-:W-:Y:S04]  /*10cf0*/  LDSM.16.MT88.4 R84, [R166+0xc00] ;  /* 0x000c0000a654783b */ /* 0x000fe80000004200 */
[----:B------:R-:W-:Y:S04]  /*10d00*/  LDSM.16.MT88.4 R92, [R166+0x1800] ;  /* 0x00180000a65c783b */ /* 0x000fe80000004200 */
[----:B------:R-:W-:Y:S04]  /*10d10*/  LDSM.16.MT88.4 R100, [R167+0x1800] ;  /* 0x00180000a764783b */ /* 0x000fe80000004200 */
[----:B------:R-:W-:Y:S04]  /*10d20*/  LDSM.16.MT88.4 R96, [R166+0x1000] ;  /* 0x00100000a660783b */ /* 0x000fe80000004200 */
[----:B------:R-:W0:Y:S01]  /*10d30*/  LDGDEPBAR ;  /* 0x00000000000079af */ /* 0x000e220000000000 */
[----:B-12---:R-:W-:-:S04]  /*10d40*/  IMAD.IADD R4, R0, 0x1, R124 ;  /* 0x0000000100047824 */ /* 0x006fc800078e027c */
[----:B------:R-:W-:-:S05]  /*10d50*/  @P4 IMAD.HI.U32 R0, R4, c[0x0][0x2c8], RZ ;  /* 0x0000b20004004a27 */ /* 0x000fca00078e00ff */
[----:B------:R-:W-:Y:S02]  /*10d60*/  @P4 SHF.R.U32.HI R4, RZ, c[0x0][0x2cc], R0 ;  /* 0x0000b300ff044a19 */ /* 0x000fe40000011600 */
[----:B---3--:R-:W-:Y:S01]  /*10d70*/  IADD3 R0, -R6, 0x1, R121 ;  /* 0x0000000106007810 */ /* 0x008fe20007ffe179 */
[----:B------:R-:W-:Y:S02]  /*10d80*/  IMAD.IADD R6, R121, 0x1, -R6 ;  /* 0x0000000179067824 */ /* 0x000fe400078e0a06 */
[----:B------:R-:W1:Y:S02]  /*10d90*/  SHFL.IDX PT, R2, R4, 0x2, 0x1c1f ;  /* 0x005c1f0004027f89 */ /* 0x000e6400000e0000 */
[----:B----4-:R-:W-:Y:S02]  /*10da0*/  IMAD.IADD R5, R0, 0x1, -R180 ;  /* 0x0000000100057824 */ /* 0x010fe400078e0ab4 */
[----:B------:R-:W2:Y:S02]  /*10db0*/  SHFL.IDX PT, R3, R4, 0x3, 0x1c1f ;  /* 0x007c1f0004037f89 */ /* 0x000ea400000e0000 */
[----:B-1----:R-:W-:-:S02]  /*10dc0*/  IMAD.IADD R2, R5, 0x1, R2 ;  /* 0x0000000105027824 */ /* 0x002fc400078e0202 */
        /* <DEDUP_REMOVED lines=11> */
[----:B------:R-:W-:Y:S02]  /*10e80*/  FMNMX.FTZ R3, R9, R10, !PT ;  /* 0x0000000a09037209 */ /* 0x000fe40007810000 */
[----:B------:R-:W-:Y:S02]  /*10e90*/  FSEL R13, R69, -INF , P0 ;  /* 0xff800000450d7808 */ /* 0x000fe40000000000 */
[----:B------:R-:W-:-:S02]  /*10ea0*/  FSEL R14, R74, -INF , P2 ;  /* 0xff8000004a0e7808 */ /* 0x000fc40001000000 */
[----:B------:R-:W-:Y:S02]  /*10eb0*/  ISETP.GT.AND P0, PT, R0, 0x9, PT ;  /* 0x000000090000780c */ /* 0x000fe40003f04270 */
[----:B------:R-:W-:Y:S02]  /*10ec0*/  ISETP.GT.AND P2, PT, R2, 0x10, PT ;  /* 0x000000100200780c */ /* 0x000fe40003f44270 */
[----:B------:R-:W-:Y:S02]  /*10ed0*/  FMNMX.FTZ R3, R11, R3, !PT ;  /* 0x000000030b037209 */ /* 0x000fe40007810000 */
[----:B------:R-:W-:Y:S02]  /*10ee0*/  ISETP.GT.AND P1, PT, R0, 0x8, PT ;  /* 0x000000080000780c */ /* 0x000fe40003f24270 */
[----:B------:R-:W-:Y:S02]  /*10ef0*/  FSEL R17, R71, -INF , P0 ;  /* 0xff80000047117808 */ /* 0x000fe40000000000 */
[----:B------:R-:W-:-:S02]  /*10f00*/  ISETP.GT.AND P0, PT, R2, 0x11, PT ;  /* 0x000000110200780c */ /* 0x000fc40003f04270 */
[----:B------:R-:W-:Y:S02]  /*10f10*/  FSEL R18, R64, -INF , P2 ;  /* 0xff80000040127808 */ /* 0x000fe40001000000 */
[----:B------:R-:W-:Y:S02]  /*10f20*/  FMNMX.FTZ R3, R13, R3, !PT ;  /* 0x000000030d037209 */ /* 0x000fe40007810000 */
[----:B------:R-:W-:Y:S02]  /*10f30*/  FSEL R16, R70, -INF , P1 ;  /* 0xff80000046107808 */ /* 0x000fe40000800000 */
[----:B------:R-:W-:Y:S01]  /*10f40*/  ISETP.GT.AND P3, PT, R0, 0x1, PT ;  /* 0x000000010000780c */ /* 0x000fe20003f64270 */
[----:B------:R-:W-:Y:S01]  /*10f50*/  LDSM.16.MT88.4 R68, [R166+0x400] ;  /* 0x00040000a644783b */ /* 0x000fe20000004200 */
[----:B------:R-:W-:Y:S02]  /*10f60*/  ISETP.GT.AND P1, PT, R2, 0x18, PT ;  /* 0x000000180200780c */ /* 0x000fe40003f24270 */
[----:B------:R-:W-:-:S02]  /*10f70*/  FSEL R19, R65, -INF , P0 ;  /* 0xff80000041137808 */ /* 0x000fc40000000000 */
[----:B------:R-:W-:Y:S02]  /*10f80*/  FMNMX.FTZ R3, R18, R3, !PT ;  /* 0x0000000312037209 */ /* 0x000fe40007810000 */
[----:B------:R-:W-:Y:S02]  /*10f90*/  FSEL R15, R75, -INF , P3 ;  /* 0xff8000004b0f7808 */ /* 0x000fe40001800000 */
[----:B------:R-:W-:Y:S01]  /*10fa0*/  ISETP.GT.AND P0, PT, R2, 0x19, PT ;  /* 0x000000190200780c */ /* 0x000fe20003f04270 */
[----:B------:R-:W-:Y:S01]  /*10fb0*/  LDSM.16.MT88.4 R72, [R167+0x400] ;  /* 0x00040000a748783b */ /* 0x000fe20000004200 */
        /* <DEDUP_REMOVED lines=8> */
[----:B------:R-:W-:-:S02]  /*11040*/  ISETP.GT.AND P3, PT, R2, 0x28, PT ;  /* 0x000000280200780c */ /* 0x000fc40003f64270 */
[----:B------:R-:W-:Y:S02]  /*11050*/  ISETP.GT.AND P2, PT, R2, 0x29, PT ;  /* 0x000000290200780c */ /* 0x000fe40003f44270 */
        /* <DEDUP_REMOVED lines=8> */
[----:B------:R-:W-:Y:S02]  /*110e0*/  FSEL R26, R67, -INF , P0 ;  /* 0xff800000431a7808 */ /* 0x000fe40000000000 */
[----:B------:R-:W-:Y:S01]  /*110f0*/  FSEL R129, R52, -INF , P3 ;  /* 0xff80000034817808 */ /* 0x000fe20001800000 */
[----:B------:R-:W-:Y:S01]  /*11100*/  LDSM.16.MT88.4 R64, [R166] ;  /* 0x00000000a640783b */ /* 0x000fe20000004200 */
[----:B------:R-:W-:-:S02]  /*11110*/  ISETP.GT.AND P1, PT, R0, 0x18, PT ;  /* 0x000000180000780c */ /* 0x000fc40003f24270 */
[----:B------:R-:W-:Y:S02]  /*11120*/  FMNMX.FTZ R2, R24, R2, !PT ;  /* 0x0000000218027209 */ /* 0x000fe40007810000 */
[----:B------:R-:W-:Y:S02]  /*11130*/  FMNMX.FTZ R3, R131, R3, !PT ;  /* 0x0000000383037209 */ /* 0x000fe40007810000 */
[----:B------:R-:W-:Y:S02]  /*11140*/  FSEL R128, R53, -INF , P2 ;  /* 0xff80000035807808 */ /* 0x000fe40001000000 */
[----:B------:R-:W-:Y:S02]  /*11150*/  ISETP.GT.AND P0, PT, R0, 0x19, PT ;  /* 0x000000190000780c */ /* 0x000fe40003f04270 */
[----:B------:R-:W-:Y:S02]  /*11160*/  FSEL R28, R62, -INF , P1 ;  /* 0xff8000003e1c7808 */ /* 0x000fe40000800000 */
[----:B------:R-:W-:-:S02]  /*11170*/  FMNMX.FTZ R2, R26, R2, !PT ;  /* 0x000000021a027209 */ /* 0x000fc40007810000 */
[----:B------:R-:W-:Y:S02]  /*11180*/  FMNMX.FTZ R3, R129, R3, !PT ;  /* 0x0000000381037209 */ /* 0x000fe40007810000 */
[----:B------:R-:W-:Y:S02]  /*11190*/  FSEL R29, R63, -INF , P0 ;  /* 0xff8000003f1d7808 */ /* 0x000fe40000000000 */
[----:B------:R-:W-:Y:S02]  /*111a0*/  ISETP.GT.AND P1, PT, R0, 0x20, PT ;  /* 0x000000200000780c */ /* 0x000fe40003f24270 */
[----:B------:R-:W-:Y:S02]  /*111b0*/  FMNMX.FTZ R2, R28, R2, !PT ;  /* 0x000000021c027209 */ /* 0x000fe40007810000 */
[----:B------:R-:W-:Y:S02]  /*111c0*/  FMNMX.FTZ R3, R128, R3, !PT ;  /* 0x0000000380037209 */ /* 0x000fe40007810000 */
[----:B------:R-:W-:-:S02]  /*111d0*/  ISETP.GT.AND P0, PT, R0, 0x21, PT ;  /* 0x000000210000780c */ /* 0x000fc40003f04270 */
[----:B------:R-:W-:Y:S01]  /*111e0*/  FSEL R124, R58, -INF , P1 ;  /* 0xff8000003a7c7808 */ /* 0x000fe20000800000 */
[----:B------:R-:W1:Y:S01]  /*111f0*/  SHFL.BFLY PT, R8, R3, 0x2, 0x1f ;  /* 0x0c401f0003087f89 */ /* 0x000e6200000e0000 */
[----:B------:R-:W-:Y:S02]  /*11200*/  FMNMX.FTZ R2, R29, R2, !PT ;  /* 0x000000021d027209 */ /* 0x000fe40007810000 */
[----:B------:R-:W-:Y:S02]  /*11210*/  FSEL R127, R59, -INF , P0 ;  /* 0xff8000003b7f7808 */ /* 0x000fe40000000000 */
[----:B------:R-:W-:Y:S02]  /*11220*/  ISETP.GT.AND P1, PT, R0, 0x28, PT ;  /* 0x000000280000780c */ /* 0x000fe40003f24270 */
[----:B------:R-:W-:Y:S02]  /*11230*/  FMNMX.FTZ R2, R124, R2, !PT ;  /* 0x000000027c027209 */ /* 0x000fe40007810000 */
[----:B------:R-:W-:-:S02]  /*11240*/  ISETP.GT.AND P0, PT, R0, 0x29, PT ;  /* 0x000000290000780c */ /* 0x000fc40003f04270 */
[----:B------:R-:W-:Y:S02]  /*11250*/  FSEL R126, R54, -INF , P1 ;  /* 0xff800000367e7808 */ /* 0x000fe40000800000 */
[----:B------:R-:W-:Y:S02]  /*11260*/  FMNMX.FTZ R2, R127, R2, !PT ;  /* 0x000000027f027209 */ /* 0x000fe40007810000 */
[----:B------:R-:W-:Y:S02]  /*11270*/  FSEL R125, R55, -INF , P0 ;  /* 0xff800000377d7808 */ /* 0x000fe40000000000 */
[----:B------:R-:W-:Y:S01]  /*11280*/  FMNMX.FTZ R2, R126, R2, !PT ;  /* 0x000000027e027209 */ /* 0x000fe20007810000 */
[----:B------:R-:W-:Y:S03]  /*11290*/  LDSM.16.MT88.4 R52, [R167+0x1000] ;  /* 0x00100000a734783b */ /* 0x000fe60000004200 */
[----:B------:R-:W-:-:S02]  /*112a0*/  FMNMX.FTZ R2, R125, R2, !PT ;  /* 0x000000027d027209 */ /* 0x000fc40007810000 */
[----:B-1----:R-:W-:-:S03]  /*112b0*/  FMNMX.FTZ R0, R3, R8, !PT ;  /* 0x0000000803007209 */ /* 0x002fc60007810000 */
[----:B------:R-:W1:Y:S04]  /*112c0*/  SHFL.BFLY PT, R7, R2, 0x2, 0x1f ;  /* 0x0c401f0002077f89 */ /* 0x000e6800000e0000 */
[----:B------:R-:W2:Y:S01]  /*112d0*/  SHFL.BFLY PT, R3, R0, 0x1, 0x1f ;  /* 0x0c201f0000037f89 */ /* 0x000ea200000e0000 */
[----:B-1----:R-:W-:Y:S02]  /*112e0*/  FMNMX.FTZ R2, R2, R7, !PT ;  /* 0x0000000702027209 */ /* 0x002fe40007810000 */
[----:B--2---:R-:W-:-:S03]  /*112f0*/  FMNMX.FTZ R138, R0, R3, !PT ;  /* 0x00000003008a7209 */ /* 0x004fc60007810000 */
[----:B------:R-:W1:Y:S01]  /*11300*/  SHFL.BFLY PT, R7, R2, 0x1, 0x1f ;  /* 0x0c201f0002077f89 */ /* 0x000e6200000e0000 */
[C---:B------:R-:W-:Y:S01]  /*11310*/  FSETP.NEU.FTZ.AND P0, PT, R138.reuse, -INF , PT ;  /* 0xff8000008a00780b */ /* 0x040fe20003f1d000 */
[----:B------:R-:W-:-:S05]  /*11320*/  FMUL.FTZ R0, R138, c[0x0][0x2d0] ;  /* 0x0000b4008a007a20 */ /* 0x000fca0000410000 */
[----:B------:R-:W-:-:S05]  /*11330*/  FSEL R12, R0, RZ, P0 ;  /* 0x000000ff000c7208 */ /* 0x000fca0000000000 */
[----:B------:R-:W-:-:S04]  /*11340*/  FFMA.FTZ R0, R9, c[0x0][0x2d0], -R12 ;  /* 0x0000b40009007a23 */ /* 0x000fc8000001080c */
[----:B------:R2:W-:Y:S01]  /*11350*/  MUFU.EX2 R213, R0 ;  /* 0x0000000000d57308 */ /* 0x0005e20000000800 */
[----:B-1----:R-:W-:Y:S02]  /*11360*/  FMNMX.FTZ R135, R2, R7, !PT ;  /* 0x0000000702877209 */ /* 0x002fe40007810000 */
[----:B------:R-:W-:Y:S02]  /*11370*/  SHFL.IDX PT, R7, R4, RZ, 0x1c1f ;  /* 0x001c1fff04077589 */ /* 0x000fe400000e0000 */
[C---:B------:R-:W-:Y:S01]  /*11380*/  FSETP.NEU.FTZ.AND P0, PT, R135.reuse, -INF , PT ;  /* 0xff8000008700780b */ /* 0x040fe20003f1d000 */
[----:B------:R-:W-:Y:S01]  /*11390*/  FMUL.FTZ R3, R135, c[0x0][0x2d0] ;  /* 0x0000b40087037a20 */ /* 0x000fe20000410000 */
[----:B------:R1:W3:Y:S01]  /*113a0*/  SHFL.IDX PT, R2, R4, 0x1, 0x1c1f ;  /* 0x003c1f0004027f89 */ /* 0x0002e200000e0000 */
[----:B--2---:R-:W-:-:S03]  /*113b0*/  FFMA.FTZ R0, R10, c[0x0][0x2d0], -R12 ;  /* 0x0000b4000a007a23 */ /* 0x004fc6000001080c */
[----:B------:R-:W-:Y:S01]  /*113c0*/  FSEL R3, R3, RZ, P0 ;  /* 0x000000ff03037208 */ /* 0x000fe20000000000 */
[----:B------:R-:W2:Y:S01]  /*113d0*/  MUFU.EX2 R209, R0 ;  /* 0x0000000000d17308 */ /* 0x000ea20000000800 */
[--C-:B-1----:R-:W-:Y:S01]  /*113e0*/  FFMA.FTZ R4, R19, c[0x0][0x2d0], -R12.reuse ;  /* 0x0000b40013047a23 */ /* 0x102fe2000001080c */
[----:B--2---:R-:W-:Y:S01]  /*113f0*/  F2FP.BF16.PACK_AB R8, R209, R213 ;  /* 0x000000d5d108723e */ /* 0x004fe200000010ff */
[----:B------:R-:W-:-:S05]  /*11400*/  FFMA.FTZ R0, R11, c[0x0][0x2d0], -R12 ;  /* 0x0000b4000b007a23 */ /* 0x000fca000001080c */
[----:B------:R1:W-:Y:S01]  /*11410*/  MUFU.EX2 R212, R4 ;  /* 0x0000000400d47308 */ /* 0x0003e20000000800 */
[----:B---3--:R-:W-:-:S05]  /*11420*/  IMAD.IADD R2, R5, 0x1, R2 ;  /* 0x0000000105027824 */ /* 0x008fca00078e0202 */
[----:B------:R-:W-:Y:S02]  /*11430*/  IMNMX R2, R6, R2, PT ;  /* 0x0000000206027217 */ /* 0x000fe40003800200 */
[----:B------:R2:W-:Y:S01]  /*11440*/  MUFU.EX2 R217, R0 ;  /* 0x0000000000d97308 */ /* 0x0005e20000000800 */
[----:B-1----:R-:W-:-:S07]  /*11450*/  FFMA.FTZ R4, R20, c[0x0][0x2d0], -R12 ;  /* 0x0000b40014047a23 */ /* 0x002fce000001080c */
[----:B------:R1:W-:Y:S01]  /*11460*/  MUFU.EX2 R215, R4 ;  /* 0x0000000400d77308 */ /* 0x0003e20000000800 */
[----:B--2---:R-:W-:-:S07]  /*11470*/  FFMA.FTZ R0, R13, c[0x0][0x2d0], -R12 ;  /* 0x0000b4000d007a23 */ /* 0x004fce000001080c */
[----:B------:R2:W3:Y:S01]  /*11480*/  MUFU.EX2 R218, R0 ;  /* 0x0000000000da7308 */ /* 0x0004e20000000800 */
[----:B-1----:R-:W-:-:S07]  /*11490*/  FFMA.FTZ R4, R21, c[0x0][0x2d0], -R12 ;  /* 0x0000b40015047a23 */ /* 0x002fce000001080c */
[----:B------:R1:W-:Y:S01]  /*114a0*/  MUFU.EX2 R214, R4 ;  /* 0x0000000400d67308 */ /* 0x0003e20000000800 */
[----:B--2---:R-:W-:Y:S01]  /*114b0*/  FFMA.FTZ R0, R14, c[0x0][0x2d0], -R3 ;  /* 0x0000b4000e007a23 */ /* 0x004fe20000010803 */
[----:B---3--:R-:W-:-:S06]  /*114c0*/  F2FP.BF16.PACK_AB R10, R218, R217 ;  /* 0x000000d9da0a723e */ /* 0x008fcc00000010ff */
[----:B------:R2:W-:Y:S01]  /*114d0*/  MUFU.EX2 R208, R0 ;  /* 0x0000000000d07308 */ /* 0x0005e20000000800 */
[----:B-1----:R-:W-:-:S07]  /*114e0*/  FFMA.FTZ R4, R24, c[0x0][0x2d0], -R3 ;  /* 0x0000b40018047a23 */ /* 0x002fce0000010803 */
[----:B------:R1:W-:Y:S01]  /*114f0*/  MUFU.EX2 R206, R4 ;  /* 0x0000000400ce7308 */ /* 0x0003e20000000800 */
[----:B--2---:R-:W-:-:S07]  /*11500*/  FFMA.FTZ R0, R15, c[0x0][0x2d0], -R3 ;  /* 0x0000b4000f007a23 */ /* 0x004fce0000010803 */
[----:B------:R2:W3:Y:S01]  /*11510*/  MUFU.EX2 R207, R0 ;  /* 0x0000000000cf7308 */ /* 0x0004e20000000800 */
[----:B-1----:R-:W-:-:S07]  /*11520*/  FFMA.FTZ R4, R26, c[0x0][0x2d0], -R3 ;  /* 0x0000b4001a047a23 */ /* 0x002fce0000010803 */
[----:B------:R-:W-:Y:S01]  /*11530*/  MUFU.EX2 R205, R4 ;  /* 0x0000000400cd7308 */ /* 0x000fe20000000800 */
[----:B--2---:R-:W-:Y:S01]  /*11540*/  FFMA.FTZ R0, R16, c[0x0][0x2d0], -R3 ;  /* 0x0000b40010007a23 */ /* 0x004fe20000010803 */
[----:B---3--:R-:W-:-:S06]  /*11550*/  F2FP.BF16.PACK_AB R9, R207, R208 ;  /* 0x000000d0cf09723e */ /* 0x008fcc00000010ff */
[----:B------:R1:W-:Y:S02]  /*11560*/  MUFU.EX2 R210, R0 ;  /* 0x0000000000d27308 */ /* 0x0003e40000000800 */
[----:B-1----:R-:W-:-:S06]  /*11570*/  FFMA.FTZ R0, R17, c[0x0][0x2d0], -R3 ;  /* 0x0000b40011007a23 */ /* 0x002fcc0000010803 */
[----:B------:R1:W2:Y:S02]  /*11580*/  MUFU.EX2 R211, R0 ;  /* 0x0000000000d37308 */ /* 0x0002a40000000800 */
[----:B-1----:R-:W-:Y:S01]  /*11590*/  FFMA.FTZ R0, R18, c[0x0][0x2d0], -R12 ;  /* 0x0000b40012007a23 */ /* 0x002fe2000001080c */
[----:B--2---:R-:W-:-:S05]  /*115a0*/  F2FP.BF16.PACK_AB R11, R211, R210 ;  /* 0x000000d2d30b723e */ /* 0x004fca00000010ff */
[----:B------:R1:W2:Y:S02]  /*115b0*/  MUFU.EX2 R216, R0 ;  /* 0x0000000000d87308 */ /* 0x0002a40000000800 */
[C---:B------:R-:W-:Y:S08]  /*115c0*/  HMMA.16816.F32.BF16 R44, R8.reuse, R88, RZ ;  /* 0x00000058082c723c */ /* 0x040ff000000418ff */
[----:B------:R-:W-:Y:S01]  /*115d0*/  HMMA.16816.F32.BF16 R40, R8, R64, RZ ;  /* 0x000000400828723c */ /* 0x000fe200000418ff */
[----:B-1----:R-:W-:-:S07]  /*115e0*/  IMAD.IADD R0, R5, 0x1, R7 ;  /* 0x0000000105007824 */ /* 0x002fce00078e0207 */
[C---:B------:R-:W-:Y:S01]  /*115f0*/  HMMA.16816.F32.BF16 R56, R8.reuse, R76, RZ ;  /* 0x0000004c0838723c */ /* 0x040fe200000418ff */
[----:B------:R-:W-:Y:S02]  /*11600*/  IMNMX R0, R6, R0, PT ;  /* 0x0000000006007217 */ /* 0x000fe40003800200 */
[----:B------:R-:W-:Y:S02]  /*11610*/  F2FP.BF16.PACK_AB R6, R214, R215 ;  /* 0x000000d7d606723e */ /* 0x000fe400000010ff */
[C---:B------:R-:W-:Y:S02]  /*11620*/  ISETP.GT.AND P0, PT, R0.reuse, RZ, PT ;  /* 0x000000ff0000720c */ /* 0x040fe40003f04270 */
[C---:B------:R-:W-:Y:S01]  /*11630*/  ISETP.GT.AND P2, PT, R0.reuse, 0x1, PT ;  /* 0x000000010000780c */ /* 0x040fe20003f44270 */
[----:B------:R-:W-:Y:S01]  /*11640*/  HMMA.16816.F32.BF16 R108, R8, R84, RZ ;  /* 0x00000054086c723c */ /* 0x000fe200000418ff */
[----:B------:R-:W-:Y:S02]  /*11650*/  ISETP.GT.AND P3, PT, R0, 0x8, PT ;  /* 0x000000080000780c */ /* 0x000fe40003f64270 */
[----:B------:R-:W-:-:S02]  /*11660*/  FSEL R17, R48, -INF , P0 ;  /* 0xff80000030117808 */ /* 0x000fc40000000000 */
[----:B------:R-:W-:Y:S02]  /*11670*/  FSEL R22, R49, -INF , P2 ;  /* 0xff80000031167808 */ /* 0x000fe40001000000 */
[----:B------:R-:W-:Y:S01]  /*11680*/  ISETP.GT.AND P1, PT, R0, 0x9, PT ;  /* 0x000000090000780c */ /* 0x000fe20003f24270 */
[C---:B------:R-:W-:Y:S01]  /*11690*/  HMMA.16816.F32.BF16 R60, R8.reuse, R92, RZ ;  /* 0x0000005c083c723c */ /* 0x040fe200000418ff */
[----:B------:R-:W-:Y:S02]  /*116a0*/  FSEL R21, R148, -INF , P3 ;  /* 0xff80000094157808 */ /* 0x000fe40001800000 */
[----:B------:R-:W-:Y:S02]  /*116b0*/  FMNMX.FTZ R5, R17, R22, !PT ;  /* 0x0000001611057209 */ /* 0x000fe40007810000 */
[----:B------:R-:W-:Y:S02]  /*116c0*/  ISETP.GT.AND P0, PT, R0, 0x10, PT ;  /* 0x000000100000780c */ /* 0x000fe40003f04270 */
[----:B------:R-:W-:Y:S01]  /*116d0*/  FSEL R23, R149, -INF , P1 ;  /* 0xff80000095177808 */ /* 0x000fe20000800000 */
[----:B------:R-:W-:Y:S01]  /*116e0*/  HMMA.16816.F32.BF16 R112, R8, R100, RZ ;  /* 0x000000640870723c */ /* 0x000fe200000418ff */
[----:B------:R-:W-:Y:S01]  /*116f0*/  FMNMX.FTZ R4, R21, R5, !PT ;  /* 0x0000000515047209 */ /* 0x000fe20007810000 */
[----:B------:R-:W-:Y:S01]  /*11700*/  FFMA.FTZ R5, R28, c[0x0][0x2d0], -R3 ;  /* 0x0000b4001c057a23 */ /* 0x000fe20000010803 */
[----:B------:R-:W-:-:S02]  /*11710*/  ISETP.GT.AND P3, PT, R0, 0x11, PT ;  /* 0x000000110000780c */ /* 0x000fc40003f64270 */
[----:B------:R-:W-:Y:S01]  /*11720*/  FSEL R24, R156, -INF , P0 ;  /* 0xff8000009c187808 */ /* 0x000fe20000000000 */
[----:B------:R1:W-:Y:S01]  /*11730*/  MUFU.EX2 R204, R5 ;  /* 0x0000000500cc7308 */ /* 0x0003e20000000800 */
[----:B------:R-:W-:Y:S01]  /*11740*/  FMNMX.FTZ R4, R23, R4, !PT ;  /* 0x0000000417047209 */ /* 0x000fe20007810000 */
[C---:B------:R-:W-:Y:S01]  /*11750*/  HMMA.16816.F32.BF16 R120, R8.reuse, R66, RZ ;  /* 0x000000420878723c */ /* 0x040fe200000418ff */
[----:B------:R-:W-:Y:S02]  /*11760*/  ISETP.GT.AND P2, PT, R0, 0x18, PT ;  /* 0x000000180000780c */ /* 0x000fe40003f44270 */
[----:B------:R-:W-:Y:S02]  /*11770*/  FSEL R25, R157, -INF , P3 ;  /* 0xff8000009d197808 */ /* 0x000fe40001800000 */
[----:B------:R-:W-:Y:S02]  /*11780*/  FMNMX.FTZ R4, R24, R4, !PT ;  /* 0x0000000418047209 */ /* 0x000fe40007810000 */
[----:B------:R-:W-:Y:S01]  /*11790*/  ISETP.GT.AND P1, PT, R0, 0x19, PT ;  /* 0x000000190000780c */ /* 0x000fe20003f24270 */
[----:B------:R-:W-:Y:S01]  /*117a0*/  HMMA.16816.F32.BF16 R116, R8, R78, RZ ;  /* 0x0000004e0874723c */ /* 0x000fe200000418ff */
[----:B------:R-:W-:-:S02]  /*117b0*/  FSEL R27, R152, -INF , P2 ;  /* 0xff800000981b7808 */ /* 0x000fc40001000000 */
[----:B------:R-:W-:Y:S02]  /*117c0*/  FMNMX.FTZ R4, R25, R4, !PT ;  /* 0x0000000419047209 */ /* 0x000fe40007810000 */
[C---:B------:R-:W-:Y:S01]  /*117d0*/  ISETP.GT.AND P2, PT, R0.reuse, 0x21, PT ;  /* 0x000000210000780c */ /* 0x040fe20003f44270 */
[----:B-1----:R-:W-:Y:S01]  /*117e0*/  FFMA.FTZ R5, R29, c[0x0][0x2d0], -R3 ;  /* 0x0000b4001d057a23 */ /* 0x002fe20000010803 */
[----:B------:R-:W-:Y:S01]  /*117f0*/  ISETP.GT.AND P0, PT, R0, 0x20, PT ;  /* 0x000000200000780c */ /* 0x000fe20003f04270 */
[----:B------:R-:W-:Y:S01]  /*11800*/  HMMA.16816.F32.BF16 R104, R8, R86, RZ ;  /* 0x000000560868723c */ /* 0x000fe200000418ff */
[----:B------:R-:W-:Y:S01]  /*11810*/  FSEL R26, R153, -INF , P1 ;  /* 0xff800000991a7808 */ /* 0x000fe20000800000 */
[----:B------:R1:W3:Y:S01]  /*11820*/  MUFU.EX2 R179, R5 ;  /* 0x0000000500b37308 */ /* 0x0002e20000000800 */
[----:B------:R-:W-:Y:S02]  /*11830*/  FMNMX.FTZ R4, R27, R4, !PT ;  /* 0x000000041b047209 */ /* 0x000fe40007810000 */
[----:B------:R-:W-:-:S02]  /*11840*/  FSEL R82, R161, -INF , P2 ;  /* 0xff800000a1527808 */ /* 0x000fc40001000000 */
[C---:B------:R-:W-:Y:S01]  /*11850*/  ISETP.GT.AND P3, PT, R0.reuse, 0x28, PT ;  /* 0x000000280000780c */ /* 0x040fe20003f64270 */
[C---:B------:R-:W-:Y:S01]  /*11860*/  HMMA.16816.F32.BF16 R36, R8.reuse, R90, RZ ;  /* 0x0000005a0824723c */ /* 0x040fe200000418ff */
[----:B------:R-:W-:Y:S02]  /*11870*/  ISETP.GT.AND P2, PT, R0, 0x29, PT ;  /* 0x000000290000780c */ /* 0x000fe40003f44270 */
[----:B------:R-:W-:Y:S02]  /*11880*/  FSEL R83, R160, -INF , P0 ;  /* 0xff800000a0537808 */ /* 0x000fe40000000000 */
[----:B------:R-:W-:Y:S02]  /*11890*/  FMNMX.FTZ R0, R26, R4, !PT ;  /* 0x000000041a007209 */ /* 0x000fe40007810000 */
[C---:B------:R-:W-:Y:S01]  /*118a0*/  ISETP.GT.AND P1, PT, R2.reuse, RZ, PT ;  /* 0x000000ff0200720c */ /* 0x040fe20003f24270 */
[----:B------:R-:W-:Y:S01]  /*118b0*/  HMMA.16816.F32.BF16 R32, R8, R94, RZ ;  /* 0x0000005e0820723c */ /* 0x000fe200000418ff */
[----:B------:R-:W-:-:S02]  /*118c0*/  ISETP.GT.AND P0, PT, R2, 0x1, PT ;  /* 0x000000010200780c */ /* 0x000fc40003f04270 */
[----:B------:R-:W-:Y:S02]  /*118d0*/  FMNMX.FTZ R0, R83, R0, !PT ;  /* 0x0000000053007209 */ /* 0x000fe40007810000 */
[----:B------:R-:W-:Y:S02]  /*118e0*/  FSEL R20, R50, -INF , P1 ;  /* 0xff80000032147808 */ /* 0x000fe40000800000 */
[----:B------:R-:W-:Y:S01]  /*118f0*/  FSEL R19, R51, -INF , P0 ;  /* 0xff80000033137808 */ /* 0x000fe20000000000 */
[----:B------:R-:W-:Y:S01]  /*11900*/  HMMA.16816.F32.BF16 R28, R8, R102, RZ ;  /* 0x00000066081c723c */ /* 0x000fe200000418ff */
[----:B------:R-:W-:Y:S01]  /*11910*/  ISETP.GT.AND P1, PT, R2, 0x8, PT ;  /* 0x000000080200780c */ /* 0x000fe20003f24270 */
[----:B------:R-:W4:Y:S01]  /*11920*/  LDSM.16.MT88.4 R48, [R166+0x1c00] ;  /* 0x001c0000a630783b */ /* 0x000f220000004200 */
[----:B------:R-:W-:Y:S02]  /*11930*/  FSEL R81, R168, -INF , P3 ;  /* 0xff800000a8517808 */ /* 0x000fe40001800000 */
[----:B------:R-:W-:-:S02]  /*11940*/  FMNMX.FTZ R0, R82, R0, !PT ;  /* 0x0000000052007209 */ /* 0x000fc40007810000 */
[----:B------:R-:W-:Y:S02]  /*11950*/  ISETP.GT.AND P0, PT, R2, 0x9, PT ;  /* 0x000000090200780c */ /* 0x000fe40003f04270 */
[----:B------:R-:W-:Y:S02]  /*11960*/  FSEL R16, R150, -INF , P1 ;  /* 0xff80000096107808 */ /* 0x000fe40000800000 */
[----:B------:R-:W-:Y:S02]  /*11970*/  FMNMX.FTZ R8, R20, R19, !PT ;  /* 0x0000001314087209 */ /* 0x000fe40007810000 */
[----:B------:R-:W-:Y:S02]  /*11980*/  FSEL R80, R169, -INF , P2 ;  /* 0xff800000a9507808 */ /* 0x000fe40001000000 */
[----:B------:R-:W-:Y:S02]  /*11990*/  FMNMX.FTZ R0, R81, R0, !PT ;  /* 0x0000000051007209 */ /* 0x000fe40007810000 */
[----:B------:R-:W-:-:S02]  /*119a0*/  FSEL R15, R151, -INF , P0 ;  /* 0xff800000970f7808 */ /* 0x000fc40000000000 */
[----:B------:R-:W-:Y:S02]  /*119b0*/  ISETP.GT.AND P0, PT, R2, 0x10, PT ;  /* 0x000000100200780c */ /* 0x000fe40003f04270 */
[----:B------:R-:W-:Y:S02]  /*119c0*/  FMNMX.FTZ R8, R16, R8, !PT ;  /* 0x0000000810087209 */ /* 0x000fe40007810000 */
[----:B------:R-:W-:Y:S02]  /*119d0*/  FMNMX.FTZ R0, R80, R0, !PT ;  /* 0x0000000050007209 */ /* 0x000fe40007810000 */
[----:B------:R-:W-:Y:S02]  /*119e0*/  ISETP.GT.AND P2, PT, R2, 0x11, PT ;  /* 0x000000110200780c */ /* 0x000fe40003f44270 */
[----:B------:R-:W-:Y:S01]  /*119f0*/  FSEL R13, R158, -INF , P0 ;  /* 0xff8000009e0d7808 */ /* 0x000fe20000000000 */
[----:B------:R-:W5:Y:S01]  /*11a00*/  SHFL.BFLY PT, R9, R0, 0x2, 0x1f ;  /* 0x0c401f0000097f89 */ /* 0x000f6200000e0000 */
[----:B------:R-:W-:-:S02]  /*11a10*/  FMNMX.FTZ R8, R15, R8, !PT ;  /* 0x000000080f087209 */ /* 0x000fc40007810000 */
[----:B------:R-:W-:Y:S02]  /*11a20*/  ISETP.GT.AND P0, PT, R2, 0x19, PT ;  /* 0x000000190200780c */ /* 0x000fe40003f04270 */
[----:B--2---:R-:W-:Y:S02]  /*11a30*/  F2FP.BF16.PACK_AB R4, R212, R216 ;  /* 0x000000d8d404723e */ /* 0x004fe400000010ff */
[----:B-1----:R-:W-:Y:S02]  /*11a40*/  F2FP.BF16.PACK_AB R5, R205, R206 ;  /* 0x000000cecd05723e */ /* 0x002fe400000010ff */
[----:B---3--:R-:W-:Y:S02]  /*11a50*/  F2FP.BF16.PACK_AB R7, R179, R204 ;  /* 0x000000ccb307723e */ /* 0x008fe400000010ff */
[----:B------:R-:W-:Y:S02]  /*11a60*/  ISETP.GT.AND P1, PT, R2, 0x18, PT ;  /* 0x000000180200780c */ /* 0x000fe40003f24270 */
[----:B------:R-:W-:-:S02]  /*11a70*/  FSEL R11, R159, -INF , P2 ;  /* 0xff8000009f0b7808 */ /* 0x000fc40001000000 */
[----:B------:R-:W-:Y:S01]  /*11a80*/  FMNMX.FTZ R8, R13, R8, !PT ;  /* 0x000000080d087209 */ /* 0x000fe20007810000 */
[C---:B------:R-:W-:Y:S01]  /*11a90*/  HMMA.16816.F32.BF16 R172, R4.reuse, R52, R44 ;  /* 0x0000003404ac723c */ /* 0x040fe2000004182c */
[----:B------:R-:W-:Y:S02]  /*11aa0*/  FSEL R18, R155, -INF , P0 ;  /* 0xff8000009b127808 */ /* 0x000fe40000000000 */
[----:B------:R-:W-:Y:S02]  /*11ab0*/  ISETP.GT.AND P0, PT, R2, 0x20, PT ;  /* 0x000000200200780c */ /* 0x000fe40003f04270 */
[----:B------:R-:W-:Y:S02]  /*11ac0*/  FSEL R14, R154, -INF , P1 ;  /* 0xff8000009a0e7808 */ /* 0x000fe40000800000 */
[----:B------:R-:W-:Y:S01]  /*11ad0*/  FMNMX.FTZ R8, R11, R8, !PT ;  /* 0x000000080b087209 */ /* 0x000fe20007810000 */
[----:B------:R-:W-:Y:S01]  /*11ae0*/  HMMA.16816.F32.BF16 R220, R4, R68, R40 ;  /* 0x0000004404dc723c */ /* 0x000fe20000041828 */
[----:B------:R-:W-:Y:S01]  /*11af0*/  FSEL R47, R162, -INF , P0 ;  /* 0xff800000a22f7808 */ /* 0x000fe20000000000 */
[----:B------:R-:W-:Y:S01]  /*11b00*/  LDSM.16.MT88.4 R40, [R167+0x1c00] ;  /* 0x001c0000a728783b */ /* 0x000fe20000004200 */
[----:B------:R-:W-:-:S02]  /*11b10*/  ISETP.GT.AND P2, PT, R2, 0x21, PT ;  /* 0x000000210200780c */ /* 0x000fc40003f44270 */
[C---:B------:R-:W-:Y:S02]  /*11b20*/  ISETP.GT.AND P1, PT, R2.reuse, 0x28, PT ;  /* 0x000000280200780c */ /* 0x040fe40003f24270 */
[----:B------:R-:W-:Y:S01]  /*11b30*/  ISETP.GT.AND P0, PT, R2, 0x29, PT ;  /* 0x000000290200780c */ /* 0x000fe20003f04270 */
[C---:B------:R-:W-:Y:S01]  /*11b40*/  HMMA.16816.F32.BF16 R236, R4.reuse, R72, R56 ;  /* 0x0000004804ec723c */ /* 0x040fe20000041838 */
[----:B------:R-:W-:Y:S02]  /*11b50*/  FMNMX.FTZ R2, R14, R8, !PT ;  /* 0x000000080e027209 */ /* 0x000fe40007810000 */
[----:B------:R-:W-:Y:S02]  /*11b60*/  FSEL R46, R163, -INF , P2 ;  /* 0xff800000a32e7808 */ /* 0x000fe40001000000 */
[----:B------:R-:W-:Y:S01]  /*11b70*/  FMNMX.FTZ R2, R18, R2, !PT ;  /* 0x0000000212027209 */ /* 0x000fe20007810000 */
[----:B------:R-:W-:Y:S01]  /*11b80*/  LDSM.16.MT88.4 R160, [R166+0x800] ;  /* 0x00080000a6a0783b */ /* 0x000fe20000004200 */
[----:B------:R-:W-:Y:S01]  /*11b90*/  FSEL R45, R170, -INF , P1 ;  /* 0xff800000aa2d7808 */ /* 0x000fe20000800000 */
[C---:B----4-:R-:W-:Y:S01]  /*11ba0*/  HMMA.16816.F32.BF16 R56, R4.reuse, R48, R60 ;  /* 0x000000300438723c */ /* 0x050fe2000004183c */
[----:B------:R-:W-:Y:S01]  /*11bb0*/  FMNMX.FTZ R2, R47, R2, !PT ;  /* 0x000000022f027209 */ /* 0x000fe20007810000 */
[----:B------:R-:W-:Y:S01]  /*11bc0*/  IMAD.MOV.U32 R151, RZ, RZ, R172 ;  /* 0x000000ffff977224 */ /* 0x000fe200078e00ac */
[----:B-----5:R-:W-:Y:S01]  /*11bd0*/  FMNMX.FTZ R0, R0, R9, !PT ;  /* 0x0000000900007209 */ /* 0x020fe20007810000 */
[----:B------:R-:W-:Y:S01]  /*11be0*/  IMAD.MOV.U32 R150, RZ, RZ, R173 ;  /* 0x000000ffff967224 */ /* 0x000fe200078e00ad */
[----:B------:R-:W-:Y:S01]  /*11bf0*/  FMNMX.FTZ R2, R46, R2, !PT ;  /* 0x000000022e027209 */ /* 0x000fe20007810000 */
[----:B------:R-:W-:Y:S01]  /*11c00*/  IMAD.MOV.U32 R149, RZ, RZ, R174 ;  /* 0x000000ffff957224 */ /* 0x000fe200078e00ae */
[----:B------:R-:W-:Y:S01]  /*11c10*/  FSEL R44, R171, -INF , P0 ;  /* 0xff800000ab2c7808 */ /* 0x000fe20000000000 */
[----:B------:R-:W1:Y:S01]  /*11c20*/  SHFL.BFLY PT, R9, R0, 0x1, 0x1f ;  /* 0x0c201f0000097f89 */ /* 0x000e6200000e0000 */
[----:B------:R-:W-:Y:S01]  /*11c30*/  FMNMX.FTZ R2, R45, R2, !PT ;  /* 0x000000022d027209 */ /* 0x000fe20007810000 */
[----:B------:R-:W-:Y:S01]  /*11c40*/  HMMA.16816.F32.BF16 R240, R4, R96, R108 ;  /* 0x0000006004f0723c */ /* 0x000fe2000004186c */
[----:B------:R-:W-:-:S02]  /*11c50*/  IMAD.MOV.U32 R148, RZ, RZ, R175 ;  /* 0x000000ffff947224 */ /* 0x000fc400078e00af */
[----:B------:R-:W-:-:S05]  /*11c60*/  FMNMX.FTZ R8, R44, R2, !PT ;  /* 0x000000022c087209 */ /* 0x000fca0007810000 */
[----:B------:R-:W2:Y:S01]  /*11c70*/  SHFL.BFLY PT, R10, R8, 0x2, 0x1f ;  /* 0x0c401f00080a7f89 */ /* 0x000ea200000e0000 */
[C---:B------:R-:W-:Y:S05]  /*11c80*/  HMMA.16816.F32.BF16 R120, R4.reuse, R70, R120 ;  /* 0x000000460478723c */ /* 0x040fea0000041878 */
[----:B------:R-:W-:Y:S02]  /*11c90*/  IMAD.MOV.U32 R159, RZ, RZ, R56 ;  /* 0x000000ffff9f7224 */ /* 0x000fe400078e0038 */
[----:B------:R-:W-:Y:S01]  /*11ca0*/  IMAD.MOV.U32 R158, RZ, RZ, R57 ;  /* 0x000000ffff9e7224 */ /* 0x000fe200078e0039 */
[----:B------:R-:W-:Y:S01]  /*11cb0*/  HMMA.16816.F32.BF16 R108, R4, R74, R116 ;  /* 0x0000004a046c723c */ /* 0x000fe20000041874 */
[----:B------:R-:W-:-:S02]  /*11cc0*/  IMAD.MOV.U32 R157, RZ, RZ, R58 ;  /* 0x000000ffff9d7224 */ /* 0x000fc400078e003a */
[----:B------:R-:W-:Y:S01]  /*11cd0*/  IMAD.MOV.U32 R156, RZ, RZ, R59 ;  /* 0x000000ffff9c7224 */ /* 0x000fe200078e003b */
[----:B-1----:R-:W-:-:S04]  /*11ce0*/  FMNMX.FTZ R140, R0, R9, !PT ;  /* 0x00000009008c7209 */ /* 0x002fc80007810000 */
[----:B------:R-:W-:Y:S01]  /*11cf0*/  HMMA.16816.F32.BF16 R56, R4, R40, R112 ;  /* 0x000000280438723c */ /* 0x000fe20000041870 */
[C---:B------:R-:W-:Y:S01]  /*11d00*/  FSETP.NEU.FTZ.AND P0, PT, R140.reuse, -INF , PT ;  /* 0xff8000008c00780b */ /* 0x040fe20003f1d000 */
[----:B------:R-:W-:Y:S01]  /*11d10*/  FMUL.FTZ R2, R140, c[0x0][0x2d0] ;  /* 0x0000b4008c027a20 */ /* 0x000fe20000410000 */
[----:B--2---:R-:W-:-:S05]  /*11d20*/  FMNMX.FTZ R0, R8, R10, !PT ;  /* 0x0000000a08007209 */ /* 0x004fca0007810000 */
[----:B------:R-:W-:Y:S01]  /*11d30*/  HMMA.16816.F32.BF16 R60, R4, R98, R104 ;  /* 0x00000062043c723c */ /* 0x000fe20000041868 */
[----:B------:R-:W-:-:S07]  /*11d40*/  FSEL R2, R2, RZ, P0 ;  /* 0x000000ff02027208 */ /* 0x000fce0000000000 */
[C---:B------:R-:W-:Y:S08]  /*11d50*/  HMMA.16816.F32.BF16 R232, R4.reuse, R54, R36 ;  /* 0x0000003604e8723c */ /* 0x040ff00000041824 */
[----:B------:R-:W-:Y:S01]  /*11d60*/  HMMA.16816.F32.BF16 R228, R4, R50, R32 ;  /* 0x0000003204e4723c */ /* 0x000fe20000041820 */
[----:B------:R-:W-:Y:S02]  /*11d70*/  IMAD.MOV.U32 R115, RZ, RZ, R56 ;  /* 0x000000ffff737224 */ /* 0x000fe400078e0038 */
[----:B------:R-:W-:-:S02]  /*11d80*/  IMAD.MOV.U32 R114, RZ, RZ, R57 ;  /* 0x000000ffff727224 */ /* 0x000fc400078e0039 */
[----:B------:R-:W-:Y:S02]  /*11d90*/  IMAD.MOV.U32 R113, RZ, RZ, R58 ;  /* 0x000000ffff717224 */ /* 0x000fe400078e003a */
[----:B------:R-:W-:Y:S01]  /*11da0*/  IMAD.MOV.U32 R112, RZ, RZ, R59 ;  /* 0x000000ffff707224 */ /* 0x000fe200078e003b */
[----:B------:R-:W-:Y:S01]  /*11db0*/  HMMA.16816.F32.BF16 R224, R4, R42, R28 ;  /* 0x0000002a04e0723c */ /* 0x000fe2000004181c */
[----:B------:R-:W1:Y:S06]  /*11dc0*/  SHFL.BFLY PT, R5, R0, 0x1, 0x1f ;  /* 0x0c201f0000057f89 */ /* 0x000e6c00000e0000 */
[----:B------:R-:W-:-:S04]  /*11dd0*/  FFMA.FTZ R4, R17, c[0x0][0x2d0], -R2 ;  /* 0x0000b40011047a23 */ /* 0x000fc80000010802 */
[----:B------:R2:W-:Y:S01]  /*11de0*/  MUFU.EX2 R172, R4 ;  /* 0x0000000400ac7308 */ /* 0x0005e20000000800 */
[----:B-1----:R-:W-:Y:S01]  /*11df0*/  FMNMX.FTZ R139, R0, R5, !PT ;  /* 0x00000005008b7209 */ /* 0x002fe20007810000 */
[--C-:B------:R-:W-:Y:S02]  /*11e00*/  FFMA.FTZ R0, R25, c[0x0][0x2d0], -R2.reuse ;  /* 0x0000b40019007a23 */ /* 0x100fe40000010802 */
[----:B--2---:R-:W-:Y:S01]  /*11e10*/  FFMA.FTZ R4, R22, c[0x0][0x2d0], -R2 ;  /* 0x0000b40016047a23 */ /* 0x004fe20000010802 */
[----:B------:R-:W-:-:S03]  /*11e20*/  FSETP.NEU.FTZ.AND P0, PT, R139, -INF , PT ;  /* 0xff8000008b00780b */ /* 0x000fc60003f1d000 */
[----:B------:R1:W-:Y:S08]  /*11e30*/  MUFU.EX2 R175, R0 ;  /* 0x0000000000af7308 */ /* 0x0003f00000000800 */
[----:B------:R2:W3:Y:S01]  /*11e40*/  MUFU.EX2 R169, R4 ;  /* 0x0000000400a97308 */ /* 0x0004e20000000800 */
[----:B-1----:R-:W-:-:S05]  /*11e50*/  FMUL.FTZ R0, R139, c[0x0][0x2d0] ;  /* 0x0000b4008b007a20 */ /* 0x002fca0000410000 */
[----:B------:R-:W-:Y:S01]  /*11e60*/  FSEL R0, R0, RZ, P0 ;  /* 0x000000ff00007208 */ /* 0x000fe20000000000 */
[----:B--2---:R-:W-:Y:S01]  /*11e70*/  FFMA.FTZ R4, R21, c[0x0][0x2d0], -R2 ;  /* 0x0000b40015047a23 */ /* 0x004fe20000010802 */
[----:B---3--:R-:W-:-:S03]  /*11e80*/  F2FP.BF16.PACK_AB R8, R169, R172 ;  /* 0x000000aca908723e */ /* 0x008fc600000010ff */
[----:B------:R1:W-:Y:S02]  /*11e90*/  MUFU.EX2 R173, R4 ;  /* 0x0000000400ad7308 */ /* 0x0003e40000000800 */
[----:B-1----:R-:W-:-:S06]  /*11ea0*/  FFMA.FTZ R4, R23, c[0x0][0x2d0], -R2 ;  /* 0x0000b40017047a23 */ /* 0x002fcc0000010802 */
[----:B------:R1:W2:Y:S02]  /*11eb0*/  MUFU.EX2 R174, R4 ;  /* 0x0000000400ae7308 */ /* 0x0002a40000000800 */
[----:B-1----:R-:W-:Y:S01]  /*11ec0*/  FFMA.FTZ R4, R24, c[0x0][0x2d0], -R2 ;  /* 0x0000b40018047a23 */ /* 0x002fe20000010802 */
[----:B--2---:R-:W-:-:S05]  /*11ed0*/  F2FP.BF16.PACK_AB R10, R174, R173 ;  /* 0x000000adae0a723e */ /* 0x004fca00000010ff */
[----:B------:R1:W-:Y:S02]  /*11ee0*/  MUFU.EX2 R176, R4 ;  /* 0x0000000400b07308 */ /* 0x0003e40000000800 */
[----:B-1----:R-:W-:-:S06]  /*11ef0*/  FFMA.FTZ R4, R27, c[0x0][0x2d0], -R2 ;  /* 0x0000b4001b047a23 */ /* 0x002fcc0000010802 */
        /* <DEDUP_REMOVED lines=13> */
[----:B-1----:R-:W-:Y:S02]  /*11fd0*/  FFMA.FTZ R4, R13, c[0x0][0x2d0], -R0 ;  /* 0x0000b4000d047a23 */ /* 0x002fe40000010800 */
[----:B------:R-:W-:-:S04]  /*11fe0*/  IMAD.MOV.U32 R13, RZ, RZ, R142 ;  /* 0x000000ffff0d7224 */ /* 0x000fc800078e008e */
[----:B------:R1:W-:Y:S02]  /*11ff0*/  MUFU.EX2 R142, R4 ;  /* 0x00000004008e7308 */ /* 0x0003e40000000800 */
[----:B-1----:R-:W-:Y:S01]  /*12000*/  FFMA.FTZ R4, R11, c[0x0][0x2d0], -R0 ;  /* 0x0000b4000b047a23 */ /* 0x002fe20000010800 */
[----:B--2---:R-:W-:-:S05]  /*12010*/  F2FP.BF16.PACK_AB R11, R141, R134 ;  /* 0x000000868d0b723e */ /* 0x004fca00000010ff */
[----:B------:R1:W2:Y:S02]  /*12020*/  MUFU.EX2 R168, R4 ;  /* 0x0000000400a87308 */ /* 0x0002a40000000800 */
[C---:B------:R-:W-:Y:S08]  /*12030*/  HMMA.16816.F32.BF16 R20, R8.reuse, R64, RZ ;  /* 0x000000400814723c */ /* 0x040ff000000418ff */
[----:B------:R-:W-:Y:S01]  /*12040*/  HMMA.16816.F32.BF16 R28, R8, R84, RZ ;  /* 0x00000054081c723c */ /* 0x000fe200000418ff */
[----:B-1----:R-:W-:Y:S01]  /*12050*/  FFMA.FTZ R4, R14, c[0x0][0x2d0], -R0 ;  /* 0x0000b4000e047a23 */ /* 0x002fe20000010800 */
[----:B--2---:R-:W-:Y:S01]  /*12060*/  F2FP.BF16.PACK_AB R5, R168, R142 ;  /* 0x0000008ea805723e */ /* 0x004fe200000010ff */
[----:B------:R-:W-:-:S02]  /*12070*/  IMAD.MOV.U32 R14, RZ, RZ, R180 ;  /* 0x000000ffff0e7224 */ /* 0x000fc400078e00b4 */
[----:B------:R1:W-:Y:S03]  /*12080*/  MUFU.EX2 R171, R4 ;  /* 0x0000000400ab7308 */ /* 0x0003e60000000800 */
[----:B------:R-:W-:Y:S01]  /*12090*/  HMMA.16816.F32.BF16 R24, R8, R88, RZ ;  /* 0x000000580818723c */ /* 0x000fe200000418ff */
[----:B------:R-:W-:Y:S02]  /*120a0*/  IMAD.MOV.U32 R84, RZ, RZ, R159 ;  /* 0x000000ffff547224 */ /* 0x000fe400078e009f */
[----:B------:R-:W-:-:S04]  /*120b0*/  IMAD.MOV.U32 R85, RZ, RZ, R158 ;  /* 0x000000ffff557224 */ /* 0x000fc800078e009e */
[----:B------:R-:W-:Y:S01]  /*120c0*/  IMAD.MOV.U32 R88, RZ, RZ, R151 ;  /* 0x000000ffff587224 */ /* 0x000fe200078e0097 */
[----:B------:R-:W-:Y:S01]  /*120d0*/  HMMA.16816.F32.BF16 R32, R8, R66, RZ ;  /* 0x000000420820723c */ /* 0x000fe200000418ff */
[----:B------:R-:W-:Y:S01]  /*120e0*/  LDSM.16.MT88.4 R64, [R167+0x1400] ;  /* 0x00140000a740783b */ /* 0x000fe20000004200 */
[----:B------:R-:W-:Y:S02]  /*120f0*/  IMAD.MOV.U32 R89, RZ, RZ, R150 ;  /* 0x000000ffff597224 */ /* 0x000fe400078e0096 */
[----:B-1----:R-:W-:-:S04]  /*12100*/  FFMA.FTZ R4, R18, c[0x0][0x2d0], -R0 ;  /* 0x0000b40012047a23 */ /* 0x002fc80000010800 */
[----:B------:R-:W-:Y:S01]  /*12110*/  HMMA.16816.F32.BF16 R16, R8, R76, RZ ;  /* 0x0000004c0810723c */ /* 0x000fe200000418ff */
[----:B------:R1:W2:Y:S06]  /*12120*/  MUFU.EX2 R170, R4 ;  /* 0x0000000400aa7308 */ /* 0x0002ac0000000800 */
[----:B------:R-:W-:Y:S02]  /*12130*/  IMAD.MOV.U32 R76, RZ, RZ, R115 ;  /* 0x000000ffff4c7224 */ /* 0x000fe400078e0073 */
[----:B------:R-:W-:Y:S01]  /*12140*/  IMAD.MOV.U32 R77, RZ, RZ, R114 ;  /* 0x000000ffff4d7224 */ /* 0x000fe200078e0072 */
[----:B-1----:R-:W-:-:S02]  /*12150*/  F2FP.BF16.PACK_AB R4, R175, R176 ;  /* 0x000000b0af04723e */ /* 0x002fc400000010ff */
[----:B--2---:R-:W-:-:S07]  /*12160*/  F2FP.BF16.PACK_AB R7, R170, R171 ;  /* 0x000000abaa07723e */ /* 0x004fce00000010ff */
        /* <DEDUP_REMOVED lines=8> */
[C---:B------:R-:W-:Y:S07]  /*121f0*/  HMMA.16816.F32.BF16 R28, R8.reuse, R78, RZ ;  /* 0x0000004e081c723c */ /* 0x040fee00000418ff */
[----:B------:R-:W-:Y:S01]  /*12200*/  IMAD.MOV.U32 R78, RZ, RZ, R113 ;  /* 0x000000ffff4e7224 */ /* 0x000fe200078e0071 */
[----:B------:R-:W-:Y:S01]  /*12210*/  HMMA.16816.F32.BF16 R24, R8, R86, RZ ;  /* 0x000000560818723c */ /* 0x000fe200000418ff */
[----:B------:R-:W-:-:S02]  /*12220*/  IMAD.MOV.U32 R79, RZ, RZ, R112 ;  /* 0x000000ffff4f7224 */ /* 0x000fc400078e0070 */
[----:B------:R-:W1:Y:S04]  /*12230*/  LDSM.16.MT88.4 R112, [R167+0x800] ;  /* 0x00080000a770783b */ /* 0x000e680000004200 */
[----:B------:R-:W-:Y:S01]  /*12240*/  IMAD.MOV.U32 R86, RZ, RZ, R157 ;  /* 0x000000ffff567224 */ /* 0x000fe200078e009d */
[----:B------:R-:W-:Y:S01]  /*12250*/  HMMA.16816.F32.BF16 R20, R8, R90, RZ ;  /* 0x0000005a0814723c */ /* 0x000fe200000418ff */
[----:B------:R-:W-:-:S06]  /*12260*/  IMAD.MOV.U32 R87, RZ, RZ, R156 ;  /* 0x000000ffff577224 */ /* 0x000fcc00078e009c */
[----:B------:R-:W-:Y:S01]  /*12270*/  IMAD.MOV.U32 R90, RZ, RZ, R149 ;  /* 0x000000ffff5a7224 */ /* 0x000fe200078e0095 */
[----:B------:R-:W-:Y:S01]  /*12280*/  HMMA.16816.F32.BF16 R16, R8, R94, RZ ;  /* 0x0000005e0810723c */ /* 0x000fe200000418ff */
[----:B------:R-:W-:-:S07]  /*12290*/  IMAD.MOV.U32 R91, RZ, RZ, R148 ;  /* 0x000000ffff5b7224 */ /* 0x000fce00078e0094 */
        /* <DEDUP_REMOVED lines=9> */
[----:B--2---:R-:W-:-:S06]  /*12330*/  FFMA.FTZ R4, R82, c[0x0][0x2d0], -R2 ;  /* 0x0000b40052047a23 */ /* 0x004fcc0000010802 */
[----:B------:R2:W3:Y:S02]  /*12340*/  MUFU.EX2 R23, R4 ;  /* 0x0000000400177308 */ /* 0x0004e40000000800 */
[--C-:B--2---:R-:W-:Y:S02]  /*12350*/  FFMA.FTZ R4, R81, c[0x0][0x2d0], -R2.reuse ;  /* 0x0000b40051047a23 */ /* 0x104fe40000010802 */
[----:B------:R-:W-:-:S04]  /*12360*/  FFMA.FTZ R2, R80, c[0x0][0x2d0], -R2 ;  /* 0x0000b40050027a23 */ /* 0x000fc80000010802 */
[----:B------:R2:W-:Y:S01]  /*12370*/  MUFU.EX2 R24, R4 ;  /* 0x0000000400187308 */ /* 0x0005e20000000800 */
[----:B------:R-:W-:Y:S07]  /*12380*/  LDSM.16.MT88.4 R80, [R166+0x2000] ;  /* 0x00200000a650783b */ /* 0x000fee0000004200 */
[----:B------:R4:W5:Y:S01]  /*12390*/  MUFU.EX2 R25, R2 ;  /* 0x0000000200197308 */ /* 0x0009620000000800 */
[----:B--2---:R-:W-:Y:S01]  /*123a0*/  LDSM.16.MT88.4 R4, [R167+0x2000] ;  /* 0x00200000a704783b */ /* 0x004fe20000004200 */
[----:B----4-:R-:W-:-:S03]  /*123b0*/  FFMA.FTZ R2, R47, c[0x0][0x2d0], -R0 ;  /* 0x0000b4002f027a23 */ /* 0x010fc60000010800 */
[----:B------:R-:W2:Y:S01]  /*123c0*/  LDL R47, [R1+0x48] ;  /* 0x00004800012f7983 */ /* 0x000ea20000100800 */
[----:B---3--:R-:W-:Y:S02]  /*123d0*/  F2FP.BF16.PACK_AB R96, R23, R21 ;  /* 0x000000151760723e */ /* 0x008fe400000010ff */
[----:B------:R3:W-:Y:S01]  /*123e0*/  MUFU.EX2 R16, R2 ;  /* 0x0000000200107308 */ /* 0x0007e20000000800 */
[----:B-----5:R-:W-:Y:S01]  /*123f0*/  F2FP.BF16.PACK_AB R98, R25, R24 ;  /* 0x000000181962723e */ /* 0x020fe200000010ff */
[----:B---3--:R-:W-:-:S06]  /*12400*/  FFMA.FTZ R2, R46, c[0x0][0x2d0], -R0 ;  /* 0x0000b4002e027a23 */ /* 0x008fcc0000010800 */
[----:B------:R3:W4:Y:S02]  /*12410*/  MUFU.EX2 R18, R2 ;  /* 0x0000000200127308 */ /* 0x0007240000000800 */
[--C-:B---3--:R-:W-:Y:S01]  /*12420*/  FFMA.FTZ R2, R45, c[0x0][0x2d0], -R0.reuse ;  /* 0x0000b4002d027a23 */ /* 0x108fe20000010800 */
[----:B----4-:R-:W-:Y:S01]  /*12430*/  F2FP.BF16.PACK_AB R97, R18, R16 ;  /* 0x000000101261723e */ /* 0x010fe200000010ff */
[----:B------:R-:W-:-:S04]  /*12440*/  FFMA.FTZ R0, R44, c[0x0][0x2d0], -R0 ;  /* 0x0000b4002c007a23 */ /* 0x000fc80000010800 */
[----:B------:R-:W-:Y:S08]  /*12450*/  MUFU.EX2 R20, R2 ;  /* 0x0000000200147308 */ /* 0x000ff00000000800 */
[----:B------:R3:W4:Y:S02]  /*12460*/  MUFU.EX2 R22, R0 ;  /* 0x0000000000167308 */ /* 0x0007240000000800 */
[----:B---3--:R-:W-:Y:S01]  /*12470*/  FFMA.FTZ R0, R130, c[0x0][0x2d0], -R12 ;  /* 0x0000b40082007a23 */ /* 0x008fe2000001080c */
[----:B----4-:R-:W-:-:S05]  /*12480*/  F2FP.BF16.PACK_AB R99, R22, R20 ;  /* 0x000000141663723e */ /* 0x010fca00000010ff */
[----:B------:R3:W-:Y:S02]  /*12490*/  MUFU.EX2 R11, R0 ;  /* 0x00000000000b7308 */ /* 0x0007e40000000800 */
[C---:B-1----:R-:W-:Y:S08]  /*124a0*/  HMMA.16816.F32.BF16 R100, R96.reuse, R112, R56 ;  /* 0x000000706064723c */ /* 0x042ff00000041838 */
[----:B------:R-:W-:Y:S01]  /*124b0*/  HMMA.16816.F32.BF16 R52, R96, R64, R180 ;  /* 0x000000406034723c */ /* 0x000fe200000418b4 */
[----:B---3--:R-:W-:-:S04]  /*124c0*/  FFMA.FTZ R0, R131, c[0x0][0x2d0], -R12 ;  /* 0x0000b40083007a23 */ /* 0x008fc8000001080c */
[----:B------:R1:W3:Y:S03]  /*124d0*/  MUFU.EX2 R10, R0 ;  /* 0x00000000000a7308 */ /* 0x0002e60000000800 */
[----:B------:R-:W-:Y:S01]  /*124e0*/  HMMA.16816.F32.BF16 R152, R96, R160, R152 ;  /* 0x000000a06098723c */ /* 0x000fe20000041898 */
[----:B-1----:R-:W-:Y:S01]  /*124f0*/  FFMA.FTZ R0, R129, c[0x0][0x2d0], -R12 ;  /* 0x0000b40081007a23 */ /* 0x002fe2000001080c */
[----:B---3--:R-:W-:-:S03]  /*12500*/  F2FP.BF16.PACK_AB R92, R10, R11 ;  /* 0x0000000b0a5c723e */ /* 0x008fc600000010ff */
[----:B------:R1:W-:Y:S02]  /*12510*/  MUFU.EX2 R17, R0 ;  /* 0x0000000000117308 */ /* 0x0003e40000000800 */
[----:B-1----:R-:W-:Y:S02]  /*12520*/  FFMA.FTZ R0, R128, c[0x0][0x2d0], -R12 ;  /* 0x0000b40080007a23 */ /* 0x002fe4000001080c */
[----:B------:R-:W1:Y:S01]  /*12530*/  LDSM.16.MT88.4 R128, [R166+0x1400] ;  /* 0x00140000a680783b */ /* 0x000e620000004200 */
[----:B------:R-:W-:-:S03]  /*12540*/  FADD.FTZ R12, R133, R132 ;  /* 0x00000084850c7221 */ /* 0x000fc60000010000 */
[----:B------:R3:W4:Y:S02]  /*12550*/  MUFU.EX2 R19, R0 ;  /* 0x0000000000137308 */ /* 0x0007240000000800 */
[----:B---3--:R-:W-:Y:S01]  /*12560*/  FFMA.FTZ R0, R124, c[0x0][0x2d0], -R3 ;  /* 0x0000b4007c007a23 */ /* 0x008fe20000010803 */
[----:B----4-:R-:W-:-:S05]  /*12570*/  F2FP.BF16.PACK_AB R94, R19, R17 ;  /* 0x00000011135e723e */ /* 0x010fca00000010ff */
[----:B------:R3:W-:Y:S02]  /*12580*/  MUFU.EX2 R9, R0 ;  /* 0x0000000000097308 */ /* 0x0007e40000000800 */
[--C-:B---3--:R-:W-:Y:S01]  /*12590*/  FFMA.FTZ R0, R127, c[0x0][0x2d0], -R3.reuse ;  /* 0x0000b4007f007a23 */ /* 0x108fe20000010803 */
[----:B-1----:R-:W-:Y:S05]  /*125a0*/  HMMA.16816.F32.BF16 R116, R96, R128, R116 ;  /* 0x000000806074723c */ /* 0x002fea0000041874 */
[----:B------:R1:W3:Y:S02]  /*125b0*/  MUFU.EX2 R8, R0 ;  /* 0x0000000000087308 */ /* 0x0002e40000000800 */
[--C-:B-1----:R-:W-:Y:S01]  /*125c0*/  FFMA.FTZ R0, R126, c[0x0][0x2d0], -R3.reuse ;  /* 0x0000b4007e007a23 */ /* 0x102fe20000010803 */
[----:B---3--:R-:W-:Y:S01]  /*125d0*/  F2FP.BF16.PACK_AB R93, R8, R9 ;  /* 0x00000009085d723e */ /* 0x008fe200000010ff */
[----:B------:R-:W-:-:S04]  /*125e0*/  FFMA.FTZ R3, R125, c[0x0][0x2d0], -R3 ;  /* 0x0000b4007d037a23 */ /* 0x000fc80000010803 */
[----:B------:R-:W-:Y:S08]  /*125f0*/  MUFU.EX2 R2, R0 ;  /* 0x0000000000027308 */ /* 0x000ff00000000800 */
[----:B------:R-:W1:Y:S02]  /*12600*/  MUFU.EX2 R15, R3 ;  /* 0x00000003000f7308 */ /* 0x000e640000000800 */
[----:B-1----:R-:W-:-:S07]  /*12610*/  F2FP.BF16.PACK_AB R95, R15, R2 ;  /* 0x000000020f5f723e */ /* 0x002fce00000010ff */
[C---:B------:R-:W-:Y:S08]  /*12620*/  HMMA.16816.F32.BF16 R56, R92.reuse, R64, R88 ;  /* 0x000000405c38723c */ /* 0x040ff00000041858 */
[C---:B------:R-:W-:Y:S08]  /*12630*/  HMMA.16816.F32.BF16 R72, R92.reuse, R80, R84 ;  /* 0x000000505c48723c */ /* 0x040ff00000041854 */
[-C--:B------:R-:W-:Y:S08]  /*12640*/  HMMA.16816.F32.BF16 R88, R92, R4.reuse, R76 ;  /* 0x000000045c58723c */ /* 0x080ff0000004184c */
[----:B------:R-:W-:Y:S07]  /*12650*/  HMMA.16816.F32.BF16 R84, R96, R4, R188 ;  /* 0x000000046054723c */ /* 0x000fee00000418bc */
[----:B------:R-:W-:Y:S01]  /*12660*/  FADD.FTZ R4, R134, R12 ;  /* 0x0000000c86047221 */ /* 0x000fe20000010000 */
[----:B------:R-:W-:Y:S03]  /*12670*/  HMMA.16816.F32.BF16 R124, R92, R130, R60 ;  /* 0x000000825c7c723c */ /* 0x000fe6000004183c */
[----:B------:R-:W-:-:S05]  /*12680*/  FADD.FTZ R12, R141, R4 ;  /* 0x000000048d0c7221 */ /* 0x000fca0000010000 */
[C---:B------:R-:W-:Y:S08]  /*12690*/  HMMA.16816.F32.BF16 R60, R92.reuse, R66, R232 ;  /* 0x000000425c3c723c */ /* 0x040ff000000418e8 */
[----:B------:R-:W-:Y:S08]  /*126a0*/  HMMA.16816.F32.BF16 R156, R92, R162, R120 ;  /* 0x000000a25c9c723c */ /* 0x000ff00000041878 */
[----:B------:R-:W-:Y:S08]  /*126b0*/  HMMA.16816.F32.BF16 R64, R96, R66, R68 ;  /* 0x000000426040723c */ /* 0x000ff00000041844 */
[C---:B------:R-:W-:Y:S08]  /*126c0*/  HMMA.16816.F32.BF16 R148, R92.reuse, R160, R220 ;  /* 0x000000a05c94723c */ /* 0x040ff000000418dc */
[----:B------:R-:W-:Y:S01]  /*126d0*/  HMMA.16816.F32.BF16 R104, R92, R112, R236 ;  /* 0x000000705c68723c */ /* 0x000fe200000418ec */
[----:B--2---:R-:W-:-:S07]  /*126e0*/  @P4 IMAD.HI.U32 R3, R47, c[0x0][0x2c8], RZ ;  /* 0x0000b2002f034a27 */ /* 0x004fce00078e00ff */
[----:B------:R-:W-:Y:S01]  /*126f0*/  HMMA.16816.F32.BF16 R108, R92, R114, R108 ;  /* 0x000000725c6c723c */ /* 0x000fe2000004186c */
[----:B------:R-:W-:Y:S01]  /*12700*/  IMAD.MOV.U32 R0, RZ, RZ, R47 ;  /* 0x000000ffff007224 */ /* 0x000fe200078e002f */
[----:B------:R-:W-:Y:S01]  /*12710*/  @P4 SHF.R.U32.HI R0, RZ, c[0x0][0x2cc], R3 ;  /* 0x0000b300ff004a19 */ /* 0x000fe20000011603 */
[----:B------:R-:W-:-:S03]  /*12720*/  FADD.FTZ R3, R172, R169 ;  /* 0x000000a9ac037221 */ /* 0x000fc60000010000 */
[----:B------:R-:W-:Y:S01]  /*12730*/  IADD3 R0, R0, R13, -R14 ;  /* 0x0000000d00007210 */ /* 0x000fe20007ffe80e */
[----:B------:R-:W-:Y:S01]  /*12740*/  FADD.FTZ R13, R173, R3 ;  /* 0x00000003ad0d7221 */ /* 0x000fe20000010000 */
[----:B------:R-:W-:Y:S01]  /*12750*/  HMMA.16816.F32.BF16 R120, R92, R128, R240 ;  /* 0x000000805c78723c */ /* 0x000fe200000418f0 */
[----:B------:R-:W-:Y:S02]  /*12760*/  FADD.FTZ R14, R213, R209 ;  /* 0x000000d1d50e7221 */ /* 0x000fe40000010000 */
[----:B------:R-:W-:-:S04]  /*12770*/  IMAD.HI R26, R0, 0x2aaaaaab, RZ ;  /* 0x2aaaaaab001a7827 */ /* 0x000fc800078e02ff */
[----:B------:R-:W-:Y:S01]  /*12780*/  FADD.FTZ R0, R208, R207 ;  /* 0x000000cfd0007221 */ /* 0x000fe20000010000 */
[----:B------:R-:W-:Y:S01]  /*12790*/  SHF.R.U32.HI R3, RZ, 0x1f, R26 ;  /* 0x0000001fff037819 */ /* 0x000fe2000001161a */
[----:B------:R-:W-:Y:S01]  /*127a0*/  FADD.FTZ R13, R174, R13 ;  /* 0x0000000dae0d7221 */ /* 0x000fe20000010000 */
[----:B------:R-:W-:Y:S01]  /*127b0*/  HMMA.16816.F32.BF16 R76, R92, R82, R228 ;  /* 0x000000525c4c723c */ /* 0x000fe200000418e4 */
[----:B------:R-:W-:Y:S01]  /*127c0*/  FADD.FTZ R0, R210, R0 ;  /* 0x00000000d2007221 */ /* 0x000fe20000010000 */
[----:B------:R-:W-:Y:S01]  /*127d0*/  LEA.HI.SX32 R26, R26, R3, 0x1d ;  /* 0x000000031a1a7211 */ /* 0x000fe200078feaff */
[----:B------:R-:W-:Y:S02]  /*127e0*/  FADD.FTZ R3, R217, R14 ;  /* 0x0000000ed9037221 */ /* 0x000fe40000010000 */
[----:B------:R-:W-:Y:S01]  /*127f0*/  FADD.FTZ R4, R211, R0 ;  /* 0x00000000d3047221 */ /* 0x000fe20000010000 */
[----:B------:R-:W-:Y:S01]  /*12800*/  IMNMX R27, R246, R26, !PT ;  /* 0x0000001af61b7217 */ /* 0x000fe20007800200 */
[----:B------:R-:W-:Y:S01]  /*12810*/  FADD.FTZ R5, R218, R3 ;  /* 0x00000003da057221 */ /* 0x000fe20000010000 */
[----:B------:R-:W-:Y:S01]  /*12820*/  HMMA.16816.F32.BF16 R68, R96, R80, R184 ;  /* 0x000000506044723c */ /* 0x000fe200000418b8 */
[----:B------:R-:W-:-:S02]  /*12830*/  FADD.FTZ R0, R176, R13 ;  /* 0x0000000db0007221 */ /* 0x000fc40000010000 */
[----:B------:R-:W-:Y:S01]  /*12840*/  FADD.FTZ R3, R142, R12 ;  /* 0x0000000c8e037221 */ /* 0x000fe20000010000 */
[----:B------:R1:W-:Y:S01]  /*12850*/  STL [R1+0x4], R27 ;  /* 0x0000041b01007387 */ /* 0x0003e20000100800 */
[----:B------:R-:W-:Y:S02]  /*12860*/  FADD.FTZ R5, R216, R5 ;  /* 0x00000005d8057221 */ /* 0x000fe40000010000 */
[----:B------:R-:W-:Y:S01]  /*12870*/  FADD.FTZ R0, R175, R0 ;  /* 0x00000000af007221 */ /* 0x000fe20000010000 */
[----:B------:R-:W-:Y:S01]  /*12880*/  HMMA.16816.F32.BF16 R160, R96, R162, R32 ;  /* 0x000000a260a0723c */ /* 0x000fe20000041820 */
[----:B------:R-:W-:Y:S02]  /*12890*/  FADD.FTZ R3, R168, R3 ;  /* 0x00000003a8037221 */ /* 0x000fe40000010000 */
[----:B------:R-:W-:Y:S02]  /*128a0*/  FADD.FTZ R5, R212, R5 ;  /* 0x00000005d4057221 */ /* 0x000fe40000010000 */
[----:B------:R-:W-:-:S02]  /*128b0*/  FADD.FTZ R0, R177, R0 ;  /* 0x00000000b1007221 */ /* 0x000fc40000010000 */
[----:B------:R-:W-:Y:S01]  /*128c0*/  FADD.FTZ R5, R215, R5 ;  /* 0x00000005d7057221 */ /* 0x000fe20000010000 */
[----:B------:R-:W-:Y:S03]  /*128d0*/  HMMA.16816.F32.BF16 R112, R96, R114, R28 ;  /* 0x000000726070723c */ /* 0x000fe6000004181c */
[----:B------:R-:W-:-:S05]  /*128e0*/  FADD.FTZ R5, R214, R5 ;  /* 0x00000005d6057221 */ /* 0x000fca0000010000 */
        /* <DEDUP_REMOVED lines=8> */
[----:B------:R-:W-:Y:S01]  /*12970*/  FADD.FTZ R7, R204, R7 ;  /* 0x00000007cc077221 */ /* 0x000fe20000010000 */
[----:B------:R-:W-:Y:S01]  /*12980*/  IADD3 R204, R219, -0x2, RZ ;  /* 0xfffffffedbcc7810 */ /* 0x000fe20007ffe0ff */
        /* <DEDUP_REMOVED lines=18> */
[----:B------:R-:W-:Y:S01]  /*12ab0*/  FADD.FTZ R243, R15, R3 ;  /* 0x000000030ff37221 */ /* 0x000fe20000010000 */
[----:B------:R-:W-:Y:S05]  /*12ac0*/  @!P0 BRA `(.L_x_2729) ;  /* 0x0000308000008947 */ /* 0x000fea0003800000 */
[----:B-1----:R-:W2:Y:S01]  /*12ad0*/  LDL R27, [R1+0x8c] ;  /* 0x00008c00011b7983 */ /* 0x002ea20000100800 */
[----:B------:R-:W-:Y:S01]  /*12ae0*/  MOV R132, R139 ;  /* 0x0000008b00847202 */ /* 0x000fe20000000f00 */
[----:B------:R-:W-:Y:S01]  /*12af0*/  IMAD.MOV.U32 R3, RZ, RZ, R140 ;  /* 0x000000ffff037224 */ /* 0x000fe200078e008c */
[----:B------:R-:W-:Y:S01]  /*12b00*/  MOV R142, R135 ;  /* 0x00000087008e7202 */ /* 0x000fe20000000f00 */
[----:B------:R-:W-:Y:S01]  /*12b10*/  IMAD.MOV.U32 R141, RZ, RZ, R138 ;  /* 0x000000ffff8d7224 */ /* 0x000fe200078e008a */
[----:B--2---:R-:W-:-:S05]  /*12b20*/  IADD3 R0, R27, R47, RZ ;  /* 0x0000002f1b007210 */ /* 0x004fca0007ffe0ff */
[----:B------:R1:W-:Y:S02]  /*12b30*/  STL [R1], R0 ;  /* 0x0000000001007387 */ /* 0x0003e40000100800 */
[----:B-1----:R-:W-:-:S05]  /*12b40*/  @P4 IMAD.HI.U32 R0, R0, c[0x0][0x2c8], RZ ;  /* 0x0000b20000004a27 */ /* 0x002fca00078e00ff */
[----:B------:R-:W-:-:S05]  /*12b50*/  @P4 SHF.R.U32.HI R0, RZ, c[0x0][0x2cc], R0 ;  /* 0x0000b300ff004a19 */ /* 0x000fca0000011600 */
[----:B------:R1:W-:Y:S02]  /*12b60*/  @P4 STL [R1+0x8], R0 ;  /* 0x0000080001004387 */ /* 0x0003e40000100800 */
.L_x_2734:
        /* <DEDUP_REMOVED lines=50> */
.L_x_2731:
[----:B-1--4-:R-:W-:Y:S05]  /*12e90*/  BSYNC B0 ;  /* 0x0000000000007941 */ /* 0x012fea0003800000 */
.L_x_2730:
        /* <DEDUP_REMOVED lines=103> */
[C---:B------:R-:W-:Y:S02]  /*13510*/  ISETP.GE.AND P1, PT, R0.reuse, 0x1, PT ;  /* 0x000000010000780c */ /* 0x040fe40003f26270 */
[----:B------:R-:W-:Y:S11]  /*13520*/  ISETP.GE.AND P0, PT, R0, 0x21, PT ;  /* 0x000000210000780c */ /* 0x000ff60003f06270 */
[C---:B------:R-:W-:Y:S02]  /*13530*/  @P1 IADD3 R2, R204.reuse, -0x1, RZ ;  /* 0xffffffffcc021810 */ /* 0x040fe40007ffe0ff */
[----:B------:R-:W-:Y:S01]  /*13540*/  @P0 IMAD.MOV.U32 R135, RZ, RZ, c[0x0][0x1e0] ;  /* 0x00007800ff870624 */ /* 0x000fe200078e00ff */
[----:B------:R-:W-:Y:S01]  /*13550*/  @P0 IADD3 R0, R204, -0x1, RZ ;  /* 0xffffffffcc000810 */ /* 0x000fe20007ffe0ff */
[----:B------:R-:W-:Y:S01]  /*13560*/  @P0 IMAD.MOV.U32 R138, RZ, RZ, 0x5 ;  /* 0x00000005ff8a0424 */ /* 0x000fe200078e00ff */
[----:B------:R-:W-:Y:S01]  /*13570*/  @P1 SHF.R.S32.HI R134, RZ, 0x1f, R2 ;  /* 0x0000001fff861819 */ /* 0x000fe20000011402 */
[----:B------:R-:W-:Y:S01]  /*13580*/  @P1 IMAD.WIDE.U32 R168, R2, c[0x0][0x1e0], RZ ;  /* 0x0000780002a81a25 */ /* 0x000fe200078e00ff */
[----:B------:R-:W-:Y:S02]  /*13590*/  @P0 SHF.R.S32.HI R133, RZ, 0x1f, R0 ;  /* 0x0000001fff850819 */ /* 0x000fe40000011400 */
[----:B------:R-:W-:Y:S01]  /*135a0*/  @P0 SHF.L.U64.HI R139, R135, R138, c[0x0][0x1e4] ;  /* 0x00007900878b0619 */ /* 0x000fe2000001028a */
[----:B------:R-:W-:Y:S02]  /*135b0*/  @P1 IMAD R140, R134, c[0x0][0x1e0], RZ ;  /* 0x00007800868c1a24 */ /* 0x000fe400078e02ff */
[----:B------:R-:W-:Y:S02]  /*135c0*/  @P0 IMAD R133, R133, c[0x0][0x1e0], RZ ;  /* 0x0000780085850a24 */ /* 0x000fe400078e02ff */
[----:B------:R-:W-:Y:S02]  /*135d0*/  @P0 IMAD.SHL.U32 R138, R135, 0x20, RZ ;  /* 0x00000020878a0824 */ /* 0x000fe400078e00ff */
[----:B------:R-:W-:Y:S04]  /*135e0*/  @P0 IMAD.WIDE.U32 R134, R0, c[0x0][0x1e0], RZ ;  /* 0x0000780000860a25 */ /* 0x000fe800078e00ff */
[----:B------:R-:W-:Y:S02]  /*135f0*/  @P1 IMAD R140, R2, c[0x0][0x1e4], R140 ;  /* 0x00007900028c1a24 */ /* 0x000fe400078e028c */
[----:B------:R-:W-:Y:S02]  /*13600*/  @P0 IMAD R133, R0, c[0x0][0x1e4], R133 ;  /* 0x0000790000850a24 */ /* 0x000fe400078e0285 */
[----:B------:R-:W-:Y:S04]  /*13610*/  @P0 IMAD.WIDE.U32 R138, R134, 0x30, R138 ;  /* 0x00000030868a0825 */ /* 0x000fe800078e008a */
[----:B------:R-:W-:Y:S01]  /*13620*/  @P0 IMAD.IADD R2, R135, 0x1, R133 ;  /* 0x0000000187020824 */ /* 0x000fe200078e0285 */
[----:B------:R-:W-:Y:S01]  /*13630*/  @P1 IADD3 R133, R169, R140, RZ ;  /* 0x0000008ca9851210 */ /* 0x000fe20007ffe0ff */
[----:B------:R-:W-:Y:S01]  /*13640*/  @P1 IMAD.MOV.U32 R134, RZ, RZ, R250 ;  /* 0x000000ffff861224 */ /* 0x000fe200078e00fa */
[----:B------:R-:W-:Y:S01]  /*13650*/  @P0 IADD3 R0, P2, R250, R138, RZ ;  /* 0x0000008afa000210 */ /* 0x000fe20007f5e0ff */
        /* <DEDUP_REMOVED lines=19> */
.L_x_2733:
[----:B------:R-:W-:Y:S05]  /*13790*/  BSYNC B0 ;  /* 0x0000000000007941 */ /* 0x000fea0003800000 */
.L_x_2732:
[----:B------:R-:W-:Y:S01]  /*137a0*/  MOV R0, c[0x0][0x2c4] ;  /* 0x0000b10000007a02 */ /* 0x000fe20000000f00 */
[----:B------:R-:W2:Y:S03]  /*137b0*/  LDL R2, [R1+0x8] ;  /* 0x0000080001027983 */ /* 0x000ea60000100800 */
[----:B------:R-:W-:Y:S01]  /*137c0*/  ISETP.NE.AND P0, PT, R0, 0x1, PT ;  /* 0x000000010000780c */ /* 0x000fe20003f05270 */
[----:B------:R-:W3:Y:S04]  /*137d0*/  LDL R140, [R1+0x20] ;  /* 0x00002000018c7983 */ /* 0x000ee80000100800 */
[----:B------:R4:W2:Y:S04]  /*137e0*/  LDL R0, [R1] ;  /* 0x0000000001007983 */ /* 0x0008a80000100800 */
[----:B-1----:R-:W5:Y:S04]  /*137f0*/  LDL R139, [R1+0x2c] ;  /* 0x00002c00018b7983 */ /* 0x002f680000100800 */
[----:B------:R-:W5:Y:S04]  /*13800*/  LDL R134, [R1+0x40] ;  /* 0x0000400001867983 */ /* 0x000f680000100800 */
[----:B------:R-:W0:Y:S01]  /*13810*/  LDGDEPBAR ;  /* 0x00000000000079af */ /* 0x000e220000000000 */
[----:B--2---:R-:W-:Y:S07]  /*13820*/  @P0 MOV R0, R2 ;  /* 0x0000000200000202 */ /* 0x004fee0000000f00 */
[----:B------:R-:W1:Y:S08]  /*13830*/  SHFL.IDX PT, R2, R0, RZ, 0x1c1f ;  /* 0x001c1fff00027589 */ /* 0x000e7000000e0000 */
[----:B------:R-:W2:Y:S08]  /*13840*/  SHFL.IDX PT, R133, R0, 0x1, 0x1c1f ;  /* 0x003c1f0000857f89 */ /* 0x000eb000000e0000 */
[----:B------:R-:W1:Y:S08]  /*13850*/  SHFL.IDX PT, R135, R0, 0x2, 0x1c1f ;  /* 0x005c1f0000877f89 */ /* 0x000e7000000e0000 */
[----:B------:R1:W2:Y:S02]  /*13860*/  SHFL.IDX PT, R138, R0, 0x3, 0x1c1f ;  /* 0x007c1f00008a7f89 */ /* 0x0002a400000e0000 */
[----:B-1----:R-:W-:Y:S05]  /*13870*/  IMAD R0, R204, -0x30, RZ ;  /* 0xffffffd0cc007824 */ /* 0x002fea00078e02ff */
[----:B---3--:R-:W-:Y:S04]  /*13880*/  IADD3 R0, -R140, 0x1, R0 ;  /* 0x000000018c007810 */ /* 0x008fe80007ffe100 */
[----:B-----5:R-:W-:Y:S04]  /*13890*/  IADD3 R0, -R134, R0, R139 ;  /* 0x0000000086007210 */ /* 0x020fe80007ffe18b */
[C---:B------:R-:W-:Y:S02]  /*138a0*/  IADD3 R134, R0.reuse, R2, RZ ;  /* 0x0000000200867210 */ /* 0x040fe40007ffe0ff */
[----:B--2---:R-:W-:Y:S02]  /*138b0*/  IADD3 R133, R0, R133, RZ ;  /* 0x0000008500857210 */ /* 0x004fe40007ffe0ff */
[----:B------:R-:W-:Y:S02]  /*138c0*/  ISETP.GT.AND P0, PT, R134, RZ, PT ;  /* 0x000000ff8600720c */ /* 0x000fe40003f04270 */
[----:B------:R-:W-:Y:S02]  /*138d0*/  IADD3 R2, R0, R135, RZ ;  /* 0x0000008700027210 */ /* 0x000fe40007ffe0ff */
[----:B------:R-:W-:Y:S02]  /*138e0*/  ISETP.GT.AND P2, PT, R134, 0x1, PT ;  /* 0x000000018600780c */ /* 0x000fe40003f44270 */
[----:B------:R-:W-:Y:S02]  /*138f0*/  FSEL R135, R4, -INF , P0 ;  /* 0xff80000004877808 */ /* 0x000fe40000000000 */
[----:B------:R-:W-:Y:S02]  /*13900*/  ISETP.GT.AND P0, PT, R133, 0x1, PT ;  /* 0x000000018500780c */ /* 0x000fe40003f04270 */
[----:B------:R-:W-:Y:S02]  /*13910*/  FMNMX.FTZ R4, R135, R3, !PT ;  /* 0x0000000387047209 */ /* 0x000fe40007810000 */
[----:B------:R-:W-:Y:S02]  /*13920*/  FSEL R169, R7, -INF , P0 ;  /* 0xff80000007a97808 */ /* 0x000fe40000000000 */
[----:B------:R-:W-:Y:S02]  /*13930*/  FSEL R139, R5, -INF , P2 ;  /* 0xff800000058b7808 */ /* 0x000fe40001000000 */
[C---:B------:R-:W-:Y:S02]  /*13940*/  ISETP.GT.AND P0, PT, R134.reuse, 0x8, PT ;  /* 0x000000088600780c */ /* 0x040fe40003f04270 */
[----:B------:R-:W-:Y:S02]  /*13950*/  ISETP.GT.AND P2, PT, R134, 0x9, PT ;  /* 0x000000098600780c */ /* 0x000fe40003f44270 */
[----:B------:R-:W-:Y:S02]  /*13960*/  IADD3 R0, R0, R138, RZ ;  /* 0x0000008a00007210 */ /* 0x000fe40007ffe0ff */
[----:B------:R-:W-:Y:S02]  /*13970*/  FSEL R138, R16, -INF , P0 ;  /* 0xff800000108a7808 */ /* 0x000fe40000000000 */
[----:B------:R-:W-:Y:S02]  /*13980*/  FMNMX.FTZ R4, R139, R4, !PT ;  /* 0x000000048b047209 */ /* 0x000fe40007810000 */
[----:B------:R-:W-:Y:S02]  /*13990*/  FSEL R17, R17, -INF , P2 ;  /* 0xff80000011117808 */ /* 0x000fe40001000000 */
[----:B------:R-:W-:Y:S02]  /*139a0*/  ISETP.GT.AND P1, PT, R133, RZ, PT ;  /* 0x000000ff8500720c */ /* 0x000fe40003f24270 */
[----:B------:R-:W-:Y:S02]  /*139b0*/  ISETP.GT.AND P3, PT, R134, 0x10, PT ;  /* 0x000000108600780c */ /* 0x000fe40003f64270 */
[----:B------:R-:W-:Y:S02]  /*139c0*/  FMNMX.FTZ R4, R138, R4, !PT ;  /* 0x000000048a047209 */ /* 0x000fe40007810000 */
[----:B------:R-:W-:Y:S02]  /*139d0*/  FSEL R208, R20, -INF , P3 ;  /* 0xff80000014d07808 */ /* 0x000fe40001800000 */
[----:B------:R-:W-:Y:S02]  /*139e0*/  ISETP.GT.AND P2, PT, R134, 0x11, PT ;  /* 0x000000118600780c */ /* 0x000fe40003f44270 */
[----:B------:R-:W-:Y:S02]  /*139f0*/  FMNMX.FTZ R4, R17, R4, !PT ;  /* 0x0000000411047209 */ /* 0x000fe40007810000 */
[----:B------:R-:W-:Y:S02]  /*13a00*/  FSEL R168, R6, -INF , P1 ;  /* 0xff80000006a87808 */ /* 0x000fe40000800000 */
        /* <DEDUP_REMOVED lines=8> */
[C---:B------:R-:W-:Y:S02]  /*13a90*/  ISETP.GT.AND P0, PT, R134.reuse, 0x19, PT ;  /* 0x000000198600780c */ /* 0x040fe40003f04270 */
        /* <DEDUP_REMOVED lines=8> */
[----:B------:R-:W-:Y:S02]  /*13b20*/  FMNMX.FTZ R4, R231, R4, !PT ;  /* 0x00000004e7047209 */ /* 0x000fe40007810000 */
[C---:B------:R-:W-:Y:S02]  /*13b30*/  ISETP.GT.AND P3, PT, R134.reuse, 0x28, PT ;  /* 0x000000288600780c */ /* 0x040fe40003f64270 */
        /* <DEDUP_REMOVED lines=10> */
[----:B------:R-:W-:Y:S02]  /*13be0*/  ISETP.GT.AND P1, PT, R133, 0x10, PT ;  /* 0x000000108500780c */ /* 0x000fe40003f24270 */
[----:B------:R-:W-:Y:S02]  /*13bf0*/  FSEL R209, R35, -INF , P0 ;  /* 0xff80000023d17808 */ /* 0x000fe40000000000 */
[C---:B------:R-:W-:Y:S02]  /*13c00*/  ISETP.GT.AND P0, PT, R133.reuse, 0x20, PT ;  /* 0x000000208500780c */ /* 0x040fe40003f04270 */
[----:B------:R-:W-:Y:S02]  /*13c10*/  FSEL R206, R22, -INF , P1 ;  /* 0xff80000016ce7808 */ /* 0x000fe40000800000 */
[----:B------:R-:W-:Y:S02]  /*13c20*/  FSEL R227, R38, -INF , P0 ;  /* 0xff80000026e37808 */ /* 0x000fe40000000000 */
[C---:B------:R-:W-:Y:S02]  /*13c30*/  ISETP.GT.AND P0, PT, R133.reuse, 0x29, PT ;  /* 0x000000298500780c */ /* 0x040fe40003f04270 */
[----:B------:R-:W-:Y:S02]  /*13c40*/  ISETP.GT.AND P1, PT, R133, 0x18, PT ;  /* 0x000000188500780c */ /* 0x000fe40003f24270 */
        /* <DEDUP_REMOVED lines=8> */
[----:B------:R-:W-:Y:S02]  /*13cd0*/  FSEL R225, R50, -INF , P1 ;  /* 0xff80000032e17808 */ /* 0x000fe40000800000 */
[----:B------:R-:W-:Y:S02]  /*13ce0*/  ISETP.GT.AND P1, PT, R0, RZ, PT ;  /* 0x000000ff0000720c */ /* 0x000fe40003f24270 */
[----:B------:R-:W-:Y:S02]  /*13cf0*/  FMNMX.FTZ R5, R169, R5, !PT ;  /* 0x00000005a9057209 */ /* 0x000fe40007810000 */
[----:B------:R-:W-:Y:S02]  /*13d00*/  FSEL R226, R39, -INF , P2 ;  /* 0xff80000027e27808 */ /* 0x000fe40001000000 */
[C---:B------:R-:W-:Y:S01]  /*13d10*/  ISETP.GT.AND P2, PT, R2.reuse, 0x1, PT ;  /* 0x000000010200780c */ /* 0x040fe20003f44270 */
[----:B------:R-:W-:Y:S01]  /*13d20*/  LDSM.16.MT88.4 R36, [R167] ;  /* 0x00000000a724783b */ /* 0x000fe20000004200 */
[----:B------:R-:W-:Y:S02]  /*13d30*/  FSEL R11, R11, -INF , P0 ;  /* 0xff8000000b0b7808 */ /* 0x000fe40000000000 */
[----:B------:R-:W-:Y:S02]  /*13d40*/  ISETP.GT.AND P0, PT, R2, 0x8, PT ;  /* 0x000000080200780c */ /* 0x000fe40003f04270 */
[----:B------:R-:W-:Y:S02]  /*13d50*/  FSEL R10, R10, -INF , P1 ;  /* 0xff8000000a0a7808 */ /* 0x000fe40000800000 */
[----:B------:R-:W-:Y:S02]  /*13d60*/  ISETP.GT.AND P1, PT, R0, 0x8, PT ;  /* 0x000000080000780c */ /* 0x000fe40003f24270 */
[----:B-1----:R-:W-:Y:S02]  /*13d70*/  FMNMX.FTZ R4, R4, R20, !PT ;  /* 0x0000001404047209 */ /* 0x002fe40007810000 */
[----:B------:R-:W-:Y:S01]  /*13d80*/  FMNMX.FTZ R5, R18, R5, !PT ;  /* 0x0000000512057209 */ /* 0x000fe20007810000 */
[----:B------:R-:W-:Y:S01]  /*13d90*/  LDSM.16.MT88.4 R20, [R166] ;  /* 0x00000000a614783b */ /* 0x000fe20000004200 */
[----:B------:R-:W-:Y:S02]  /*13da0*/  FSEL R16, R9, -INF , P2 ;  /* 0xff80000009107808 */ /* 0x000fe40001000000 */
        /* <DEDUP_REMOVED lines=10> */
[----:B------:R-:W-:Y:S02]  /*13e50*/  ISETP.GT.AND P0, PT, R2, 0x10, PT ;  /* 0x000000100200780c */ /* 0x000fe40003f04270 */
[----:B------:R-:W-:Y:S02]  /*13e60*/  FSEL R8, R13, -INF , P2 ;  /* 0xff8000000d087808 */ /* 0x000fe40001000000 */
        /* <DEDUP_REMOVED lines=10> */
[----:B------:R-:W-:Y:S02]  /*13f10*/  ISETP.GT.AND P0, PT, R2, 0x18, PT ;  /* 0x000000180200780c */ /* 0x000fe40003f04270 */
        /* <DEDUP_REMOVED lines=20> */
[----:B------:R-:W-:Y:S02]  /*14060*/  FSEL R222, R41, -INF , P0 ;  /* 0xff80000029de7808 */ /* 0x000fe40000000000 */
[----:B------:R-:W-:Y:S02]  /*14070*/  FMNMX.FTZ R2, R7, R2, !PT ;  /* 0x0000000207027209 */ /* 0x000fe40007810000 */
[----:B------:R-:W-:Y:S02]  /*14080*/  FMNMX.FTZ R4, R223, R4, !PT ;  /* 0x00000004df047209 */ /* 0x000fe40007810000 */
[----:B------:R-:W-:Y:S02]  /*14090*/  FMNMX.FTZ R5, R224, R5, !PT ;  /* 0x00000005e0057209 */ /* 0x000fe40007810000 */
[----:B------:R-:W-:Y:S02]  /*140a0*/  FSEL R221, R44, -INF , P2 ;  /* 0xff8000002cdd7808 */ /* 0x000fe40001000000 */
[----:B------:R-:W-:Y:S01]  /*140b0*/  FMNMX.FTZ R2, R15, R2, !PT ;  /* 0x000000020f027209 */ /* 0x000fe20007810000 */
[----:B------:R-:W1:Y:S01]  /*140c0*/  SHFL.BFLY PT, R13, R5, 0x2, 0x1f ;  /* 0x0c401f00050d7f89 */ /* 0x000e6200000e0000 */
        /* <DEDUP_REMOVED lines=10> */
[C---:B------:R-:W-:Y:S01]  /*14170*/  ISETP.GT.AND P1, PT, R0.reuse, 0x20, PT ;  /* 0x000000200000780c */ /* 0x040fe20003f24270 */
[--C-:B------:R-:W-:Y:S01]  /*14180*/  FFMA.FTZ R12, R135, c[0x0][0x2d0], -R175.reuse ;  /* 0x0000b400870c7a23 */ /* 0x100fe200000108af */
[----:B------:R-:W-:Y:S02]  /*14190*/  FSEL R190, R45, -INF , P3 ;  /* 0xff8000002dbe7808 */ /* 0x000fe40001800000 */
[----:B------:R-:W-:Y:S01]  /*141a0*/  ISETP.GT.AND P3, PT, R0, 0x21, PT ;  /* 0x000000210000780c */ /* 0x000fe20003f64270 */
[----:B------:R2:W-:Y:S01]  /*141b0*/  MUFU.EX2 R184, R12 ;  /* 0x0000000c00b87308 */ /* 0x0005e20000000800 */
[----:B------:R-:W-:Y:S02]  /*141c0*/  FSEL R220, R42, -INF , P1 ;  /* 0xff8000002adc7808 */ /* 0x000fe40000800000 */
[C---:B------:R-:W-:Y:S02]  /*141d0*/  ISETP.GT.AND P2, PT, R0.reuse, 0x28, PT ;  /* 0x000000280000780c */ /* 0x040fe40003f44270 */
[----:B------:R-:W-:Y:S01]  /*141e0*/  ISETP.GT.AND P1, PT, R0, 0x29, PT ;  /* 0x000000290000780c */ /* 0x000fe20003f24270 */
[--C-:B------:R-:W-:Y:S01]  /*141f0*/  FFMA.FTZ R0, R139, c[0x0][0x2d0], -R175.reuse ;  /* 0x0000b4008b007a23 */ /* 0x100fe200000108af */
[----:B------:R-:W-:Y:S02]  /*14200*/  FMNMX.FTZ R2, R190, R2, !PT ;  /* 0x00000002be027209 */ /* 0x000fe40007810000 */
[----:B------:R-:W-:Y:S01]  /*14210*/  FMNMX.FTZ R4, R191, R4, !PT ;  /* 0x00000004bf047209 */ /* 0x000fe20007810000 */
[----:B------:R3:W5:Y:S01]  /*14220*/  MUFU.EX2 R219, R0 ;  /* 0x0000000000db7308 */ /* 0x0007620000000800 */
        /* <DEDUP_REMOVED lines=8> */
[--C-:B--2---:R-:W-:Y:S01]  /*142b0*/  FFMA.FTZ R12, R138, c[0x0][0x2d0], -R175.reuse ;  /* 0x0000b4008a0c7a23 */ /* 0x104fe200000108af */
[----:B------:R-:W-:Y:S02]  /*142c0*/  FSEL R135, R47, -INF , P1 ;  /* 0xff8000002f877808 */ /* 0x000fe40000800000 */
[----:B------:R-:W-:Y:S01]  /*142d0*/  FMNMX.FTZ R4, R218, R4, !PT ;  /* 0x00000004da047209 */ /* 0x000fe20007810000 */
[----:B------:R2:W-:Y:S03]  /*142e0*/  MUFU.EX2 R239, R12 ;  /* 0x0000000c00ef7308 */ /* 0x0005e60000000800 */
[----:B---3--:R-:W-:Y:S02]  /*142f0*/  FMNMX.FTZ R0, R188, R4, !PT ;  /* 0x00000004bc007209 */ /* 0x008fe40007810000 */
[----:B-1----:R-:W-:Y:S02]  /*14300*/  FMNMX.FTZ R4, R2, R13, !PT ;  /* 0x0000000d02047209 */ /* 0x002fe40007810000 */
[----:B------:R-:W-:Y:S03]  /*14310*/  FMNMX.FTZ R0, R135, R0, !PT ;  /* 0x0000000087007209 */ /* 0x000fe60007810000 */
[----:B------:R-:W1:Y:S01]  /*14320*/  SHFL.BFLY PT, R13, R4, 0x1, 0x1f ;  /* 0x0c201f00040d7f89 */ /* 0x000e6200000e0000 */
[----:B----4-:R-:W-:Y:S01]  /*14330*/  FMNMX.FTZ R139, R5, R14, !PT ;  /* 0x0000000e058b7209 */ /* 0x010fe20007810000 */
[----:B------:R-:W-:Y:S03]  /*14340*/  FFMA.FTZ R5, R17, c[0x0][0x2d0], -R175 ;  /* 0x0000b40011057a23 */ /* 0x000fe600000108af */
[C---:B------:R-:W-:Y:S03]  /*14350*/  FSETP.NEU.FTZ.AND P2, PT, R139.reuse, -INF , PT ;  /* 0xff8000008b00780b */ /* 0x040fe60003f5d000 */
[----:B------:R-:W3:Y:S01]  /*14360*/  SHFL.BFLY PT, R2, R0, 0x2, 0x1f ;  /* 0x0c401f0000027f89 */ /* 0x000ee200000e0000 */
[----:B------:R4:W4:Y:S01]  /*14370*/  MUFU.EX2 R240, R5 ;  /* 0x0000000500f07308 */ /* 0x0009220000000800 */
[----:B--2---:R-:W-:Y:S05]  /*14380*/  FMUL.FTZ R12, R139, c[0x0][0x2d0] ;  /* 0x0000b4008b0c7a20 */ /* 0x004fea0000410000 */
[----:B------:R-:W-:Y:S02]  /*14390*/  FSEL R173, R12, RZ, P2 ;  /* 0x000000ff0cad7208 */ /* 0x000fe40001000000 */
[----:B-1----:R-:W-:Y:S04]  /*143a0*/  FMNMX.FTZ R138, R4, R13, !PT ;  /* 0x0000000d048a7209 */ /* 0x002fe80007810000 */
[C---:B------:R-:W-:Y:S01]  /*143b0*/  FSETP.NEU.FTZ.AND P1, PT, R138.reuse, -INF , PT ;  /* 0xff8000008a00780b */ /* 0x040fe20003f3d000 */
[----:B------:R-:W-:Y:S01]  /*143c0*/  FMUL.FTZ R4, R138, c[0x0][0x2d0] ;  /* 0x0000b4008a047a20 */ /* 0x000fe20000410000 */
[----:B---3--:R-:W-:Y:S01]  /*143d0*/  FMNMX.FTZ R0, R0, R2, !PT ;  /* 0x0000000200007209 */ /* 0x008fe20007810000 */
[--C-:B------:R-:W-:Y:S03]  /*143e0*/  FFMA.FTZ R2, R18, c[0x0][0x2d0], -R173.reuse ;  /* 0x0000b40012027a23 */ /* 0x100fe600000108ad */
[----:B------:R-:W-:Y:S01]  /*143f0*/  FSEL R172, R4, RZ, P1 ;  /* 0x000000ff04ac7208 */ /* 0x000fe20000800000 */
[--C-:B----4-:R-:W-:Y:S01]  /*14400*/  FFMA.FTZ R5, R168, c[0x0][0x2d0], -R173.reuse ;  /* 0x0000b400a8057a23 */ /* 0x110fe200000108ad */
[----:B-----5:R-:W-:Y:S01]  /*14410*/  F2FP.BF16.PACK_AB R168, R219, R184 ;  /* 0x000000b8dba8723e */ /* 0x020fe200000010ff */
[----:B------:R1:W-:Y:S01]  /*14420*/  MUFU.EX2 R237, R2 ;  /* 0x0000000200ed7308 */ /* 0x0003e20000000800 */
[----:B------:R-:W-:Y:S01]  /*14430*/  F2FP.BF16.PACK_AB R170, R240, R239 ;  /* 0x000000eff0aa723e */ /* 0x000fe200000010ff */
[--C-:B------:R-:W-:Y:S02]  /*14440*/  FFMA.FTZ R4, R16, c[0x0][0x2d0], -R172.reuse ;  /* 0x0000b40010047a23 */ /* 0x100fe400000108ac */
[--C-:B------:R-:W-:Y:S06]  /*14450*/  FFMA.FTZ R6, R6, c[0x0][0x2d0], -R172.reuse ;  /* 0x0000b40006067a23 */ /* 0x100fec00000108ac */
[----:B------:R-:W-:Y:S10]  /*14460*/  MUFU.EX2 R179, R4 ;  /* 0x0000000400b37308 */ /* 0x000ff40000000800 */
[----:B------:R2:W-:Y:S01]  /*14470*/  MUFU.EX2 R178, R5 ;  /* 0x0000000500b27308 */ /* 0x0005e20000000800 */
[----:B-1----:R-:W1:Y:S09]  /*14480*/  SHFL.BFLY PT, R2, R0, 0x1, 0x1f ;  /* 0x0c201f0000027f89 */ /* 0x002e7200000e0000 */
[----:B------:R-:W-:Y:S01]  /*14490*/  MUFU.EX2 R177, R6 ;  /* 0x0000000600b17308 */ /* 0x000fe20000000800 */
[--C-:B--2---:R-:W-:Y:S01]  /*144a0*/  FFMA.FTZ R5, R169, c[0x0][0x2d0], -R173.reuse ;  /* 0x0000b400a9057a23 */ /* 0x104fe200000108ad */
[----:B-1----:R-:W-:Y:S01]  /*144b0*/  FMNMX.FTZ R134, R0, R2, !PT ;  /* 0x0000000200867209 */ /* 0x002fe20007810000 */
[--C-:B------:R-:W-:Y:S07]  /*144c0*/  FFMA.FTZ R0, R9, c[0x0][0x2d0], -R172.reuse ;  /* 0x0000b40009007a23 */ /* 0x100fee00000108ac */
[----:B------:R1:W2:Y:S01]  /*144d0*/  MUFU.EX2 R181, R5 ;  /* 0x0000000500b57308 */ /* 0x0002a20000000800 */
[----:B------:R-:W-:Y:S02]  /*144e0*/  FFMA.FTZ R2, R8, c[0x0][0x2d0], -R172 ;  /* 0x0000b40008027a23 */ /* 0x000fe400000108ac */
[----:B------:R-:W-:Y:S07]  /*144f0*/  FMUL.FTZ R4, R134, c[0x0][0x2d0] ;  /* 0x0000b40086047a20 */ /* 0x000fee0000410000 */
[----:B------:R3:W-:Y:S10]  /*14500*/  MUFU.EX2 R234, R0 ;  /* 0x0000000000ea7308 */ /* 0x0007f40000000800 */
[----:B------:R4:W-:Y:S01]  /*14510*/  MUFU.EX2 R236, R2 ;  /* 0x0000000200ec7308 */ /* 0x0009e20000000800 */
[----:B-1----:R-:W-:Y:S01]  /*14520*/  FFMA.FTZ R5, R19, c[0x0][0x2d0], -R173 ;  /* 0x0000b40013057a23 */ /* 0x002fe200000108ad */
[----:B--2---:R-:W-:Y:S08]  /*14530*/  F2FP.BF16.PACK_AB R169, R181, R178 ;  /* 0x000000b2b5a9723e */ /* 0x004ff000000010ff */
[----:B------:R-:W1:Y:S01]  /*14540*/  MUFU.EX2 R238, R5 ;  /* 0x0000000500ee7308 */ /* 0x000e620000000800 */
[----:B---3--:R-:W-:Y:S02]  /*14550*/  FSEL R0, R140, RZ, P0 ;  /* 0x000000ff8c007208 */ /* 0x008fe40000000000 */
[----:B------:R-:W-:Y:S03]  /*14560*/  FSETP.NEU.FTZ.AND P0, PT, R134, -INF , PT ;  /* 0xff8000008600780b */ /* 0x000fe60003f1d000 */
[----:B------:R-:W-:Y:S01]  /*14570*/  FADD.FTZ R0, -R0, R3 ;  /* 0x0000000300007221 */ /* 0x000fe20000010100 */
[----:B------:R-:W-:Y:S03]  /*14580*/  FSEL R174, R4, RZ, P0 ;  /* 0x000000ff04ae7208 */ /* 0x000fe60000000000 */
[----:B------:R-:W-:Y:S02]  /*14590*/  FMUL.FTZ R0, R0, c[0x0][0x2d0] ;  /* 0x0000b40000007a20 */ /* 0x000fe40000410000 */
[--C-:B----4-:R-:W-:Y:S02]  /*145a0*/  FFMA.FTZ R2, R10, c[0x0][0x2d0], -R174.reuse ;  /* 0x0000b4000a027a23 */ /* 0x110fe400000108ae */
[----:B------:R-:W2:Y:S01]  /*145b0*/  MUFU.EX2 R133, R0 ;  /* 0x0000000000857308 */ /* 0x000ea20000000800 */
[----:B-1----:R-:W-:Y:S09]  /*145c0*/  F2FP.BF16.PACK_AB R171, R238, R237 ;  /* 0x000000edeeab723e */ /* 0x002ff200000010ff */
[----:B------:R1:W-:Y:S01]  /*145d0*/  MUFU.EX2 R176, R2 ;  /* 0x0000000200b07308 */ /* 0x0003e20000000800 */
[C---:B--2---:R-:W-:Y:S02]  /*145e0*/  FMUL.FTZ R4, R133.reuse, R152 ;  /* 0x0000009885047220 */ /* 0x044fe40000410000 */
        /* <DEDUP_REMOVED lines=17> */
[----:B------:R-:W-:Y:S02]  /*14700*/  FFMA.FTZ R128, R231, c[0x0][0x2d0], -R175 ;  /* 0x0000b400e7807a23 */ /* 0x000fe400000108af */
[----:B------:R-:W2:Y:S01]  /*14710*/  LDL R231, [R1+0x4] ;  /* 0x0000040001e77983 */ /* 0x000ea20000100800 */
[--C-:B-1----:R-:W-:Y:S02]  /*14720*/  FFMA.FTZ R2, R7, c[0x0][0x2d0], -R174.reuse ;  /* 0x0000b40007027a23 */ /* 0x102fe400000108ae */
[----:B------:R-:W-:Y:S02]  /*14730*/  FFMA.FTZ R129, R218, c[0x0][0x2d0], -R174 ;  /* 0x0000b400da817a23 */ /* 0x000fe400000108ae */
[----:B------:R1:W-:Y:S01]  /*14740*/  MUFU.EX2 R233, R2 ;  /* 0x0000000200e97308 */ /* 0x0003e20000000800 */
[C---:B------:R-:W-:Y:S02]  /*14750*/  FMUL.FTZ R84, R133.reuse, R84 ;  /* 0x0000005485547220 */ /* 0x040fe40000410000 */
[C---:B------:R-:W-:Y:S02]  /*14760*/  FMUL.FTZ R85, R133.reuse, R85 ;  /* 0x0000005585557220 */ /* 0x040fe40000410000 */
[C---:B------:R-:W-:Y:S02]  /*14770*/  FMUL.FTZ R96, R133.reuse, R96 ;  /* 0x0000006085607220 */ /* 0x040fe40000410000 */
[----:B------:R-:W-:Y:S01]  /*14780*/  FMUL.FTZ R97, R133, R97 ;  /* 0x0000006185617220 */ /* 0x000fe20000410000 */
[----:B-1----:R-:W-:Y:S05]  /*14790*/  FSEL R2, R139, RZ, P2 ;  /* 0x000000ff8b027208 */ /* 0x002fea0001000000 */
[----:B------:R-:W-:Y:S01]  /*147a0*/  FADD.FTZ R0, -R2, R132 ;  /* 0x0000008402007221 */ /* 0x000fe20000010100 */
[----:B------:R-:W-:Y:S03]  /*147b0*/  FSEL R2, R138, RZ, P1 ;  /* 0x000000ff8a027208 */ /* 0x000fe60000800000 */
[----:B------:R-:W-:Y:S04]  /*147c0*/  FMUL.FTZ R0, R0, c[0x0][0x2d0] ;  /* 0x0000b40000007a20 */ /* 0x000fe80000410000 */
[----:B------:R1:W3:Y:S02]  /*147d0*/  MUFU.EX2 R132, R0 ;  /* 0x0000000000847308 */ /* 0x0002e40000000800 */
[----:B-1----:R-:W-:Y:S01]  /*147e0*/  FADD.FTZ R0, -R2, R141 ;  /* 0x0000008d02007221 */ /* 0x002fe20000010100 */
[----:B------:R-:W-:Y:S01]  /*147f0*/  FSEL R2, R134, RZ, P0 ;  /* 0x000000ff86027208 */ /* 0x000fe20000000000 */
[----:B---3--:R-:W-:Y:S02]  /*14800*/  FMUL.FTZ R6, R132, R154 ;  /* 0x0000009a84067220 */ /* 0x008fe40000410000 */
[----:B------:R-:W-:Y:S02]  /*14810*/  FMUL.FTZ R0, R0, c[0x0][0x2d0] ;  /* 0x0000b40000007a20 */ /* 0x000fe40000410000 */
[C---:B------:R-:W-:Y:S02]  /*14820*/  FMUL.FTZ R7, R132.reuse, R155 ;  /* 0x0000009b84077220 */ /* 0x040fe40000410000 */
[----:B------:R1:W3:Y:S01]  /*14830*/  MUFU.EX2 R3, R0 ;  /* 0x0000000000037308 */ /* 0x0002e20000000800 */
[C---:B------:R-:W-:Y:S02]  /*14840*/  FMUL.FTZ R18, R132.reuse, R162 ;  /* 0x000000a284127220 */ /* 0x040fe40000410000 */
[C---:B------:R-:W-:Y:S02]  /*14850*/  FMUL.FTZ R19, R132.reuse, R163 ;  /* 0x000000a384137220 */ /* 0x040fe40000410000 */
[-C--:B------:R-:W-:Y:S01]  /*14860*/  HMMA.16816.F32.BF16 R4, R168, R20.reuse, R4 ;  /* 0x00000014a804723c */ /* 0x080fe20000041804 */
[C---:B------:R-:W-:Y:S01]  /*14870*/  FMUL.FTZ R34, R132.reuse, R114 ;  /* 0x0000007284227220 */ /* 0x040fe20000410000 */
[----:B------:R-:W-:Y:S01]  /*14880*/  LDSM.16.MT88.4 R160, [R166+0x800] ;  /* 0x00080000a6a0783b */ /* 0x000fe20000004200 */
[C---:B------:R-:W-:Y:S02]  /*14890*/  FMUL.FTZ R35, R132.reuse, R115 ;  /* 0x0000007384237220 */ /* 0x040fe40000410000 */
[C---:B------:R-:W-:Y:S02]  /*148a0*/  FMUL.FTZ R50, R132.reuse, R130 ;  /* 0x0000008284327220 */ /* 0x040fe40000410000 */
[C---:B------:R-:W-:Y:S02]  /*148b0*/  FMUL.FTZ R51, R132.reuse, R131 ;  /* 0x0000008384337220 */ /* 0x040fe40000410000 */
[C---:B------:R-:W-:Y:S01]  /*148c0*/  FMUL.FTZ R54, R132.reuse, R54 ;  /* 0x0000003684367220 */ /* 0x040fe20000410000 */
[----:B------:R-:W-:Y:S02]  /*148d0*/  LDSM.16.MT88.4 R112, [R167+0x400] ;  /* 0x00040000a770783b */ /* 0x000fe40000004200 */
[C---:B------:R-:W-:Y:S02]  /*148e0*/  FMUL.FTZ R55, R132.reuse, R55 ;  /* 0x0000003784377220 */ /* 0x040fe40000410000 */
[C---:B------:R-:W-:Y:S02]  /*148f0*/  FMUL.FTZ R66, R132.reuse, R66 ;  /* 0x0000004284427220 */ /* 0x040fe40000410000 */
[C---:B------:R-:W-:Y:S02]  /*14900*/  FMUL.FTZ R67, R132.reuse, R67 ;  /* 0x0000004384437220 */ /* 0x040fe40000410000 */
[----:B------:R-:W-:Y:S02]  /*14910*/  FMUL.FTZ R70, R132, R70 ;  /* 0x0000004684467220 */ /* 0x000fe40000410000 */
[----:B-1----:R-:W-:Y:S02]  /*14920*/  FADD.FTZ R0, -R2, R142 ;  /* 0x0000008e02007221 */ /* 0x002fe40000010100 */
[----:B------:R-:W-:Y:S01]  /*14930*/  FFMA.FTZ R2, R15, c[0x0][0x2d0], -R174 ;  /* 0x0000b4000f027a23 */ /* 0x000fe200000108ae */
[----:B------:R-:W-:Y:S01]  /*14940*/  MUFU.EX2 R142, R129 ;  /* 0x00000081008e7308 */ /* 0x000fe20000000800 */
[----:B------:R-:W-:Y:S02]  /*14950*/  FMUL.FTZ R0, R0, c[0x0][0x2d0] ;  /* 0x0000b40000007a20 */ /* 0x000fe40000410000 */
[----:B---3--:R-:W-:Y:S01]  /*14960*/  FMUL.FTZ R8, R3, R148 ;  /* 0x0000009403087220 */ /* 0x008fe20000410000 */
[----:B------:R-:W-:Y:S01]  /*14970*/  F2FP.BF16.PACK_AB R148, R179, R177 ;  /* 0x000000b1b394723e */ /* 0x000fe200000010ff */
[C---:B------:R-:W-:Y:S01]  /*14980*/  FMUL.FTZ R9, R3.reuse, R149 ;  /* 0x0000009503097220 */ /* 0x040fe20000410000 */
[----:B------:R-:W-:Y:S01]  /*14990*/  F2FP.BF16.PACK_AB R149, R232, R176 ;  /* 0x000000b0e895723e */ /* 0x000fe200000010ff */
[C---:B------:R-:W-:Y:S02]  /*149a0*/  FMUL.FTZ R12, R3.reuse, R156 ;  /* 0x0000009c030c7220 */ /* 0x040fe40000410000 */
[C---:B------:R-:W-:Y:S01]  /*149b0*/  FMUL.FTZ R13, R3.reuse, R157 ;  /* 0x0000009d030d7220 */ /* 0x040fe20000410000 */
[----:B------:R-:W1:Y:S01]  /*149c0*/  MUFU.EX2 R0, R0 ;  /* 0x0000000000007308 */ /* 0x000e620000000800 */
[C---:B------:R-:W-:Y:S02]  /*149d0*/  FMUL.FTZ R24, R3.reuse, R104 ;  /* 0x0000006803187220 */ /* 0x040fe40000410000 */
[C---:B------:R-:W-:Y:S02]  /*149e0*/  FMUL.FTZ R25, R3.reuse, R105 ;  /* 0x0000006903197220 */ /* 0x040fe40000410000 */
[C---:B------:R-:W-:Y:S02]  /*149f0*/  FMUL.FTZ R28, R3.reuse, R108 ;  /* 0x0000006c031c7220 */ /* 0x040fe40000410000 */
[C---:B------:R-:W-:Y:S02]  /*14a00*/  FMUL.FTZ R29, R3.reuse, R109 ;  /* 0x0000006d031d7220 */ /* 0x040fe40000410000 */
[C---:B------:R-:W-:Y:S01]  /*14a10*/  FMUL.FTZ R40, R3.reuse, R120 ;  /* 0x0000007803287220 */ /* 0x040fe20000410000 */
[----:B------:R-:W3:Y:S01]  /*14a20*/  MUFU.EX2 R235, R2 ;  /* 0x0000000200eb7308 */ /* 0x000ee20000000800 */
[C---:B------:R-:W-:Y:S02]  /*14a30*/  FMUL.FTZ R41, R3.reuse, R121 ;  /* 0x0000007903297220 */ /* 0x040fe40000410000 */
[C---:B------:R-:W-:Y:S02]  /*14a40*/  FMUL.FTZ R44, R3.reuse, R124 ;  /* 0x0000007c032c7220 */ /* 0x040fe40000410000 */
[C---:B------:R-:W-:Y:S02]  /*14a50*/  FMUL.FTZ R45, R3.reuse, R125 ;  /* 0x0000007d032d7220 */ /* 0x040fe40000410000 */
[C---:B------:R-:W-:Y:S02]  /*14a60*/  FMUL.FTZ R56, R3.reuse, R56 ;  /* 0x0000003803387220 */ /* 0x040fe40000410000 */
[C---:B------:R-:W-:Y:S02]  /*14a70*/  FMUL.FTZ R57, R3.reuse, R57 ;  /* 0x0000003903397220 */ /* 0x040fe40000410000 */
[C---:B------:R-:W-:Y:S02]  /*14a80*/  FMUL.FTZ R60, R3.reuse, R60 ;  /* 0x0000003c033c7220 */ /* 0x040fe40000410000 */
[----:B------:R-:W-:Y:S02]  /*14a90*/  FMUL.FTZ R61, R3, R61 ;  /* 0x0000003d033d7220 */ /* 0x000fe40000410000 */
[----:B-1----:R-:W-:Y:S01]  /*14aa0*/  FMUL.FTZ R10, R0, R150 ;  /* 0x00000096000a7220 */ /* 0x002fe20000410000 */
[----:B------:R-:W-:Y:S01]  /*14ab0*/  F2FP.BF16.PACK_AB R150, R236, R234 ;  /* 0x000000eaec96723e */ /* 0x000fe200000010ff */
[C---:B------:R-:W-:Y:S02]  /*14ac0*/  FMUL.FTZ R11, R0.reuse, R151 ;  /* 0x00000097000b7220 */ /* 0x040fe40000410000 */
[C---:B------:R-:W-:Y:S02]  /*14ad0*/  FMUL.FTZ R14, R0.reuse, R158 ;  /* 0x0000009e000e7220 */ /* 0x040fe40000410000 */
[C---:B------:R-:W-:Y:S02]  /*14ae0*/  FMUL.FTZ R15, R0.reuse, R159 ;  /* 0x0000009f000f7220 */ /* 0x040fe40000410000 */
[C---:B------:R-:W-:Y:S01]  /*14af0*/  FMUL.FTZ R26, R0.reuse, R106 ;  /* 0x0000006a001a7220 */ /* 0x040fe20000410000 */
[----:B---3--:R-:W-:Y:S01]  /*14b00*/  F2FP.BF16.PACK_AB R151, R235, R233 ;  /* 0x000000e9eb97723e */ /* 0x008fe200000010ff */
[----:B------:R-:W-:Y:S02]  /*14b10*/  FMUL.FTZ R27, R0, R107 ;  /* 0x0000006b001b7220 */ /* 0x000fe40000410000 */
[----:B------:R-:W-:Y:S01]  /*14b20*/  LDSM.16.MT88.4 R104, [R166+0x400] ;  /* 0x00040000a668783b */ /* 0x000fe20000004200 */
[----:B------:R-:W-:Y:S02]  /*14b30*/  FFMA.FTZ R130, R221, c[0x0][0x2d0], -R172 ;  /* 0x0000b400dd827a23 */ /* 0x000fe400000108ac */
[----:B------:R-:W-:Y:S01]  /*14b40*/  FFMA.FTZ R131, R188, c[0x0][0x2d0], -R174 ;  /* 0x0000b400bc837a23 */ /* 0x000fe200000108ae */
[C---:B------:R-:W-:Y:S01]  /*14b50*/  HMMA.16816.F32.BF16 R8, R148.reuse, R20, R8 ;  /* 0x000000149408723c */ /* 0x040fe20000041808 */
[----:B------:R-:W-:Y:S01]  /*14b60*/  MUFU.EX2 R141, R130 ;  /* 0x00000082008d7308 */ /* 0x000fe20000000800 */
[C---:B------:R-:W-:Y:S02]  /*14b70*/  FMUL.FTZ R42, R0.reuse, R122 ;  /* 0x0000007a002a7220 */ /* 0x040fe40000410000 */
        /* <DEDUP_REMOVED lines=9> */
[----:B------:R1:W-:Y:S01]  /*14c10*/  MUFU.EX2 R208, R2 ;  /* 0x0000000200d07308 */ /* 0x0003e20000000800 */
[----:B------:R-:W-:Y:S02]  /*14c20*/  FMUL.FTZ R31, R0, R111 ;  /* 0x0000006f001f7220 */ /* 0x000fe40000410000 */
[C---:B------:R-:W-:Y:S04]  /*14c30*/  FMUL.FTZ R22, R132.reuse, R102 ;  /* 0x0000006684167220 */ /* 0x040fe80000410000 */
[----:B------:R-:W-:Y:S02]  /*14c40*/  FMUL.FTZ R23, R132, R103 ;  /* 0x0000006784177220 */ /* 0x000fe40000410000 */
[----:B------:R-:W3:Y:S01]  /*14c50*/  LDSM.16.MT88.4 R100, [R166+0xc00] ;  /* 0x000c0000a664783b */ /* 0x000ee20000004200 */
[C---:B------:R-:W-:Y:S02]  /*14c60*/  FMUL.FTZ R58, R0.reuse, R58 ;  /* 0x0000003a003a7220 */ /* 0x040fe40000410000 */
[C---:B------:R-:W-:Y:S02]  /*14c70*/  FMUL.FTZ R59, R0.reuse, R59 ;  /* 0x0000003b003b7220 */ /* 0x040fe40000410000 */
[-C--:B------:R-:W-:Y:S01]  /*14c80*/  HMMA.16816.F32.BF16 R20, R168, R36.reuse, R20 ;  /* 0x00000024a814723c */ /* 0x080fe20000041814 */
[C---:B------:R-:W-:Y:S02]  /*14c90*/  FMUL.FTZ R62, R0.reuse, R62 ;  /* 0x0000003e003e7220 */ /* 0x040fe40000410000 */
[----:B------:R-:W-:Y:S02]  /*14ca0*/  FMUL.FTZ R63, R0, R63 ;  /* 0x0000003f003f7220 */ /* 0x000fe40000410000 */
[----:B------:R-:W-:Y:S02]  /*14cb0*/  FMUL.FTZ R71, R132, R71 ;  /* 0x0000004784477220 */ /* 0x000fe40000410000 */
[C---:B------:R-:W-:Y:S01]  /*14cc0*/  FMUL.FTZ R72, R3.reuse, R72 ;  /* 0x0000004803487220 */ /* 0x040fe20000410000 */
[C---:B------:R-:W-:Y:S01]  /*14cd0*/  HMMA.16816.F32.BF16 R24, R148.reuse, R36, R24 ;  /* 0x000000249418723c */ /* 0x040fe20000041818 */
[----:B------:R-:W-:Y:S03]  /*14ce0*/  FMUL.FTZ R73, R3, R73 ;  /* 0x0000004903497220 */ /* 0x000fe60000410000 */
[C---:B------:R-:W-:Y:S02]  /*14cf0*/  FMUL.FTZ R74, R0.reuse, R74 ;  /* 0x0000004a004a7220 */ /* 0x040fe40000410000 */
[C---:B------:R-:W-:Y:S02]  /*14d00*/  FMUL.FTZ R75, R0.reuse, R75 ;  /* 0x0000004b004b7220 */ /* 0x040fe40000410000 */
[-C--:B------:R-:W-:Y:S01]  /*14d10*/  HMMA.16816.F32.BF16 R28, R148, R38.reuse, R28 ;  /* 0x00000026941c723c */ /* 0x080fe2000004181c */
[----:B-1----:R-:W-:Y:S03]  /*14d20*/  FFMA.FTZ R2, R207, c[0x0][0x2d0], -R175 ;  /* 0x0000b400cf027a23 */ /* 0x002fe600000108af */
[C---:B------:R-:W-:Y:S01]  /*14d30*/  FMUL.FTZ R36, R133.reuse, R116 ;  /* 0x0000007485247220 */ /* 0x040fe20000410000 */
[----:B------:R1:W-:Y:S01]  /*14d40*/  MUFU.EX2 R212, R2 ;  /* 0x0000000200d47308 */ /* 0x0003e20000000800 */
[----:B------:R-:W-:Y:S02]  /*14d50*/  FMUL.FTZ R37, R133, R117 ;  /* 0x0000007585257220 */ /* 0x000fe40000410000 */
[C---:B------:R-:W-:Y:S01]  /*14d60*/  HMMA.16816.F32.BF16 R32, R168.reuse, R38, R32 ;  /* 0x00000026a820723c */ /* 0x040fe20000041820 */
[C---:B------:R-:W-:Y:S03]  /*14d70*/  FMUL.FTZ R76, R3.reuse, R76 ;  /* 0x0000004c034c7220 */ /* 0x040fe60000410000 */
[----:B------:R-:W-:Y:S02]  /*14d80*/  FMUL.FTZ R77, R3, R77 ;  /* 0x0000004d034d7220 */ /* 0x000fe40000410000 */
[----:B------:R-:W-:Y:S02]  /*14d90*/  FMUL.FTZ R78, R0, R78 ;  /* 0x0000004e004e7220 */ /* 0x000fe40000410000 */
[C---:B------:R-:W-:Y:S04]  /*14da0*/  FMUL.FTZ R38, R132.reuse, R118 ;  /* 0x0000007684267220 */ /* 0x040fe80000410000 */
[----:B------:R-:W-:Y:S02]  /*14db0*/  FMUL.FTZ R39, R132, R119 ;  /* 0x0000007784277220 */ /* 0x000fe40000410000 */
[----:B------:R-:W-:Y:S01]  /*14dc0*/  LDSM.16.MT88.4 R116, [R166+0x1000] ;  /* 0x00100000a674783b */ /* 0x000fe20000004200 */
[----:B------:R-:W-:Y:S02]  /*14dd0*/  FMUL.FTZ R79, R0, R79 ;  /* 0x0000004f004f7220 */ /* 0x000fe40000410000 */
[C---:B------:R-:W-:Y:S02]  /*14de0*/  FMUL.FTZ R82, R132.reuse, R82 ;  /* 0x0000005284527220 */ /* 0x040fe40000410000 */
[-C--:B---3--:R-:W-:Y:S01]  /*14df0*/  HMMA.16816.F32.BF16 R36, R168, R100.reuse, R36 ;  /* 0x00000064a824723c */ /* 0x088fe20000041824 */
[----:B------:R-:W-:Y:S02]  /*14e00*/  FMUL.FTZ R83, R132, R83 ;  /* 0x0000005384537220 */ /* 0x000fe40000410000 */
[----:B------:R-:W-:Y:S02]  /*14e10*/  FFMA.FTZ R108, R133, R242, R184 ;  /* 0x000000f2856c7223 */ /* 0x000fe400000100b8 */
[----:B------:R-:W-:Y:S01]  /*14e20*/  MUFU.EX2 R133, R131 ;  /* 0x0000008300857308 */ /* 0x000fe20000000800 */
[C---:B------:R-:W-:Y:S02]  /*14e30*/  FMUL.FTZ R88, R3.reuse, R88 ;  /* 0x0000005803587220 */ /* 0x040fe40000410000 */
[C---:B------:R-:W-:Y:S01]  /*14e40*/  HMMA.16816.F32.BF16 R40, R148.reuse, R100, R40 ;  /* 0x000000649428723c */ /* 0x040fe20000041828 */
[----:B-1----:R-:W-:Y:S03]  /*14e50*/  FFMA.FTZ R2, R206, c[0x0][0x2d0], -R173 ;  /* 0x0000b400ce027a23 */ /* 0x002fe600000108ad */
[C---:B------:R-:W-:Y:S02]  /*14e60*/  FMUL.FTZ R89, R3.reuse, R89 ;  /* 0x0000005903597220 */ /* 0x040fe40000410000 */
[C---:B------:R-:W-:Y:S01]  /*14e70*/  FMUL.FTZ R90, R0.reuse, R90 ;  /* 0x0000005a005a7220 */ /* 0x040fe20000410000 */
[----:B------:R1:W-:Y:S01]  /*14e80*/  MUFU.EX2 R207, R2 ;  /* 0x0000000200cf7308 */ /* 0x0003e20000000800 */
[-C--:B------:R-:W-:Y:S01]  /*14e90*/  HMMA.16816.F32.BF16 R44, R148, R102.reuse, R44 ;  /* 0x00000066942c723c */ /* 0x080fe2000004182c */
[C---:B------:R-:W-:Y:S03]  /*14ea0*/  FMUL.FTZ R91, R0.reuse, R91 ;  /* 0x0000005b005b7220 */ /* 0x040fe60000410000 */
[C---:B------:R-:W-:Y:S02]  /*14eb0*/  FMUL.FTZ R92, R3.reuse, R92 ;  /* 0x0000005c035c7220 */ /* 0x040fe40000410000 */
[C---:B------:R-:W-:Y:S02]  /*14ec0*/  FMUL.FTZ R93, R3.reuse, R93 ;  /* 0x0000005d035d7220 */ /* 0x040fe40000410000 */
[C---:B------:R-:W-:Y:S01]  /*14ed0*/  HMMA.16816.F32.BF16 R48, R168.reuse, R102, R48 ;  /* 0x00000066a830723c */ /* 0x040fe20000041830 */
[----:B------:R-:W3:Y:S03]  /*14ee0*/  LDSM.16.MT88.4 R100, [R167+0xc00] ;  /* 0x000c0000a764783b */ /* 0x000ee60000004200 */
[C---:B------:R-:W-:Y:S02]  /*14ef0*/  FMUL.FTZ R94, R0.reuse, R94 ;  /* 0x0000005e005e7220 */ /* 0x040fe40000410000 */
[----:B------:R-:W-:Y:S02]  /*14f00*/  FMUL.FTZ R95, R0, R95 ;  /* 0x0000005f005f7220 */ /* 0x000fe40000410000 */
[C---:B------:R-:W-:Y:S04]  /*14f10*/  FMUL.FTZ R98, R132.reuse, R98 ;  /* 0x0000006284627220 */ /* 0x040fe80000410000 */
[C---:B------:R-:W-:Y:S02]  /*14f20*/  FMUL.FTZ R99, R132.reuse, R99 ;  /* 0x0000006384637220 */ /* 0x040fe40000410000 */
[----:B------:R-:W-:Y:S02]  /*14f30*/  FFMA.FTZ R3, R3, R246, R177 ;  /* 0x000000f603037223 */ /* 0x000fe400000100b1 */
[----:B-1----:R-:W-:Y:S02]  /*14f40*/  FFMA.FTZ R2, R205, c[0x0][0x2d0], -R173 ;  /* 0x0000b400cd027a23 */ /* 0x002fe400000108ad */
[C---:B------:R-:W-:Y:S02]  /*14f50*/  FMUL.FTZ R86, R132.reuse, R86 ;  /* 0x0000005684567220 */ /* 0x040fe40000410000 */
[----:B------:R1:W-:Y:S01]  /*14f60*/  MUFU.EX2 R210, R2 ;  /* 0x0000000200d27308 */ /* 0x0003e20000000800 */
[----:B------:R-:W-:Y:S02]  /*14f70*/  FMUL.FTZ R87, R132, R87 ;  /* 0x0000005784577220 */ /* 0x000fe40000410000 */
[--C-:B------:R-:W-:Y:S02]  /*14f80*/  FFMA.FTZ R122, R223, c[0x0][0x2d0], -R172.reuse ;  /* 0x0000b400df7a7a23 */ /* 0x100fe400000108ac */
[----:B------:R-:W-:Y:S02]  /*14f90*/  FFMA.FTZ R121, R222, c[0x0][0x2d0], -R172 ;  /* 0x0000b400de797a23 */ /* 0x000fe400000108ac */
[--C-:B------:R-:W-:Y:S02]  /*14fa0*/  FFMA.FTZ R127, R230, c[0x0][0x2d0], -R175.reuse ;  /* 0x0000b400e67f7a23 */ /* 0x100fe400000108af */
[----:B------:R-:W-:Y:S01]  /*14fb0*/  FFMA.FTZ R126, R229, c[0x0][0x2d0], -R175 ;  /* 0x0000b400e57e7a23 */ /* 0x000fe200000108af */
[----:B------:R-:W-:Y:S01]  /*14fc0*/  MUFU.EX2 R177, R122 ;  /* 0x0000007a00b17308 */ /* 0x000fe20000000800 */
[--C-:B------:R-:W-:Y:S02]  /*14fd0*/  FFMA.FTZ R125, R227, c[0x0][0x2d0], -R173.reuse ;  /* 0x0000b400e37d7a23 */ /* 0x100fe400000108ad */
[--C-:B------:R-:W-:Y:S02]  /*14fe0*/  FFMA.FTZ R124, R226, c[0x0][0x2d0], -R173.reuse ;  /* 0x0000b400e27c7a23 */ /* 0x100fe400000108ad */
[--C-:B------:R-:W-:Y:S02]  /*14ff0*/  FFMA.FTZ R123, R225, c[0x0][0x2d0], -R173.reuse ;  /* 0x0000b400e17b7a23 */ /* 0x100fe400000108ad */
[----:B------:R-:W-:Y:S02]  /*15000*/  FFMA.FTZ R120, R220, c[0x0][0x2d0], -R174 ;  /* 0x0000b400dc787a23 */ /* 0x000fe400000108ae */
[----:B------:R-:W-:Y:S01]  /*15010*/  FFMA.FTZ R0, R0, R243, R176 ;  /* 0x000000f300007223 */ /* 0x000fe200000100b0 */
[----:B------:R-:W-:Y:S01]  /*15020*/  MUFU.EX2 R184, R126 ;  /* 0x0000007e00b87308 */ /* 0x000fe20000000800 */
[-C--:B---3--:R-:W-:Y:S02]  /*15030*/  HMMA.16816.F32.BF16 R52, R168, R100.reuse, R52 ;  /* 0x00000064a834723c */ /* 0x088fe40000041834 */
[----:B------:R-:W-:Y:S02]  /*15040*/  FADD.FTZ R0, R232, R0 ;  /* 0x00000000e8007221 */ /* 0x000fe40000010000 */
[--C-:B-1----:R-:W-:Y:S01]  /*15050*/  FFMA.FTZ R2, R211, c[0x0][0x2d0], -R173.reuse ;  /* 0x0000b400d3027a23 */ /* 0x102fe200000108ad */
[C---:B--2---:R-:W-:Y:S01]  /*15060*/  ISETP.GT.AND P0, PT, R204.reuse, R231, PT ;  /* 0x000000e7cc00720c */ /* 0x044fe20003f04270 */
[----:B------:R-:W-:Y:S01]  /*15070*/  FADD.FTZ R188, R233, R0 ;  /* 0x00000000e9bc7221 */ /* 0x000fe20000010000 */
[----:B------:R-:W-:Y:S01]  /*15080*/  IADD3 R204, R204, -0x1, RZ ;  /* 0xffffffffcccc7810 */ /* 0x000fe20007ffe0ff */
[C---:B------:R-:W-:Y:S01]  /*15090*/  HMMA.16816.F32.BF16 R56, R148.reuse, R100, R56 ;  /* 0x000000649438723c */ /* 0x040fe20000041838 */
[----:B------:R1:W-:Y:S07]  /*150a0*/  MUFU.EX2 R215, R2 ;  /* 0x0000000200d77308 */ /* 0x0003ee0000000800 */
[-C--:B------:R-:W-:Y:S03]  /*150b0*/  HMMA.16816.F32.BF16 R60, R148, R102.reuse, R60 ;  /* 0x00000066943c723c */ /* 0x080fe6000004183c */
[----:B------:R-:W2:Y:S05]  /*150c0*/  MUFU.EX2 R176, R120 ;  /* 0x0000007800b07308 */ /* 0x000eaa0000000800 */
[C---:B------:R-:W-:Y:S01]  /*150d0*/  HMMA.16816.F32.BF16 R64, R168.reuse, R102, R64 ;  /* 0x00000066a840723c */ /* 0x040fe20000041840 */
[----:B------:R-:W3:Y:S03]  /*150e0*/  LDSM.16.MT88.4 R100, [R166+0x1800] ;  /* 0x00180000a664783b */ /* 0x000ee60000004200 */
[--C-:B-1----:R-:W-:Y:S02]  /*150f0*/  FFMA.FTZ R2, R209, c[0x0][0x2d0], -R173.reuse ;  /* 0x0000b400d1027a23 */ /* 0x102fe400000108ad */
[----:B------:R-:W-:Y:S02]  /*15100*/  FFMA.FTZ R173, R224, c[0x0][0x2d0], -R173 ;  /* 0x0000b400e0ad7a23 */ /* 0x000fe400000108ad */
[----:B------:R1:W-:Y:S04]  /*15110*/  MUFU.EX2 R216, R2 ;  /* 0x0000000200d87308 */ /* 0x0003e80000000800 */
[--C-:B-1----:R-:W-:Y:S01]  /*15120*/  FFMA.FTZ R2, R186, c[0x0][0x2d0], -R172.reuse ;  /* 0x0000b400ba027a23 */ /* 0x102fe200000108ac */
[-C--:B---3--:R-:W-:Y:S05]  /*15130*/  HMMA.16816.F32.BF16 R68, R168, R100.reuse, R68 ;  /* 0x00000064a844723c */ /* 0x088fea0000041844 */
[----:B------:R1:W-:Y:S03]  /*15140*/  MUFU.EX2 R206, R2 ;  /* 0x0000000200ce7308 */ /* 0x0003e60000000800 */
[C---:B------:R-:W-:Y:S08]  /*15150*/  HMMA.16816.F32.BF16 R72, R148.reuse, R100, R72 ;  /* 0x000000649448723c */ /* 0x040ff00000041848 */
[-C--:B------:R-:W-:Y:S08]  /*15160*/  HMMA.16816.F32.BF16 R76, R148, R102.reuse, R76 ;  /* 0x00000066944c723c */ /* 0x080ff0000004184c */
[C---:B------:R-:W-:Y:S01]  /*15170*/  HMMA.16816.F32.BF16 R80, R168.reuse, R102, R80 ;  /* 0x00000066a850723c */ /* 0x040fe20000041850 */
[--C-:B-1----:R-:W-:Y:S01]  /*15180*/  FFMA.FTZ R2, R185, c[0x0][0x2d0], -R172.reuse ;  /* 0x0000b400b9027a23 */ /* 0x102fe200000108ac */
[----:B------:R-:W1:Y:S01]  /*15190*/  LDSM.16.MT88.4 R100, [R167+0x1800] ;  /* 0x00180000a764783b */ /* 0x000e620000004200 */
[----:B------:R2:W-:Y:S10]  /*151a0*/  MUFU.EX2 R185, R173 ;  /* 0x000000ad00b97308 */ /* 0x0005f40000000800 */
[----:B------:R3:W4:Y:S01]  /*151b0*/  MUFU.EX2 R209, R2 ;  /* 0x0000000200d17308 */ /* 0x0007220000000800 */
[----:B--2---:R-:W-:Y:S01]  /*151c0*/  F2FP.BF16.PACK_AB R173, R142, R176 ;  /* 0x000000b08ead723e */ /* 0x004fe200000010ff */
[----:B---3--:R-:W-:Y:S08]  /*151d0*/  FFMA.FTZ R2, R182, c[0x0][0x2d0], -R172 ;  /* 0x0000b400b6027a23 */ /* 0x008ff000000108ac */
[----:B------:R-:W-:Y:S01]  /*151e0*/  MUFU.EX2 R182, R127 ;  /* 0x0000007f00b67308 */ /* 0x000fe20000000800 */
[-C--:B-1----:R-:W-:Y:S09]  /*151f0*/  HMMA.16816.F32.BF16 R84, R168, R100.reuse, R84 ;  /* 0x00000064a854723c */ /* 0x082ff20000041854 */
[----:B------:R1:W-:Y:S01]  /*15200*/  MUFU.EX2 R211, R2 ;  /* 0x0000000200d37308 */ /* 0x0003e20000000800 */
[C---:B------:R-:W-:Y:S07]  /*15210*/  HMMA.16816.F32.BF16 R88, R148.reuse, R100, R88 ;  /* 0x000000649458723c */ /* 0x040fee0000041858 */
[--C-:B------:R-:W-:Y:S01]  /*15220*/  FFMA.FTZ R100, R214, c[0x0][0x2d0], -R175.reuse ;  /* 0x0000b400d6647a23 */ /* 0x100fe200000108af */
[-C--:B------:R-:W-:Y:S01]  /*15230*/  HMMA.16816.F32.BF16 R92, R148, R102.reuse, R92 ;  /* 0x00000066945c723c */ /* 0x080fe2000004185c */
[--C-:B------:R-:W-:Y:S02]  /*15240*/  FFMA.FTZ R101, R213, c[0x0][0x2d0], -R175.reuse ;  /* 0x0000b400d5657a23 */ /* 0x100fe400000108af */
[----:B------:R2:W-:Y:S01]  /*15250*/  MUFU.EX2 R217, R100 ;  /* 0x0000006400d97308 */ /* 0x0005e20000000800 */
[----:B------:R-:W-:Y:S03]  /*15260*/  FFMA.FTZ R175, R228, c[0x0][0x2d0], -R175 ;  /* 0x0000b400e4af7a23 */ /* 0x000fe600000108af */
[----:B------:R-:W-:Y:S01]  /*15270*/  FADD.FTZ R149, R219, R108 ;  /* 0x0000006cdb957221 */ /* 0x000fe20000010000 */
[----:B------:R-:W-:Y:S01]  /*15280*/  HMMA.16816.F32.BF16 R96, R168, R102, R96 ;  /* 0x00000066a860723c */ /* 0x000fe20000041860 */
[----:B----4-:R-:W-:Y:S04]  /*15290*/  F2FP.BF16.PACK_AB R108, R209, R206 ;  /* 0x000000ced16c723e */ /* 0x010fe800000010ff */
[----:B------:R3:W4:Y:S01]  /*152a0*/  MUFU.EX2 R213, R101 ;  /* 0x0000006500d57308 */ /* 0x0007220000000800 */
[--C-:B-1----:R-:W-:Y:S01]  /*152b0*/  FFMA.FTZ R2, R180, c[0x0][0x2d0], -R172.reuse ;  /* 0x0000b400b4027a23 */ /* 0x102fe200000108ac */
[----:B------:R-:W-:Y:S01]  /*152c0*/  F2FP.BF16.PACK_AB R103, R216, R215 ;  /* 0x000000d7d867723e */ /* 0x000fe200000010ff */
[----:B------:R-:W-:Y:S07]  /*152d0*/  FFMA.FTZ R172, R190, c[0x0][0x2d0], -R172 ;  /* 0x0000b400beac7a23 */ /* 0x000fee00000108ac */
[----:B------:R1:W5:Y:S01]  /*152e0*/  MUFU.EX2 R214, R2 ;  /* 0x0000000200d67308 */ /* 0x0003620000000800 */
[----:B--2---:R-:W-:Y:S09]  /*152f0*/  F2FP.BF16.PACK_AB R100, R212, R208 ;  /* 0x000000d0d464723e */ /* 0x004ff200000010ff */
[----:B------:R2:W2:Y:S01]  /*15300*/  MUFU.EX2 R180, R128 ;  /* 0x0000008000b47308 */ /* 0x0004a20000000800 */
[----:B---3--:R-:W-:Y:S02]  /*15310*/  F2FP.BF16.PACK_AB R101, R210, R207 ;  /* 0x000000cfd265723e */ /* 0x008fe400000010ff */
[----:B----4-:R-:W-:Y:S07]  /*15320*/  F2FP.BF16.PACK_AB R102, R217, R213 ;  /* 0x000000d5d966723e */ /* 0x010fee00000010ff */
[----:B------:R-:W3:Y:S01]  /*15330*/  MUFU.EX2 R186, R175 ;  /* 0x000000af00ba7308 */ /* 0x000ee20000000800 */
[-C--:B------:R-:W-:Y:S01]  /*15340*/  HMMA.16816.F32.BF16 R4, R100, R104.reuse, R4 ;  /* 0x000000686404723c */ /* 0x080fe20000041804 */
[--C-:B-1----:R-:W-:Y:S01]  /*15350*/  FFMA.FTZ R2, R189, c[0x0][0x2d0], -R174.reuse ;  /* 0x0000b400bd027a23 */ /* 0x102fe200000108ae */
[----:B-----5:R-:W-:Y:S07]  /*15360*/  F2FP.BF16.PACK_AB R110, R214, R211 ;  /* 0x000000d3d66e723e */ /* 0x020fee00000010ff */
[----:B------:R1:W-:Y:S01]  /*15370*/  MUFU.EX2 R205, R2 ;  /* 0x0000000200cd7308 */ /* 0x0003e20000000800 */
[----:B--2---:R-:W-:Y:S02]  /*15380*/  LDSM.16.MT88.4 R128, [R166+0x1400] ;  /* 0x00140000a680783b */ /* 0x004fe40000004200 */
[----:B------:R-:W-:Y:S02]  /*15390*/  F2FP.BF16.PACK_AB R168, R182, R180 ;  /* 0x000000b4b6a8723e */ /* 0x000fe400000010ff */
[----:B---3--:R-:W-:Y:S01]  /*153a0*/  F2FP.BF16.PACK_AB R170, R186, R184 ;  /* 0x000000b8baaa723e */ /* 0x008fe200000010ff */
[--C-:B-1----:R-:W-:Y:S04]  /*153b0*/  FFMA.FTZ R2, R191, c[0x0][0x2d0], -R174.reuse ;  /* 0x0000b400bf027a23 */ /* 0x102fe800000108ae */
[----:B------:R1:W2:Y:S02]  /*153c0*/  MUFU.EX2 R191, R2 ;  /* 0x0000000200bf7308 */ /* 0x0002a40000000800 */
[--C-:B-1----:R-:W-:Y:S01]  /*153d0*/  FFMA.FTZ R2, R183, c[0x0][0x2d0], -R174.reuse ;  /* 0x0000b400b7027a23 */ /* 0x102fe200000108ae */
[----:B--2---:R-:W-:Y:S07]  /*153e0*/  F2FP.BF16.PACK_AB R109, R191, R205 ;  /* 0x000000cdbf6d723e */ /* 0x004fee00000010ff */
[----:B------:R-:W1:Y:S10]  /*153f0*/  MUFU.EX2 R183, R123 ;  /* 0x0000007b00b77308 */ /* 0x000e740000000800 */
[----:B------:R2:W-:Y:S01]  /*15400*/  MUFU.EX2 R189, R2 ;  /* 0x0000000200bd7308 */ /* 0x0005e20000000800 */
[----:B-1----:R-:W-:Y:S01]  /*15410*/  F2FP.BF16.PACK_AB R171, R185, R183 ;  /* 0x000000b7b9ab723e */ /* 0x002fe200000010ff */
[--C-:B--2---:R-:W-:Y:S02]  /*15420*/  FFMA.FTZ R2, R187, c[0x0][0x2d0], -R174.reuse ;  /* 0x0000b400bb027a23 */ /* 0x104fe400000108ae */
[----:B------:R-:W-:Y:S06]  /*15430*/  FFMA.FTZ R174, R135, c[0x0][0x2d0], -R174 ;  /* 0x0000b40087ae7a23 */ /* 0x000fec00000108ae */
[----:B------:R-:W1:Y:S10]  /*15440*/  MUFU.EX2 R190, R2 ;  /* 0x0000000200be7308 */ /* 0x000e740000000800 */
[----:B------:R-:W-:Y:S01]  /*15450*/  MUFU.EX2 R135, R172 ;  /* 0x000000ac00877308 */ /* 0x000fe20000000800 */
[----:B-1----:R-:W-:Y:S01]  /*15460*/  F2FP.BF16.PACK_AB R111, R190, R189 ;  /* 0x000000bdbe6f723e */ /* 0x002fe200000010ff */
[----:B------:R-:W-:Y:S08]  /*15470*/  FFMA.FTZ R2, R132, R241, R178 ;  /* 0x000000f184027223 */ /* 0x000ff000000100b2 */
[----:B------:R-:W1:Y:S01]  /*15480*/  MUFU.EX2 R178, R121 ;  /* 0x0000007900b27308 */ /* 0x000e620000000800 */
[----:B------:R-:W-:Y:S01]  /*15490*/  FADD.FTZ R148, R181, R2 ;  /* 0x00000002b5947221 */ /* 0x000fe20000010000 */
[C---:B------:R-:W-:Y:S01]  /*154a0*/  HMMA.16816.F32.BF16 R8, R108.reuse, R104, R8 ;  /* 0x000000686c08723c */ /* 0x040fe20000041808 */
[----:B------:R-:W-:Y:S02]  /*154b0*/  FADD.FTZ R2, R179, R3 ;  /* 0x00000003b3027221 */ /* 0x000fe40000010000 */
[----:B------:R-:W-:Y:S02]  /*154c0*/  FADD.FTZ R3, R237, R148 ;  /* 0x00000094ed037221 */ /* 0x000fe40000010000 */
[----:B------:R-:W-:Y:S03]  /*154d0*/  FADD.FTZ R2, R234, R2 ;  /* 0x00000002ea027221 */ /* 0x000fe60000010000 */
[----:B------:R-:W-:Y:S01]  /*154e0*/  MUFU.EX2 R179, R125 ;  /* 0x0000007d00b37308 */ /* 0x000fe20000000800 */
[----:B------:R-:W-:Y:S01]  /*154f0*/  FADD.FTZ R3, R238, R3 ;  /* 0x00000003ee037221 */ /* 0x000fe20000010000 */
[-C--:B------:R-:W-:Y:S02]  /*15500*/  HMMA.16816.F32.BF16 R12, R108, R106.reuse, R12 ;  /* 0x0000006a6c0c723c */ /* 0x080fe4000004180c */
[----:B------:R-:W-:Y:S02]  /*15510*/  FADD.FTZ R187, R236, R2 ;  /* 0x00000002ecbb7221 */ /* 0x000fe40000010000 */
[----:B------:R-:W-:Y:S04]  /*15520*/  FADD.FTZ R2, R235, R188 ;  /* 0x000000bceb027221 */ /* 0x000fe80000010000 */
[C---:B------:R-:W-:Y:S01]  /*15530*/  HMMA.16816.F32.BF16 R16, R100.reuse, R106, R16 ;  /* 0x0000006a6410723c */ /* 0x040fe20000041810 */
[----:B------:R-:W2:Y:S01]  /*15540*/  LDSM.16.MT88.4 R104, [R167+0x1000] ;  /* 0x00100000a768783b */ /* 0x000ea20000004200 */
[----:B------:R-:W3:Y:S02]  /*15550*/  MUFU.EX2 R181, R124 ;  /* 0x0000007c00b57308 */ /* 0x000ee40000000800 */
[----:B-1----:R-:W-:Y:S01]  /*15560*/  F2FP.BF16.PACK_AB R172, R178, R177 ;  /* 0x000000b1b2ac723e */ /* 0x002fe200000010ff */
[----:B------:R-:W-:Y:S03]  /*15570*/  FADD.FTZ R2, R205, R2 ;  /* 0x00000002cd027221 */ /* 0x000fe60000010000 */
[-C--:B------:R-:W-:Y:S04]  /*15580*/  HMMA.16816.F32.BF16 R20, R100, R112.reuse, R20 ;  /* 0x000000706414723c */ /* 0x080fe80000041814 */
[----:B------:R1:W4:Y:S04]  /*15590*/  MUFU.EX2 R132, R174 ;  /* 0x000000ae00847308 */ /* 0x0003280000000800 */
[C---:B------:R-:W-:Y:S08]  /*155a0*/  HMMA.16816.F32.BF16 R24, R108.reuse, R112, R24 ;  /* 0x000000706c18723c */ /* 0x040ff00000041818 */
[-C--:B------:R-:W-:Y:S01]  /*155b0*/  HMMA.16816.F32.BF16 R28, R108, R114.reuse, R28 ;  /* 0x000000726c1c723c */ /* 0x080fe2000004181c */
[----:B---3--:R-:W-:Y:S07]  /*155c0*/  F2FP.BF16.PACK_AB R169, R181, R179 ;  /* 0x000000b3b5a9723e */ /* 0x008fee00000010ff */
[C---:B------:R-:W-:Y:S01]  /*155d0*/  HMMA.16816.F32.BF16 R32, R100.reuse, R114, R32 ;  /* 0x000000726420723c */ /* 0x040fe20000041820 */
[----:B------:R-:W3:Y:S03]  /*155e0*/  LDSM.16.MT88.4 R112, [R166+0x1c00] ;  /* 0x001c0000a670783b */ /* 0x000ee60000004200 */
[----:B-1----:R-:W-:Y:S02]  /*155f0*/  F2FP.BF16.PACK_AB R174, R135, R141 ;  /* 0x0000008d87ae723e */ /* 0x002fe400000010ff */
[----:B----4-:R-:W-:Y:S02]  /*15600*/  F2FP.BF16.PACK_AB R175, R132, R133 ;  /* 0x0000008584af723e */ /* 0x010fe400000010ff */
[-C--:B------:R-:W-:Y:S08]  /*15610*/  HMMA.16816.F32.BF16 R36, R100, R116.reuse, R36 ;  /* 0x000000746424723c */ /* 0x080ff00000041824 */
[C---:B------:R-:W-:Y:S08]  /*15620*/  HMMA.16816.F32.BF16 R40, R108.reuse, R116, R40 ;  /* 0x000000746c28723c */ /* 0x040ff00000041828 */
[-C--:B------:R-:W-:Y:S08]  /*15630*/  HMMA.16816.F32.BF16 R44, R108, R118.reuse, R44 ;  /* 0x000000766c2c723c */ /* 0x080ff0000004182c */
[C---:B------:R-:W-:Y:S01]  /*15640*/  HMMA.16816.F32.BF16 R48, R100.reuse, R118, R48 ;  /* 0x000000766430723c */ /* 0x040fe20000041830 */
[----:B------:R-:W1:Y:S07]  /*15650*/  LDSM.16.MT88.4 R116, [R167+0x1c00] ;  /* 0x001c0000a774783b */ /* 0x000e6e0000004200 */
[-C--:B--2---:R-:W-:Y:S08]  /*15660*/  HMMA.16816.F32.BF16 R52, R100, R104.reuse, R52 ;  /* 0x000000686434723c */ /* 0x084ff00000041834 */
[C---:B------:R-:W-:Y:S07]  /*15670*/  HMMA.16816.F32.BF16 R56, R108.reuse, R104, R56 ;  /* 0x000000686c38723c */ /* 0x040fee0000041838 */
[----:B------:R-:W-:Y:S01]  /*15680*/  FADD.FTZ R104, R239, R149 ;  /* 0x00000095ef687221 */ /* 0x000fe20000010000 */
[-C--:B------:R-:W-:Y:S04]  /*15690*/  HMMA.16816.F32.BF16 R60, R108, R106.reuse, R60 ;  /* 0x0000006a6c3c723c */ /* 0x080fe8000004183c */
[----:B------:R-:W-:Y:S04]  /*156a0*/  FADD.FTZ R0, R240, R104 ;  /* 0x00000068f0007221 */ /* 0x000fe80000010000 */
[C---:B------:R-:W-:Y:S01]  /*156b0*/  HMMA.16816.F32.BF16 R64, R100.reuse, R106, R64 ;  /* 0x0000006a6440723c */ /* 0x040fe20000041840 */
[----:B------:R-:W-:Y:S04]  /*156c0*/  FADD.FTZ R0, R208, R0 ;  /* 0x00000000d0007221 */ /* 0x000fe80000010000 */
[----:B------:R-:W-:Y:S03]  /*156d0*/  FADD.FTZ R0, R212, R0 ;  /* 0x00000000d4007221 */ /* 0x000fe60000010000 */
[-C--:B---3--:R-:W-:Y:S08]  /*156e0*/  HMMA.16816.F32.BF16 R68, R100, R112.reuse, R68 ;  /* 0x000000706444723c */ /* 0x088ff00000041844 */
        /* <DEDUP_REMOVED lines=8> */
[-C--:B------:R-:W-:Y:S01]  /*15770*/  HMMA.16816.F32.BF16 R152, R168, R160.reuse, R4 ;  /* 0x000000a0a898723c */ /* 0x080fe20000041804 */
[----:B------:R-:W1:Y:S07]  /*15780*/  LDSM.16.MT88.4 R4, [R167+0x1400] ;  /* 0x00140000a704783b */ /* 0x000e6e0000004200 */
[C---:B------:R-:W-:Y:S01]  /*15790*/  HMMA.16816.F32.BF16 R148, R172.reuse, R160, R8 ;  /* 0x000000a0ac94723c */ /* 0x040fe20000041808 */
[----:B------:R-:W3:Y:S07]  /*157a0*/  LDSM.16.MT88.4 R8, [R166+0x2000] ;  /* 0x00200000a608783b */ /* 0x000eee0000004200 */
[-C--:B------:R-:W-:Y:S01]  /*157b0*/  HMMA.16816.F32.BF16 R156, R172, R162.reuse, R12 ;  /* 0x000000a2ac9c723c */ /* 0x080fe2000004180c */
[----:B------:R-:W4:Y:S07]  /*157c0*/  LDSM.16.MT88.4 R12, [R167+0x2000] ;  /* 0x00200000a70c783b */ /* 0x000f2e0000004200 */
        /* <DEDUP_REMOVED lines=14> */
[----:B------:R-:W-:Y:S04]  /*158b0*/  FADD.FTZ R5, R191, R2 ;  /* 0x00000002bf057221 */ /* 0x000fe80000010000 */
        /* <DEDUP_REMOVED lines=41> */
.L_x_2729:
[----:B-1----:R-:W2:Y:S02]  /*15b50*/  LDL R0, [R1+0x10] ;  /* 0x0000100001007983 */ /* 0x002ea40000100800 */
[----:B--2---:R-:W-:-:S13]  /*15b60*/  ISETP.GE.AND P0, PT, R204, R0, PT ;  /* 0x00000000cc00720c */ /* 0x004fda0003f06270 */
[----:B------:R-:W-:Y:S05]  /*15b70*/  @!P0 BRA `(.L_x_2735) ;  /* 0x000029d000008947 */ /* 0x000fea0003800000 */
.L_x_2738:
[----:B------:R-:W2:Y:S01]  /*15b80*/  LDL R205, [R1+0x14] ;  /* 0x0000140001cd7983 */ /* 0x000ea20000100800 */
[----:B------:R-:W-:Y:S04]  /*15b90*/  DEPBAR.LE SB0, 0x0 ;  /* 0x000080000000791a */ /* 0x000fe80000000000 */
[----:B------:R-:W-:Y:S01]  /*15ba0*/  WARPSYNC 0xffffffff ;  /* 0xffffffff00007948 */ /* 0x000fe20003800000 */
[----:B------:R-:W-:Y:S01]  /*15bb0*/  BAR.SYNC.DEFER_BLOCKING 0x0 ;  /* 0x0000000000007b1d */ /* 0x000fe20000010000 */
[----:B------:R-:W-:Y:S01]  /*15bc0*/  SHF.R.S32.HI R0, RZ, 0x1f, R204 ;  /* 0x0000001fff007819 */ /* 0x000fe200000114cc */
[----:B------:R-:W-:Y:S04]  /*15bd0*/  IMAD.WIDE.U32 R2, R204, c[0x0][0x208], RZ ;  /* 0x00008200cc027a25 */ /* 0x000fe800078e00ff */
[----:B------:R-:W-:Y:S04]  /*15be0*/  IMAD R0, R0, c[0x0][0x208], RZ ;  /* 0x0000820000007a24 */ /* 0x000fe800078e02ff */
[----:B------:R-:W-:Y:S04]  /*15bf0*/  IMAD R0, R204, c[0x0][0x20c], R0 ;  /* 0x00008300cc007a24 */ /* 0x000fe800078e0200 */
[----:B------:R-:W-:Y:S02]  /*15c00*/  IMAD.IADD R0, R3, 0x1, R0 ;  /* 0x0000000103007824 */ /* 0x000fe400078e0200 */
[----:B------:R-:W-:Y:S04]  /*15c10*/  IMAD.WIDE.U32 R2, R2, 0x30, RZ ;  /* 0x0000003002027825 */ /* 0x000fe800078e00ff */
[----:B------:R-:W-:Y:S01]  /*15c20*/  IMAD R0, R0, 0x30, RZ ;  /* 0x0000003000007824 */ /* 0x000fe200078e02ff */
[-C--:B------:R-:W-:Y:S01]  /*15c30*/  IADD3 R12, P2, R244, R2.reuse, RZ ;  /* 0x00000002f40c7210 */ /* 0x080fe20007f5e0ff */
[----:B------:R-:W-:Y:S02]  /*15c40*/  LDSM.16.M88.4 R48, [R192] ;  /* 0x00000000c030783b */ /* 0x000fe40000000200 */
[----:B------:R-:W-:Y:S01]  /*15c50*/  IMAD.IADD R0, R3, 0x1, R0 ;  /* 0x0000000103007824 */ /* 0x000fe200078e0200 */
[----:B------:R-:W-:Y:S03]  /*15c60*/  BSSY B0, `(.L_x_2736) ;  /* 0x00000d8000007945 */ /* 0x000fe60003800000 */
[----:B------:R-:W-:Y:S01]  /*15c70*/  IMAD.X R13, R0, 0x1, R247, P2 ;  /* 0x00000001000d7824 */ /* 0x000fe200010e06f7 */
[----:B------:R-:W1:Y:S01]  /*15c80*/  S2R R134, SR_TID.X ;  /* 0x0000000000867919 */ /* 0x000e620000002100 */
[C---:B------:R-:W-:Y:S04]  /*15c90*/  LEA R26, P2, R12.reuse, c[0x0][0x1f8], 0x1 ;  /* 0x00007e000c1a7a11 */ /* 0x040fe800078408ff */
[----:B------:R-:W-:Y:S01]  /*15ca0*/  LEA.HI.X R27, R12, c[0x0][0x1fc], R13, 0x1, P2 ;  /* 0x00007f000c1b7a11 */ /* 0x000fe200010f0c0d */
[----:B------:R-:W3:Y:S06]  /*15cb0*/  LDSM.16.M88.4 R16, [R165] ;  /* 0x00000000a510783b */ /* 0x000eec0000000200 */
[----:B------:R-:W4:Y:S06]  /*15cc0*/  LDSM.16.M88.4 R44, [R192+0x1000] ;  /* 0x00100000c02c783b */ /* 0x000f2c0000000200 */
[----:B------:R-:W5:Y:S06]  /*15cd0*/  LDSM.16.M88.4 R32, [R165+0x400] ;  /* 0x00040000a520783b */ /* 0x000f6c0000000200 */
[----:B------:R-:W2:Y:S06]  /*15ce0*/  LDL R132, [R1+0x10] ;  /* 0x0000100001847983 */ /* 0x000eac0000100800 */
[----:B------:R-:W2:Y:S06]  /*15cf0*/  LDSM.16.M88.4 R168, [R165+0x800] ;  /* 0x00080000a5a8783b */ /* 0x000eac0000000200 */
[----:B------:R-:W-:Y:S06]  /*15d00*/  LDSM.16.M88.4 R172, [R193] ;  /* 0x00000000c1ac783b */ /* 0x000fec0000000200 */
[----:B------:R-:W2:Y:S01]  /*15d10*/  LDSM.16.M88.4 R176, [R194] ;  /* 0x00000000c2b0783b */ /* 0x000ea20000000200 */
[-C--:B---3--:R-:W-:Y:S05]  /*15d20*/  HMMA.16816.F32.BF16 R4, R48, R16.reuse, RZ ;  /* 0x000000103004723c */ /* 0x088fea00000418ff */
[----:B------:R-:W3:Y:S01]  /*15d30*/  LDSM.16.M88.4 R180, [R193+0x1000] ;  /* 0x00100000c1b4783b */ /* 0x000ee20000000200 */
[----:B-1----:R-:W-:Y:S05]  /*15d40*/  ISETP.GT.AND P4, PT, R134, 0x3f, PT ;  /* 0x0000003f8600780c */ /* 0x002fea0003f84270 */
[----:B------:R-:W1:Y:S06]  /*15d50*/  LDSM.16.M88.4 R184, [R202] ;  /* 0x00000000cab8783b */ /* 0x000e6c0000000200 */
[----:B------:R-:W1:Y:S02]  /*15d60*/  LDSM.16.M88.4 R188, [R201] ;  /* 0x00000000c9bc783b */ /* 0x000e640000000200 */
[----:B------:R-:W-:Y:S02]  /*15d70*/  @!P4 IMAD.MOV.U32 R8, RZ, RZ, c[0x0][0x208] ;  /* 0x00008200ff08c624 */ /* 0x000fe400078e00ff */
[----:B------:R-:W-:Y:S03]  /*15d80*/  @!P4 IMAD.MOV.U32 R9, RZ, RZ, c[0x0][0x20c] ;  /* 0x00008300ff09c624 */ /* 0x000fe600078e00ff */
[C---:B------:R-:W-:Y:S04]  /*15d90*/  @!P4 LEA R28, P0, R8.reuse, R2, 0x5 ;  /* 0x00000002081cc211 */ /* 0x040fe800078028ff */
[----:B------:R-:W-:Y:S02]  /*15da0*/  @!P4 LEA.HI.X R3, R8, R0, R9, 0x5, P0 ;  /* 0x000000000803c211 */ /* 0x000fe400000f2c09 */
[C---:B----4-:R-:W-:Y:S02]  /*15db0*/  HMMA.16816.F32.BF16 R8, R44.reuse, R16, RZ ;  /* 0x000000102c08723c */ /* 0x050fe400000418ff */
[--C-:B------:R-:W-:Y:S04]  /*15dc0*/  IADD3 R21, P1, P0, R2, 0x20, R244.reuse ;  /* 0x0000002002157810 */ /* 0x100fe8000783e0f4 */
[C---:B------:R-:W-:Y:S02]  /*15dd0*/  LEA R24, P2, R21.reuse, c[0x0][0x1f8], 0x1 ;  /* 0x00007e0015187a11 */ /* 0x040fe400078408ff */
[-C--:B------:R-:W-:Y:S01]  /*15de0*/  HMMA.16816.F32.BF16 R12, R44, R18.reuse, RZ ;  /* 0x000000122c0c723c */ /* 0x080fe200000418ff */
[----:B------:R-:W-:Y:S03]  /*15df0*/  IADD3.X R23, R0, RZ, R247, P1, P0 ;  /* 0x000000ff00177210 */ /* 0x000fe60000fe04f7 */
[----:B------:R-:W-:Y:S02]  /*15e00*/  IADD3 R20, P1, P0, R2, 0x40, R244 ;  /* 0x0000004002147810 */ /* 0x000fe4000783e0f4 */
[----:B------:R-:W-:Y:S02]  /*15e10*/  LEA.HI.X R25, R21, c[0x0][0x1fc], R23, 0x1, P2 ;  /* 0x00007f0015197a11 */ /* 0x000fe400010f0c17 */
[C---:B------:R-:W-:Y:S04]  /*15e20*/  HMMA.16816.F32.BF16 R16, R48.reuse, R18, RZ ;  /* 0x000000123010723c */ /* 0x040fe800000418ff */
[----:B------:R-:W-:Y:S02]  /*15e30*/  @!P4 IADD3 R2, P3, R28, R244, RZ ;  /* 0x000000f41c02c210 */ /* 0x000fe40007f7e0ff */
[--C-:B------:R-:W-:Y:S02]  /*15e40*/  IADD3.X R0, R0, RZ, R247.reuse, P1, P0 ;  /* 0x000000ff00007210 */ /* 0x100fe40000fe04f7 */
[----:B------:R-:W-:Y:S01]  /*15e50*/  LEA R30, P1, R20, c[0x0][0x1f8], 0x1 ;  /* 0x00007e00141e7a11 */ /* 0x000fe200078208ff */
[--C-:B------:R-:W-:Y:S03]  /*15e60*/  @!P4 IMAD.X R22, R3, 0x1, R247.reuse, P3 ;  /* 0x000000010316c824 */ /* 0x100fe600018e06f7 */
[----:B------:R-:W-:Y:S02]  /*15e70*/  @!P4 LEA R36, P0, R2, c[0x0][0x1f8], 0x1 ;  /* 0x00007e000224ca11 */ /* 0x000fe400078008ff */
        /* <DEDUP_REMOVED lines=9> */
[----:B------:R2:W-:Y:S06]  /*15f10*/  LDGSTS.E.BYPASS.LTC128B.128 [R203+0x1880], [R26.64], !P2 ;  /* 0x018800001acb7fae */ /* 0x0005ec000d101d46 */
[----:B------:R2:W-:Y:S06]  /*15f20*/  LDGSTS.E.BYPASS.LTC128B.128 [R203+0x2480], [R24.64], !P6 ;  /* 0x0248000018cb7fae */ /* 0x0005ec000f101d46 */
[----:B------:R4:W-:Y:S06]  /*15f30*/  LDGSTS.E.BYPASS.LTC128B.128 [R203+0x3080], [R30.64], !P5 ;  /* 0x030800001ecb7fae */ /* 0x0009ec000e901d46 */
[----:B------:R5:W-:Y:S01]  /*15f40*/  @!P4 LDGSTS.E.BYPASS.LTC128B.128 [R203+0x2080], [R36.64], !P2 ;  /* 0x0208000024cbcfae */ /* 0x000be2000d101d46 */
[C---:B--2---:R-:W-:Y:S07]  /*15f50*/  HMMA.16816.F32.BF16 R24, R44.reuse, R32, RZ ;  /* 0x000000202c18723c */ /* 0x044fee00000418ff */
[----:B------:R-:W-:Y:S02]  /*15f60*/  @!P4 LEA R32, P3, R2, c[0x0][0x1f8], 0x1 ;  /* 0x00007e000220ca11 */ /* 0x000fe400078608ff */
[C---:B------:R-:W-:Y:S03]  /*15f70*/  @!P4 IADD3.X R33, R3.reuse, RZ, R247, P1, P0 ;  /* 0x000000ff0321c210 */ /* 0x040fe60000fe04f7 */
[----:B------:R-:W-:Y:S02]  /*15f80*/  @!P4 IADD3 R0, P2, P1, R28, 0x40, R244 ;  /* 0x000000401c00c810 */ /* 0x000fe4000795e0f4 */
[-C--:B----4-:R-:W-:Y:S01]  /*15f90*/  HMMA.16816.F32.BF16 R28, R44, R34.reuse, RZ ;  /* 0x000000222c1c723c */ /* 0x090fe200000418ff */
[----:B------:R-:W-:Y:S02]  /*15fa0*/  @!P4 LEA.HI.X R33, R2, c[0x0][0x1fc], R33, 0x1, P3 ;  /* 0x00007f000221ca11 */ /* 0x000fe400018f0c21 */
[C---:B------:R-:W-:Y:S02]  /*15fb0*/  @!P4 LEA R2, P0, R0.reuse, c[0x0][0x1f8], 0x1 ;  /* 0x00007e000002ca11 */ /* 0x040fe400078008ff */
[----:B------:R-:W-:Y:S01]  /*15fc0*/  @!P4 IADD3.X R3, R3, RZ, R247, P2, P1 ;  /* 0x000000ff0303c210 */ /* 0x000fe200017e24f7 */
[----:B------:R2:W-:Y:S03]  /*15fd0*/  @!P4 LDGSTS.E.BYPASS.LTC128B.128 [R203+0x2c80], [R32.64], !P6 ;  /* 0x02c8000020cbcfae */ /* 0x0005e6000f101d46 */
[----:B------:R-:W-:Y:S03]  /*15fe0*/  @!P4 LEA.HI.X R3, R0, c[0x0][0x1fc], R3, 0x1, P0 ;  /* 0x00007f000003ca11 */ /* 0x000fe600000f0c03 */
[----:B------:R-:W-:Y:S02]  /*15ff0*/  IMAD.MOV.U32 R0, RZ, RZ, R140 ;  /* 0x000000ffff007224 */ /* 0x000fe400078e008c */
[----:B------:R4:W-:Y:S01]  /*16000*/  @!P4 LDGSTS.E.BYPASS.LTC128B.128 [R203+0x3880], [R2.64], !P5 ;  /* 0x0388000002cbcfae */ /* 0x0009e2000e901d46 */
[----:B------:R-:W-:Y:S01]  /*16010*/  ISETP.GT.AND P4, PT, R204, R132, PT ;  /* 0x00000084cc00720c */ /* 0x000fe20003f84270 */
[----:B------:R-:W-:Y:S04]  /*16020*/  IMAD.MOV.U32 R132, RZ, RZ, R138 ;  /* 0x000000ffff847224 */ /* 0x000fe800078e008a */
[----:B------:R-:W0:Y:S01]  /*16030*/  LDGDEPBAR ;  /* 0x00000000000079af */ /* 0x000e220000000000 */
[C---:B--2---:R-:W-:Y:S08]  /*16040*/  HMMA.16816.F32.BF16 R32, R48.reuse, R34, RZ ;  /* 0x000000223020723c */ /* 0x044ff000000418ff */
[-C--:B-----5:R-:W-:Y:S01]  /*16050*/  HMMA.16816.F32.BF16 R36, R48, R168.reuse, RZ ;  /* 0x000000a83024723c */ /* 0x0a0fe200000418ff */
[----:B----4-:R-:W-:Y:S07]  /*16060*/  IMAD.MOV.U32 R2, RZ, RZ, R139 ;  /* 0x000000ffff027224 */ /* 0x010fee00078e008b */
[C---:B------:R-:W-:Y:S08]  /*16070*/  HMMA.16816.F32.BF16 R40, R44.reuse, R168, RZ ;  /* 0x000000a82c28723c */ /* 0x040ff000000418ff */
[-C--:B------:R-:W-:Y:S08]  /*16080*/  HMMA.16816.F32.BF16 R44, R44, R170.reuse, RZ ;  /* 0x000000aa2c2c723c */ /* 0x080ff000000418ff */
[----:B------:R-:W-:Y:S01]  /*16090*/  HMMA.16816.F32.BF16 R48, R48, R170, RZ ;  /* 0x000000aa3030723c */ /* 0x000fe200000418ff */
[----:B------:R-:W-:Y:S07]  /*160a0*/  LDSM.16.M88.4 R168, [R192+0x2000] ;  /* 0x00200000c0a8783b */ /* 0x000fee0000000200 */
[-C--:B------:R-:W-:Y:S08]  /*160b0*/  HMMA.16816.F32.BF16 R4, R172, R176.reuse, R4 ;  /* 0x000000b0ac04723c */ /* 0x080ff00000041804 */
[C---:B---3--:R-:W-:Y:S08]  /*160c0*/  HMMA.16816.F32.BF16 R8, R180.reuse, R176, R8 ;  /* 0x000000b0b408723c */ /* 0x048ff00000041808 */
[-C--:B------:R-:W-:Y:S08]  /*160d0*/  HMMA.16816.F32.BF16 R12, R180, R178.reuse, R12 ;  /* 0x000000b2b40c723c */ /* 0x080ff0000004180c */
[C---:B------:R-:W-:Y:S01]  /*160e0*/  HMMA.16816.F32.BF16 R16, R172.reuse, R178, R16 ;  /* 0x000000b2ac10723c */ /* 0x040fe20000041810 */
[----:B------:R-:W2:Y:S07]  /*160f0*/  LDSM.16.M88.4 R176, [R165+0xc00] ;  /* 0x000c0000a5b0783b */ /* 0x000eae0000000200 */
        /* <DEDUP_REMOVED lines=8> */
[----:B------:R-:W1:Y:S07]  /*16180*/  LDSM.16.M88.4 R180, [R192+0x3000] ;  /* 0x00300000c0b4783b */ /* 0x000e6e0000000200 */
[----:B------:R-:W-:Y:S01]  /*16190*/  HMMA.16816.F32.BF16 R48, R172, R190, R48 ;  /* 0x000000beac30723c */ /* 0x000fe20000041830 */
[----:B------:R-:W3:Y:S07]  /*161a0*/  LDSM.16.M88.4 R172, [R165+0x1000] ;  /* 0x00100000a5ac783b */ /* 0x000eee0000000200 */
[-C--:B--2---:R-:W-:Y:S08]  /*161b0*/  HMMA.16816.F32.BF16 R4, R168, R176.reuse, R4 ;  /* 0x000000b0a804723c */ /* 0x084ff00000041804 */
        /* <DEDUP_REMOVED lines=77> */
[C---:B------:R-:W-:Y:S01]  /*16690*/  @P0 SHF.L.U64.HI R169, R141.reuse, R142, c[0x0][0x1e4] ;  /* 0x000079008da90619 */ /* 0x040fe2000001028e */
[----:B------:R-:W-:Y:S02]  /*166a0*/  @P0 IMAD R134, R134, c[0x0][0x1e0], RZ ;  /* 0x0000780086860a24 */ /* 0x000fe400078e02ff */
[----:B------:R-:W-:Y:S02]  /*166b0*/  @P0 IMAD.SHL.U32 R168, R141, 0x20, RZ ;  /* 0x000000208da80824 */ /* 0x000fe400078e00ff */
[----:B------:R-:W-:Y:S02]  /*166c0*/  @P0 IMAD R134, R133, c[0x0][0x1e4], R134 ;  /* 0x0000790085860a24 */ /* 0x000fe400078e0286 */
[----:B------:R-:W-:Y:S04]  /*166d0*/  @P0 IMAD.WIDE.U32 R168, R170, 0x30, R168 ;  /* 0x00000030aaa80825 */ /* 0x000fe800078e00a8 */
[----:B------:R-:W-:Y:S01]  /*166e0*/  @P0 IMAD.IADD R134, R171, 0x1, R134 ;  /* 0x00000001ab860824 */ /* 0x000fe200078e0286 */
[----:B------:R-:W-:Y:S03]  /*166f0*/  @P0 IADD3 R142, P2, P1, R168, 0x20, R250 ;  /* 0x00000020a88e0810 */ /* 0x000fe6000795e0fa */
[----:B------:R-:W-:Y:S04]  /*16700*/  @P0 IMAD R134, R134, 0x30, RZ ;  /* 0x0000003086860824 */ /* 0x000fe800078e02ff */
        /* <DEDUP_REMOVED lines=45> */
.L_x_2737:
[----:B------:R-:W-:Y:S05]  /*169e0*/  BSYNC B0 ;  /* 0x0000000000007941 */ /* 0x000fea0003800000 */
.L_x_2736:
        /* <DEDUP_REMOVED lines=36> */
[----:B------:R-:W-:Y:S01]  /*16c30*/  IADD3 R204, R204, -0x1, RZ ;  /* 0xffffffffcccc7810 */ /* 0x000fe20007ffe0ff */
[----:B------:R-:W3:Y:S01]  /*16c40*/  SHFL.BFLY PT, R139, R133, 0x2, 0x1f ;  /* 0x0c401f00858b7f89 */ /* 0x000ee200000e0000 */
[----:B------:R-:W-:Y:S04]  /*16c50*/  FMNMX.FTZ R134, R44, R134, !PT ;  /* 0x000000862c867209 */ /* 0x000fe80007810000 */
[----:B------:R-:W-:Y:S05]  /*16c60*/  FMNMX.FTZ R134, R45, R134, !PT ;  /* 0x000000862d867209 */ /* 0x000fea0007810000 */
[----:B------:R-:W4:Y:S01]  /*16c70*/  SHFL.BFLY PT, R140, R134, 0x2, 0x1f ;  /* 0x0c401f00868c7f89 */ /* 0x000f2200000e0000 */
[----:B--2---:R-:W-:Y:S02]  /*16c80*/  FMNMX.FTZ R3, R3, R138, !PT ;  /* 0x0000008a03037209 */ /* 0x004fe40007810000 */
[----:B------:R-:W-:Y:S05]  /*16c90*/  FMNMX.FTZ R138, R10, R135, !PT ;  /* 0x000000870a8a7209 */ /* 0x000fea0007810000 */
[----:B------:R-:W2:Y:S01]  /*16ca0*/  SHFL.BFLY PT, R141, R3, 0x1, 0x1f ;  /* 0x0c201f00038d7f89 */ /* 0x000ea200000e0000 */
[----:B------:R-:W-:Y:S02]  /*16cb0*/  FMNMX.FTZ R138, R11, R138, !PT ;  /* 0x0000008a0b8a7209 */ /* 0x000fe40007810000 */
[----:B---3--:R-:W-:Y:S02]  /*16cc0*/  FMNMX.FTZ R133, R133, R139, !PT ;  /* 0x0000008b85857209 */ /* 0x008fe40007810000 */
[----:B------:R-:W-:Y:S03]  /*16cd0*/  FMNMX.FTZ R139, R14, R138, !PT ;  /* 0x0000008a0e8b7209 */ /* 0x000fe60007810000 */
[----:B------:R-:W3:Y:S01]  /*16ce0*/  SHFL.BFLY PT, R142, R133, 0x1, 0x1f ;  /* 0x0c201f00858e7f89 */ /* 0x000ee200000e0000 */
[----:B----4-:R-:W-:Y:S02]  /*16cf0*/  FMNMX.FTZ R138, R134, R140, !PT ;  /* 0x0000008c868a7209 */ /* 0x010fe40007810000 */
[----:B------:R-:W-:Y:S05]  /*16d00*/  FMNMX.FTZ R134, R15, R139, !PT ;  /* 0x0000008b0f867209 */ /* 0x000fea0007810000 */
[----:B-1----:R-:W1:Y:S01]  /*16d10*/  SHFL.BFLY PT, R168, R138, 0x1, 0x1f ;  /* 0x0c201f008aa87f89 */ /* 0x002e6200000e0000 */
[----:B------:R-:W-:Y:S02]  /*16d20*/  FMNMX.FTZ R134, R26, R134, !PT ;  /* 0x000000861a867209 */ /* 0x000fe40007810000 */
[----:B--2---:R-:W-:Y:S02]  /*16d30*/  FMNMX.FTZ R140, R3, R141, !PT ;  /* 0x0000008d038c7209 */ /* 0x004fe40007810000 */
[----:B------:R-:W-:Y:S03]  /*16d40*/  FMNMX.FTZ R134, R27, R134, !PT ;  /* 0x000000861b867209 */ /* 0x000fe60007810000 */
[----:B------:R-:W-:Y:S01]  /*16d50*/  FADD.FTZ R0, -R140, R0 ;  /* 0x000000008c007221 */ /* 0x000fe20000010100 */
[----:B------:R-:W-:Y:S01]  /*16d60*/  FMNMX.FTZ R3, R30, R134, !PT ;  /* 0x000000861e037209 */ /* 0x000fe20007810000 */
[----:B------:R-:W-:Y:S03]  /*16d70*/  FMUL.FTZ R174, R140, c[0x0][0x2d0] ;  /* 0x0000b4008cae7a20 */ /* 0x000fe60000410000 */
[----:B------:R-:W-:Y:S01]  /*16d80*/  FMNMX.FTZ R3, R31, R3, !PT ;  /* 0x000000031f037209 */ /* 0x000fe20007810000 */
[--C-:B------:R-:W-:Y:S01]  /*16d90*/  FFMA.FTZ R4, R4, c[0x0][0x2d0], -R174.reuse ;  /* 0x0000b40004047a23 */ /* 0x100fe200000108ae */
[----:B---3--:R-:W-:Y:S01]  /*16da0*/  FMNMX.FTZ R139, R133, R142, !PT ;  /* 0x0000008e858b7209 */ /* 0x008fe20007810000 */
[----:B------:R-:W-:Y:S01]  /*16db0*/  FFMA.FTZ R20, R20, c[0x0][0x2d0], -R174 ;  /* 0x0000b40014147a23 */ /* 0x000fe200000108ae */
[----:B------:R-:W-:Y:S01]  /*16dc0*/  FMNMX.FTZ R133, R42, R3, !PT ;  /* 0x000000032a857209 */ /* 0x000fe20007810000 */
[----:B------:R-:W-:Y:S01]  /*16dd0*/  FMUL.FTZ R3, R0, c[0x0][0x2d0] ;  /* 0x0000b40000037a20 */ /* 0x000fe20000410000 */
[----:B------:R-:W-:Y:S01]  /*16de0*/  MUFU.EX2 R176, R4 ;  /* 0x0000000400b07308 */ /* 0x000fe20000000800 */
[----:B------:R-:W-:Y:S01]  /*16df0*/  FMUL.FTZ R173, R139, c[0x0][0x2d0] ;  /* 0x0000b4008bad7a20 */ /* 0x000fe20000410000 */
[----:B------:R-:W-:Y:S01]  /*16e00*/  FMNMX.FTZ R0, R43, R133, !PT ;  /* 0x000000852b007209 */ /* 0x000fe20007810000 */
[----:B------:R-:W-:Y:S01]  /*16e10*/  FADD.FTZ R2, -R139, R2 ;  /* 0x000000028b027221 */ /* 0x000fe20000010100 */
[----:B-1----:R-:W-:Y:S01]  /*16e20*/  FMNMX.FTZ R138, R138, R168, !PT ;  /* 0x000000a88a8a7209 */ /* 0x002fe20007810000 */
[----:B------:R-:W-:Y:S01]  /*16e30*/  FFMA.FTZ R21, R21, c[0x0][0x2d0], -R174 ;  /* 0x0000b40015157a23 */ /* 0x000fe200000108ae */
[----:B------:R-:W-:Y:S01]  /*16e40*/  FMNMX.FTZ R0, R46, R0, !PT ;  /* 0x000000002e007209 */ /* 0x000fe20007810000 */
[----:B------:R-:W-:Y:S01]  /*16e50*/  FMUL.FTZ R2, R2, c[0x0][0x2d0] ;  /* 0x0000b40002027a20 */ /* 0x000fe20000410000 */
[----:B------:R-:W-:Y:S01]  /*16e60*/  LDSM.16.MT88.4 R168, [R166] ;  /* 0x00000000a6a8783b */ /* 0x000fe20000004200 */
[----:B------:R-:W-:Y:S01]  /*16e70*/  FMUL.FTZ R172, R138, c[0x0][0x2d0] ;  /* 0x0000b4008aac7a20 */ /* 0x000fe20000410000 */
[----:B------:R1:W2:Y:S01]  /*16e80*/  MUFU.EX2 R134, R3 ;  /* 0x0000000300867308 */ /* 0x0002a20000000800 */
[----:B------:R-:W-:Y:S01]  /*16e90*/  FMNMX.FTZ R0, R47, R0, !PT ;  /* 0x000000002f007209 */ /* 0x000fe20007810000 */
[--C-:B------:R-:W-:Y:S02]  /*16ea0*/  FFMA.FTZ R22, R22, c[0x0][0x2d0], -R173.reuse ;  /* 0x0000b40016167a23 */ /* 0x100fe400000108ad */
[--C-:B------:R-:W-:Y:S02]  /*16eb0*/  FFMA.FTZ R23, R23, c[0x0][0x2d0], -R173.reuse ;  /* 0x0000b40017177a23 */ /* 0x100fe400000108ad */
[----:B------:R-:W-:Y:S02]  /*16ec0*/  FFMA.FTZ R25, R25, c[0x0][0x2d0], -R172 ;  /* 0x0000b40019197a23 */ /* 0x000fe400000108ac */
[--C-:B------:R-:W-:Y:S02]  /*16ed0*/  FFMA.FTZ R34, R34, c[0x0][0x2d0], -R173.reuse ;  /* 0x0000b40022227a23 */ /* 0x100fe400000108ad */
[----:B------:R3:W4:Y:S01]  /*16ee0*/  MUFU.EX2 R133, R2 ;  /* 0x0000000200857308 */ /* 0x0007220000000800 */
[--C-:B------:R-:W-:Y:S02]  /*16ef0*/  FFMA.FTZ R35, R35, c[0x0][0x2d0], -R173.reuse ;  /* 0x0000b40023237a23 */ /* 0x100fe400000108ad */
[----:B------:R-:W-:Y:S02]  /*16f00*/  FFMA.FTZ R142, R37, c[0x0][0x2d0], -R174 ;  /* 0x0000b400258e7a23 */ /* 0x000fe400000108ae */
[----:B------:R-:W-:Y:S02]  /*16f10*/  FFMA.FTZ R24, R24, c[0x0][0x2d0], -R172 ;  /* 0x0000b40018187a23 */ /* 0x000fe400000108ac */
[----:B------:R-:W-:Y:S02]  /*16f20*/  FFMA.FTZ R141, R48, c[0x0][0x2d0], -R174 ;  /* 0x0000b400308d7a23 */ /* 0x000fe400000108ae */
[--C-:B------:R-:W-:Y:S01]  /*16f30*/  FFMA.FTZ R48, R39, c[0x0][0x2d0], -R173.reuse ;  /* 0x0000b40027307a23 */ /* 0x100fe200000108ad */
[----:B------:R5:W-:Y:S01]  /*16f40*/  MUFU.EX2 R189, R20 ;  /* 0x0000001400bd7308 */ /* 0x000be20000000800 */
[--C-:B------:R-:W-:Y:S02]  /*16f50*/  FFMA.FTZ R50, R50, c[0x0][0x2d0], -R173.reuse ;  /* 0x0000b40032327a23 */ /* 0x100fe400000108ad */
[--C-:B------:R-:W-:Y:S01]  /*16f60*/  FFMA.FTZ R51, R51, c[0x0][0x2d0], -R173.reuse ;  /* 0x0000b40033337a23 */ /* 0x100fe200000108ad */
        /* <DEDUP_REMOVED lines=30> */
[----:B------:R-:W-:Y:S02]  /*17150*/  FMUL.FTZ R55, R133, R55 ;  /* 0x0000003785377220 */ /* 0x000fe40000410000 */
[--C-:B-----5:R-:W-:Y:S02]  /*17160*/  FFMA.FTZ R20, R32, c[0x0][0x2d0], -R174.reuse ;  /* 0x0000b40020147a23 */ /* 0x120fe400000108ae */
[--C-:B-1----:R-:W-:Y:S02]  /*17170*/  FFMA.FTZ R2, R5, c[0x0][0x2d0], -R174.reuse ;  /* 0x0000b40005027a23 */ /* 0x102fe400000108ae */
[----:B------:R-:W-:Y:S02]  /*17180*/  FMUL.FTZ R5, R134, R153 ;  /* 0x0000009986057220 */ /* 0x000fe40000410000 */
[C---:B--2---:R-:W-:Y:S01]  /*17190*/  FMUL.FTZ R104, R132.reuse, R104 ;  /* 0x0000006884687220 */ /* 0x044fe20000410000 */
[----:B------:R1:W-:Y:S01]  /*171a0*/  MUFU.EX2 R209, R2 ;  /* 0x0000000200d17308 */ /* 0x0003e20000000800 */
        /* <DEDUP_REMOVED lines=14> */
[--C-:B-1----:R-:W-:Y:S02]  /*17290*/  FFMA.FTZ R2, R6, c[0x0][0x2d0], -R173.reuse ;  /* 0x0000b40006027a23 */ /* 0x102fe400000108ad */
[----:B------:R-:W-:Y:S02]  /*172a0*/  FMUL.FTZ R6, R133, R154 ;  /* 0x0000009a85067220 */ /* 0x000fe40000410000 */
[----:B------:R-:W-:Y:S01]  /*172b0*/  FMUL.FTZ R61, R132, R61 ;  /* 0x0000003d843d7220 */ /* 0x000fe20000410000 */
[----:B------:R1:W4:Y:S01]  /*172c0*/  MUFU.EX2 R175, R2 ;  /* 0x0000000200af7308 */ /* 0x0003220000000800 */
[C---:B------:R-:W-:Y:S02]  /*172d0*/  FMUL.FTZ R64, R134.reuse, R64 ;  /* 0x0000004086407220 */ /* 0x040fe40000410000 */
[C---:B------:R-:W-:Y:S02]  /*172e0*/  FMUL.FTZ R65, R134.reuse, R65 ;  /* 0x0000004186417220 */ /* 0x040fe40000410000 */
[--C-:B--2---:R-:W-:Y:S02]  /*172f0*/  FFMA.FTZ R3, R17, c[0x0][0x2d0], -R174.reuse ;  /* 0x0000b40011037a23 */ /* 0x104fe400000108ae */
[C---:B------:R-:W-:Y:S02]  /*17300*/  FMUL.FTZ R17, R134.reuse, R161 ;  /* 0x000000a186117220 */ /* 0x040fe40000410000 */
[C---:B------:R-:W-:Y:S01]  /*17310*/  FMUL.FTZ R66, R133.reuse, R66 ;  /* 0x0000004285427220 */ /* 0x040fe20000410000 */
[----:B------:R-:W2:Y:S01]  /*17320*/  MUFU.EX2 R217, R3 ;  /* 0x0000000300d97308 */ /* 0x000ea20000000800 */
[----:B------:R-:W-:Y:S02]  /*17330*/  FMUL.FTZ R67, R133, R67 ;  /* 0x0000004385437220 */ /* 0x000fe40000410000 */
[C---:B------:R-:W-:Y:S02]  /*17340*/  FMUL.FTZ R68, R134.reuse, R68 ;  /* 0x0000004486447220 */ /* 0x040fe40000410000 */
[----:B---3--:R-:W-:Y:S02]  /*17350*/  FFMA.FTZ R20, R33, c[0x0][0x2d0], -R174 ;  /* 0x0000b40021147a23 */ /* 0x008fe400000108ae */
        /* <DEDUP_REMOVED lines=14> */
[C---:B------:R-:W-:Y:S02]  /*17440*/  FMUL.FTZ R18, R133.reuse, R162 ;  /* 0x000000a285127220 */ /* 0x040fe40000410000 */
[C---:B------:R-:W-:Y:S01]  /*17450*/  FMUL.FTZ R81, R134.reuse, R81 ;  /* 0x0000005186517220 */ /* 0x040fe20000410000 */
        /* <DEDUP_REMOVED lines=9> */
[C---:B------:R-:W-:Y:S02]  /*174f0*/  FMUL.FTZ R19, R133.reuse, R163 ;  /* 0x000000a385137220 */ /* 0x040fe40000410000 */
[----:B------:R-:W-:Y:S01]  /*17500*/  LDSM.16.MT88.4 R160, [R166+0x800] ;  /* 0x00080000a6a0783b */ /* 0x000fe20000004200 */
[C---:B------:R-:W-:Y:S02]  /*17510*/  FMUL.FTZ R86, R133.reuse, R86 ;  /* 0x0000005685567220 */ /* 0x040fe40000410000 */
[C---:B------:R-:W-:Y:S02]  /*17520*/  FMUL.FTZ R87, R133.reuse, R87 ;  /* 0x0000005785577220 */ /* 0x040fe40000410000 */
[C---:B------:R-:W-:Y:S02]  /*17530*/  FMUL.FTZ R88, R132.reuse, R88 ;  /* 0x0000005884587220 */ /* 0x040fe40000410000 */
[----:B------:R-:W1:Y:S01]  /*17540*/  MUFU.EX2 R216, R0 ;  /* 0x0000000000d87308 */ /* 0x000e620000000800 */
[C---:B------:R-:W-:Y:S02]  /*17550*/  FMUL.FTZ R89, R132.reuse, R89 ;  /* 0x0000005984597220 */ /* 0x040fe40000410000 */
[----:B------:R-:W-:Y:S02]  /*17560*/  FMUL.FTZ R92, R132, R92 ;  /* 0x0000005c845c7220 */ /* 0x000fe40000410000 */
[--C-:B--2---:R-:W-:Y:S02]  /*17570*/  FFMA.FTZ R3, R8, c[0x0][0x2d0], -R172.reuse ;  /* 0x0000b40008037a23 */ /* 0x104fe400000108ac */
[C---:B------:R-:W-:Y:S02]  /*17580*/  FMUL.FTZ R8, R132.reuse, R148 ;  /* 0x0000009484087220 */ /* 0x040fe40000410000 */
[----:B------:R-:W-:Y:S01]  /*17590*/  FMUL.FTZ R93, R132, R93 ;  /* 0x0000005d845d7220 */ /* 0x000fe20000410000 */
[----:B------:R2:W-:Y:S01]  /*175a0*/  MUFU.EX2 R205, R3 ;  /* 0x0000000300cd7308 */ /* 0x0005e20000000800 */
[C---:B------:R-:W-:Y:S02]  /*175b0*/  FMUL.FTZ R96, R134.reuse, R96 ;  /* 0x0000006086607220 */ /* 0x040fe40000410000 */
[----:B------:R-:W-:Y:S02]  /*175c0*/  FMUL.FTZ R97, R134, R97 ;  /* 0x0000006186617220 */ /* 0x000fe40000410000 */
[C---:B------:R-:W-:Y:S02]  /*175d0*/  FMUL.FTZ R98, R133.reuse, R98 ;  /* 0x0000006285627220 */ /* 0x040fe40000410000 */
[----:B------:R-:W-:Y:S02]  /*175e0*/  FMUL.FTZ R99, R133, R99 ;  /* 0x0000006385637220 */ /* 0x000fe40000410000 */
[--C-:B------:R-:W-:Y:S01]  /*175f0*/  FFMA.FTZ R40, R40, c[0x0][0x2d0], -R172.reuse ;  /* 0x0000b40028287a23 */ /* 0x100fe200000108ac */
[----:B------:R3:W-:Y:S01]  /*17600*/  MUFU.EX2 R184, R35 ;  /* 0x0000002300b87308 */ /* 0x0007e20000000800 */
[--C-:B------:R-:W-:Y:S02]  /*17610*/  FFMA.FTZ R41, R41, c[0x0][0x2d0], -R172.reuse ;  /* 0x0000b40029297a23 */ /* 0x100fe400000108ac */
[----:B------:R-:W-:Y:S01]  /*17620*/  FFMA.FTZ R44, R44, c[0x0][0x2d0], -R172 ;  /* 0x0000b4002c2c7a23 */ /* 0x000fe200000108ac */
[----:B-1----:R-:W-:Y:S01]  /*17630*/  F2FP.BF16.PACK_AB R155, R216, R210 ;  /* 0x000000d2d89b723e */ /* 0x002fe200000010ff */
[----:B------:R-:W-:Y:S02]  /*17640*/  FADD.FTZ R0, -R2, R135 ;  /* 0x0000008702007221 */ /* 0x000fe40000010100 */
[----:B------:R-:W-:Y:S02]  /*17650*/  FFMA.FTZ R135, R49, c[0x0][0x2d0], -R174 ;  /* 0x0000b40031877a23 */ /* 0x000fe400000108ae */
[----:B------:R-:W-:Y:S01]  /*17660*/  FMUL.FTZ R0, R0, c[0x0][0x2d0] ;  /* 0x0000b40000007a20 */ /* 0x000fe20000410000 */
[----:B------:R1:W4:Y:S01]  /*17670*/  MUFU.EX2 R181, R24 ;  /* 0x0000001800b57308 */ /* 0x0003220000000800 */
[----:B------:R-:W-:Y:S02]  /*17680*/  FFMA.FTZ R49, R38, c[0x0][0x2d0], -R173 ;  /* 0x0000b40026317a23 */ /* 0x000fe400000108ad */
[--C-:B------:R-:W-:Y:S02]  /*17690*/  FFMA.FTZ R45, R45, c[0x0][0x2d0], -R172.reuse ;  /* 0x0000b4002d2d7a23 */ /* 0x100fe400000108ac */
[--C-:B--2---:R-:W-:Y:S02]  /*176a0*/  FFMA.FTZ R3, R9, c[0x0][0x2d0], -R172.reuse ;  /* 0x0000b40009037a23 */ /* 0x104fe400000108ac */
[----:B------:R-:W-:Y:S03]  /*176b0*/  FMUL.FTZ R9, R132, R149 ;  /* 0x0000009584097220 */ /* 0x000fe60000410000 */
[----:B------:R2:W5:Y:S01]  /*176c0*/  MUFU.EX2 R206, R3 ;  /* 0x0000000300ce7308 */ /* 0x0005620000000800 */
[----:B---3--:R-:W-:Y:S09]  /*176d0*/  LDSM.16.MT88.4 R32, [R167+0x400] ;  /* 0x00040000a720783b */ /* 0x008ff20000004200 */
[----:B------:R-:W3:Y:S01]  /*176e0*/  MUFU.EX2 R0, R0 ;  /* 0x0000000000007308 */ /* 0x000ee20000000800 */
[--C-:B-1----:R-:W-:Y:S01]  /*176f0*/  FFMA.FTZ R24, R28, c[0x0][0x2d0], -R172.reuse ;  /* 0x0000b4001c187a23 */ /* 0x102fe200000108ac */
[----:B----4-:R-:W-:Y:S08]  /*17700*/  F2FP.BF16.PACK_AB R28, R182, R181 ;  /* 0x000000b5b61c723e */ /* 0x010ff000000010ff */
[----:B------:R-:W-:Y:S01]  /*17710*/  MUFU.EX2 R177, R24 ;  /* 0x0000001800b17308 */ /* 0x000fe20000000800 */
[--C-:B--2---:R-:W-:Y:S01]  /*17720*/  FFMA.FTZ R3, R12, c[0x0][0x2d0], -R172.reuse ;  /* 0x0000b4000c037a23 */ /* 0x104fe200000108ac */
[----:B-----5:R-:W-:Y:S01]  /*17730*/  F2FP.BF16.PACK_AB R148, R206, R205 ;  /* 0x000000cdce94723e */ /* 0x020fe200000010ff */
[----:B------:R-:W-:Y:S07]  /*17740*/  FMUL.FTZ R12, R132, R156 ;  /* 0x0000009c840c7220 */ /* 0x000fee0000410000 */
[----:B------:R1:W-:Y:S01]  /*17750*/  MUFU.EX2 R214, R3 ;  /* 0x0000000300d67308 */ /* 0x0003e20000000800 */
        /* <DEDUP_REMOVED lines=25> */
[----:B------:R-:W-:Y:S05]  /*178f0*/  FMUL.FTZ R95, R0, R95 ;  /* 0x0000005f005f7220 */ /* 0x000fea0000410000 */
[----:B------:R-:W-:Y:S01]  /*17900*/  MUFU.EX2 R51, R51 ;  /* 0x0000003300337308 */ /* 0x000fe20000000800 */
[----:B-1----:R-:W-:Y:S04]  /*17910*/  FMUL.FTZ R3, R2, c[0x0][0x2d0] ;  /* 0x0000b40002037a20 */ /* 0x002fe80000410000 */
[--C-:B------:R-:W-:Y:S02]  /*17920*/  FFMA.FTZ R4, R10, c[0x0][0x2d0], -R3.reuse ;  /* 0x0000b4000a047a23 */ /* 0x100fe40000010803 */
[----:B------:R-:W-:Y:S01]  /*17930*/  FMUL.FTZ R10, R0, R150 ;  /* 0x00000096000a7220 */ /* 0x000fe20000410000 */
[----:B--2---:R-:W-:Y:S02]  /*17940*/  F2FP.BF16.PACK_AB R150, R215, R214 ;  /* 0x000000d6d796723e */ /* 0x004fe400000010ff */
[----:B------:R1:W-:Y:S01]  /*17950*/  MUFU.EX2 R191, R4 ;  /* 0x0000000400bf7308 */ /* 0x0003e20000000800 */
[--C-:B------:R-:W-:Y:S02]  /*17960*/  FFMA.FTZ R26, R26, c[0x0][0x2d0], -R3.reuse ;  /* 0x0000b4001a1a7a23 */ /* 0x100fe40000010803 */
[--C-:B------:R-:W-:Y:S02]  /*17970*/  FFMA.FTZ R27, R27, c[0x0][0x2d0], -R3.reuse ;  /* 0x0000b4001b1b7a23 */ /* 0x100fe40000010803 */
[--C-:B------:R-:W-:Y:S02]  /*17980*/  FFMA.FTZ R42, R42, c[0x0][0x2d0], -R3.reuse ;  /* 0x0000b4002a2a7a23 */ /* 0x100fe40000010803 */
[--C-:B------:R-:W-:Y:S02]  /*17990*/  FFMA.FTZ R43, R43, c[0x0][0x2d0], -R3.reuse ;  /* 0x0000b4002b2b7a23 */ /* 0x100fe40000010803 */
[--C-:B------:R-:W-:Y:S01]  /*179a0*/  FFMA.FTZ R46, R46, c[0x0][0x2d0], -R3.reuse ;  /* 0x0000b4002e2e7a23 */ /* 0x100fe20000010803 */
[----:B------:R-:W-:Y:S10]  /*179b0*/  MUFU.EX2 R179, R26 ;  /* 0x0000001a00b37308 */ /* 0x000ff40000000800 */
[----:B------:R2:W-:Y:S01]  /*179c0*/  MUFU.EX2 R180, R27 ;  /* 0x0000001b00b47308 */ /* 0x0005e20000000800 */
[--C-:B-1----:R-:W-:Y:S02]  /*179d0*/  FFMA.FTZ R4, R11, c[0x0][0x2d0], -R3.reuse ;  /* 0x0000b4000b047a23 */ /* 0x102fe40000010803 */
[----:B------:R-:W-:Y:S07]  /*179e0*/  FMUL.FTZ R11, R0, R151 ;  /* 0x00000097000b7220 */ /* 0x000fee0000410000 */
[----:B------:R1:W3:Y:S10]  /*179f0*/  MUFU.EX2 R207, R4 ;  /* 0x0000000400cf7308 */ /* 0x0002f40000000800 */
[----:B------:R-:W-:Y:S01]  /*17a00*/  MUFU.EX2 R42, R42 ;  /* 0x0000002a002a7308 */ /* 0x000fe20000000800 */
[----:B--2---:R-:W-:Y:S09]  /*17a10*/  LDSM.16.MT88.4 R24, [R166+0x400] ;  /* 0x00040000a618783b */ /* 0x004ff20000004200 */
[----:B------:R-:W-:Y:S01]  /*17a20*/  MUFU.EX2 R43, R43 ;  /* 0x0000002b002b7308 */ /* 0x000fe20000000800 */
[--C-:B-1----:R-:W-:Y:S01]  /*17a30*/  FFMA.FTZ R4, R14, c[0x0][0x2d0], -R3.reuse ;  /* 0x0000b4000e047a23 */ /* 0x102fe20000010803 */
[----:B---3--:R-:W-:Y:S01]  /*17a40*/  F2FP.BF16.PACK_AB R149, R207, R191 ;  /* 0x000000bfcf95723e */ /* 0x008fe200000010ff */
[C---:B------:R-:W-:Y:S07]  /*17a50*/  FMUL.FTZ R14, R0.reuse, R158 ;  /* 0x0000009e000e7220 */ /* 0x040fee0000410000 */
[----:B------:R1:W2:Y:S02]  /*17a60*/  MUFU.EX2 R212, R4 ;  /* 0x0000000400d47308 */ /* 0x0002a40000000800 */
[----:B-1----:R-:W-:Y:S02]  /*17a70*/  FFMA.FTZ R4, R15, c[0x0][0x2d0], -R3 ;  /* 0x0000b4000f047a23 */ /* 0x002fe40000010803 */
[C---:B------:R-:W-:Y:S06]  /*17a80*/  FMUL.FTZ R15, R0.reuse, R159 ;  /* 0x0000009f000f7220 */ /* 0x040fec0000410000 */
[----:B------:R1:W3:Y:S01]  /*17a90*/  MUFU.EX2 R213, R4 ;  /* 0x0000000400d57308 */ /* 0x0002e20000000800 */
[----:B------:R-:W4:Y:S01]  /*17aa0*/  LDSM.16.MT88.4 R156, [R167] ;  /* 0x00000000a79c783b */ /* 0x000f220000004200 */
[----:B------:R-:W-:Y:S04]  /*17ab0*/  FFMA.FTZ R0, R0, R243, R191 ;  /* 0x000000f300007223 */ /* 0x000fe800000100bf */
[----:B------:R-:W-:Y:S04]  /*17ac0*/  FADD.FTZ R0, R207, R0 ;  /* 0x00000000cf007221 */ /* 0x000fe80000010000 */
[----:B--2---:R-:W-:Y:S02]  /*17ad0*/  FADD.FTZ R0, R212, R0 ;  /* 0x00000000d4007221 */ /* 0x004fe40000010000 */
[C---:B-1----:R-:W-:Y:S01]  /*17ae0*/  FMUL.FTZ R4, R134.reuse, R152 ;  /* 0x0000009886047220 */ /* 0x042fe20000410000 */
[----:B------:R-:W-:Y:S01]  /*17af0*/  F2FP.BF16.PACK_AB R152, R209, R176 ;  /* 0x000000b0d198723e */ /* 0x000fe200000010ff */
[----:B------:R-:W-:Y:S01]  /*17b00*/  FFMA.FTZ R134, R134, R242, R176 ;  /* 0x000000f286867223 */ /* 0x000fe200000100b0 */
[C---:B---3--:R-:W-:Y:S01]  /*17b10*/  F2FP.BF16.PACK_AB R151, R213.reuse, R212 ;  /* 0x000000d4d597723e */ /* 0x048fe200000010ff */
[----:B------:R-:W-:Y:S04]  /*17b20*/  FADD.FTZ R0, R213, R0 ;  /* 0x00000000d5007221 */ /* 0x000fe80000010000 */
[-C--:B------:R-:W-:Y:S08]  /*17b30*/  HMMA.16816.F32.BF16 R4, R152, R168.reuse, R4 ;  /* 0x000000a89804723c */ /* 0x080ff00000041804 */
[C---:B------:R-:W-:Y:S01]  /*17b40*/  HMMA.16816.F32.BF16 R8, R148.reuse, R168, R8 ;  /* 0x000000a89408723c */ /* 0x040fe20000041808 */
[----:B------:R-:W-:Y:S07]  /*17b50*/  MUFU.EX2 R169, R142 ;  /* 0x0000008e00a97308 */ /* 0x000fee0000000800 */
[-C--:B------:R-:W-:Y:S03]  /*17b60*/  HMMA.16816.F32.BF16 R12, R148, R170.reuse, R12 ;  /* 0x000000aa940c723c */ /* 0x080fe6000004180c */
[----:B------:R-:W-:Y:S05]  /*17b70*/  MUFU.EX2 R142, R49 ;  /* 0x00000031008e7308 */ /* 0x000fea0000000800 */
[C---:B------:R-:W-:Y:S05]  /*17b80*/  HMMA.16816.F32.BF16 R16, R152.reuse, R170, R16 ;  /* 0x000000aa9810723c */ /* 0x040fea0000041810 */
[----:B------:R-:W-:Y:S03]  /*17b90*/  MUFU.EX2 R168, R48 ;  /* 0x0000003000a87308 */ /* 0x000fe60000000800 */
[-C--:B----4-:R-:W-:Y:S07]  /*17ba0*/  HMMA.16816.F32.BF16 R100, R152, R156.reuse, R100 ;  /* 0x0000009c9864723c */ /* 0x090fee0000041864 */
[----:B------:R-:W-:Y:S01]  /*17bb0*/  MUFU.EX2 R49, R40 ;  /* 0x0000002800317308 */ /* 0x000fe20000000800 */
[C---:B------:R-:W-:Y:S08]  /*17bc0*/  HMMA.16816.F32.BF16 R104, R148.reuse, R156, R104 ;  /* 0x0000009c9468723c */ /* 0x040ff00000041868 */
[-C--:B------:R-:W-:Y:S01]  /*17bd0*/  HMMA.16816.F32.BF16 R108, R148, R158.reuse, R108 ;  /* 0x0000009e946c723c */ /* 0x080fe2000004186c */
[----:B------:R-:W-:Y:S07]  /*17be0*/  MUFU.EX2 R48, R41 ;  /* 0x0000002900307308 */ /* 0x000fee0000000800 */
[C---:B------:R-:W-:Y:S01]  /*17bf0*/  HMMA.16816.F32.BF16 R112, R152.reuse, R158, R112 ;  /* 0x0000009e9870723c */ /* 0x040fe20000041870 */
[----:B------:R-:W1:Y:S02]  /*17c00*/  LDSM.16.MT88.4 R156, [R166+0xc00] ;  /* 0x000c0000a69c783b */ /* 0x000e640000004200 */
[----:B------:R-:W-:Y:S10]  /*17c10*/  MUFU.EX2 R40, R44 ;  /* 0x0000002c00287308 */ /* 0x000ff40000000800 */
[----:B------:R-:W-:Y:S01]  /*17c20*/  MUFU.EX2 R41, R45 ;  /* 0x0000002d00297308 */ /* 0x000fe20000000800 */
        /* <DEDUP_REMOVED lines=21> */
[----:B------:R-:W-:Y:S01]  /*17d80*/  FFMA.FTZ R148, R36, c[0x0][0x2d0], -R174 ;  /* 0x0000b40024947a23 */ /* 0x000fe200000108ae */
[----:B------:R-:W-:Y:S01]  /*17d90*/  HMMA.16816.F32.BF16 R96, R152, R22, R96 ;  /* 0x000000169860723c */ /* 0x000fe20000041860 */
[----:B------:R-:W3:Y:S04]  /*17da0*/  LDSM.16.MT88.4 R36, [R166+0x1000] ;  /* 0x00100000a624783b */ /* 0x000ee80000004200 */
[----:B------:R4:W-:Y:S02]  /*17db0*/  MUFU.EX2 R170, R21 ;  /* 0x0000001500aa7308 */ /* 0x0009e40000000800 */
[----:B------:R-:W-:Y:S02]  /*17dc0*/  F2FP.BF16.PACK_AB R22, R185, R186 ;  /* 0x000000bab916723e */ /* 0x000fe400000010ff */
[----:B------:R-:W-:Y:S03]  /*17dd0*/  F2FP.BF16.PACK_AB R23, R184, R183 ;  /* 0x000000b7b817723e */ /* 0x000fe600000010ff */
[--C-:B-1----:R-:W-:Y:S01]  /*17de0*/  FFMA.FTZ R20, R30, c[0x0][0x2d0], -R3.reuse ;  /* 0x0000b4001e147a23 */ /* 0x102fe20000010803 */
[----:B--2---:R-:W-:Y:S01]  /*17df0*/  F2FP.BF16.PACK_AB R30, R178, R177 ;  /* 0x000000b1b21e723e */ /* 0x004fe200000010ff */
[----:B------:R-:W-:Y:S02]  /*17e00*/  FFMA.FTZ R3, R47, c[0x0][0x2d0], -R3 ;  /* 0x0000b4002f037a23 */ /* 0x000fe40000010803 */
[----:B------:R1:W2:Y:S01]  /*17e10*/  MUFU.EX2 R171, R20 ;  /* 0x0000001400ab7308 */ /* 0x0002a20000000800 */
[----:B------:R-:W-:Y:S01]  /*17e20*/  FFMA.FTZ R47, R133, R241, R175 ;  /* 0x000000f1852f7223 */ /* 0x000fe200000100af */
[----:B----4-:R-:W-:Y:S08]  /*17e30*/  F2FP.BF16.PACK_AB R21, R187, R188 ;  /* 0x000000bcbb15723e */ /* 0x010ff000000010ff */
[----:B------:R-:W-:Y:S01]  /*17e40*/  MUFU.EX2 R133, R148 ;  /* 0x0000009400857308 */ /* 0x000fe20000000800 */
[----:B-1----:R-:W-:Y:S02]  /*17e50*/  F2FP.BF16.PACK_AB R20, R190, R189 ;  /* 0x000000bdbe14723e */ /* 0x002fe400000010ff */
[----:B--2---:R-:W-:Y:S05]  /*17e60*/  F2FP.BF16.PACK_AB R31, R170, R171 ;  /* 0x000000abaa1f723e */ /* 0x004fea00000010ff */
[-C--:B------:R-:W-:Y:S08]  /*17e70*/  HMMA.16816.F32.BF16 R4, R20, R24.reuse, R4 ;  /* 0x000000181404723c */ /* 0x080ff00000041804 */
        /* <DEDUP_REMOVED lines=12> */
[C---:B------:R-:W-:Y:S01]  /*17f40*/  HMMA.16816.F32.BF16 R128, R20.reuse, R38, R128 ;  /* 0x000000261480723c */ /* 0x040fe20000041880 */
[----:B------:R-:W3:Y:S07]  /*17f50*/  LDSM.16.MT88.4 R36, [R167+0x1c00] ;  /* 0x001c0000a724783b */ /* 0x000eee0000004200 */
[-C--:B-1----:R-:W-:Y:S08]  /*17f60*/  HMMA.16816.F32.BF16 R52, R20, R24.reuse, R52 ;  /* 0x000000181434723c */ /* 0x082ff00000041834 */
[C---:B------:R-:W-:Y:S07]  /*17f70*/  HMMA.16816.F32.BF16 R56, R28.reuse, R24, R56 ;  /* 0x000000181c38723c */ /* 0x040fee0000041838 */
[----:B------:R-:W-:Y:S01]  /*17f80*/  FADD.FTZ R25, R209, R134 ;  /* 0x00000086d1197221 */ /* 0x000fe20000010000 */
[-C--:B------:R-:W-:Y:S04]  /*17f90*/  HMMA.16816.F32.BF16 R60, R28, R26.reuse, R60 ;  /* 0x0000001a1c3c723c */ /* 0x080fe8000004183c */
[----:B------:R-:W-:Y:S04]  /*17fa0*/  FADD.FTZ R24, R208, R47 ;  /* 0x0000002fd0187221 */ /* 0x000fe80000010000 */
[C---:B------:R-:W-:Y:S07]  /*17fb0*/  HMMA.16816.F32.BF16 R64, R20.reuse, R26, R64 ;  /* 0x0000001a1440723c */ /* 0x040fee0000041840 */
[----:B------:R-:W-:Y:S01]  /*17fc0*/  F2FP.BF16.PACK_AB R26, R41, R40 ;  /* 0x00000028291a723e */ /* 0x000fe200000010ff */
[-C--:B--2---:R-:W-:Y:S08]  /*17fd0*/  HMMA.16816.F32.BF16 R68, R20, R32.reuse, R68 ;  /* 0x000000201444723c */ /* 0x084ff00000041844 */
[C---:B------:R-:W-:Y:S07]  /*17fe0*/  HMMA.16816.F32.BF16 R72, R28.reuse, R32, R72 ;  /* 0x000000201c48723c */ /* 0x040fee0000041848 */
[----:B------:R-:W-:Y:S01]  /*17ff0*/  FADD.FTZ R32, R210, R24 ;  /* 0x00000018d2207221 */ /* 0x000fe20000010000 */
[-C--:B------:R-:W-:Y:S04]  /*18000*/  HMMA.16816.F32.BF16 R76, R28, R34.reuse, R76 ;  /* 0x000000221c4c723c */ /* 0x080fe8000004184c */
[----:B------:R-:W-:Y:S04]  /*18010*/  F2FP.BF16.PACK_AB R24, R48, R49 ;  /* 0x000000313018723e */ /* 0x000fe800000010ff */
[C---:B------:R-:W-:Y:S01]  /*18020*/  HMMA.16816.F32.BF16 R80, R20.reuse, R34, R80 ;  /* 0x000000221450723c */ /* 0x040fe20000041850 */
[----:B------:R1:W-:Y:S07]  /*18030*/  MUFU.EX2 R34, R3 ;  /* 0x0000000300227308 */ /* 0x0003ee0000000800 */
[-C--:B---3--:R-:W-:Y:S03]  /*18040*/  HMMA.16816.F32.BF16 R84, R20, R36.reuse, R84 ;  /* 0x000000241454723c */ /* 0x088fe60000041854 */
        /* <DEDUP_REMOVED lines=80> */
.L_x_2735:
[----:B------:R-:W-:Y:S07]  /*18550*/  @!UPT UIADD3 URZ, URZ, URZ, URZ ;  /* 0x0000003f3f3ff290 */ /* 0x000fee000fffe03f */
[----:B------:R-:W-:Y:S02]  /*18560*/  MOV R9, 0x1f ;  /* 0x0000001f00097802 */ /* 0x000fe40000000f00 */
[----:B------:R-:W-:Y:S01]  /*18570*/  MOV R8, 0xffffffff ;  /* 0xffffffff00087802 */ /* 0x000fe20000000f00 */
[----:B------:R-:W-:Y:S06]  /*18580*/  BRA.DIV ~URZ, `(.L_x_2739) ;  /* 0x000059a27f007947 */ /* 0x000fec000b800000 */
[----:B------:R1:W2:Y:S02]  /*18590*/  SHFL.BFLY PT, R0, R242, 0x2, 0x1f ;  /* 0x0c401f00f2007f89 */ /* 0x0002a400000e0000 */
.L_x_2819:
        /* <DEDUP_REMOVED lines=15> */
.L_x_2820:
        /* <DEDUP_REMOVED lines=13> */
[----:B------:R-:W2:Y:S01]  /*18760*/  @P3 MUFU.LG2 R8, R7 ;  /* 0x0000000700083308 */ /* 0x000ea20000000c00 */
[----:B-1----:R-:W-:-:S07]  /*18770*/  FMUL.FTZ R132, R0, R152 ;  /* 0x0000009800847220 */ /* 0x002fce0000410000 */
[----:B------:R-:W1:Y:S01]  /*18780*/  @P2 MUFU.LG2 R7, R6 ;  /* 0x0000000600072308 */ /* 0x000e620000000c00 */
[C---:B------:R-:W-:Y:S02]  /*18790*/  FMUL.FTZ R133, R0.reuse, R153 ;  /* 0x0000009900857220 */ /* 0x040fe40000410000 */
[C---:B------:R-:W-:Y:S02]  /*187a0*/  FMUL.FTZ R152, R0.reuse, R160 ;  /* 0x000000a000987220 */ /* 0x040fe40000410000 */
[C---:B------:R-:W-:Y:S02]  /*187b0*/  FMUL.FTZ R153, R0.reuse, R161 ;  /* 0x000000a100997220 */ /* 0x040fe40000410000 */
[C---:B------:R-:W-:Y:S01]  /*187c0*/  FMUL.FTZ R160, R0.reuse, R100 ;  /* 0x0000006400a07220 */ /* 0x040fe20000410000 */
[----:B------:R-:W3:Y:S01]  /*187d0*/  @P2 MUFU.RCP R3, R6 ;  /* 0x0000000600032308 */ /* 0x000ee20000001000 */
[C---:B------:R-:W-:Y:S02]  /*187e0*/  FMUL.FTZ R161, R0.reuse, R101 ;  /* 0x0000006500a17220 */ /* 0x040fe40000410000 */
[----:B------:R-:W-:-:S02]  /*187f0*/  FMUL.FTZ R170, R0, R112 ;  /* 0x0000007000aa7220 */ /* 0x000fc40000410000 */
[C---:B------:R-:W-:Y:S02]  /*18800*/  FMUL.FTZ R171, R0.reuse, R113 ;  /* 0x0000007100ab7220 */ /* 0x040fe40000410000 */
[C---:B------:R-:W-:Y:S01]  /*18810*/  FMUL.FTZ R172, R0.reuse, R116 ;  /* 0x0000007400ac7220 */ /* 0x040fe20000410000 */
[----:B------:R-:W-:Y:S01]  /*18820*/  @P1 MUFU.RCP R2, R5 ;  /* 0x0000000500021308 */ /* 0x000fe20000001000 */
        /* <DEDUP_REMOVED lines=15> */
[----:B------:R4:W5:Y:S01]  /*18920*/  @P1 MUFU.LG2 R0, R5 ;  /* 0x0000000500001308 */ /* 0x0009620000000c00 */
[----:B--2---:R-:W-:-:S02]  /*18930*/  @P3 FMUL.FTZ R9, R8, 0.69314718246459960938 ;  /* 0x3f31721808093820 */ /* 0x004fc40000410000 */
[----:B-1----:R-:W-:Y:S02]  /*18940*/  @P2 FMUL.FTZ R8, R7, 0.69314718246459960938 ;  /* 0x3f31721807082820 */ /* 0x002fe40000410000 */
[C---:B---3--:R-:W-:Y:S02]  /*18950*/  FMUL.FTZ R112, R3.reuse, R118 ;  /* 0x0000007603707220 */ /* 0x048fe40000410000 */
[C---:B------:R-:W-:Y:S02]  /*18960*/  FMUL.FTZ R113, R3.reuse, R119 ;  /* 0x0000007703717220 */ /* 0x040fe40000410000 */
[C---:B------:R-:W-:Y:S02]  /*18970*/  FMUL.FTZ R168, R3.reuse, R102 ;  /* 0x0000006603a87220 */ /* 0x040fe40000410000 */
[C---:B------:R-:W-:Y:S02]  /*18980*/  FMUL.FTZ R169, R3.reuse, R103 ;  /* 0x0000006703a97220 */ /* 0x040fe40000410000 */
[----:B------:R-:W-:-:S02]  /*18990*/  FMUL.FTZ R118, R3, R54 ;  /* 0x0000003603767220 */ /* 0x000fc40000410000 */
[C---:B------:R-:W-:Y:S01]  /*189a0*/  FMUL.FTZ R119, R3.reuse, R55 ;  /* 0x0000003703777220 */ /* 0x040fe20000410000 */
[----:B----4-:R-:W-:Y:S01]  /*189b0*/  @P2 MOV R5, 0x3f317218 ;  /* 0x3f31721800052802 */ /* 0x010fe20000000f00 */
[----:B-----5:R-:W-:Y:S01]  /*189c0*/  @P1 FMUL.FTZ R7, R0, 0.69314718246459960938 ;  /* 0x3f31721800071820 */ /* 0x020fe20000410000 */
        /* <DEDUP_REMOVED lines=45> */
[----:B------:R2:W3:Y:S01]  /*18ca0*/  @P0 MUFU.LG2 R2, R4 ;  /* 0x0000000400020308 */ /* 0x0004e20000000c00 */
[----:B------:R-:W-:Y:S02]  /*18cb0*/  @P3 FMUL.FTZ R6, R3, c[0x0][0x2d0] ;  /* 0x0000b40003063a20 */ /* 0x000fe40000410000 */
[----:B------:R-:W-:Y:S02]  /*18cc0*/  @P1 FMUL.FTZ R3, R10, c[0x0][0x2d0] ;  /* 0x0000b4000a031a20 */ /* 0x000fe40000410000 */
[----:B------:R-:W-:Y:S02]  /*18cd0*/  @P2 FMUL.FTZ R5, R5, c[0x0][0x2d0] ;  /* 0x0000b40005052a20 */ /* 0x000fe40000410000 */
[----:B------:R-:W-:Y:S01]  /*18ce0*/  @P1 FFMA.FTZ R23, R3, R138, R7 ;  /* 0x0000008a03171223 */ /* 0x000fe20000010007 */
[----:B------:R-:W-:Y:S01]  /*18cf0*/  @P0 MOV R3, 0x3f317218 ;  /* 0x3f31721800030802 */ /* 0x000fe20000000f00 */
[----:B-1----:R-:W-:-:S02]  /*18d00*/  FMUL.FTZ R84, R0, R58 ;  /* 0x0000003a00547220 */ /* 0x002fc40000410000 */
[C---:B------:R-:W-:Y:S02]  /*18d10*/  FMUL.FTZ R85, R0.reuse, R59 ;  /* 0x0000003b00557220 */ /* 0x040fe40000410000 */
[----:B------:R-:W-:Y:S02]  /*18d20*/  @P0 FMUL.FTZ R3, R3, c[0x0][0x2d0] ;  /* 0x0000b40003030a20 */ /* 0x000fe40000410000 */
[----:B------:R-:W-:Y:S01]  /*18d30*/  FMUL.FTZ R76, R0, R62 ;  /* 0x0000003e004c7220 */ /* 0x000fe20000410000 */
[----:B--2---:R-:W-:Y:S01]  /*18d40*/  MOV R4, 0x1 ;  /* 0x0000000100047802 */ /* 0x004fe20000000f00 */
[----:B---3--:R-:W-:Y:S02]  /*18d50*/  @P0 FMUL.FTZ R2, R2, 0.69314718246459960938 ;  /* 0x3f31721802020820 */ /* 0x008fe40000410000 */
        /* <DEDUP_REMOVED lines=25> */
.L_x_2670:
        /* <DEDUP_REMOVED lines=19> */
.L_x_2742:
[----:B--2---:R-:W-:Y:S05]  /*19020*/  BSYNC B0 ;  /* 0x0000000000007941 */ /* 0x004fea0003800000 */
.L_x_2741:
        /* <DEDUP_REMOVED lines=130> */
.L_x_2745:
        /* <DEDUP_REMOVED lines=146> */
.L_x_2821:
[----:B------:R-:W-:Y:S05]  /*1a170*/  BRA.DIV ~URZ, `(.L_x_2748) ;  /* 0x000040b27f007947 */ /* 0x000fea000b800000 */
[----:B------:R3:W4:Y:S02]  /*1a180*/  SHFL.IDX PT, R0, R13, RZ, 0x1c1f ;  /* 0x001c1fff0d007589 */ /* 0x00072400000e0000 */
.L_x_2822:
        /* <DEDUP_REMOVED lines=20> */
.L_x_2750:
[----:B------:R-:W-:Y:S05]  /*1a2d0*/  BSYNC B0 ;  /* 0x0000000000007941 */ /* 0x000fea0003800000 */
.L_x_2749:
[----:B------:R-:W-:Y:S05]  /*1a2e0*/  BRA.DIV ~URZ, `(.L_x_2751) ;  /* 0x00003fa27f007947 */ /* 0x000fea000b800000 */
[----:B--2---:R2:W1:Y:S04]  /*1a2f0*/  SHFL.IDX PT, R10, R12, 0x1, 0x1c1f ;  /* 0x003c1f000c0a7f89 */ /* 0x00446800000e0000 */
[----:B----4-:R2:W4:Y:S02]  /*1a300*/  SHFL.IDX PT, R0, R13, 0x1, 0x1c1f ;  /* 0x003c1f000d007f89 */ /* 0x01052400000e0000 */
.L_x_2823:
        /* <DEDUP_REMOVED lines=21> */
.L_x_2753:
[----:B------:R-:W-:Y:S05]  /*1a460*/  BSYNC B0 ;  /* 0x0000000000007941 */ /* 0x000fea0003800000 */
.L_x_2752:
[----:B------:R-:W-:Y:S05]  /*1a470*/  BRA.DIV ~URZ, `(.L_x_2754) ;  /* 0x00003ed27f007947 */ /* 0x000fea000b800000 */
[----:B-1----:R1:W2:Y:S02]  /*1a480*/  SHFL.IDX PT, R10, R12, 0x2, 0x1c1f ;  /* 0x005c1f000c0a7f89 */ /* 0x0022a400000e0000 */
.L_x_2824:
[----:B------:R-:W-:Y:S05]  /*1a490*/  BRA.DIV ~URZ, `(.L_x_2755) ;  /* 0x00003f227f007947 */ /* 0x000fea000b800000 */
[----:B----4-:R4:W1:Y:S02]  /*1a4a0*/  SHFL.IDX PT, R0, R13, 0x2, 0x1c1f ;  /* 0x005c1f000d007f89 */ /* 0x01086400000e0000 */
.L_x_2825:
        /* <DEDUP_REMOVED lines=21> */
.L_x_2757:
[----:B------:R-:W-:Y:S05]  /*1a600*/  BSYNC B0 ;  /* 0x0000000000007941 */ /* 0x000fea0003800000 */
.L_x_2756:
[----:B------:R-:W-:Y:S05]  /*1a610*/  BRA.DIV ~URZ, `(.L_x_2758) ;  /* 0x00003e027f007947 */ /* 0x000fea000b800000 */
[----:B-1----:R1:W3:Y:S04]  /*1a620*/  SHFL.IDX PT, R6, R12, 0x3, 0x1c1f ;  /* 0x007c1f000c067f89 */ /* 0x0022e800000e0000 */
[----:B------:R1:W4:Y:S02]  /*1a630*/  SHFL.IDX PT, R0, R13, 0x3, 0x1c1f ;  /* 0x007c1f000d007f89 */ /* 0x00032400000e0000 */
.L_x_2826:
        /* <DEDUP_REMOVED lines=22> */
.L_x_2746:
        /* <DEDUP_REMOVED lines=34> */
.L_x_2827:
[----:B------:R-:W-:Y:S05]  /*1a9c0*/  BRA.DIV ~URZ, `(.L_x_2761) ;  /* 0x00003b827f007947 */ /* 0x000fea000b800000 */
[----:B------:R3:W4:Y:S02]  /*1a9d0*/  SHFL.IDX PT, R0, R25, RZ, 0x1c1f ;  /* 0x001c1fff19007589 */ /* 0x00072400000e0000 */
.L_x_2828:
        /* <DEDUP_REMOVED lines=74> */
.L_x_2763:
[----:B------:R-:W-:Y:S05]  /*1ae80*/  BSYNC B0 ;  /* 0x0000000000007941 */ /* 0x000fea0003800000 */
.L_x_2762:
[----:B------:R-:W-:Y:S05]  /*1ae90*/  BRA.DIV ~URZ, `(.L_x_2764) ;  /* 0x000037127f007947 */ /* 0x000fea000b800000 */
[----:B--2---:R2:W1:Y:S04]  /*1aea0*/  SHFL.IDX PT, R4, R17, 0x1, 0x1c1f ;  /* 0x003c1f0011047f89 */ /* 0x00446800000e0000 */
[----:B----4-:R2:W4:Y:S02]  /*1aeb0*/  SHFL.IDX PT, R0, R25, 0x1, 0x1c1f ;  /* 0x003c1f0019007f89 */ /* 0x01052400000e0000 */
.L_x_2829:
        /* <DEDUP_REMOVED lines=51> */
.L_x_2766:
[----:B------:R-:W-:Y:S05]  /*1b1f0*/  BSYNC B0 ;  /* 0x0000000000007941 */ /* 0x000fea0003800000 */
.L_x_2765:
[----:B------:R-:W-:Y:S05]  /*1b200*/  BRA.DIV ~URZ, `(.L_x_2767) ;  /* 0x000034627f007947 */ /* 0x000fea000b800000 */
[----:B-1----:R1:W2:Y:S02]  /*1b210*/  SHFL.IDX PT, R4, R17, 0x2, 0x1c1f ;  /* 0x005c1f0011047f89 */ /* 0x0022a400000e0000 */
.L_x_2830:
[----:B------:R-:W-:Y:S05]  /*1b220*/  BRA.DIV ~URZ, `(.L_x_2768) ;  /* 0x000034b27f007947 */ /* 0x000fea000b800000 */
[----:B----4-:R4:W1:Y:S02]  /*1b230*/  SHFL.IDX PT, R0, R25, 0x2, 0x1c1f ;  /* 0x005c1f0019007f89 */ /* 0x01086400000e0000 */
.L_x_2831:
        /* <DEDUP_REMOVED lines=53> */
.L_x_2770:
[----:B------:R-:W-:Y:S05]  /*1b590*/  BSYNC B0 ;  /* 0x0000000000007941 */ /* 0x000fea0003800000 */
.L_x_2769:
[----:B------:R-:W-:Y:S05]  /*1b5a0*/  BRA.DIV ~URZ, `(.L_x_2771) ;  /* 0x000031927f007947 */ /* 0x000fea000b800000 */
[----:B--2---:R2:W3:Y:S04]  /*1b5b0*/  SHFL.IDX PT, R4, R17, 0x3, 0x1c1f ;  /* 0x007c1f0011047f89 */ /* 0x0044e800000e0000 */
[----:B-1----:R2:W1:Y:S02]  /*1b5c0*/  SHFL.IDX PT, R0, R25, 0x3, 0x1c1f ;  /* 0x007c1f0019007f89 */ /* 0x00246400000e0000 */
.L_x_2832:
        /* <DEDUP_REMOVED lines=54> */
.L_x_2744:
        /* <DEDUP_REMOVED lines=22> */
.L_x_2772:
        /* <DEDUP_REMOVED lines=57> */
.L_x_2774:
[----:B------:R-:W-:Y:S05]  /*1be20*/  BSYNC B0 ;  /* 0x0000000000007941 */ /* 0x000fea0003800000 */
.L_x_2773:
        /* <DEDUP_REMOVED lines=47> */
.L_x_2833:
[----:B------:R-:W-:Y:S05]  /*1c120*/  BRA.DIV ~URZ, `(.L_x_2776) ;  /* 0x000027427f007947 */ /* 0x000fea000b800000 */
[----:B------:R3:W4:Y:S02]  /*1c130*/  SHFL.IDX PT, R0, R12, RZ, 0x1c1f ;  /* 0x001c1fff0c007589 */ /* 0x00072400000e0000 */
.L_x_2834:
        /* <DEDUP_REMOVED lines=21> */
.L_x_2778:
[----:B------:R-:W-:Y:S05]  /*1c290*/  BSYNC B0 ;  /* 0x0000000000007941 */ /* 0x000fea0003800000 */
.L_x_2777:
[----:B------:R-:W-:Y:S05]  /*1c2a0*/  BRA.DIV ~URZ, `(.L_x_2779) ;  /* 0x000026227f007947 */ /* 0x000fea000b800000 */
[----:B--2---:R2:W1:Y:S04]  /*1c2b0*/  SHFL.IDX PT, R8, R9, 0x1, 0x1c1f ;  /* 0x003c1f0009087f89 */ /* 0x00446800000e0000 */
[----:B----4-:R2:W4:Y:S02]  /*1c2c0*/  SHFL.IDX PT, R0, R12, 0x1, 0x1c1f ;  /* 0x003c1f000c007f89 */ /* 0x01052400000e0000 */
.L_x_2835:
        /* <DEDUP_REMOVED lines=21> */
.L_x_2781:
[----:B------:R-:W-:Y:S05]  /*1c420*/  BSYNC B0 ;  /* 0x0000000000007941 */ /* 0x000fea0003800000 */
.L_x_2780:
[----:B------:R-:W-:Y:S05]  /*1c430*/  BRA.DIV ~URZ, `(.L_x_2782) ;  /* 0x000025527f007947 */ /* 0x000fea000b800000 */
[----:B-1----:R1:W2:Y:S02]  /*1c440*/  SHFL.IDX PT, R8, R9, 0x2, 0x1c1f ;  /* 0x005c1f0009087f89 */ /* 0x0022a400000e0000 */
.L_x_2836:
[----:B------:R-:W-:Y:S05]  /*1c450*/  BRA.DIV ~URZ, `(.L_x_2783) ;  /* 0x000025a27f007947 */ /* 0x000fea000b800000 */
[----:B----4-:R4:W1:Y:S02]  /*1c460*/  SHFL.IDX PT, R0, R12, 0x2, 0x1c1f ;  /* 0x005c1f000c007f89 */ /* 0x01086400000e0000 */
.L_x_2837:
        /* <DEDUP_REMOVED lines=21> */
.L_x_2785:
[----:B------:R-:W-:Y:S05]  /*1c5c0*/  BSYNC B0 ;  /* 0x0000000000007941 */ /* 0x000fea0003800000 */
.L_x_2784:
[----:B------:R-:W-:Y:S05]  /*1c5d0*/  BRA.DIV ~URZ, `(.L_x_2786) ;  /* 0x000024827f007947 */ /* 0x000fea000b800000 */
[----:B--2---:R2:W3:Y:S04]  /*1c5e0*/  SHFL.IDX PT, R8, R9, 0x3, 0x1c1f ;  /* 0x007c1f0009087f89 */ /* 0x0044e800000e0000 */
[----:B-1----:R2:W1:Y:S02]  /*1c5f0*/  SHFL.IDX PT, R0, R12, 0x3, 0x1c1f ;  /* 0x007c1f000c007f89 */ /* 0x00246400000e0000 */
.L_x_2838:
        /* <DEDUP_REMOVED lines=20> */
.L_x_2759:
[----:B------:R-:W-:Y:S05]  /*1c740*/  BSYNC B1 ;  /* 0x0000000000017941 */ /* 0x000fea0003800000 */
.L_x_2743:
        /* <DEDUP_REMOVED lines=15> */
.L_x_2839:
[----:B------:R-:W-:Y:S05]  /*1c840*/  BRA.DIV ~URZ, `(.L_x_2789) ;  /* 0x000023427f007947 */ /* 0x000fea000b800000 */
[----:B------:R3:W4:Y:S02]  /*1c850*/  SHFL.IDX PT, R8, R74, 0x1, 0x1f ;  /* 0x00201f004a087f89 */ /* 0x00072400000e0000 */
.L_x_2840:
        /* <DEDUP_REMOVED lines=19> */
.L_x_2841:
        /* <DEDUP_REMOVED lines=16> */
.L_x_2842:
[----:B---3--:R-:W-:Y:S01]  /*1ca90*/  IMAD R0, R0, c[0x0][0x538], RZ ;  /* 0x00014e0000007a24 */ /* 0x008fe200078e02ff */
[----:B------:R-:W-:Y:S04]  /*1caa0*/  BSSY B1, `(.L_x_2792) ;  /* 0x00000ce000017945 */ /* 0x000fe80003800000 */
[----:B----4-:R-:W-:-:S04]  /*1cab0*/  IADD3 R8, R0, R8, RZ ;  /* 0x0000000800087210 */ /* 0x010fc80007ffe0ff */
[----:B--2---:R-:W-:-:S13]  /*1cac0*/  ISETP.GT.AND P0, PT, R8, R9, PT ;  /* 0x000000090800720c */ /* 0x004fda0003f04270 */
[----:B------:R-:W-:Y:S05]  /*1cad0*/  @P0 BRA `(.L_x_2793) ;  /* 0x0000025000000947 */ /* 0x000fea0003800000 */
.L_x_2797:
        /* <DEDUP_REMOVED lines=17> */
.L_x_2843:
        /* <DEDUP_REMOVED lines=16> */
.L_x_2844:
[----:B--2---:R-:W-:-:S05]  /*1ccf0*/  IMAD R0, R0, c[0x0][0x538], RZ ;  /* 0x00014e0000007a24 */ /* 0x004fca00078e02ff */
[----:B------:R-:W-:-:S04]  /*1cd00*/  IADD3 R8, R0, R8, RZ ;  /* 0x0000000800087210 */ /* 0x000fc80007ffe0ff */
[----:B------:R-:W-:-:S13]  /*1cd10*/  ISETP.GT.AND P0, PT, R8, R9, PT ;  /* 0x000000090800720c */ /* 0x000fda0003f04270 */
[----:B-1----:R-:W-:Y:S05]  /*1cd20*/  @!P0 BRA `(.L_x_2797) ;  /* 0xfffffdb000008947 */ /* 0x002fea000383ffff */
.L_x_2793:
[----:B------:R-:W-:-:S05]  /*1cd30*/  IADD3 R11, -R0, R8, RZ ;  /* 0x00000008000b7210 */ /* 0x000fca0007ffe1ff */
[----:B------:R-:W-:-:S05]  /*1cd40*/  IMAD R0, R4, c[0x0][0x538], R11 ;  /* 0x00014e0004007a24 */ /* 0x000fca00078e020b */
[----:B------:R-:W-:Y:S01]  /*1cd50*/  ISETP.GT.AND P0, PT, R0, R9, PT ;  /* 0x000000090000720c */ /* 0x000fe20003f04270 */
[----:B------:R-:W-:-:S12]  /*1cd60*/  BRA.DIV ~URZ, `(.L_x_2798) ;  /* 0x000022627f007947 */ /* 0x000fd8000b800000 */
[----:B------:R-:W-:-:S03]  /*1cd70*/  VOTE.ANY R12, PT, !P0 ;  /* 0x00000000000c7806 */ /* 0x000fc600040e0100 */
.L_x_2845:
[----:B------:R-:W2:Y:S01]  /*1cd80*/  LDL.LU R0, [R1+0x34] ;  /* 0x0000340001007983 */ /* 0x000ea20000300800 */
[----:B------:R-:W2:Y:S02]  /*1cd90*/  POPC R8, R12 ;  /* 0x0000000c00087309 */ /* 0x000ea40000000000 */
[----:B--2---:R-:W-:-:S05]  /*1cda0*/  IADD3 R0, R8, R0, RZ ;  /* 0x0000000008007210 */ /* 0x004fca0007ffe0ff */
[----:B------:R2:W-:Y:S01]  /*1cdb0*/  STL [R1+0x34], R0 ;  /* 0x0000340001007387 */ /* 0x0005e20000100800 */
[----:B------:R-:W-:Y:S05]  /*1cdc0*/  BRA.DIV ~URZ, `(.L_x_2799) ;  /* 0x000022527f007947 */ /* 0x000fea000b800000 */
[----:B------:R3:W4:Y:S04]  /*1cdd0*/  SHFL.IDX PT, R10, R6, R8, 0x1f ;  /* 0x00001f08060a7589 */ /* 0x00072800000e0000 */
[----:B------:R3:W1:Y:S02]  /*1cde0*/  SHFL.IDX PT, R7, R7, R8, 0x1f ;  /* 0x00001f0807077589 */ /* 0x00066400000e0000 */
.L_x_2846:
[----:B------:R-:W-:Y:S01]  /*1cdf0*/  ISETP.NE.AND P0, PT, R12, RZ, PT ;  /* 0x000000ff0c00720c */ /* 0x000fe20003f05270 */
[----:B------:R-:W-:-:S12]  /*1ce00*/  BSSY B0, `(.L_x_2800) ;  /* 0x0000005000007945 */ /* 0x000fd80003800000 */
[----:B------:R-:W-:Y:S05]  /*1ce10*/  @!P0 BRA `(.L_x_2801) ;  /* 0x0000003000008947 */ /* 0x000fea0003800000 */
[----:B------:R-:W-:Y:S01]  /*1ce20*/  IADD3 R3, R8, -0x1, RZ ;  /* 0xffffffff08037810 */ /* 0x000fe20007ffe0ff */
[----:B------:R-:W-:Y:S05]  /*1ce30*/  BRA.DIV ~URZ, `(.L_x_2802) ;  /* 0x000022b27f007947 */ /* 0x000fea000b800000 */
[----:B------:R2:W3:Y:S02]  /*1ce40*/  SHFL.IDX PT, R13, R4, R3, 0x1f ;  /* 0x00001f03040d7589 */ /* 0x0004e400000e0000 */
.L_x_2801:
[----:B------:R-:W-:Y:S05]  /*1ce50*/  BSYNC B0 ;  /* 0x0000000000007941 */ /* 0x000fea0003800000 */
.L_x_2800:
        /* <DEDUP_REMOVED lines=68> */
.L_x_2804:
        /* <DEDUP_REMOVED lines=68> */
.L_x_2805:
[----:B------:R-:W-:Y:S05]  /*1d6e0*/  BSYNC B0 ;  /* 0x0000000000007941 */ /* 0x000fea0003800000 */
.L_x_2803:
[----:B------:R-:W-:-:S04]  /*1d6f0*/  LOP3.LUT R2, RZ, R2, RZ, 0x33, !PT ;  /* 0x00000002ff027212 */ /* 0x000fc800078e33ff */
[----:B-1----:R-:W-:-:S05]  /*1d700*/  IADD3 R0, R2, R10, RZ ;  /* 0x0000000a02007210 */ /* 0x002fca0007ffe0ff */
[----:B------:R1:W-:Y:S01]  /*1d710*/  STL [R1+0x2c], R0 ;  /* 0x00002c0001007387 */ /* 0x0003e20000100800 */
[----:B------:R-:W-:Y:S05]  /*1d720*/  BRA `(.L_x_2806) ;  /* 0x0000005000007947 */ /* 0x000fea0003800000 */
.L_x_2794:
[----:B------:R-:W-:Y:S01]  /*1d730*/  MOV R0, c[0x0][0x53c] ;  /* 0x00014f0000007a02 */ /* 0x000fe20000000f00 */
[----:B------:R2:W-:Y:S04]  /*1d740*/  STL [R1+0x28], R9 ;  /* 0x0000280901007387 */ /* 0x0005e80000100800 */
[----:B------:R2:W-:Y:S04]  /*1d750*/  STL [R1+0x2c], RZ ;  /* 0x00002cff01007387 */ /* 0x0005e80000100800 */
[----:B------:R2:W-:Y:S04]  /*1d760*/  STL [R1+0x30], RZ ;  /* 0x000030ff01007387 */ /* 0x0005e80000100800 */
[----:B------:R2:W-:Y:S02]  /*1d770*/  STL [R1+0x34], R0 ;  /* 0x0000340001007387 */ /* 0x0005e40000100800 */
.L_x_2806:
[----:B------:R-:W-:Y:S05]  /*1d780*/  BSYNC B1 ;  /* 0x0000000000017941 */ /* 0x000fea0003800000 */
.L_x_2792:
        /* <DEDUP_REMOVED lines=9> */
.L_x_2787:
[----:B--2---:R-:W2:Y:S02]  /*1d820*/  LDL R0, [R1+0x34] ;  /* 0x0000340001007983 */ /* 0x004ea40000100800 */
[----:B--2---:R-:W-:-:S13]  /*1d830*/  ISETP.GE.AND P0, PT, R0, c[0x0][0x53c], PT ;  /* 0x00014f0000007a0c */ /* 0x004fda0003f06270 */
[----:B-1----:R-:W-:Y:S01]  /*1d840*/  @P0 CALL.REL.NOINC `(.L_x_2807) ;  /* 0x0000001000000944 */ /* 0x002fe20003c00000 */
[----:B------:R-:W-:Y:S05]  /*1d850*/  BRA `(.L_x_2808) ;  /* 0xfffe475000007947 */ /* 0x000fea000383ffff */
.L_x_2807:
[----:B------:R-:W-:Y:S05]  /*1d860*/  EXIT ;  /* 0x000000000000794d */ /* 0x000fea0003800000 */
.L_x_2623:
[----:B------:R-:W-:Y:S01]  /*1d870*/  IMAD.MOV.U32 R0, RZ, RZ, R5 ;  /* 0x000000ffff007224 */ /* 0x000fe200078e0005 */
[----:B------:R-:W-:Y:S02]  /*1d880*/  MOV R2, 0x1 ;  /* 0x0000000100027802 */ /* 0x000fe40000000f00 */
[----:B------:R-:W-:Y:S02]  /*1d890*/  MOV R3, 0x1d8b0 ;  /* 0x0001d8b000037802 */ /* 0x000fe40000000f00 */
[----:B------:R-:W-:Y:S05]  /*1d8a0*/  CALL.REL.NOINC `($__internal_50_$__cuda_sm70_shflsync_up_p) ;  /* 0x0000193000007944 */ /* 0x000fea0003c00000 */
[----:B------:R-:W-:Y:S01]  /*1d8b0*/  MOV R0, R4 ;  /* 0x0000000400007202 */ /* 0x000fe20000000f00 */
[----:B------:R-:W-:Y:S05]  /*1d8c0*/  BRA `(.L_x_2809) ;  /* 0xfffe2b9000007947 */ /* 0x000fea000383ffff */
.L_x_2624:
[----:B------:R-:W-:Y:S01]  /*1d8d0*/  IMAD.MOV.U32 R0, RZ, RZ, R5 ;  /* 0x000000ffff007224 */ /* 0x000fe200078e0005 */
[----:B------:R-:W-:Y:S02]  /*1d8e0*/  MOV R2, 0x2 ;  /* 0x0000000200027802 */ /* 0x000fe40000000f00 */
[----:B------:R-:W-:Y:S02]  /*1d8f0*/  MOV R3, 0x1d910 ;  /* 0x0001d91000037802 */ /* 0x000fe40000000f00 */
[----:B------:R-:W-:Y:S05]  /*1d900*/  CALL.REL.NOINC `($__internal_50_$__cuda_sm70_shflsync_up_p) ;  /* 0x000018d000007944 */ /* 0x000fea0003c00000 */
[----:B------:R-:W-:Y:S01]  /*1d910*/  SEL R0, R4, RZ, P4 ;  /* 0x000000ff04007207 */ /* 0x000fe20002000000 */
[----:B------:R-:W-:Y:S01]  /*1d920*/  IMAD.MOV.U32 R2, RZ, RZ, 0x4 ;  /* 0x00000004ff027424 */ /* 0x000fe200078e00ff */
[----:B------:R-:W-:-:S03]  /*1d930*/  MOV R3, 0x1d960 ;  /* 0x0001d96000037802 */ /* 0x000fc60000000f00 */
[----:B------:R-:W-:Y:S02]  /*1d940*/  IMAD.IADD R0, R5, 0x1, R0 ;  /* 0x0000000105007824 */ /* 0x000fe400078e0200 */
        /* <DEDUP_REMOVED lines=14> */
[----:B------:R-:W-:Y:S01]  /*1da30*/  IMAD.IADD R4, R0, 0x1, R4 ;  /* 0x0000000100047824 */ /* 0x000fe200078e0204 */
[----:B------:R-:W-:-:S03]  /*1da40*/  MOV R0, 0x1f ;  /* 0x0000001f00007802 */ /* 0x000fc60000000f00 */
[----:B------:R-:W-:Y:S02]  /*1da50*/  IMAD.MOV.U32 R5, RZ, RZ, R4 ;  /* 0x000000ffff057224 */ /* 0x000fe400078e0004 */
[----:B------:R-:W-:Y:S05]  /*1da60*/  CALL.REL.NOINC `($__internal_49_$__cuda_sm70_shflsync_idx_p) ;  /* 0x0000172000007944 */ /* 0x000fea0003c00000 */
[----:B------:R-:W-:Y:S05]  /*1da70*/  BRA `(.L_x_2810) ;  /* 0xfffe2ae000007947 */ /* 0x000fea000383ffff */
.L_x_2626:
[----:B------:R-:W-:Y:S02]  /*1da80*/  SEL R0, RZ, 0x1, P0 ;  /* 0x00000001ff007807 */ /* 0x000fe40000000000 */
[----:B------:R-:W-:Y:S02]  /*1da90*/  MOV R2, 0x1dab0 ;  /* 0x0001dab000027802 */ /* 0x000fe40000000f00 */
[----:B------:R-:W-:Y:S05]  /*1daa0*/  CALL.REL.NOINC `($__internal_51_$__cuda_sm70_votesync_ballot) ;  /* 0x000017a000007944 */ /* 0x000fea0003c00000 */
[----:B------:R-:W-:Y:S01]  /*1dab0*/  MOV R10, R0 ;  /* 0x00000000000a7202 */ /* 0x000fe20000000f00 */
[----:B------:R-:W-:Y:S05]  /*1dac0*/  BRA `(.L_x_2811) ;  /* 0xfffe2b2000007947 */ /* 0x000fea000383ffff */
.L_x_2627:
[----:B------:R-:W-:Y:S01]  /*1dad0*/  IMAD.MOV.U32 R5, RZ, RZ, R9 ;  /* 0x000000ffff057224 */ /* 0x000fe200078e0009 */
[----:B------:R-:W-:Y:S01]  /*1dae0*/  MOV R3, R7 ;  /* 0x0000000700037202 */ /* 0x000fe20000000f00 */
[----:B-1----:R-:W-:Y:S01]  /*1daf0*/  IMAD.MOV.U32 R0, RZ, RZ, 0x1f ;  /* 0x0000001fff007424 */ /* 0x002fe200078e00ff */
[----:B------:R-:W-:Y:S02]  /*1db00*/  MOV R2, 0x1db20 ;  /* 0x0001db2000027802 */ /* 0x000fe40000000f00 */
[----:B------:R-:W-:Y:S05]  /*1db10*/  CALL.REL.NOINC `($__internal_49_$__cuda_sm70_shflsync_idx_p) ;  /* 0x0000167000007944 */ /* 0x000fea0003c00000 */
[----:B------:R-:W-:Y:S01]  /*1db20*/  IMAD.MOV.U32 R12, RZ, RZ, R0 ;  /* 0x000000ffff0c7224 */ /* 0x000fe200078e0000 */
[----:B------:R-:W-:Y:S01]  /*1db30*/  MOV R5, R8 ;  /* 0x0000000800057202 */ /* 0x000fe20000000f00 */
[----:B------:R-:W-:Y:S01]  /*1db40*/  IMAD.MOV.U32 R6, RZ, RZ, RZ ;  /* 0x000000ffff067224 */ /* 0x000fe200078e00ff */
[----:B------:R-:W-:Y:S01]  /*1db50*/  MOV R3, R7 ;  /* 0x0000000700037202 */ /* 0x000fe20000000f00 */
[----:B------:R-:W-:Y:S01]  /*1db60*/  IMAD.MOV.U32 R0, RZ, RZ, 0x1f ;  /* 0x0000001fff007424 */ /* 0x000fe200078e00ff */
[----:B------:R-:W-:-:S02]  /*1db70*/  MOV R2, 0x1db90 ;  /* 0x0001db9000027802 */ /* 0x000fc40000000f00 */
[----:B------:R-:W-:Y:S05]  /*1db80*/  CALL.REL.NOINC `($__internal_49_$__cuda_sm70_shflsync_idx_p) ;  /* 0x0000160000007944 */ /* 0x000fea0003c00000 */
[----:B------:R-:W-:Y:S01]  /*1db90*/  MOV R9, R0 ;  /* 0x0000000000097202 */ /* 0x000fe20000000f00 */
[----:B------:R-:W-:Y:S05]  /*1dba0*/  BRA `(.L_x_2812) ;  /* 0xfffe2ab000007947 */ /* 0x000fea000383ffff */
.L_x_2630:
[----:B------:R-:W-:Y:S01]  /*1dbb0*/  IMAD.MOV.U32 R5, RZ, RZ, R4 ;  /* 0x000000ffff057224 */ /* 0x000fe200078e0004 */
[----:B-1----:R-:W-:-:S02]  /*1dbc0*/  MOV R0, 0x1f ;  /* 0x0000001f00007802 */ /* 0x002fc40000000f00 */
[----:B------:R-:W-:Y:S02]  /*1dbd0*/  MOV R2, 0x1dbf0 ;  /* 0x0001dbf000027802 */ /* 0x000fe40000000f00 */
[----:B--234-:R-:W-:Y:S05]  /*1dbe0*/  CALL.REL.NOINC `($__internal_49_$__cuda_sm70_shflsync_idx_p) ;  /* 0x000015a000007944 */ /* 0x01cfea0003c00000 */
[----:B------:R-:W-:Y:S01]  /*1dbf0*/  MOV R6, R0 ;  /* 0x0000000000067202 */ /* 0x000fe20000000f00 */
[----:B------:R-:W-:Y:S05]  /*1dc00*/  BRA `(.L_x_2629) ;  /* 0xfffe2ab000007947 */ /* 0x000fea000383ffff */
.L_x_2671:
[----:B-1----:R-:W-:Y:S01]  /*1dc10*/  IMAD.MOV.U32 R5, RZ, RZ, R10 ;  /* 0x000000ffff057224 */ /* 0x002fe200078e000a */
[----:B------:R-:W-:Y:S01]  /*1dc20*/  MOV R3, RZ ;  /* 0x000000ff00037202 */ /* 0x000fe20000000f00 */
[----:B------:R-:W-:Y:S01]  /*1dc30*/  IMAD.MOV.U32 R0, RZ, RZ, 0x1c1f ;  /* 0x00001c1fff007424 */ /* 0x000fe200078e00ff */
[----:B------:R-:W-:Y:S02]  /*1dc40*/  MOV R2, 0x1dc60 ;  /* 0x0001dc6000027802 */ /* 0x000fe40000000f00 */
[----:B-----5:R-:W-:Y:S05]  /*1dc50*/  CALL.REL.NOINC `($__internal_49_$__cuda_sm70_shflsync_idx_p) ;  /* 0x0000153000007944 */ /* 0x020fea0003c00000 */
[----:B------:R-:W-:Y:S01]  /*1dc60*/  MOV R8, R0 ;  /* 0x0000000000087202 */ /* 0x000fe20000000f00 */
[----:B------:R-:W-:Y:S05]  /*1dc70*/  BRA `(.L_x_2813) ;  /* 0xfffeabf000007947 */ /* 0x000fea000383ffff */
.L_x_2672:
[----:B------:R-:W-:Y:S01]  /*1dc80*/  IMAD.MOV.U32 R5, RZ, RZ, R11 ;  /* 0x000000ffff057224 */ /* 0x000fe200078e000b */
[----:B------:R-:W-:Y:S01]  /*1dc90*/  MOV R3, RZ ;  /* 0x000000ff00037202 */ /* 0x000fe20000000f00 */
[----:B------:R-:W-:Y:S01]  /*1dca0*/  IMAD.MOV.U32 R0, RZ, RZ, 0x1c1f ;  /* 0x00001c1fff007424 */ /* 0x000fe200078e00ff */
[----:B------:R-:W-:Y:S02]  /*1dcb0*/  MOV R2, 0x1dcd0 ;  /* 0x0001dcd000027802 */ /* 0x000fe40000000f00 */
[----:B-12--5:R-:W-:Y:S05]  /*1dcc0*/  CALL.REL.NOINC `($__internal_49_$__cuda_sm70_shflsync_idx_p) ;  /* 0x000014c000007944 */ /* 0x026fea0003c00000 */
[----:B------:R-:W-:Y:S05]  /*1dcd0*/  BRA `(.L_x_2814) ;  /* 0xfffeabb000007947 */ /* 0x000fea000383ffff */
.L_x_2675:
[----:B--2---:R-:W-:Y:S01]  /*1dce0*/  IMAD.MOV.U32 R5, RZ, RZ, R10 ;  /* 0x000000ffff057224 */ /* 0x004fe200078e000a */
[----:B------:R-:W-:Y:S01]  /*1dcf0*/  MOV R3, 0x1 ;  /* 0x0000000100037802 */ /* 0x000fe20000000f00 */
[----:B----4-:R-:W-:Y:S01]  /*1dd00*/  IMAD.MOV.U32 R0, RZ, RZ, 0x1c1f ;  /* 0x00001c1fff007424 */ /* 0x010fe200078e00ff */
[----:B------:R-:W-:-:S02]  /*1dd10*/  MOV R2, 0x1dd30 ;  /* 0x0001dd3000027802 */ /* 0x000fc40000000f00 */
[----:B-1---5:R-:W-:Y:S05]  /*1dd20*/  CALL.REL.NOINC `($__internal_49_$__cuda_sm70_shflsync_idx_p) ;  /* 0x0000146000007944 */ /* 0x022fea0003c00000 */
[----:B------:R-:W-:Y:S01]  /*1dd30*/  IMAD.MOV.U32 R8, RZ, RZ, R0 ;  /* 0x000000ffff087224 */ /* 0x000fe200078e0000 */
[----:B------:R-:W-:Y:S01]  /*1dd40*/  MOV R3, 0x1 ;  /* 0x0000000100037802 */ /* 0x000fe20000000f00 */
[----:B------:R-:W-:Y:S01]  /*1dd50*/  IMAD.MOV.U32 R5, RZ, RZ, R11 ;  /* 0x000000ffff057224 */ /* 0x000fe200078e000b */
[----:B------:R-:W-:-:S02]  /*1dd60*/  MOV R0, 0x1c1f ;  /* 0x00001c1f00007802 */ /* 0x000fc40000000f00 */
[----:B------:R-:W-:Y:S02]  /*1dd70*/  MOV R2, 0x1dd90 ;  /* 0x0001dd9000027802 */ /* 0x000fe40000000f00 */
[----:B------:R-:W-:Y:S05]  /*1dd80*/  CALL.REL.NOINC `($__internal_49_$__cuda_sm70_shflsync_idx_p) ;  /* 0x0000140000007944 */ /* 0x000fea0003c00000 */
[----:B------:R-:W-:Y:S05]  /*1dd90*/  BRA `(.L_x_2815) ;  /* 0xfffeacb000007947 */ /* 0x000fea000383ffff */
.L_x_2678:
[----:B--2---:R-:W-:Y:S01]  /*1dda0*/  IMAD.MOV.U32 R5, RZ, RZ, R10 ;  /* 0x000000ffff057224 */ /* 0x004fe200078e000a */
[----:B------:R-:W-:Y:S01]  /*1ddb0*/  MOV R3, 0x2 ;  /* 0x0000000200037802 */ /* 0x000fe20000000f00 */
[----:B----4-:R-:W-:Y:S01]  /*1ddc0*/  IMAD.MOV.U32 R0, RZ, RZ, 0x1c1f ;  /* 0x00001c1fff007424 */ /* 0x010fe200078e00ff */
[----:B------:R-:W-:Y:S02]  /*1ddd0*/  MOV R2, 0x1ddf0 ;  /* 0x0001ddf000027802 */ /* 0x000fe40000000f00 */
[----:B-1-3-5:R-:W-:Y:S05]  /*1dde0*/  CALL.REL.NOINC `($__internal_49_$__cuda_sm70_shflsync_idx_p) ;  /* 0x000013a000007944 */ /* 0x02afea0003c00000 */
[----:B------:R-:W-:Y:S01]  /*1ddf0*/  MOV R8, R0 ;  /* 0x0000000000087202 */ /* 0x000fe20000000f00 */
[----:B------:R-:W-:Y:S05]  /*1de00*/  BRA `(.L_x_2816) ;  /* 0xfffeade000007947 */ /* 0x000fea000383ffff */
.L_x_2679:
[----:B--2---:R-:W-:Y:S01]  /*1de10*/  IMAD.MOV.U32 R5, RZ, RZ, R11 ;  /* 0x000000ffff057224 */ /* 0x004fe200078e000b */
[----:B------:R-:W-:Y:S01]  /*1de20*/  MOV R3, 0x2 ;  /* 0x0000000200037802 */ /* 0x000fe20000000f00 */
[----:B----4-:R-:W-:Y:S01]  /*1de30*/  IMAD.MOV.U32 R0, RZ, RZ, 0x1c1f ;  /* 0x00001c1fff007424 */ /* 0x010fe200078e00ff */
[----:B------:R-:W-:Y:S02]  /*1de40*/  MOV R2, 0x1de60 ;  /* 0x0001de6000027802 */ /* 0x000fe40000000f00 */
[----:B-1-3-5:R-:W-:Y:S05]  /*1de50*/  CALL.REL.NOINC `($__internal_49_$__cuda_sm70_shflsync_idx_p) ;  /* 0x0000133000007944 */ /* 0x02afea0003c00000 */
[----:B------:R-:W-:Y:S05]  /*1de60*/  BRA `(.L_x_2817) ;  /* 0xfffeada000007947 */ /* 0x000fea000383ffff */
.L_x_2682:
[----:B-1----:R-:W-:Y:S01]  /*1de70*/  IMAD.MOV.U32 R5, RZ, RZ, R10 ;  /* 0x000000ffff057224 */ /* 0x002fe200078e000a */
[----:B------:R-:W-:Y:S01]  /*1de80*/  MOV R3, 0x3 ;  /* 0x0000000300037802 */ /* 0x000fe20000000f00 */
[----:B----4-:R-:W-:Y:S01]  /*1de90*/  IMAD.MOV.U32 R0, RZ, RZ, 0x1c1f ;  /* 0x00001c1fff007424 */ /* 0x010fe200078e00ff */
[----:B------:R-:W-:-:S02]  /*1dea0*/  MOV R2, 0x1dec0 ;  /* 0x0001dec000027802 */ /* 0x000fc40000000f00 */
[----:B--23-5:R-:W-:Y:S05]  /*1deb0*/  CALL.REL.NOINC `($__internal_49_$__cuda_sm70_shflsync_idx_p) ;  /* 0x000012d000007944 */ /* 0x02cfea0003c00000 */
[----:B------:R-:W-:Y:S01]  /*1dec0*/  IMAD.MOV.U32 R6, RZ, RZ, R0 ;  /* 0x000000ffff067224 */ /* 0x000fe200078e0000 */
[----:B------:R-:W-:Y:S01]  /*1ded0*/  MOV R3, 0x3 ;  /* 0x0000000300037802 */ /* 0x000fe20000000f00 */
[----:B------:R-:W-:Y:S01]  /*1dee0*/  IMAD.MOV.U32 R5, RZ, RZ, R11 ;  /* 0x000000ffff057224 */ /* 0x000fe200078e000b */
[----:B------:R-:W-:-:S02]  /*1def0*/  MOV R0, 0x1c1f ;  /* 0x00001c1f00007802 */ /* 0x000fc40000000f00 */
[----:B------:R-:W-:Y:S02]  /*1df00*/  MOV R2, 0x1df20 ;  /* 0x0001df2000027802 */ /* 0x000fe40000000f00 */
[----:B------:R-:W-:Y:S05]  /*1df10*/  CALL.REL.NOINC `($__internal_49_$__cuda_sm70_shflsync_idx_p) ;  /* 0x0000127000007944 */ /* 0x000fea0003c00000 */
[----:B------:R-:W-:Y:S05]  /*1df20*/  BRA `(.L_x_2818) ;  /* 0xfffeae9000007947 */ /* 0x000fea000383ffff */
.L_x_2739:
[----:B------:R-:W-:Y:S01]  /*1df30*/  IMAD.MOV.U32 R0, RZ, RZ, R242 ;  /* 0x000000ffff007224 */ /* 0x000fe200078e00f2 */
[----:B------:R-:W-:Y:S02]  /*1df40*/  MOV R3, 0x2 ;  /* 0x0000000200037802 */ /* 0x000fe40000000f00 */
[----:B------:R-:W-:Y:S02]  /*1df50*/  MOV R2, 0x1df70 ;  /* 0x0001df7000027802 */ /* 0x000fe40000000f00 */
[----:B------:R-:W-:Y:S05]  /*1df60*/  CALL.REL.NOINC `($__internal_48_$__cuda_sm70_shflsync_bfly_p) ;  /* 0x000011e000007944 */ /* 0x000fea0003c00000 */
[----:B------:R-:W-:Y:S05]  /*1df70*/  BRA `(.L_x_2819) ;  /* 0xffffa62000007947 */ /* 0x000fea000383ffff */
.L_x_2740:
[----:B------:R-:W-:Y:S01]  /*1df80*/  IMAD.MOV.U32 R0, RZ, RZ, R7 ;  /* 0x000000ffff007224 */ /* 0x000fe200078e0007 */
[----:B------:R-:W-:Y:S02]  /*1df90*/  MOV R3, 0x1 ;  /* 0x0000000100037802 */ /* 0x000fe40000000f00 */
[----:B------:R-:W-:Y:S02]  /*1dfa0*/  MOV R2, 0x1dfc0 ;  /* 0x0001dfc000027802 */ /* 0x000fe40000000f00 */
[----:B-1----:R-:W-:Y:S05]  /*1dfb0*/  CALL.REL.NOINC `($__internal_48_$__cuda_sm70_shflsync_bfly_p) ;  /* 0x0000119000007944 */ /* 0x002fea0003c00000 */
[----:B------:R-:W-:Y:S01]  /*1dfc0*/  FADD.FTZ R7, R7, R0 ;  /* 0x0000000007077221 */ /* 0x000fe20000010000 */
[----:B------:R-:W-:Y:S02]  /*1dfd0*/  MOV R0, R241 ;  /* 0x000000f100007202 */ /* 0x000fe40000000f00 */
[----:B------:R-:W-:Y:S02]  /*1dfe0*/  MOV R3, 0x2 ;  /* 0x0000000200037802 */ /* 0x000fe40000000f00 */
[----:B------:R-:W-:-:S02]  /*1dff0*/  MOV R2, 0x1e010 ;  /* 0x0001e01000027802 */ /* 0x000fc40000000f00 */
[----:B------:R-:W-:Y:S05]  /*1e000*/  CALL.REL.NOINC `($__internal_48_$__cuda_sm70_shflsync_bfly_p) ;  /* 0x0000114000007944 */ /* 0x000fea0003c00000 */
[----:B------:R-:W-:Y:S01]  /*1e010*/  FADD.FTZ R241, R241, R0 ;  /* 0x00000000f1f17221 */ /* 0x000fe20000010000 */
[----:B------:R-:W-:-:S02]  /*1e020*/  MOV R3, 0x1 ;  /* 0x0000000100037802 */ /* 0x000fc40000000f00 */
[----:B------:R-:W-:Y:S02]  /*1e030*/  MOV R2, 0x1e060 ;  /* 0x0001e06000027802 */ /* 0x000fe40000000f00 */
[----:B------:R-:W-:Y:S02]  /*1e040*/  MOV R0, R241 ;  /* 0x000000f100007202 */ /* 0x000fe40000000f00 */
[----:B------:R-:W-:Y:S05]  /*1e050*/  CALL.REL.NOINC `($__internal_48_$__cuda_sm70_shflsync_bfly_p) ;  /* 0x000010f000007944 */ /* 0x000fea0003c00000 */
[----:B------:R-:W-:Y:S01]  /*1e060*/  FADD.FTZ R6, R241, R0 ;  /* 0x00000000f1067221 */ /* 0x000fe20000010000 */
[----:B------:R-:W-:Y:S02]  /*1e070*/  MOV R0, R246 ;  /* 0x000000f600007202 */ /* 0x000fe40000000f00 */
[----:B------:R-:W-:Y:S02]  /*1e080*/  MOV R3, 0x2 ;  /* 0x0000000200037802 */ /* 0x000fe40000000f00 */
[----:B------:R-:W-:Y:S02]  /*1e090*/  MOV R2, 0x1e0b0 ;  /* 0x0001e0b000027802 */ /* 0x000fe40000000f00 */
[----:B------:R-:W-:Y:S05]  /*1e0a0*/  CALL.REL.NOINC `($__internal_48_$__cuda_sm70_shflsync_bfly_p) ;  /* 0x000010a000007944 */ /* 0x000fea0003c00000 */
[----:B------:R-:W-:Y:S01]  /*1e0b0*/  FADD.FTZ R5, R246, R0 ;  /* 0x00000000f6057221 */ /* 0x000fe20000010000 */
[----:B------:R-:W-:Y:S02]  /*1e0c0*/  MOV R3, 0x1 ;  /* 0x0000000100037802 */ /* 0x000fe40000000f00 */
[----:B------:R-:W-:-:S02]  /*1e0d0*/  MOV R2, 0x1e100 ;  /* 0x0001e10000027802 */ /* 0x000fc40000000f00 */
        /* <DEDUP_REMOVED lines=9> */
[----:B------:R-:W-:Y:S02]  /*1e170*/  MOV R2, 0x1e1a0 ;  /* 0x0001e1a000027802 */ /* 0x000fe40000000f00 */
[----:B------:R-:W-:-:S02]  /*1e180*/  MOV R0, R4 ;  /* 0x0000000400007202 */ /* 0x000fc40000000f00 */
[----:B------:R-:W-:Y:S05]  /*1e190*/  CALL.REL.NOINC `($__internal_48_$__cuda_sm70_shflsync_bfly_p) ;  /* 0x00000fb000007944 */ /* 0x000fea0003c00000 */
[----:B------:R-:W-:Y:S01]  /*1e1a0*/  MOV R8, R0 ;  /* 0x0000000000087202 */ /* 0x000fe20000000f00 */
[----:B------:R-:W-:Y:S05]  /*1e1b0*/  BRA `(.L_x_2820) ;  /* 0xffffa4d000007947 */ /* 0x000fea000383ffff */
.L_x_2747:
[----:B-1234-:R-:W-:Y:S01]  /*1e1c0*/  IMAD.MOV.U32 R5, RZ, RZ, R12 ;  /* 0x000000ffff057224 */ /* 0x01efe200078e000c */
[----:B------:R-:W-:Y:S01]  /*1e1d0*/  MOV R3, RZ ;  /* 0x000000ff00037202 */ /* 0x000fe20000000f00 */
[----:B------:R-:W-:Y:S01]  /*1e1e0*/  IMAD.MOV.U32 R0, RZ, RZ, 0x1c1f ;  /* 0x00001c1fff007424 */ /* 0x000fe200078e00ff */
[----:B------:R-:W-:-:S02]  /*1e1f0*/  MOV R2, 0x1e210 ;  /* 0x0001e21000027802 */ /* 0x000fc40000000f00 */
[----:B------:R-:W-:Y:S05]  /*1e200*/  CALL.REL.NOINC `($__internal_49_$__cuda_sm70_shflsync_idx_p) ;  /* 0x00000f8000007944 */ /* 0x000fea0003c00000 */
[----:B------:R-:W-:Y:S01]  /*1e210*/  MOV R10, R0 ;  /* 0x00000000000a7202 */ /* 0x000fe20000000f00 */
[----:B------:R-:W-:Y:S05]  /*1e220*/  BRA `(.L_x_2821) ;  /* 0xffffbf4000007947 */ /* 0x000fea000383ffff */
.L_x_2748:
[----:B------:R-:W-:Y:S01]  /*1e230*/  IMAD.MOV.U32 R5, RZ, RZ, R13 ;  /* 0x000000ffff057224 */ /* 0x000fe200078e000d */
[----:B------:R-:W-:Y:S01]  /*1e240*/  MOV R3, RZ ;  /* 0x000000ff00037202 */ /* 0x000fe20000000f00 */
[----:B------:R-:W-:Y:S01]  /*1e250*/  IMAD.MOV.U32 R0, RZ, RZ, 0x1c1f ;  /* 0x00001c1fff007424 */ /* 0x000fe200078e00ff */
[----:B------:R-:W-:-:S02]  /*1e260*/  MOV R2, 0x1e280 ;  /* 0x0001e28000027802 */ /* 0x000fc40000000f00 */
[----:B-12---:R-:W-:Y:S05]  /*1e270*/  CALL.REL.NOINC `($__internal_49_$__cuda_sm70_shflsync_idx_p) ;  /* 0x00000f1000007944 */ /* 0x006fea0003c00000 */
[----:B------:R-:W-:Y:S05]  /*1e280*/  BRA `(.L_x_2822) ;  /* 0xffffbf0000007947 */ /* 0x000fea000383ffff */
.L_x_2751:
[----:B------:R-:W-:Y:S01]  /*1e290*/  IMAD.MOV.U32 R5, RZ, RZ, R12 ;  /* 0x000000ffff057224 */ /* 0x000fe200078e000c */
[----:B--2---:R-:W-:Y:S01]  /*1e2a0*/  MOV R3, 0x1 ;  /* 0x0000000100037802 */ /* 0x004fe20000000f00 */
[----:B----4-:R-:W-:Y:S01]  /*1e2b0*/  IMAD.MOV.U32 R0, RZ, RZ, 0x1c1f ;  /* 0x00001c1fff007424 */ /* 0x010fe200078e00ff */
[----:B------:R-:W-:-:S02]  /*1e2c0*/  MOV R2, 0x1e2e0 ;  /* 0x0001e2e000027802 */ /* 0x000fc40000000f00 */
[----:B-1-3--:R-:W-:Y:S05]  /*1e2d0*/  CALL.REL.NOINC `($__internal_49_$__cuda_sm70_shflsync_idx_p) ;  /* 0x00000eb000007944 */ /* 0x00afea0003c00000 */
[----:B------:R-:W-:Y:S01]  /*1e2e0*/  IMAD.MOV.U32 R10, RZ, RZ, R0 ;  /* 0x000000ffff0a7224 */ /* 0x000fe200078e0000 */
[----:B------:R-:W-:Y:S01]  /*1e2f0*/  MOV R3, 0x1 ;  /* 0x0000000100037802 */ /* 0x000fe20000000f00 */
[----:B------:R-:W-:Y:S01]  /*1e300*/  IMAD.MOV.U32 R5, RZ, RZ, R13 ;  /* 0x000000ffff057224 */ /* 0x000fe200078e000d */
[----:B------:R-:W-:-:S02]  /*1e310*/  MOV R0, 0x1c1f ;  /* 0x00001c1f00007802 */ /* 0x000fc40000000f00 */
[----:B------:R-:W-:Y:S02]  /*1e320*/  MOV R2, 0x1e340 ;  /* 0x0001e34000027802 */ /* 0x000fe40000000f00 */
[----:B------:R-:W-:Y:S05]  /*1e330*/  CALL.REL.NOINC `($__internal_49_$__cuda_sm70_shflsync_idx_p) ;  /* 0x00000e5000007944 */ /* 0x000fea0003c00000 */
[----:B------:R-:W-:Y:S05]  /*1e340*/  BRA `(.L_x_2823) ;  /* 0xffffbfc000007947 */ /* 0x000fea000383ffff */
.L_x_2754:
[----:B------:R-:W-:Y:S01]  /*1e350*/  IMAD.MOV.U32 R5, RZ, RZ, R12 ;  /* 0x000000ffff057224 */ /* 0x000fe200078e000c */
[----:B-1----:R-:W-:Y:S01]  /*1e360*/  MOV R3, 0x2 ;  /* 0x0000000200037802 */ /* 0x002fe20000000f00 */
[----:B----4-:R-:W-:Y:S01]  /*1e370*/  IMAD.MOV.U32 R0, RZ, RZ, 0x1c1f ;  /* 0x00001c1fff007424 */ /* 0x010fe200078e00ff */
[----:B------:R-:W-:Y:S02]  /*1e380*/  MOV R2, 0x1e3a0 ;  /* 0x0001e3a000027802 */ /* 0x000fe40000000f00 */
[----:B--23--:R-:W-:Y:S05]  /*1e390*/  CALL.REL.NOINC `($__internal_49_$__cuda_sm70_shflsync_idx_p) ;  /* 0x00000df000007944 */ /* 0x00cfea0003c00000 */
[----:B------:R-:W-:Y:S01]  /*1e3a0*/  MOV R10, R0 ;  /* 0x00000000000a7202 */ /* 0x000fe20000000f00 */
[----:B------:R-:W-:Y:S05]  /*1e3b0*/  BRA `(.L_x_2824) ;  /* 0xffffc0d000007947 */ /* 0x000fea000383ffff */
.L_x_2755:
[----:B------:R-:W-:Y:S01]  /*1e3c0*/  IMAD.MOV.U32 R5, RZ, RZ, R13 ;  /* 0x000000ffff057224 */ /* 0x000fe200078e000d */
[----:B------:R-:W-:Y:S01]  /*1e3d0*/  MOV R3, 0x2 ;  /* 0x0000000200037802 */ /* 0x000fe20000000f00 */
[----:B----4-:R-:W-:Y:S01]  /*1e3e0*/  IMAD.MOV.U32 R0, RZ, RZ, 0x1c1f ;  /* 0x00001c1fff007424 */ /* 0x010fe200078e00ff */
[----:B------:R-:W-:Y:S02]  /*1e3f0*/  MOV R2, 0x1e410 ;  /* 0x0001e41000027802 */ /* 0x000fe40000000f00 */
[----:B-123--:R-:W-:Y:S05]  /*1e400*/  CALL.REL.NOINC `($__internal_49_$__cuda_sm70_shflsync_idx_p) ;  /* 0x00000d8000007944 */ /* 0x00efea0003c00000 */
[----:B------:R-:W-:Y:S05]  /*1e410*/  BRA `(.L_x_2825) ;  /* 0xffffc09000007947 */ /* 0x000fea000383ffff */
.L_x_2758:
[----:B------:R-:W-:Y:S01]  /*1e420*/  IMAD.MOV.U32 R5, RZ, RZ, R12 ;  /* 0x000000ffff057224 */ /* 0x000fe200078e000c */
[----:B-1----:R-:W-:Y:S01]  /*1e430*/  MOV R3, 0x3 ;  /* 0x0000000300037802 */ /* 0x002fe20000000f00 */
[----:B------:R-:W-:Y:S01]  /*1e440*/  IMAD.MOV.U32 R0, RZ, RZ, 0x1c1f ;  /* 0x00001c1fff007424 */ /* 0x000fe200078e00ff */
[----:B------:R-:W-:-:S02]  /*1e450*/  MOV R2, 0x1e470 ;  /* 0x0001e47000027802 */ /* 0x000fc40000000f00 */
[----:B--234-:R-:W-:Y:S05]  /*1e460*/  CALL.REL.NOINC `($__internal_49_$__cuda_sm70_shflsync_idx_p) ;  /* 0x00000d2000007944 */ /* 0x01cfea0003c00000 */
[----:B------:R-:W-:Y:S01]  /*1e470*/  IMAD.MOV.U32 R6, RZ, RZ, R0 ;  /* 0x000000ffff067224 */ /* 0x000fe200078e0000 */
[----:B------:R-:W-:Y:S01]  /*1e480*/  MOV R3, 0x3 ;  /* 0x0000000300037802 */ /* 0x000fe20000000f00 */
[----:B------:R-:W-:Y:S01]  /*1e490*/  IMAD.MOV.U32 R5, RZ, RZ, R13 ;  /* 0x000000ffff057224 */ /* 0x000fe200078e000d */
[----:B------:R-:W-:-:S02]  /*1e4a0*/  MOV R0, 0x1c1f ;  /* 0x00001c1f00007802 */ /* 0x000fc40000000f00 */
[----:B------:R-:W-:Y:S02]  /*1e4b0*/  MOV R2, 0x1e4d0 ;  /* 0x0001e4d000027802 */ /* 0x000fe40000000f00 */
[----:B------:R-:W-:Y:S05]  /*1e4c0*/  CALL.REL.NOINC `($__internal_49_$__cuda_sm70_shflsync_idx_p) ;  /* 0x00000cc000007944 */ /* 0x000fea0003c00000 */
[----:B------:R-:W-:Y:S05]  /*1e4d0*/  BRA `(.L_x_2826) ;  /* 0xffffc16000007947 */ /* 0x000fea000383ffff */
.L_x_2760:
[----:B------:R-:W-:Y:S01]  /*1e4e0*/  IMAD.MOV.U32 R5, RZ, RZ, R17 ;  /* 0x000000ffff057224 */ /* 0x000fe200078e0011 */
[----:B------:R-:W-:Y:S01]  /*1e4f0*/  MOV R3, RZ ;  /* 0x000000ff00037202 */ /* 0x000fe20000000f00 */
[----:B------:R-:W-:Y:S01]  /*1e500*/  IMAD.MOV.U32 R0, RZ, RZ, 0x1c1f ;  /* 0x00001c1fff007424 */ /* 0x000fe200078e00ff */
[----:B------:R-:W-:Y:S02]  /*1e510*/  MOV R2, 0x1e530 ;  /* 0x0001e53000027802 */ /* 0x000fe40000000f00 */
[----:B------:R-:W-:Y:S05]  /*1e520*/  CALL.REL.NOINC `($__internal_49_$__cuda_sm70_shflsync_idx_p) ;  /* 0x00000c6000007944 */ /* 0x000fea0003c00000 */
[----:B------:R-:W-:Y:S01]  /*1e530*/  MOV R4, R0 ;  /* 0x0000000000047202 */ /* 0x000fe20000000f00 */
[----:B------:R-:W-:Y:S05]  /*1e540*/  BRA `(.L_x_2827) ;  /* 0xffffc47000007947 */ /* 0x000fea000383ffff */
.L_x_2761:
[----:B------:R-:W-:Y:S01]  /*1e550*/  IMAD.MOV.U32 R5, RZ, RZ, R25 ;  /* 0x000000ffff057224 */ /* 0x000fe200078e0019 */
[----:B------:R-:W-:Y:S01]  /*1e560*/  MOV R3, RZ ;  /* 0x000000ff00037202 */ /* 0x000fe20000000f00 */
[----:B------:R-:W-:Y:S01]  /*1e570*/  IMAD.MOV.U32 R0, RZ, RZ, 0x1c1f ;  /* 0x00001c1fff007424 */ /* 0x000fe200078e00ff */
[----:B------:R-:W-:Y:S02]  /*1e580*/  MOV R2, 0x1e5a0 ;  /* 0x0001e5a000027802 */ /* 0x000fe40000000f00 */
[----:B-12---:R-:W-:Y:S05]  /*1e590*/  CALL.REL.NOINC `($__internal_49_$__cuda_sm70_shflsync_idx_p) ;  /* 0x00000bf000007944 */ /* 0x006fea0003c00000 */
[----:B------:R-:W-:Y:S05]  /*1e5a0*/  BRA `(.L_x_2828) ;  /* 0xffffc43000007947 */ /* 0x000fea000383ffff */
.L_x_2764:
[----:B------:R-:W-:Y:S01]  /*1e5b0*/  IMAD.MOV.U32 R5, RZ, RZ, R17 ;  /* 0x000000ffff057224 */ /* 0x000fe200078e0011 */
[----:B----4-:R-:W-:Y:S01]  /*1e5c0*/  MOV R3, 0x1 ;  /* 0x0000000100037802 */ /* 0x010fe20000000f00 */
[----:B------:R-:W-:Y:S01]  /*1e5d0*/  IMAD.MOV.U32 R0, RZ, RZ, 0x1c1f ;  /* 0x00001c1fff007424 */ /* 0x000fe200078e00ff */
[----:B------:R-:W-:-:S02]  /*1e5e0*/  MOV R2, 0x1e600 ;  /* 0x0001e60000027802 */ /* 0x000fc40000000f00 */
[----:B-123--:R-:W-:Y:S05]  /*1e5f0*/  CALL.REL.NOINC `($__internal_49_$__cuda_sm70_shflsync_idx_p) ;  /* 0x00000b9000007944 */ /* 0x00efea0003c00000 */
[----:B------:R-:W-:Y:S01]  /*1e600*/  IMAD.MOV.U32 R4, RZ, RZ, R0 ;  /* 0x000000ffff047224 */ /* 0x000fe200078e0000 */
[----:B------:R-:W-:Y:S01]  /*1e610*/  MOV R3, 0x1 ;  /* 0x0000000100037802 */ /* 0x000fe20000000f00 */
[----:B------:R-:W-:Y:S01]  /*1e620*/  IMAD.MOV.U32 R5, RZ, RZ, R25 ;  /* 0x000000ffff057224 */ /* 0x000fe200078e0019 */
[----:B------:R-:W-:-:S02]  /*1e630*/  MOV R0, 0x1c1f ;  /* 0x00001c1f00007802 */ /* 0x000fc40000000f00 */
[----:B------:R-:W-:Y:S02]  /*1e640*/  MOV R2, 0x1e660 ;  /* 0x0001e66000027802 */ /* 0x000fe40000000f00 */
[----:B------:R-:W-:Y:S05]  /*1e650*/  CALL.REL.NOINC `($__internal_49_$__cuda_sm70_shflsync_idx_p) ;  /* 0x00000b3000007944 */ /* 0x000fea0003c00000 */
[----:B------:R-:W-:Y:S05]  /*1e660*/  BRA `(.L_x_2829) ;  /* 0xffffc85000007947 */ /* 0x000fea000383ffff */
.L_x_2767:
[----:B------:R-:W-:Y:S01]  /*1e670*/  IMAD.MOV.U32 R5, RZ, RZ, R17 ;  /* 0x000000ffff057224 */ /* 0x000fe200078e0011 */
[----:B----4-:R-:W-:Y:S01]  /*1e680*/  MOV R3, 0x2 ;  /* 0x0000000200037802 */ /* 0x010fe20000000f00 */
[----:B------:R-:W-:Y:S01]  /*1e690*/  IMAD.MOV.U32 R0, RZ, RZ, 0x1c1f ;  /* 0x00001c1fff007424 */ /* 0x000fe200078e00ff */
[----:B------:R-:W-:Y:S02]  /*1e6a0*/  MOV R2, 0x1e6c0 ;  /* 0x0001e6c000027802 */ /* 0x000fe40000000f00 */
[----:B-123--:R-:W-:Y:S05]  /*1e6b0*/  CALL.REL.NOINC `($__internal_49_$__cuda_sm70_shflsync_idx_p) ;  /* 0x00000ad000007944 */ /* 0x00efea0003c00000 */
[----:B------:R-:W-:Y:S01]  /*1e6c0*/  MOV R4, R0 ;  /* 0x0000000000047202 */ /* 0x000fe20000000f00 */
[----:B------:R-:W-:Y:S05]  /*1e6d0*/  BRA `(.L_x_2830) ;  /* 0xffffcb4000007947 */ /* 0x000fea000383ffff */
.L_x_2768:
[----:B------:R-:W-:Y:S01]  /*1e6e0*/  IMAD.MOV.U32 R5, RZ, RZ, R25 ;  /* 0x000000ffff057224 */ /* 0x000fe200078e0019 */
[----:B----4-:R-:W-:Y:S01]  /*1e6f0*/  MOV R3, 0x2 ;  /* 0x0000000200037802 */ /* 0x010fe20000000f00 */
[----:B------:R-:W-:Y:S01]  /*1e700*/  IMAD.MOV.U32 R0, RZ, RZ, 0x1c1f ;  /* 0x00001c1fff007424 */ /* 0x000fe200078e00ff */
[----:B------:R-:W-:Y:S02]  /*1e710*/  MOV R2, 0x1e730 ;  /* 0x0001e73000027802 */ /* 0x000fe40000000f00 */
[----:B-123--:R-:W-:Y:S05]  /*1e720*/  CALL.REL.NOINC `($__internal_49_$__cuda_sm70_shflsync_idx_p) ;  /* 0x00000a6000007944 */ /* 0x00efea0003c00000 */
[----:B------:R-:W-:Y:S05]  /*1e730*/  BRA `(.L_x_2831) ;  /* 0xffffcb0000007947 */ /* 0x000fea000383ffff */
.L_x_2771:
[----:B------:R-:W-:Y:S01]  /*1e740*/  IMAD.MOV.U32 R5, RZ, RZ, R17 ;  /* 0x000000ffff057224 */ /* 0x000fe200078e0011 */
[----:B--2---:R-:W-:Y:S01]  /*1e750*/  MOV R3, 0x3 ;  /* 0x0000000300037802 */ /* 0x004fe20000000f00 */
[----:B-1----:R-:W-:Y:S01]  /*1e760*/  IMAD.MOV.U32 R0, RZ, RZ, 0x1c1f ;  /* 0x00001c1fff007424 */ /* 0x002fe200078e00ff */
[----:B------:R-:W-:-:S02]  /*1e770*/  MOV R2, 0x1e790 ;  /* 0x0001e79000027802 */ /* 0x000fc40000000f00 */
[----:B---34-:R-:W-:Y:S05]  /*1e780*/  CALL.REL.NOINC `($__internal_49_$__cuda_sm70_shflsync_idx_p) ;  /* 0x00000a0000007944 */ /* 0x018fea0003c00000 */
[----:B------:R-:W-:Y:S01]  /*1e790*/  IMAD.MOV.U32 R4, RZ, RZ, R0 ;  /* 0x000000ffff047224 */ /* 0x000fe200078e0000 */
[----:B------:R-:W-:Y:S01]  /*1e7a0*/  MOV R3, 0x3 ;  /* 0x0000000300037802 */ /* 0x000fe20000000f00 */
[----:B------:R-:W-:Y:S01]  /*1e7b0*/  IMAD.MOV.U32 R5, RZ, RZ, R25 ;  /* 0x000000ffff057224 */ /* 0x000fe200078e0019 */
[----:B------:R-:W-:-:S02]  /*1e7c0*/  MOV R0, 0x1c1f ;  /* 0x00001c1f00007802 */ /* 0x000fc40000000f00 */
[----:B------:R-:W-:Y:S02]  /*1e7d0*/  MOV R2, 0x1e7f0 ;  /* 0x0001e7f000027802 */ /* 0x000fe40000000f00 */
[----:B------:R-:W-:Y:S05]  /*1e7e0*/  CALL.REL.NOINC `($__internal_49_$__cuda_sm70_shflsync_idx_p) ;  /* 0x000009a000007944 */ /* 0x000fea0003c00000 */
[----:B------:R-:W-:Y:S05]  /*1e7f0*/  BRA `(.L_x_2832) ;  /* 0xffffcdd000007947 */ /* 0x000fea000383ffff */
.L_x_2775:
[----:B------:R-:W-:Y:S01]  /*1e800*/  IMAD.MOV.U32 R5, RZ, RZ, R9 ;  /* 0x000000ffff057224 */ /* 0x000fe200078e0009 */
[----:B------:R-:W-:Y:S01]  /*1e810*/  MOV R3, RZ ;  /* 0x000000ff00037202 */ /* 0x000fe20000000f00 */
[----:B------:R-:W-:Y:S01]  /*1e820*/  IMAD.MOV.U32 R0, RZ, RZ, 0x1c1f ;  /* 0x00001c1fff007424 */ /* 0x000fe200078e00ff */
[----:B------:R-:W-:Y:S02]  /*1e830*/  MOV R2, 0x1e850 ;  /* 0x0001e85000027802 */ /* 0x000fe40000000f00 */
[----:B------:R-:W-:Y:S05]  /*1e840*/  CALL.REL.NOINC `($__internal_49_$__cuda_sm70_shflsync_idx_p) ;  /* 0x0000094000007944 */ /* 0x000fea0003c00000 */
[----:B------:R-:W-:Y:S01]  /*1e850*/  MOV R8, R0 ;  /* 0x0000000000087202 */ /* 0x000fe20000000f00 */
[----:B------:R-:W-:Y:S05]  /*1e860*/  BRA `(.L_x_2833) ;  /* 0xffffd8b000007947 */ /* 0x000fea000383ffff */
.L_x_2776:
[----:B------:R-:W-:Y:S01]  /*1e870*/  IMAD.MOV.U32 R5, RZ, RZ, R12 ;  /* 0x000000ffff057224 */ /* 0x000fe200078e000c */
[----:B------:R-:W-:Y:S01]  /*1e880*/  MOV R3, RZ ;  /* 0x000000ff00037202 */ /* 0x000fe20000000f00 */
[----:B------:R-:W-:Y:S01]  /*1e890*/  IMAD.MOV.U32 R0, RZ, RZ, 0x1c1f ;  /* 0x00001c1fff007424 */ /* 0x000fe200078e00ff */
[----:B------:R-:W-:Y:S02]  /*1e8a0*/  MOV R2, 0x1e8c0 ;  /* 0x0001e8c000027802 */ /* 0x000fe40000000f00 */
[----:B-12---:R-:W-:Y:S05]  /*1e8b0*/  CALL.REL.NOINC `($__internal_49_$__cuda_sm70_shflsync_idx_p) ;  /* 0x000008d000007944 */ /* 0x006fea0003c00000 */
[----:B------:R-:W-:Y:S05]  /*1e8c0*/  BRA `(.L_x_2834) ;  /* 0xffffd87000007947 */ /* 0x000fea000383ffff */
.L_x_2779:
[----:B--2---:R-:W-:Y:S01]  /*1e8d0*/  IMAD.MOV.U32 R5, RZ, RZ, R9 ;  /* 0x000000ffff057224 */ /* 0x004fe200078e0009 */
[----:B------:R-:W-:Y:S01]  /*1e8e0*/  MOV R3, 0x1 ;  /* 0x0000000100037802 */ /* 0x000fe20000000f00 */
        /* <DEDUP_REMOVED lines=10> */
.L_x_2782:
[----:B-1----:R-:W-:Y:S01]  /*1e990*/  IMAD.MOV.U32 R5, RZ, RZ, R9 ;  /* 0x000000ffff057224 */ /* 0x002fe200078e0009 */
[----:B------:R-:W-:Y:S01]  /*1e9a0*/  MOV R3, 0x2 ;  /* 0x0000000200037802 */ /* 0x000fe20000000f00 */
[----:B----4-:R-:W-:Y:S01]  /*1e9b0*/  IMAD.MOV.U32 R0, RZ, RZ, 0x1c1f ;  /* 0x00001c1fff007424 */ /* 0x010fe200078e00ff */
[----:B------:R-:W-:Y:S02]  /*1e9c0*/  MOV R2, 0x1e9e0 ;  /* 0x0001e9e000027802 */ /* 0x000fe40000000f00 */
[----:B--23--:R-:W-:Y:S05]  /*1e9d0*/  CALL.REL.NOINC `($__internal_49_$__cuda_sm70_shflsync_idx_p) ;  /* 0x000007b000007944 */ /* 0x00cfea0003c00000 */
[----:B------:R-:W-:Y:S01]  /*1e9e0*/  MOV R8, R0 ;  /* 0x0000000000087202 */ /* 0x000fe20000000f00 */
[----:B------:R-:W-:Y:S05]  /*1e9f0*/  BRA `(.L_x_2836) ;  /* 0xffffda5000007947 */ /* 0x000fea000383ffff */
.L_x_2783:
[----:B------:R-:W-:Y:S01]  /*1ea00*/  IMAD.MOV.U32 R5, RZ, RZ, R12 ;  /* 0x000000ffff057224 */ /* 0x000fe200078e000c */
[----:B------:R-:W-:Y:S01]  /*1ea10*/  MOV R3, 0x2 ;  /* 0x0000000200037802 */ /* 0x000fe20000000f00 */
[----:B----4-:R-:W-:Y:S01]  /*1ea20*/  IMAD.MOV.U32 R0, RZ, RZ, 0x1c1f ;  /* 0x00001c1fff007424 */ /* 0x010fe200078e00ff */
[----:B------:R-:W-:Y:S02]  /*1ea30*/  MOV R2, 0x1ea50 ;  /* 0x0001ea5000027802 */ /* 0x000fe40000000f00 */
[----:B-123--:R-:W-:Y:S05]  /*1ea40*/  CALL.REL.NOINC `($__internal_49_$__cuda_sm70_shflsync_idx_p) ;  /* 0x0000074000007944 */ /* 0x00efea0003c00000 */
[----:B------:R-:W-:Y:S05]  /*1ea50*/  BRA `(.L_x_2837) ;  /* 0xffffda1000007947 */ /* 0x000fea000383ffff */
.L_x_2786:
[----:B-1----:R-:W-:Y:S01]  /*1ea60*/  IMAD.MOV.U32 R5, RZ, RZ, R9 ;  /* 0x000000ffff057224 */ /* 0x002fe200078e0009 */
[----:B------:R-:W-:Y:S01]  /*1ea70*/  MOV R3, 0x3 ;  /* 0x0000000300037802 */ /* 0x000fe20000000f00 */
        /* <DEDUP_REMOVED lines=10> */
.L_x_2788:
[----:B------:R-:W-:Y:S01]  /*1eb20*/  IMAD.MOV.U32 R5, RZ, RZ, R74 ;  /* 0x000000ffff057224 */ /* 0x000fe200078e004a */
[----:B------:R-:W-:Y:S01]  /*1eb30*/  MOV R3, RZ ;  /* 0x000000ff00037202 */ /* 0x000fe20000000f00 */
[----:B------:R-:W-:Y:S01]  /*1eb40*/  IMAD.MOV.U32 R0, RZ, RZ, 0x1f ;  /* 0x0000001fff007424 */ /* 0x000fe200078e00ff */
[----:B------:R-:W-:Y:S02]  /*1eb50*/  MOV R2, 0x1eb70 ;  /* 0x0001eb7000027802 */ /* 0x000fe40000000f00 */
[----:B--2---:R-:W-:Y:S05]  /*1eb60*/  CALL.REL.NOINC `($__internal_49_$__cuda_sm70_shflsync_idx_p) ;  /* 0x0000062000007944 */ /* 0x004fea0003c00000 */
[----:B------:R-:W-:Y:S01]  /*1eb70*/  MOV R9, R0 ;  /* 0x0000000000097202 */ /* 0x000fe20000000f00 */
[----:B------:R-:W-:Y:S05]  /*1eb80*/  BRA `(.L_x_2839) ;  /* 0xffffdcb000007947 */ /* 0x000fea000383ffff */
.L_x_2789:
[----:B------:R-:W-:Y:S01]  /*1eb90*/  IMAD.MOV.U32 R5, RZ, RZ, R74 ;  /* 0x000000ffff057224 */ /* 0x000fe200078e004a */
[----:B------:R-:W-:Y:S01]  /*1eba0*/  MOV R3, 0x1 ;  /* 0x0000000100037802 */ /* 0x000fe20000000f00 */
[----:B------:R-:W-:Y:S01]  /*1ebb0*/  IMAD.MOV.U32 R0, RZ, RZ, 0x1f ;  /* 0x0000001fff007424 */ /* 0x000fe200078e00ff */
[----:B------:R-:W-:Y:S02]  /*1ebc0*/  MOV R2, 0x1ebe0 ;  /* 0x0001ebe000027802 */ /* 0x000fe40000000f00 */
[----:B-12---:R-:W-:Y:S05]  /*1ebd0*/  CALL.REL.NOINC `($__internal_49_$__cuda_sm70_shflsync_idx_p) ;  /* 0x000005b000007944 */ /* 0x006fea0003c00000 */
[----:B------:R-:W-:Y:S01]  /*1ebe0*/  MOV R8, R0 ;  /* 0x0000000000087202 */ /* 0x000fe20000000f00 */
[----:B------:R-:W-:Y:S05]  /*1ebf0*/  BRA `(.L_x_2840) ;  /* 0xffffdc6000007947 */ /* 0x000fea000383ffff */
.L_x_2790:
[----:B------:R-:W-:Y:S02]  /*1ec00*/  MOV R2, 0x1 ;  /* 0x0000000100027802 */ /* 0x000fe40000000f00 */
[----:B------:R-:W-:-:S02]  /*1ec10*/  MOV R3, 0x1ec30 ;  /* 0x0001ec3000037802 */ /* 0x000fc40000000f00 */
[----:B-1234-:R-:W-:Y:S05]  /*1ec20*/  CALL.REL.NOINC `($__internal_50_$__cuda_sm70_shflsync_up_p) ;  /* 0x000005b000007944 */ /* 0x01efea0003c00000 */
[----:B------:R-:W-:Y:S05]  /*1ec30*/  BRA `(.L_x_2841) ;  /* 0xffffdd5000007947 */ /* 0x000fea000383ffff */
.L_x_2791:
[----:B------:R-:W-:Y:S02]  /*1ec40*/  MOV R2, 0x2 ;  /* 0x0000000200027802 */ /* 0x000fe40000000f00 */
[----:B------:R-:W-:-:S02]  /*1ec50*/  MOV R3, 0x1ec70 ;  /* 0x0001ec7000037802 */ /* 0x000fc40000000f00 */
[----:B--2-4-:R-:W-:Y:S05]  /*1ec60*/  CALL.REL.NOINC `($__internal_50_$__cuda_sm70_shflsync_up_p) ;  /* 0x0000057000007944 */ /* 0x014fea0003c00000 */
        /* <DEDUP_REMOVED lines=23> */
.L_x_2795:
[----:B------:R-:W-:Y:S02]  /*1ede0*/  MOV R2, 0x1 ;  /* 0x0000000100027802 */ /* 0x000fe40000000f00 */
[----:B------:R-:W-:Y:S02]  /*1edf0*/  MOV R3, 0x1ee10 ;  /* 0x0001ee1000037802 */ /* 0x000fe40000000f00 */
[----:B------:R-:W-:Y:S05]  /*1ee00*/  CALL.REL.NOINC `($__internal_50_$__cuda_sm70_shflsync_up_p) ;  /* 0x000003d000007944 */ /* 0x000fea0003c00000 */
[----:B------:R-:W-:Y:S01]  /*1ee10*/  MOV R2, R4 ;  /* 0x0000000400027202 */ /* 0x000fe20000000f00 */
[----:B------:R-:W-:Y:S05]  /*1ee20*/  BRA `(.L_x_2843) ;  /* 0xffffddc000007947 */ /* 0x000fea000383ffff */
.L_x_2796:
        /* <DEDUP_REMOVED lines=26> */
.L_x_2798:
[----:B------:R-:W-:Y:S02]  /*1efd0*/  SEL R0, RZ, 0x1, P0 ;  /* 0x00000001ff007807 */ /* 0x000fe40000000000 */
[----:B------:R-:W-:Y:S02]  /*1efe0*/  MOV R2, 0x1f000 ;  /* 0x0001f00000027802 */ /* 0x000fe40000000f00 */
[----:B-1----:R-:W-:Y:S05]  /*1eff0*/  CALL.REL.NOINC `($__internal_51_$__cuda_sm70_votesync_ballot) ;  /* 0x0000025000007944 */ /* 0x002fea0003c00000 */
[----:B------:R-:W-:Y:S01]  /*1f000*/  MOV R12, R0 ;  /* 0x00000000000c7202 */ /* 0x000fe20000000f00 */
[----:B------:R-:W-:Y:S05]  /*1f010*/  BRA `(.L_x_2845) ;  /* 0xffffdd6000007947 */ /* 0x000fea000383ffff */
.L_x_2799:
[----:B------:R-:W-:Y:S01]  /*1f020*/  IMAD.MOV.U32 R5, RZ, RZ, R6 ;  /* 0x000000ffff057224 */ /* 0x000fe200078e0006 */
[----:B------:R-:W-:Y:S01]  /*1f030*/  MOV R3, R8 ;  /* 0x0000000800037202 */ /* 0x000fe20000000f00 */
[----:B--2---:R-:W-:Y:S01]  /*1f040*/  IMAD.MOV.U32 R0, RZ, RZ, 0x1f ;  /* 0x0000001fff007424 */ /* 0x004fe200078e00ff */
[----:B------:R-:W-:Y:S02]  /*1f050*/  MOV R2, 0x1f070 ;  /* 0x0001f07000027802 */ /* 0x000fe40000000f00 */
[----:B-1----:R-:W-:Y:S05]  /*1f060*/  CALL.REL.NOINC `($__internal_49_$__cuda_sm70_shflsync_idx_p) ;  /* 0x0000012000007944 */ /* 0x002fea0003c00000 */
[----:B------:R-:W-:Y:S01]  /*1f070*/  IMAD.MOV.U32 R10, RZ, RZ, R0 ;  /* 0x000000ffff0a7224 */ /* 0x000fe200078e0000 */
[----:B------:R-:W-:Y:S01]  /*1f080*/  MOV R3, R8 ;  /* 0x0000000800037202 */ /* 0x000fe20000000f00 */
[----:B------:R-:W-:Y:S01]  /*1f090*/  IMAD.MOV.U32 R5, RZ, RZ, R7 ;  /* 0x000000ffff057224 */ /* 0x000fe200078e0007 */
[----:B------:R-:W-:Y:S02]  /*1f0a0*/  MOV R0, 0x1f ;  /* 0x0000001f00007802 */ /* 0x000fe40000000f00 */
[----:B------:R-:W-:-:S02]  /*1f0b0*/  MOV R2, 0x1f0d0 ;  /* 0x0001f0d000027802 */ /* 0x000fc40000000f00 */
[----:B------:R-:W-:Y:S05]  /*1f0c0*/  CALL.REL.NOINC `($__internal_49_$__cuda_sm70_shflsync_idx_p) ;  /* 0x000000c000007944 */ /* 0x000fea0003c00000 */
[----:B------:R-:W-:Y:S01]  /*1f0d0*/  MOV R7, R0 ;  /* 0x0000000000077202 */ /* 0x000fe20000000f00 */
[----:B------:R-:W-:Y:S05]  /*1f0e0*/  BRA `(.L_x_2846) ;  /* 0xffffdd0000007947 */ /* 0x000fea000383ffff */
.L_x_2802:
[----:B------:R-:W-:Y:S01]  /*1f0f0*/  IMAD.MOV.U32 R5, RZ, RZ, R4 ;  /* 0x000000ffff057224 */ /* 0x000fe200078e0004 */
[----:B--2---:R-:W-:-:S02]  /*1f100*/  MOV R0, 0x1f ;  /* 0x0000001f00007802 */ /* 0x004fc40000000f00 */
[----:B------:R-:W-:Y:S02]  /*1f110*/  MOV R2, 0x1f130 ;  /* 0x0001f13000027802 */ /* 0x000fe40000000f00 */
[----:B-1-34-:R-:W-:Y:S05]  /*1f120*/  CALL.REL.NOINC `($__internal_49_$__cuda_sm70_shflsync_idx_p) ;  /* 0x0000006000007944 */ /* 0x01afea0003c00000 */
[----:B------:R-:W-:Y:S01]  /*1f130*/  MOV R13, R0 ;  /* 0x00000000000d7202 */ /* 0x000fe20000000f00 */
[----:B------:R-:W-:Y:S05]  /*1f140*/  BRA `(.L_x_2801) ;  /* 0xffffdd0000007947 */ /* 0x000fea000383ffff */
        .weak           $__internal_48_$__cuda_sm70_shflsync_bfly_p
        .type           $__internal_48_$__cuda_sm70_shflsync_bfly_p,@function
        .size           $__internal_48_$__cuda_sm70_shflsync_bfly_p,($__internal_49_$__cuda_sm70_shflsync_idx_p - $__internal_48_$__cuda_sm70_shflsync_bfly_p)
$__internal_48_$__cuda_sm70_shflsync_bfly_p:
[----:B------:R-:W-:Y:S04]  /*1f150*/  WARPSYNC R8 ;  /* 0x0000000800007348 */ /* 0x000fe80003800000 */
[----:B------:R1:W2:Y:S02]  /*1f160*/  SHFL.BFLY PT, R0, R0, R3, R9 ;  /* 0x0c00000300007389 */ /* 0x0002a400000e0009 */
[----:B-1----:R-:W-:-:S04]  /*1f170*/  MOV R3, 0x0 ;  /* 0x0000000000037802 */ /* 0x002fc80000000f00 */
[----:B--2---:R-:W-:Y:S05]  /*1f180*/  RET.REL.NODEC R2 `(_ZN7cutlass13device_kernelIN5flash19enable_sm80_to_sm89INS1_16FlashAttnFwdSm80INS1_25CollectiveMainloopFwdSm80ILi4ELi1ELb0EN4cute5tupleIJNS5_1CILi128EEENS7_ILi48EEENS7_ILi96EEEEEELi96ENS_10bfloat16_tEfNS_4arch4Sm80ELb1ELb0ELb0ELb1ELb0ELb1ELb1ELb1EEENS1_21CollectiveEpilogueFwdINS6_IJS8_SA_S9_EEENS6_IJNS7_ILi1EEESI_SI_EEESC_SE_Li128ELb1ELb1ELb1ELb0EEENS1_36VarlenDynamicPersistentTileSchedulerILi128ELi48ELi128ELi128ELb1ELb1ELb0ELb1ELb1ELb1EEEEEEEEEvNT_6ParamsE) ;  /* 0xfffe0e7002007950 */ /* 0x004fea0003c3ffff */
        .weak           $__internal_49_$__cuda_sm70_shflsync_idx_p
        .type           $__internal_49_$__cuda_sm70_shflsync_idx_p,@function
        .size           $__internal_49_$__cuda_sm70_shflsync_idx_p,($__internal_50_$__cuda_sm70_shflsync_up_p - $__internal_49_$__cuda_sm70_shflsync_idx_p)
$__internal_49_$__cuda_sm70_shflsync_idx_p:
[----:B------:R-:W-:-:S04]  /*1f190*/  MOV R75, 0xffffffff ;  /* 0xffffffff004b7802 */ /* 0x000fc80000000f00 */
[----:B------:R-:W-:Y:S04]  /*1f1a0*/  WARPSYNC R75 ;  /* 0x0000004b00007348 */ /* 0x000fe80003800000 */
[----:B------:R1:W2:Y:S02]  /*1f1b0*/  SHFL.IDX PT, R0, R5, R3, R0 ;  /* 0x0000000305007389 */ /* 0x0002a400000e0000 */
[----:B-1----:R-:W-:-:S04]  /*1f1c0*/  MOV R3, 0x0 ;  /* 0x0000000000037802 */ /* 0x002fc80000000f00 */
[----:B--2---:R-:W-:Y:S05]  /*1f1d0*/  RET.REL.NODEC R2 `(_ZN7cutlass13device_kernelIN5flash19enable_sm80_to_sm89INS1_16FlashAttnFwdSm80INS1_25CollectiveMainloopFwdSm80ILi4ELi1ELb0EN4cute5tupleIJNS5_1CILi128EEENS7_ILi48EEENS7_ILi96EEEEEELi96ENS_10bfloat16_tEfNS_4arch4Sm80ELb1ELb0ELb0ELb1ELb0ELb1ELb1ELb1EEENS1_21CollectiveEpilogueFwdINS6_IJS8_SA_S9_EEENS6_IJNS7_ILi1EEESI_SI_EEESC_SE_Li128ELb1ELb1ELb1ELb0EEENS1_36VarlenDynamicPersistentTileSchedulerILi128ELi48ELi128ELi128ELb1ELb1ELb0ELb1ELb1ELb1EEEEEEEEEvNT_6ParamsE) ;  /* 0xfffe0e2002007950 */ /* 0x004fea0003c3ffff */
        .weak           $__internal_50_$__cuda_sm70_shflsync_up_p
        .type           $__internal_50_$__cuda_sm70_shflsync_up_p,@function
        .size           $__internal_50_$__cuda_sm70_shflsync_up_p,($__internal_51_$__cuda_sm70_votesync_ballot - $__internal_50_$__cuda_sm70_shflsync_up_p)
$__internal_50_$__cuda_sm70_shflsync_up_p:
[----:B------:R-:W-:Y:S02]  /*1f1e0*/  IMAD.MOV.U32 R4, RZ, RZ, RZ ;  /* 0x000000ffff047224 */ /* 0x000fe400078e00ff */
[----:B------:R-:W-:-:S04]  /*1f1f0*/  IMAD.MOV.U32 R10, RZ, RZ, -0x1 ;  /* 0xffffffffff0a7424 */ /* 0x000fc800078e00ff */
[----:B------:R-:W-:Y:S04]  /*1f200*/  WARPSYNC R10 ;  /* 0x0000000a00007348 */ /* 0x000fe80003800000 */
[----:B------:R1:W2:Y:S02]  /*1f210*/  SHFL.UP PT, R4, R0, R2, R4 ;  /* 0x0400000200047389 */ /* 0x0002a400000e0004 */
[----:B-1----:R-:W-:Y:S02]  /*1f220*/  MOV R2, R3 ;  /* 0x0000000300027202 */ /* 0x002fe40000000f00 */
[----:B------:R-:W-:-:S04]  /*1f230*/  MOV R3, 0x0 ;  /* 0x0000000000037802 */ /* 0x000fc80000000f00 */
[----:B--2---:R-:W-:Y:S05]  /*1f240*/  RET.REL.NODEC R2 `(_ZN7cutlass13device_kernelIN5flash19enable_sm80_to_sm89INS1_16FlashAttnFwdSm80INS1_25CollectiveMainloopFwdSm80ILi4ELi1ELb0EN4cute5tupleIJNS5_1CILi128EEENS7_ILi48EEENS7_ILi96EEEEEELi96ENS_10bfloat16_tEfNS_4arch4Sm80ELb1ELb0ELb0ELb1ELb0ELb1ELb1ELb1EEENS1_21CollectiveEpilogueFwdINS6_IJS8_SA_S9_EEENS6_IJNS7_ILi1EEESI_SI_EEESC_SE_Li128ELb1ELb1ELb1ELb0EEENS1_36VarlenDynamicPersistentTileSchedulerILi128ELi48ELi128ELi128ELb1ELb1ELb0ELb1ELb1ELb1EEEEEEEEEvNT_6ParamsE) ;  /* 0xfffe0db002007950 */ /* 0x004fea0003c3ffff */
        .weak           $__internal_51_$__cuda_sm70_votesync_ballot
        .type           $__internal_51_$__cuda_sm70_votesync_ballot,@function
        .size           $__internal_51_$__cuda_sm70_votesync_ballot,(.L_x_2913 - $__internal_51_$__cuda_sm70_votesync_ballot)
$__internal_51_$__cuda_sm70_votesync_ballot:
[----:B------:R-:W-:Y:S01]  /*1f250*/  ISETP.NE.U32.AND P0, PT, R0, 0x1, PT ;  /* 0x000000010000780c */ /* 0x000fe20003f05070 */
[----:B------:R-:W-:-:S04]  /*1f260*/  IMAD.MOV.U32 R3, RZ, RZ, -0x1 ;  /* 0xffffffffff037424 */ /* 0x000fc800078e00ff */
[----:B------:R-:W-:Y:S08]  /*1f270*/  WARPSYNC R3 ;  /* 0x0000000300007348 */ /* 0x000ff00003800000 */
[----:B------:R-:W-:-:S04]  /*1f280*/  VOTE.ANY R0, PT, !P0 ;  /* 0x0000000000007806 */ /* 0x000fc800040e0100 */
[----:B------:R-:W-:Y:S01]  /*1f290*/  LOP3.LUT R0, R0, R3, RZ, 0xc0, !PT ;  /* 0x0000000300007212 */ /* 0x000fe200078ec0ff */
[----:B------:R-:W-:-:S04]  /*1f2a0*/  IMAD.MOV.U32 R3, RZ, RZ, 0x0 ;  /* 0x00000000ff037424 */ /* 0x000fc800078e00ff */
[----:B------:R-:W-:Y:S05]  /*1f2b0*/  RET.REL.NODEC R2 `(_ZN7cutlass13device_kernelIN5flash19enable_sm80_to_sm89INS1_16FlashAttnFwdSm80INS1_25CollectiveMainloopFwdSm80ILi4ELi1ELb0EN4cute5tupleIJNS5_1CILi128EEENS7_ILi48EEENS7_ILi96EEEEEELi96ENS_10bfloat16_tEfNS_4arch4Sm80ELb1ELb0ELb0ELb1ELb0ELb1ELb1ELb1EEENS1_21CollectiveEpilogueFwdINS6_IJS8_SA_S9_EEENS6_IJNS7_ILi1EEESI_SI_EEESC_SE_Li128ELb1ELb1ELb1ELb0EEENS1_36VarlenDynamicPersistentTileSchedulerILi128ELi48ELi128ELi128ELb1ELb1ELb0ELb1ELb1ELb1EEEEEEEEEvNT_6ParamsE) ;  /* 0xfffe0d4002007950 */ /* 0x000fea0003c3ffff */
.L_x_2847:
        /* <DEDUP_REMOVED lines=12> */
.L_x_2913:


//--------------------- .nv.shared._ZN7cutlass13device_kernelIN5flash19enable_sm80_to_sm89INS1_16FlashAttnFwdSm80INS1_25CollectiveMainloopFwdSm80ILi4ELi1ELb0EN4cute5tupleIJNS5_1CILi128EEENS7_ILi64EEENS7_ILi96EEEEEELi96ENS_10bfloat16_tEfNS_4arch4Sm80ELb0ELb0ELb1ELb0ELb0ELb0ELb1ELb1EEENS1_21CollectiveEpilogueFwdINS6_IJS8_SA_S9_EEENS6_IJNS7_ILi1EEESI_SI_EEESC_SE_Li128ELb0ELb1ELb1ELb0EEENS1_19SingleTileSchedulerILb0ELb1ELb1ELi128EEEEEEEEEvNT_6ParamsE --------------------------
	.section	.nv.shared._ZN7cutlass13device_kernelIN5flash19enable_sm80_to_sm89INS1_16FlashAttnFwdSm80INS1_25CollectiveMainloopFwdSm80ILi4ELi1ELb0EN4cute5tupleIJNS5_1CILi128EEENS7_ILi64EEENS7_ILi96EEEEEELi96ENS_10bfloat16_tEfNS_4arch4Sm80ELb0ELb0ELb1ELb0ELb0ELb0ELb1ELb1EEENS1_21CollectiveEpilogueFwdINS6_IJS8_SA_S9_EEENS6_IJNS7_ILi1EEESI_SI_EEESC_SE_Li128ELb0ELb1ELb1ELb0EEENS1_19SingleTileSchedulerILb0ELb1ELb1ELi128EEEEEEEEEvNT_6ParamsE,"aw",@nobits
	.sectionflags	@""
	.align	16


//--------------------- .nv.global                --------------------------
	.section	.nv.global,"aw",@nobits
.nv.global:
	.type		_ZN82_INTERNAL_67ea0664_46_flash_fwd_hdim96_bf16_split_softcapall_sm80_cu_60c5005d_34814cute1_E,@object
	.size		_ZN82_INTERNAL_67ea0664_46_flash_fwd_hdim96_bf16_split_softcapall_sm80_cu_60c5005d_34814cute1_E,(_ZN82_INTERNAL_67ea0664_46_flash_fwd_hdim96_bf16_split_softcapall_sm80_cu_60c5005d_34814cuda3std3__45__cpo6cbeginE - _ZN82_INTERNAL_67ea0664_46_flash_fwd_hdim96_bf16_split_softcapall_sm80_cu_60c5005d_34814cute1_E)
_ZN82_INTERNAL_67ea0664_46_flash_fwd_hdim96_bf16_split_softcapall_sm80_cu_60c5005d_34814cute1_E:
	.zero		1
	.type		_ZN82_INTERNAL_67ea0664_46_flash_fwd_hdim96_bf16_split_softcapall_sm80_cu_60c5005d_34814cuda3std3__45__cpo6cbeginE,@object
	.size		_ZN82_INTERNAL_67ea0664_46_flash_fwd_hdim96_bf16_split_softcapall_sm80_cu_60c5005d_34814cuda3std3__45__cpo6cbeginE,(_ZN82_INTERNAL_67ea0664_46_flash_fwd_hdim96_bf16_split_softcapall_sm80_cu_60c5005d_34814cuda3std3__48in_placeE - _ZN82_INTERNAL_67ea0664_46_flash_fwd_hdim96_bf16_split_softcapall_sm80_cu_60c5005d_34814cuda3std3__45__cpo6cbeginE)
_ZN82_INTERNAL_67ea0664_46_flash_fwd_hdim96_bf16_split_softcapall_sm80_cu_60c5005d_34814cuda3std3__45__cpo6cbeginE:
	.zero		1
	.type		_ZN82_INTERNAL_67ea0664_46_flash_fwd_hdim96_bf16_split_softcapall_sm80_cu_60c5005d_34814cuda3std3__48in_placeE,@object
	.size		_ZN82_INTERNAL_67ea0664_46_flash_fwd_hdim96_bf16_split_softcapall_sm80_cu_60c5005d_34814cuda3std3__48in_placeE,(_ZN82_INTERNAL_67ea0664_46_flash_fwd_hdim96_bf16_split_softcapall_sm80_cu_60c5005d_34814cuda3std6ranges3__45__cpo9iter_moveE - _ZN82_INTERNAL_67ea0664_46_flash_fwd_hdim96_bf16_split_softcapall_sm80_cu_60c5005d_34814cuda3std3__48in_placeE)
_ZN82_INTERNAL_67ea0664_46_flash_fwd_hdim96_bf16_split_softcapall_sm80_cu_60c5005d_34814cuda3std3__48in_placeE:
	.zero		1
	.type		_ZN82_INTERNAL_67ea0664_46_flash_fwd_hdim96_bf16_split_softcapall_sm80_cu_60c5005d_34814cuda3std6ranges3__45__cpo9iter_moveE,@object
	.size		_ZN82_INTERNAL_67ea0664_46_flash_fwd_hdim96_bf16_split_softcapall_sm80_cu_60c5005d_34814cuda3std6ranges3__45__cpo9iter_moveE,(_ZN82_INTERNAL_67ea0664_46_flash_fwd_hdim96_bf16_split_softcapall_sm80_cu_60c5005d_34814cuda3std3__45__cpo5beginE - _ZN82_INTERNAL_67ea0664_46_flash_fwd_hdim96_bf16_split_softcapall_sm80_cu_60c5005d_34814cuda3std6ranges3__45__cpo9iter_moveE)
_ZN82_INTERNAL_67ea0664_46_flash_fwd_hdim96_bf16_split_softcapall_sm80_cu_60c5005d_34814cuda3std6ranges3__45__cpo9iter_moveE:
	.zero		1
	.type		_ZN82_INTERNAL_67ea0664_46_flash_fwd_hdim96_bf16_split_softcapall_sm80_cu_60c5005d_34814cuda3std3__45__cpo5beginE,@object
	.size		_ZN82_INTERNAL_67ea0664_46_flash_fwd_hdim96_bf16_split_softcapall_sm80_cu_60c5005d_34814cuda3std3__45__cpo5beginE,(_ZN82_INTERNAL_67ea0664_46_flash_fwd_hdim96_bf16_split_softcapall_sm80_cu_60c5005d_34814cuda3std3__484_GLOBAL__N__67ea0664_46_flash_fwd_hdim96_bf16_split_softcapall_sm80_cu_60c5005d_34816ignoreE - _ZN82_INTERNAL_67ea0664_46_flash_fwd_hdim96_bf16_split_softcapall_sm80_cu_60c5005d_34814cuda3std3__45__cpo5beginE)
_ZN82_INTERNAL_67ea0664_46_flash_fwd_hdim96_bf16_split_softcapall_sm80_cu_60c5005d_34814cuda3std3__45__cpo5beginE:
	.zero		1
	.type		_ZN82_INTERNAL_67ea0664_46_flash_fwd_hdim96_bf16_split_softcapall_sm80_cu_60c5005d_34814cuda3std3__484_GLOBAL__N__67ea0664_46_flash_fwd_hdim96_bf16_split_softcapall_sm80_cu_60c5005d_34816ignoreE,@object
	.size		_ZN82_INTERNAL_67ea0664_46_flash_fwd_hdim96_bf16_split_softcapall_sm80_cu_60c5005d_34814cuda3std3__484_GLOBAL__N__67ea0664_46_flash_fwd_hdim96_bf16_split_softcapall_sm80_cu_60c5005d_34816ignoreE,(_ZN82_INTERNAL_67ea0664_46_flash_fwd_hdim96_bf16_split_softcapall_sm80_cu_60c5005d_34814cute7productE - _ZN82_INTERNAL_67ea0664_46_flash_fwd_hdim96_bf16_split_softcapall_sm80_cu_60c5005d_34814cuda3std3__484_GLOBAL__N__67ea0664_46_flash_fwd_hdim96_bf16_split_softcapall_sm80_cu_60c5005d_34816ignoreE)
_ZN82_INTERNAL_67ea0664_46_flash_fwd_hdim96_bf16_split_softcapall_sm80_cu_60c5005d_34814cuda3std3__484_GLOBAL__N__67ea0664_46_flash_fwd_hdim96_bf16_split_softcapall_sm80_cu_60c5005d_34816ignoreE:
	.zero		1
	.type		_ZN82_INTERNAL_67ea0664_46_flash_fwd_hdim96_bf16_split_softcapall_sm80_cu_60c5005d_34814cute7productE,@object
	.size		_ZN82_INTERNAL_67ea0664_46_flash_fwd_hdim96_bf16_split_softcapall_sm80_cu_60c5005d_34814cute7productE,(_ZN82_INTERNAL_67ea0664_46_flash_fwd_hdim96_bf16_split_softcapall_sm80_cu_60c5005d_34814cuda3std3__45__cpo3endE - _ZN82_INTERNAL_67ea0664_46_flash_fwd_hdim96_bf16_split_softcapall_sm80_cu_60c5005d_34814cute7productE)
_ZN82_INTERNAL_67ea0664_46_flash_fwd_hdim96_bf16_split_softcapall_sm80_cu_60c5005d_34814cute7productE:
	.zero		1
	.type		_ZN82_INTERNAL_67ea0664_46_flash_fwd_hdim96_bf16_split_softcapall_sm80_cu_60c5005d_34814cuda3std3__45__cpo3endE,@object
	.size		_ZN82_INTERNAL_67ea0664_46_flash_fwd_hdim96_bf16_split_softcapall_sm80_cu_60c5005d_34814cuda3std3__45__cpo3endE,(_ZN82_INTERNAL_67ea0664_46_flash_fwd_hdim96_bf16_split_softcapall_sm80_cu_60c5005d_34814cuda3std3__419piecewise_constructE - _ZN82_INTERNAL_67ea0664_46_flash_fwd_hdim96_bf16_split_softcapall_sm80_cu_60c5005d_34814cuda3std3__45__cpo3endE)
_ZN82_INTERNAL_67ea0664_46_flash_fwd_hdim96_bf16_split_softcapall_sm80_cu_60c5005d_34814cuda3std3__45__cpo3endE:
	.zero		1
	.type		_ZN82_INTERNAL_67ea0664_46_flash_fwd_hdim96_bf16_split_softcapall_sm80_cu_60c5005d_34814cuda3std3__419piecewise_constructE,@object
	.size		_ZN82_INTERNAL_67ea0664_46_flash_fwd_hdim96_bf16_split_softcapall_sm80_cu_60c5005d_34814cuda3std3__419piecewise_constructE,(_ZN82_INTERNAL_67ea0664_46_flash_fwd_hdim96_bf16_split_softcapall_sm80_cu_60c5005d_34814cuda3std3__45__cpo4cendE - _ZN82_INTERNAL_67ea0664_46_flash_fwd_hdim96_bf16_split_softcapall_sm80_cu_60c5005d_34814cuda3std3__419piecewise_constructE)
_ZN82_INTERNAL_67ea0664_46_flash_fwd_hdim96_bf16_split_softcapall_sm80_cu_60c5005d_34814cuda3std3__419piecewise_constructE:
	.zero		1
	.type		_ZN82_INTERNAL_67ea0664_46_flash_fwd_hdim96_bf16_split_softcapall_sm80_cu_60c5005d_34814cuda3std3__45__cpo4cendE,@object
	.size		_ZN82_INTERNAL_67ea0664_46_flash_fwd_hdim96_bf16_split_softcapall_sm80_cu_60c5005d_34814cuda3std3__45__cpo4cendE,(_ZN82_INTERNAL_67ea0664_46_flash_fwd_hdim96_bf16_split_softcapall_sm80_cu_60c5005d_34814cuda3std6ranges3__45__cpo4swapE - _ZN82_INTERNAL_67ea0664_46_flash_fwd_hdim96_bf16_split_softcapall_sm80_cu_60c5005d_34814cuda3std3__45__cpo4cendE)
_ZN82_INTERNAL_67ea0664_46_flash_fwd_hdim96_bf16_split_softcapall_sm80_cu_60c5005d_34814cuda3std3__45__cpo4cendE:
	.zero		1
	.type		_ZN82_INTERNAL_67ea0664_46_flash_fwd_hdim96_bf16_split_softcapall_sm80_cu_60c5005d_34814cuda3std6ranges3__45__cpo4swapE,@object
	.size		_ZN82_INTERNAL_67ea0664_46_flash_fwd_hdim96_bf16_split_softcapall_sm80_cu_60c5005d_34814cuda3std6ranges3__45__cpo4swapE,(.L_7 - _ZN82_INTERNAL_67ea0664_46_flash_fwd_hdim96_bf16_split_softcapall_sm80_cu_60c5005d_34814cuda3std6ranges3__45__cpo4swapE)
_ZN82_INTERNAL_67ea0664_46_flash_fwd_hdim96_bf16_split_softcapall_sm80_cu_60c5005d_34814cuda3std6ranges3__45__cpo4swapE:
	.zero		1
.L_7:


//--------------------- .nv.shared._ZN7cutlass13device_kernelIN5flash19enable_sm80_to_sm89INS1_16FlashAttnFwdSm80INS1_25CollectiveMainloopFwdSm80ILi4ELi1ELb0EN4cute5tupleIJNS5_1CILi128EEENS7_ILi48EEENS7_ILi96EEEEEELi96ENS_10bfloat16_tEfNS_4arch4Sm80ELb0ELb0ELb1ELb1ELb0ELb0ELb1ELb1EEENS1_21CollectiveEpilogueFwdINS6_IJS8_SA_S9_EEENS6_IJNS7_ILi1EEESI_SI_EEESC_SE_Li128ELb1ELb1ELb1ELb0EEENS1_36VarlenDynamicPersistentTileSchedulerILi128ELi48ELi128ELi128ELb1ELb1ELb0ELb0ELb1ELb1EEEEEEEEEvNT_6ParamsE --------------------------
	.section	.nv.shared._ZN7cutlass13device_kernelIN5flash19enable_sm80_to_sm89INS1_16FlashAttnFwdSm80INS1_25CollectiveMainloopFwdSm80ILi4ELi1ELb0EN4cute5tupleIJNS5_1CILi128EEENS7_ILi48EEENS7_ILi96EEEEEELi96ENS_10bfloat16_tEfNS_4arch4Sm80ELb0ELb0ELb1ELb1ELb0ELb0ELb1ELb1EEENS1_21CollectiveEpilogueFwdINS6_IJS8_SA_S9_EEENS6_IJNS7_ILi1EEESI_SI_EEESC_SE_Li128ELb1ELb1ELb1ELb0EEENS1_36VarlenDynamicPersistentTileSchedulerILi128ELi48ELi128ELi128ELb1ELb1ELb0ELb0ELb1ELb1EEEEEEEEEvNT_6ParamsE,"aw",@nobits
	.sectionflags	@""
	.align	16


//--------------------- .nv.shared._ZN7cutlass13device_kernelIN5flash19enable_sm80_to_sm89INS1_16FlashAttnFwdSm80INS1_25CollectiveMainloopFwdSm80ILi4ELi1ELb0EN4cute5tupleIJNS5_1CILi128EEENS7_ILi48EEENS7_ILi96EEEEEELi96ENS_10bfloat16_tEfNS_4arch4Sm80ELb0ELb0ELb1ELb1ELb0ELb1ELb1ELb1EEENS1_21CollectiveEpilogueFwdINS6_IJS8_SA_S9_EEENS6_IJNS7_ILi1EEESI_SI_EEESC_SE_Li128ELb1ELb1ELb1ELb0EEENS1_36VarlenDynamicPersistentTileSchedulerILi128ELi48ELi128ELi128ELb1ELb1ELb0ELb0ELb1ELb1EEEEEEEEEvNT_6ParamsE --------------------------
	.section	.nv.shared._ZN7cutlass13device_kernelIN5flash19enable_sm80_to_sm89INS1_16FlashAttnFwdSm80INS1_25CollectiveMainloopFwdSm80ILi4ELi1ELb0EN4cute5tupleIJNS5_1CILi128EEENS7_ILi48EEENS7_ILi96EEEEEELi96ENS_10bfloat16_tEfNS_4arch4Sm80ELb0ELb0ELb1ELb1ELb0ELb1ELb1ELb1EEENS1_21CollectiveEpilogueFwdINS6_IJS8_SA_S9_EEENS6_IJNS7_ILi1EEESI_SI_EEESC_SE_Li128ELb1ELb1ELb1ELb0EEENS1_36VarlenDynamicPersistentTileSchedulerILi128ELi48ELi128ELi128ELb1ELb1ELb0ELb0ELb1ELb1EEEEEEEEEvNT_6ParamsE,"aw",@nobits
	.sectionflags	@""
	.align	16


//--------------------- .nv.shared._ZN7cutlass13device_kernelIN5flash19enable_sm80_to_sm89INS1_16FlashAttnFwdSm80INS1_25CollectiveMainloopFwdSm80ILi4ELi1ELb0EN4cute5tupleIJNS5_1CILi128EEENS7_ILi48EEENS7_ILi96EEEEEELi96ENS_10bfloat16_tEfNS_4arch4Sm80ELb0ELb1ELb1ELb0ELb0ELb0ELb1ELb1EEENS1_21CollectiveEpilogueFwdINS6_IJS8_SA_S9_EEENS6_IJNS7_ILi1EEESI_SI_EEESC_SE_Li128ELb0ELb1ELb1ELb0EEENS1_19SingleTileSchedulerILb0ELb1ELb1ELi128EEEEEEEEEvNT_6ParamsE --------------------------
	.section	.nv.shared._ZN7cutlass13device_kernelIN5flash19enable_sm80_to_sm89INS1_16FlashAttnFwdSm80INS1_25CollectiveMainloopFwdSm80ILi4ELi1ELb0EN4cute5tupleIJNS5_1CILi128EEENS7_ILi48EEENS7_ILi96EEEEEELi96ENS_10bfloat16_tEfNS_4arch4Sm80ELb0ELb1ELb1ELb0ELb0ELb0ELb1ELb1EEENS1_21CollectiveEpilogueFwdINS6_IJS8_SA_S9_EEENS6_IJNS7_ILi1EEESI_SI_EEESC_SE_Li128ELb0ELb1ELb1ELb0EEENS1_19SingleTileSchedulerILb0ELb1ELb1ELi128EEEEEEEEEvNT_6ParamsE,"aw",@nobits
	.sectionflags	@""
	.align	16


//--------------------- .nv.shared._ZN7cutlass13device_kernelIN5flash19enable_sm80_to_sm89INS1_16FlashAttnFwdSm80INS1_25CollectiveMainloopFwdSm80ILi4ELi1ELb0EN4cute5tupleIJNS5_1CILi128EEENS7_ILi48EEENS7_ILi96EEEEEELi96ENS_10bfloat16_tEfNS_4arch4Sm80ELb0ELb1ELb1ELb1ELb0ELb0ELb1ELb1EEENS1_21CollectiveEpilogueFwdINS6_IJS8_SA_S9_EEENS6_IJNS7_ILi1EEESI_SI_EEESC_SE_Li128ELb1ELb1ELb1ELb0EEENS1_36VarlenDynamicPersistentTileSchedulerILi128ELi48ELi128ELi128ELb1ELb1ELb0ELb1ELb0ELb1EEEEEEEEEvNT_6ParamsE --------------------------
	.section	.nv.shared._ZN7cutlass13device_kernelIN5flash19enable_sm80_to_sm89INS1_16FlashAttnFwdSm80INS1_25CollectiveMainloopFwdSm80ILi4ELi1ELb0EN4cute5tupleIJNS5_1CILi128EEENS7_ILi48EEENS7_ILi96EEEEEELi96ENS_10bfloat16_tEfNS_4arch4Sm80ELb0ELb1ELb1ELb1ELb0ELb0ELb1ELb1EEENS1_21CollectiveEpilogueFwdINS6_IJS8_SA_S9_EEENS6_IJNS7_ILi1EEESI_SI_EEESC_SE_Li128ELb1ELb1ELb1ELb0EEENS1_36VarlenDynamicPersistentTileSchedulerILi128ELi48ELi128ELi128ELb1ELb1ELb0ELb1ELb0ELb1EEEEEEEEEvNT_6ParamsE,"aw",@nobits
	.sectionflags	@""
	.align	16


//--------------------- .nv.shared._ZN7cutlass13device_kernelIN5flash19enable_sm80_to_sm89INS1_16FlashAttnFwdSm80INS1_25CollectiveMainloopFwdSm80ILi4ELi1ELb0EN4cute5tupleIJNS5_1CILi128EEENS7_ILi48EEENS7_ILi96EEEEEELi96ENS_10bfloat16_tEfNS_4arch4Sm80ELb0ELb1ELb1ELb1ELb0ELb1ELb1ELb1EEENS1_21CollectiveEpilogueFwdINS6_IJS8_SA_S9_EEENS6_IJNS7_ILi1EEESI_SI_EEESC_SE_Li128ELb1ELb1ELb1ELb0EEENS1_36VarlenDynamicPersistentTileSchedulerILi128ELi48ELi128ELi128ELb1ELb1ELb0ELb1ELb0ELb1EEEEEEEEEvNT_6ParamsE --------------------------
	.section	.nv.shared._ZN7cutlass13device_kernelIN5flash19enable_sm80_to_sm89INS1_16FlashAttnFwdSm80INS1_25CollectiveMainloopFwdSm80ILi4ELi1ELb0EN4cute5tupleIJNS5_1CILi128EEENS7_ILi48EEENS7_ILi96EEEEEELi96ENS_10bfloat16_tEfNS_4arch4Sm80ELb0ELb1ELb1ELb1ELb0ELb1ELb1ELb1EEENS1_21CollectiveEpilogueFwdINS6_IJS8_SA_S9_EEENS6_IJNS7_ILi1EEESI_SI_EEESC_SE_Li128ELb1ELb1ELb1ELb0EEENS1_36VarlenDynamicPersistentTileSchedulerILi128ELi48ELi128ELi128ELb1ELb1ELb0ELb1ELb0ELb1EEEEEEEEEvNT_6ParamsE,"aw",@nobits
	.sectionflags	@""
	.align	16


//--------------------- .nv.shared._ZN7cutlass13device_kernelIN5flash19enable_sm80_to_sm89INS1_16FlashAttnFwdSm80INS1_25CollectiveMainloopFwdSm80ILi4ELi1ELb0EN4cute5tupleIJNS5_1CILi128EEENS7_ILi64EEENS7_ILi96EEEEEELi96ENS_10bfloat16_tEfNS_4arch4Sm80ELb1ELb0ELb1ELb0ELb0ELb0ELb1ELb1EEENS1_21CollectiveEpilogueFwdINS6_IJS8_SA_S9_EEENS6_IJNS7_ILi1EEESI_SI_EEESC_SE_Li128ELb0ELb1ELb1ELb0EEENS1_30DynamicPersistentTileSchedulerILi128ELi128ELb1ELb1ELb0EEEEEEEEEvNT_6ParamsE --------------------------
	.section	.nv.shared._ZN7cutlass13device_kernelIN5flash19enable_sm80_to_sm89INS1_16FlashAttnFwdSm80INS1_25CollectiveMainloopFwdSm80ILi4ELi1ELb0EN4cute5tupleIJNS5_1CILi128EEENS7_ILi64EEENS7_ILi96EEEEEELi96ENS_10bfloat16_tEfNS_4arch4Sm80ELb1ELb0ELb1ELb0ELb0ELb0ELb1ELb1EEENS1_21CollectiveEpilogueFwdINS6_IJS8_SA_S9_EEENS6_IJNS7_ILi1EEESI_SI_EEESC_SE_Li128ELb0ELb1ELb1ELb0EEENS1_30DynamicPersistentTileSchedulerILi128ELi128ELb1ELb1ELb0EEEEEEEEEvNT_6ParamsE,"aw",@nobits
	.sectionflags	@""
	.align	16


//--------------------- .nv.shared._ZN7cutlass13device_kernelIN5flash19enable_sm80_to_sm89INS1_16FlashAttnFwdSm80INS1_25CollectiveMainloopFwdSm80ILi4ELi1ELb0EN4cute5tupleIJNS5_1CILi128EEENS7_ILi48EEENS7_ILi96EEEEEELi96ENS_10bfloat16_tEfNS_4arch4Sm80ELb1ELb0ELb1ELb1ELb0ELb0ELb1ELb1EEENS1_21CollectiveEpilogueFwdINS6_IJS8_SA_S9_EEENS6_IJNS7_ILi1EEESI_SI_EEESC_SE_Li128ELb1ELb1ELb1ELb0EEENS1_36VarlenDynamicPersistentTileSchedulerILi128ELi48ELi128ELi128ELb1ELb1ELb0ELb1ELb1ELb1EEEEEEEEEvNT_6ParamsE --------------------------
	.section	.nv.shared._ZN7cutlass13device_kernelIN5flash19enable_sm80_to_sm89INS1_16FlashAttnFwdSm80INS1_25CollectiveMainloopFwdSm80ILi4ELi1ELb0EN4cute5tupleIJNS5_1CILi128EEENS7_ILi48EEENS7_ILi96EEEEEELi96ENS_10bfloat16_tEfNS_4arch4Sm80ELb1ELb0ELb1ELb1ELb0ELb0ELb1ELb1EEENS1_21CollectiveEpilogueFwdINS6_IJS8_SA_S9_EEENS6_IJNS7_ILi1EEESI_SI_EEESC_SE_Li128ELb1ELb1ELb1ELb0EEENS1_36VarlenDynamicPersistentTileSchedulerILi128ELi48ELi128ELi128ELb1ELb1ELb0ELb1ELb1ELb1EEEEEEEEEvNT_6ParamsE,"aw",@nobits
	.sectionflags	@""
	.align	16


//--------------------- .nv.shared._ZN7cutlass13device_kernelIN5flash19enable_sm80_to_sm89INS1_16FlashAttnFwdSm80INS1_25CollectiveMainloopFwdSm80ILi4ELi1ELb0EN4cute5tupleIJNS5_1CILi128EEENS7_ILi48EEENS7_ILi96EEEEEELi96ENS_10bfloat16_tEfNS_4arch4Sm80ELb1ELb0ELb1ELb1ELb0ELb1ELb1ELb1EEENS1_21CollectiveEpilogueFwdINS6_IJS8_SA_S9_EEENS6_IJNS7_ILi1EEESI_SI_EEESC_SE_Li128ELb1ELb1ELb1ELb0EEENS1_36VarlenDynamicPersistentTileSchedulerILi128ELi48ELi128ELi128ELb1ELb1ELb0ELb1ELb1ELb1EEEEEEEEEvNT_6ParamsE --------------------------
	.section	.nv.shared._ZN7cutlass13device_kernelIN5flash19enable_sm80_to_sm89INS1_16FlashAttnFwdSm80INS1_25CollectiveMainloopFwdSm80ILi4ELi1ELb0EN4cute5tupleIJNS5_1CILi128EEENS7_ILi48EEENS7_ILi96EEEEEELi96ENS_10bfloat16_tEfNS_4arch4Sm80ELb1ELb0ELb1ELb1ELb0ELb1ELb1ELb1EEENS1_21CollectiveEpilogueFwdINS6_IJS8_SA_S9_EEENS6_IJNS7_ILi1EEESI_SI_EEESC_SE_Li128ELb1ELb1ELb1ELb0EEENS1_36VarlenDynamicPersistentTileSchedulerILi128ELi48ELi128ELi128ELb1ELb1ELb0ELb1ELb1ELb1EEEEEEEEEvNT_6ParamsE,"aw",@nobits
	.sectionflags	@""
	.align	16


//--------------------- .nv.shared._ZN7cutlass13device_kernelIN5flash19enable_sm80_to_sm89INS1_16FlashAttnFwdSm80INS1_25CollectiveMainloopFwdSm80ILi4ELi1ELb0EN4cute5tupleIJNS5_1CILi128EEENS7_ILi64EEENS7_ILi96EEEEEELi96ENS_10bfloat16_tEfNS_4arch4Sm80ELb0ELb0ELb0ELb0ELb0ELb0ELb1ELb1EEENS1_21CollectiveEpilogueFwdINS6_IJS8_SA_S9_EEENS6_IJNS7_ILi1EEESI_SI_EEESC_SE_Li128ELb0ELb1ELb1ELb0EEENS1_19SingleTileSchedulerILb0ELb1ELb1ELi128EEEEEEEEEvNT_6ParamsE --------------------------
	.section	.nv.shared._ZN7cutlass13device_kernelIN5flash19enable_sm80_to_sm89INS1_16FlashAttnFwdSm80INS1_25CollectiveMainloopFwdSm80ILi4ELi1ELb0EN4cute5tupleIJNS5_1CILi128EEENS7_ILi64EEENS7_ILi96EEEEEELi96ENS_10bfloat16_tEfNS_4arch4Sm80ELb0ELb0ELb0ELb0ELb0ELb0ELb1ELb1EEENS1_21CollectiveEpilogueFwdINS6_IJS8_SA_S9_EEENS6_IJNS7_ILi1EEESI_SI_EEESC_SE_Li128ELb0ELb1ELb1ELb0EEENS1_19SingleTileSchedulerILb0ELb1ELb1ELi128EEEEEEEEEvNT_6ParamsE,"aw",@nobits
	.sectionflags	@""
	.align	16


//--------------------- .nv.shared._ZN7cutlass13device_kernelIN5flash19enable_sm80_to_sm89INS1_16FlashAttnFwdSm80INS1_25CollectiveMainloopFwdSm80ILi4ELi1ELb0EN4cute5tupleIJNS5_1CILi128EEENS7_ILi48EEENS7_ILi96EEEEEELi96ENS_10bfloat16_tEfNS_4arch4Sm80ELb0ELb0ELb0ELb1ELb0ELb0ELb1ELb1EEENS1_21CollectiveEpilogueFwdINS6_IJS8_SA_S9_EEENS6_IJNS7_ILi1EEESI_SI_EEESC_SE_Li128ELb1ELb1ELb1ELb0EEENS1_36VarlenDynamicPersistentTileSchedulerILi128ELi48ELi128ELi128ELb1ELb1ELb0ELb0ELb1ELb1EEEEEEEEEvNT_6ParamsE --------------------------
	.section	.nv.shared._ZN7cutlass13device_kernelIN5flash19enable_sm80_to_sm89INS1_16FlashAttnFwdSm80INS1_25CollectiveMainloopFwdSm80ILi4ELi1ELb0EN4cute5tupleIJNS5_1CILi128EEENS7_ILi48EEENS7_ILi96EEEEEELi96ENS_10bfloat16_tEfNS_4arch4Sm80ELb0ELb0ELb0ELb1ELb0ELb0ELb1ELb1EEENS1_21CollectiveEpilogueFwdINS6_IJS8_SA_S9_EEENS6_IJNS7_ILi1EEESI_SI_EEESC_SE_Li128ELb1ELb1ELb1ELb0EEENS1_36VarlenDynamicPersistentTileSchedulerILi128ELi48ELi128ELi128ELb1ELb1ELb0ELb0ELb1ELb1EEEEEEEEEvNT_6ParamsE,"aw",@nobits
	.sectionflags	@""
	.align	16


//--------------------- .nv.shared._ZN7cutlass13device_kernelIN5flash19enable_sm80_to_sm89INS1_16FlashAttnFwdSm80INS1_25CollectiveMainloopFwdSm80ILi4ELi1ELb0EN4cute5tupleIJNS5_1CILi128EEENS7_ILi48EEENS7_ILi96EEEEEELi96ENS_10bfloat16_tEfNS_4arch4Sm80ELb0ELb0ELb0ELb1ELb0ELb1ELb1ELb1EEENS1_21CollectiveEpilogueFwdINS6_IJS8_SA_S9_EEENS6_IJNS7_ILi1EEESI_SI_EEESC_SE_Li128ELb1ELb1ELb1ELb0EEENS1_36VarlenDynamicPersistentTileSchedulerILi128ELi48ELi128ELi128ELb1ELb1ELb0ELb0ELb1ELb1EEEEEEEEEvNT_6ParamsE --------------------------
	.section	.nv.shared._ZN7cutlass13device_kernelIN5flash19enable_sm80_to_sm89INS1_16FlashAttnFwdSm80INS1_25CollectiveMainloopFwdSm80ILi4ELi1ELb0EN4cute5tupleIJNS5_1CILi128EEENS7_ILi48EEENS7_ILi96EEEEEELi96ENS_10bfloat16_tEfNS_4arch4Sm80ELb0ELb0ELb0ELb1ELb0ELb1ELb1ELb1EEENS1_21CollectiveEpilogueFwdINS6_IJS8_SA_S9_EEENS6_IJNS7_ILi1EEESI_SI_EEESC_SE_Li128ELb1ELb1ELb1ELb0EEENS1_36VarlenDynamicPersistentTileSchedulerILi128ELi48ELi128ELi128ELb1ELb1ELb0ELb0ELb1ELb1EEEEEEEEEvNT_6ParamsE,"aw",@nobits
	.sectionflags	@""
	.align	16


//--------------------- .nv.shared._ZN7cutlass13device_kernelIN5flash19enable_sm80_to_sm89INS1_16FlashAttnFwdSm80INS1_25CollectiveMainloopFwdSm80ILi4ELi1ELb0EN4cute5tupleIJNS5_1CILi128EEENS7_ILi48EEENS7_ILi96EEEEEELi96ENS_10bfloat16_tEfNS_4arch4Sm80ELb0ELb1ELb0ELb0ELb0ELb0ELb1ELb1EEENS1_21CollectiveEpilogueFwdINS6_IJS8_SA_S9_EEENS6_IJNS7_ILi1EEESI_SI_EEESC_SE_Li128ELb0ELb1ELb1ELb0EEENS1_19SingleTileSchedulerILb0ELb1ELb1ELi128EEEEEEEEEvNT_6ParamsE --------------------------
	.section	.nv.shared._ZN7cutlass13device_kernelIN5flash19enable_sm80_to_sm89INS1_16FlashAttnFwdSm80INS1_25CollectiveMainloopFwdSm80ILi4ELi1ELb0EN4cute5tupleIJNS5_1CILi128EEENS7_ILi48EEENS7_ILi96EEEEEELi96ENS_10bfloat16_tEfNS_4arch4Sm80ELb0ELb1ELb0ELb0ELb0ELb0ELb1ELb1EEENS1_21CollectiveEpilogueFwdINS6_IJS8_SA_S9_EEENS6_IJNS7_ILi1EEESI_SI_EEESC_SE_Li128ELb0ELb1ELb1ELb0EEENS1_19SingleTileSchedulerILb0ELb1ELb1ELi128EEEEEEEEEvNT_6ParamsE,"aw",@nobits
	.sectionflags	@""
	.align	16


//--------------------- .nv.shared._ZN7cutlass13device_kernelIN5flash19enable_sm80_to_sm89INS1_16FlashAttnFwdSm80INS1_25CollectiveMainloopFwdSm80ILi4ELi1ELb0EN4cute5tupleIJNS5_1CILi128EEENS7_ILi48EEENS7_ILi96EEEEEELi96ENS_10bfloat16_tEfNS_4arch4Sm80ELb0ELb1ELb0ELb1ELb0ELb0ELb1ELb1EEENS1_21CollectiveEpilogueFwdINS6_IJS8_SA_S9_EEENS6_IJNS7_ILi1EEESI_SI_EEESC_SE_Li128ELb1ELb1ELb1ELb0EEENS1_36VarlenDynamicPersistentTileSchedulerILi128ELi48ELi128ELi128ELb1ELb1ELb0ELb1ELb0ELb1EEEEEEEEEvNT_6ParamsE --------------------------
	.section	.nv.shared._ZN7cutlass13device_kernelIN5flash19enable_sm80_to_sm89INS1_16FlashAttnFwdSm80INS1_25CollectiveMainloopFwdSm80ILi4ELi1ELb0EN4cute5tupleIJNS5_1CILi128EEENS7_ILi48EEENS7_ILi96EEEEEELi96ENS_10bfloat16_tEfNS_4arch4Sm80ELb0ELb1ELb0ELb1ELb0ELb0ELb1ELb1EEENS1_21CollectiveEpilogueFwdINS6_IJS8_SA_S9_EEENS6_IJNS7_ILi1EEESI_SI_EEESC_SE_Li128ELb1ELb1ELb1ELb0EEENS1_36VarlenDynamicPersistentTileSchedulerILi128ELi48ELi128ELi128ELb1ELb1ELb0ELb1ELb0ELb1EEEEEEEEEvNT_6ParamsE,"aw",@nobits
	.sectionflags	@""
	.align	16


//--------------------- .nv.shared._ZN7cutlass13device_kernelIN5flash19enable_sm80_to_sm89INS1_16FlashAttnFwdSm80INS1_25CollectiveMainloopFwdSm80ILi4ELi1ELb0EN4cute5tupleIJNS5_1CILi128EEENS7_ILi48EEENS7_ILi96EEEEEELi96ENS_10bfloat16_tEfNS_4arch4Sm80ELb0ELb1ELb0ELb1ELb0ELb1ELb1ELb1EEENS1_21CollectiveEpilogueFwdINS6_IJS8_SA_S9_EEENS6_IJNS7_ILi1EEESI_SI_EEESC_SE_Li128ELb1ELb1ELb1ELb0EEENS1_36VarlenDynamicPersistentTileSchedulerILi128ELi48ELi128ELi128ELb1ELb1ELb0ELb1ELb0ELb1EEEEEEEEEvNT_6ParamsE --------------------------
	.section	.nv.shared._ZN7cutlass13device_kernelIN5flash19enable_sm80_to_sm89INS1_16FlashAttnFwdSm80INS1_25CollectiveMainloopFwdSm80ILi4ELi1ELb0EN4cute5tupleIJNS5_1CILi128EEENS7_ILi48EEENS7_ILi96EEEEEELi96ENS_10bfloat16_tEfNS_4arch4Sm80ELb0ELb1ELb0ELb1ELb0ELb1ELb1ELb1EEENS1_21CollectiveEpilogueFwdINS6_IJS8_SA_S9_EEENS6_IJNS7_ILi1EEESI_SI_EEESC_SE_Li128ELb1ELb1ELb1ELb0EEENS1_36VarlenDynamicPersistentTileSchedulerILi128ELi48ELi128ELi128ELb1ELb1ELb0ELb1ELb0ELb1EEEEEEEEEvNT_6ParamsE,"aw",@nobits
	.sectionflags	@""
	.align	16


//--------------------- .nv.shared._ZN7cutlass13device_kernelIN5flash19enable_sm80_to_sm89INS1_16FlashAttnFwdSm80INS1_25CollectiveMainloopFwdSm80ILi4ELi1ELb0EN4cute5tupleIJNS5_1CILi128EEENS7_ILi64EEENS7_ILi96EEEEEELi96ENS_10bfloat16_tEfNS_4arch4Sm80ELb1ELb0ELb0ELb0ELb0ELb0ELb1ELb1EEENS1_21CollectiveEpilogueFwdINS6_IJS8_SA_S9_EEENS6_IJNS7_ILi1EEESI_SI_EEESC_SE_Li128ELb0ELb1ELb1ELb0EEENS1_30DynamicPersistentTileSchedulerILi128ELi128ELb1ELb1ELb0EEEEEEEEEvNT_6ParamsE --------------------------
	.section	.nv.shared._ZN7cutlass13device_kernelIN5flash19enable_sm80_to_sm89INS1_16FlashAttnFwdSm80INS1_25CollectiveMainloopFwdSm80ILi4ELi1ELb0EN4cute5tupleIJNS5_1CILi128EEENS7_ILi64EEENS7_ILi96EEEEEELi96ENS_10bfloat16_tEfNS_4arch4Sm80ELb1ELb0ELb0ELb0ELb0ELb0ELb1ELb1EEENS1_21CollectiveEpilogueFwdINS6_IJS8_SA_S9_EEENS6_IJNS7_ILi1EEESI_SI_EEESC_SE_Li128ELb0ELb1ELb1ELb0EEENS1_30DynamicPersistentTileSchedulerILi128ELi128ELb1ELb1ELb0EEEEEEEEEvNT_6ParamsE,"aw",@nobits
	.sectionflags	@""
	.align	16


//--------------------- .nv.shared._ZN7cutlass13device_kernelIN5flash19enable_sm80_to_sm89INS1_16FlashAttnFwdSm80INS1_25CollectiveMainloopFwdSm80ILi4ELi1ELb0EN4cute5tupleIJNS5_1CILi128EEENS7_ILi48EEENS7_ILi96EEEEEELi96ENS_10bfloat16_tEfNS_4arch4Sm80ELb1ELb0ELb0ELb1ELb0ELb0ELb1ELb1EEENS1_21CollectiveEpilogueFwdINS6_IJS8_SA_S9_EEENS6_IJNS7_ILi1EEESI_SI_EEESC_SE_Li128ELb1ELb1ELb1ELb0EEENS1_36VarlenDynamicPersistentTileSchedulerILi128ELi48ELi128ELi128ELb1ELb1ELb0ELb1ELb1ELb1EEEEEEEEEvNT_6ParamsE --------------------------
	.section	.nv.shared._ZN7cutlass13device_kernelIN5flash19enable_sm80_to_sm89INS1_16FlashAttnFwdSm80INS1_25CollectiveMainloopFwdSm80ILi4ELi1ELb0EN4cute5tupleIJNS5_1CILi128EEENS7_ILi48EEENS7_ILi96EEEEEELi96ENS_10bfloat16_tEfNS_4arch4Sm80ELb1ELb0ELb0ELb1ELb0ELb0ELb1ELb1EEENS1_21CollectiveEpilogueFwdINS6_IJS8_SA_S9_EEENS6_IJNS7_ILi1EEESI_SI_EEESC_SE_Li128ELb1ELb1ELb1ELb0EEENS1_36VarlenDynamicPersistentTileSchedulerILi128ELi48ELi128ELi128ELb1ELb1ELb0ELb1ELb1ELb1EEEEEEEEEvNT_6ParamsE,"aw",@nobits
	.sectionflags	@""
	.align	16


//--------------------- .nv.shared._ZN7cutlass13device_kernelIN5flash19enable_sm80_to_sm89INS1_16FlashAttnFwdSm80INS1_25CollectiveMainloopFwdSm80ILi4ELi1ELb0EN4cute5tupleIJNS5_1CILi128EEENS7_ILi48EEENS7_ILi96EEEEEELi96ENS_10bfloat16_tEfNS_4arch4Sm80ELb1ELb0ELb0ELb1ELb0ELb1ELb1ELb1EEENS1_21CollectiveEpilogueFwdINS6_IJS8_SA_S9_EEENS6_IJNS7_ILi1EEESI_SI_EEESC_SE_Li128ELb1ELb1ELb1ELb0EEENS1_36VarlenDynamicPersistentTileSchedulerILi128ELi48ELi128ELi128ELb1ELb1ELb0ELb1ELb1ELb1EEEEEEEEEvNT_6ParamsE --------------------------
	.section	.nv.shared._ZN7cutlass13device_kernelIN5flash19enable_sm80_to_sm89INS1_16FlashAttnFwdSm80INS1_25CollectiveMainloopFwdSm80ILi4ELi1ELb0EN4cute5tupleIJNS5_1CILi128EEENS7_ILi48EEENS7_ILi96EEEEEELi96ENS_10bfloat16_tEfNS_4arch4Sm80ELb1ELb0ELb0ELb1ELb0ELb1ELb1ELb1EEENS1_21CollectiveEpilogueFwdINS6_IJS8_SA_S9_EEENS6_IJNS7_ILi1EEESI_SI_EEESC_SE_Li128ELb1ELb1ELb1ELb0EEENS1_36VarlenDynamicPersistentTileSchedulerILi128ELi48ELi128ELi128ELb1ELb1ELb0ELb1ELb1ELb1EEEEEEEEEvNT_6ParamsE,"aw",@nobits
	.sectionflags	@""
	.align	16
